	.target	sm_90a

	.elftype	@"ET_EXEC"


//--------------------- .note.nv.tkinfo           --------------------------
	.section	.note.nv.tkinfo,"",@"SHT_NOTE"
	.sectionflags	@"SHF_NOTE_NV_TKINFO"
	.tkinfo
        /*0018*/ 	.word	0x00000002
        /*0030*/ 	.string	""
        /*0030*/ 	.string	"ptxas"
        /*0030*/ 	.string	"Cuda compilation tools, release 13.0, V13.0.88"
        /*0030*/ 	.string	"Build cuda_13.0.r13.0/compiler.36424714_0"
        /*0030*/ 	.string	"-arch sm_90a -m 64 "



//--------------------- .note.nv.cuinfo           --------------------------
	.section	.note.nv.cuinfo,"",@"SHT_NOTE"
	.sectionflags	@"SHF_NOTE_NV_CUINFO"
        /*0018*/ 	.short	0x0002
        /*001a*/ 	.short	0x005a
        /*001c*/ 	.short	0x0082
	.zero		2


//--------------------- .nv.info                  --------------------------
	.section	.nv.info,"",@"SHT_CUDA_INFO"
	.align	4


	//----- nvinfo : EIATTR_REGCOUNT
	.align		4
        /*0000*/ 	.byte	0x04, 0x2f
        /*0002*/ 	.short	(.L_21 - .L_20)
	.align		4
.L_20:
        /*0004*/ 	.word	index@(_ZN7cutlass13device_kernelIN5flash11enable_sm90INS1_16FlashAttnFwdSm90INS1_25CollectiveMainloopFwdSm90ILi2EN4cute5tupleIJNS5_1CILi1EEES8_S8_EEENS6_IJNS7_ILi192EEENS7_ILi160EEENS7_ILi64EEEEEELi64ENS_12float_e4m3_tEfNS_4arch4Sm90ELb1ELb0ELb0ELb1ELb1ELb1ELb0ELb1ELb1ELb1ELb0ELb0EEENS1_21CollectiveEpilogueFwdINS6_IJSA_SC_SB_EEES9_NS_10bfloat16_tESG_Li384ELb1ELb1ELb0ELb1EEENS1_36VarlenDynamicPersistentTileSchedulerILi192ELi160ELi384ELi128ELb0ELb1ELb1ELb1ELb1ELb1EEEEEEEEEvNT_6ParamsE)
        /*0008*/ 	.word	0x00000080


	//----- nvinfo : EIATTR_FRAME_SIZE
	.align		4
.L_21:
        /*000c*/ 	.byte	0x04, 0x11
        /*000e*/ 	.short	(.L_23 - .L_22)
	.align		4
.L_22:
        /*0010*/ 	.word	index@(_ZN7cutlass13device_kernelIN5flash11enable_sm90INS1_16FlashAttnFwdSm90INS1_25CollectiveMainloopFwdSm90ILi2EN4cute5tupleIJNS5_1CILi1EEES8_S8_EEENS6_IJNS7_ILi192EEENS7_ILi160EEENS7_ILi64EEEEEELi64ENS_12float_e4m3_tEfNS_4arch4Sm90ELb1ELb0ELb0ELb1ELb1ELb1ELb0ELb1ELb1ELb1ELb0ELb0EEENS1_21CollectiveEpilogueFwdINS6_IJSA_SC_SB_EEES9_NS_10bfloat16_tESG_Li384ELb1ELb1ELb0ELb1EEENS1_36VarlenDynamicPersistentTileSchedulerILi192ELi160ELi384ELi128ELb0ELb1ELb1ELb1ELb1ELb1EEEEEEEEEvNT_6ParamsE)
        /*0014*/ 	.word	0x00000088


	//----- nvinfo : EIATTR_REGCOUNT
	.align		4
.L_23:
        /*0018*/ 	.byte	0x04, 0x2f
        /*001a*/ 	.short	(.L_25 - .L_24)
	.align		4
.L_24:
        /*001c*/ 	.word	index@(_ZN7cutlass13device_kernelIN5flash11enable_sm90INS1_16FlashAttnFwdSm90INS1_25CollectiveMainloopFwdSm90ILi2EN4cute5tupleIJNS5_1CILi1EEES8_S8_EEENS6_IJNS7_ILi192EEENS7_ILi160EEENS7_ILi64EEEEEELi64ENS_12float_e4m3_tEfNS_4arch4Sm90ELb1ELb0ELb0ELb1ELb1ELb0ELb0ELb1ELb1ELb1ELb0ELb0EEENS1_21CollectiveEpilogueFwdINS6_IJSA_SC_SB_EEES9_NS_10bfloat16_tESG_Li384ELb1ELb1ELb0ELb1EEENS1_36VarlenDynamicPersistentTileSchedulerILi192ELi160ELi384ELi128ELb0ELb1ELb1ELb1ELb1ELb1EEEEEEEEEvNT_6ParamsE)
        /*0020*/ 	.word	0x00000080


	//----- nvinfo : EIATTR_FRAME_SIZE
	.align		4
.L_25:
        /*0024*/ 	.byte	0x04, 0x11
        /*0026*/ 	.short	(.L_27 - .L_26)
	.align		4
.L_26:
        /*0028*/ 	.word	index@(_ZN7cutlass13device_kernelIN5flash11enable_sm90INS1_16FlashAttnFwdSm90INS1_25CollectiveMainloopFwdSm90ILi2EN4cute5tupleIJNS5_1CILi1EEES8_S8_EEENS6_IJNS7_ILi192EEENS7_ILi160EEENS7_ILi64EEEEEELi64ENS_12float_e4m3_tEfNS_4arch4Sm90ELb1ELb0ELb0ELb1ELb1ELb0ELb0ELb1ELb1ELb1ELb0ELb0EEENS1_21CollectiveEpilogueFwdINS6_IJSA_SC_SB_EEES9_NS_10bfloat16_tESG_Li384ELb1ELb1ELb0ELb1EEENS1_36VarlenDynamicPersistentTileSchedulerILi192ELi160ELi384ELi128ELb0ELb1ELb1ELb1ELb1ELb1EEEEEEEEEvNT_6ParamsE)
        /*002c*/ 	.word	0x00000038


	//----- nvinfo : EIATTR_REGCOUNT
	.align		4
.L_27:
        /*0030*/ 	.byte	0x04, 0x2f
        /*0032*/ 	.short	(.L_29 - .L_28)
	.align		4
.L_28:
        /*0034*/ 	.word	index@(_ZN7cutlass13device_kernelIN5flash11enable_sm90INS1_16FlashAttnFwdSm90INS1_25CollectiveMainloopFwdSm90ILi2EN4cute5tupleIJNS5_1CILi1EEES8_S8_EEENS6_IJNS7_ILi192EEENS7_ILi160EEENS7_ILi64EEEEEELi64ENS_12float_e4m3_tEfNS_4arch4Sm90ELb1ELb0ELb0ELb0ELb1ELb0ELb0ELb1ELb1ELb1ELb0ELb0EEENS1_21CollectiveEpilogueFwdINS6_IJSA_SC_SB_EEES9_NS_10bfloat16_tESG_Li384ELb0ELb1ELb0ELb1EEENS1_30DynamicPersistentTileSchedulerILi384ELi128ELb0ELb1ELb1EEEEEEEEEvNT_6ParamsE)
        /*0038*/ 	.word	0x00000080


	//----- nvinfo : EIATTR_FRAME_SIZE
	.align		4
.L_29:
        /*003c*/ 	.byte	0x04, 0x11
        /*003e*/ 	.short	(.L_31 - .L_30)
	.align		4
.L_30:
        /*0040*/ 	.word	index@(_ZN7cutlass13device_kernelIN5flash11enable_sm90INS1_16FlashAttnFwdSm90INS1_25CollectiveMainloopFwdSm90ILi2EN4cute5tupleIJNS5_1CILi1EEES8_S8_EEENS6_IJNS7_ILi192EEENS7_ILi160EEENS7_ILi64EEEEEELi64ENS_12float_e4m3_tEfNS_4arch4Sm90ELb1ELb0ELb0ELb0ELb1ELb0ELb0ELb1ELb1ELb1ELb0ELb0EEENS1_21CollectiveEpilogueFwdINS6_IJSA_SC_SB_EEES9_NS_10bfloat16_tESG_Li384ELb0ELb1ELb0ELb1EEENS1_30DynamicPersistentTileSchedulerILi384ELi128ELb0ELb1ELb1EEEEEEEEEvNT_6ParamsE)
        /*0044*/ 	.word	0x00000030


	//----- nvinfo : EIATTR_REGCOUNT
	.align		4
.L_31:
        /*0048*/ 	.byte	0x04, 0x2f
        /*004a*/ 	.short	(.L_33 - .L_32)
	.align		4
.L_32:
        /*004c*/ 	.word	index@(_ZN7cutlass13device_kernelIN5flash11enable_sm90INS1_16FlashAttnFwdSm90INS1_25CollectiveMainloopFwdSm90ILi2EN4cute5tupleIJNS5_1CILi1EEES8_S8_EEENS6_IJNS7_ILi192EEENS7_ILi160EEENS7_ILi64EEEEEELi64ENS_12float_e4m3_tEfNS_4arch4Sm90ELb0ELb1ELb0ELb1ELb1ELb1ELb0ELb1ELb1ELb1ELb0ELb0EEENS1_21CollectiveEpilogueFwdINS6_IJSA_SC_SB_EEES9_NS_10bfloat16_tESG_Li384ELb1ELb1ELb0ELb1EEENS1_36VarlenDynamicPersistentTileSchedulerILi192ELi160ELi384ELi128ELb0ELb1ELb1ELb1ELb0ELb1EEEEEEEEEvNT_6ParamsE)
        /*0050*/ 	.word	0x00000080


	//----- nvinfo : EIATTR_FRAME_SIZE
	.align		4
.L_33:
        /*0054*/ 	.byte	0x04, 0x11
        /*0056*/ 	.short	(.L_35 - .L_34)
	.align		4
.L_34:
        /*0058*/ 	.word	index@(_ZN7cutlass13device_kernelIN5flash11enable_sm90INS1_16FlashAttnFwdSm90INS1_25CollectiveMainloopFwdSm90ILi2EN4cute5tupleIJNS5_1CILi1EEES8_S8_EEENS6_IJNS7_ILi192EEENS7_ILi160EEENS7_ILi64EEEEEELi64ENS_12float_e4m3_tEfNS_4arch4Sm90ELb0ELb1ELb0ELb1ELb1ELb1ELb0ELb1ELb1ELb1ELb0ELb0EEENS1_21CollectiveEpilogueFwdINS6_IJSA_SC_SB_EEES9_NS_10bfloat16_tESG_Li384ELb1ELb1ELb0ELb1EEENS1_36VarlenDynamicPersistentTileSchedulerILi192ELi160ELi384ELi128ELb0ELb1ELb1ELb1ELb0ELb1EEEEEEEEEvNT_6ParamsE)
        /*005c*/ 	.word	0x00000068


	//----- nvinfo : EIATTR_REGCOUNT
	.align		4
.L_35:
        /*0060*/ 	.byte	0x04, 0x2f
        /*0062*/ 	.short	(.L_37 - .L_36)
	.align		4
.L_36:
        /*0064*/ 	.word	index@(_ZN7cutlass13device_kernelIN5flash11enable_sm90INS1_16FlashAttnFwdSm90INS1_25CollectiveMainloopFwdSm90ILi2EN4cute5tupleIJNS5_1CILi1EEES8_S8_EEENS6_IJNS7_ILi192EEENS7_ILi160EEENS7_ILi64EEEEEELi64ENS_12float_e4m3_tEfNS_4arch4Sm90ELb0ELb1ELb0ELb1ELb1ELb0ELb0ELb1ELb1ELb1ELb0ELb0EEENS1_21CollectiveEpilogueFwdINS6_IJSA_SC_SB_EEES9_NS_10bfloat16_tESG_Li384ELb1ELb1ELb0ELb1EEENS1_36VarlenDynamicPersistentTileSchedulerILi192ELi160ELi384ELi128ELb0ELb1ELb1ELb1ELb0ELb1EEEEEEEEEvNT_6ParamsE)
        /*0068*/ 	.word	0x00000080


	//----- nvinfo : EIATTR_FRAME_SIZE
	.align		4
.L_37:
        /*006c*/ 	.byte	0x04, 0x11
        /*006e*/ 	.short	(.L_39 - .L_38)
	.align		4
.L_38:
        /*0070*/ 	.word	index@(_ZN7cutlass13device_kernelIN5flash11enable_sm90INS1_16FlashAttnFwdSm90INS1_25CollectiveMainloopFwdSm90ILi2EN4cute5tupleIJNS5_1CILi1EEES8_S8_EEENS6_IJNS7_ILi192EEENS7_ILi160EEENS7_ILi64EEEEEELi64ENS_12float_e4m3_tEfNS_4arch4Sm90ELb0ELb1ELb0ELb1ELb1ELb0ELb0ELb1ELb1ELb1ELb0ELb0EEENS1_21CollectiveEpilogueFwdINS6_IJSA_SC_SB_EEES9_NS_10bfloat16_tESG_Li384ELb1ELb1ELb0ELb1EEENS1_36VarlenDynamicPersistentTileSchedulerILi192ELi160ELi384ELi128ELb0ELb1ELb1ELb1ELb0ELb1EEEEEEEEEvNT_6ParamsE)
        /*0074*/ 	.word	0x00000038


	//----- nvinfo : EIATTR_REGCOUNT
	.align		4
.L_39:
        /*0078*/ 	.byte	0x04, 0x2f
        /*007a*/ 	.short	(.L_41 - .L_40)
	.align		4
.L_40:
        /*007c*/ 	.word	index@(_ZN7cutlass13device_kernelIN5flash11enable_sm90INS1_16FlashAttnFwdSm90INS1_25CollectiveMainloopFwdSm90ILi2EN4cute5tupleIJNS5_1CILi1EEES8_S8_EEENS6_IJNS7_ILi192EEENS7_ILi160EEENS7_ILi64EEEEEELi64ENS_12float_e4m3_tEfNS_4arch4Sm90ELb0ELb1ELb0ELb0ELb1ELb0ELb0ELb1ELb1ELb1ELb0ELb0EEENS1_21CollectiveEpilogueFwdINS6_IJSA_SC_SB_EEES9_NS_10bfloat16_tESG_Li384ELb0ELb1ELb0ELb1EEENS1_30DynamicPersistentTileSchedulerILi384ELi128ELb0ELb1ELb1EEEEEEEEEvNT_6ParamsE)
        /*0080*/ 	.word	0x00000080


	//----- nvinfo : EIATTR_FRAME_SIZE
	.align		4
.L_41:
        /*0084*/ 	.byte	0x04, 0x11
        /*0086*/ 	.short	(.L_43 - .L_42)
	.align		4
.L_42:
        /*0088*/ 	.word	index@(_ZN7cutlass13device_kernelIN5flash11enable_sm90INS1_16FlashAttnFwdSm90INS1_25CollectiveMainloopFwdSm90ILi2EN4cute5tupleIJNS5_1CILi1EEES8_S8_EEENS6_IJNS7_ILi192EEENS7_ILi160EEENS7_ILi64EEEEEELi64ENS_12float_e4m3_tEfNS_4arch4Sm90ELb0ELb1ELb0ELb0ELb1ELb0ELb0ELb1ELb1ELb1ELb0ELb0EEENS1_21CollectiveEpilogueFwdINS6_IJSA_SC_SB_EEES9_NS_10bfloat16_tESG_Li384ELb0ELb1ELb0ELb1EEENS1_30DynamicPersistentTileSchedulerILi384ELi128ELb0ELb1ELb1EEEEEEEEEvNT_6ParamsE)
        /*008c*/ 	.word	0x00000038


	//----- nvinfo : EIATTR_REGCOUNT
	.align		4
.L_43:
        /*0090*/ 	.byte	0x04, 0x2f
        /*0092*/ 	.short	(.L_45 - .L_44)
	.align		4
.L_44:
        /*0094*/ 	.word	index@(_ZN7cutlass13device_kernelIN5flash11enable_sm90INS1_16FlashAttnFwdSm90INS1_25CollectiveMainloopFwdSm90ILi2EN4cute5tupleIJNS5_1CILi1EEES8_S8_EEENS6_IJNS7_ILi192EEENS7_ILi160EEENS7_ILi64EEEEEELi64ENS_12float_e4m3_tEfNS_4arch4Sm90ELb0ELb0ELb0ELb1ELb1ELb1ELb0ELb1ELb1ELb1ELb0ELb0EEENS1_21CollectiveEpilogueFwdINS6_IJSA_SC_SB_EEES9_NS_10bfloat16_tESG_Li384ELb1ELb1ELb0ELb1EEENS1_36VarlenDynamicPersistentTileSchedulerILi192ELi160ELi384ELi128ELb0ELb1ELb1ELb0ELb1ELb1EEEEEEEEEvNT_6ParamsE)
        /*0098*/ 	.word	0x00000080


	//----- nvinfo : EIATTR_FRAME_SIZE
	.align		4
.L_45:
        /*009c*/ 	.byte	0x04, 0x11
        /*009e*/ 	.short	(.L_47 - .L_46)
	.align		4
.L_46:
        /*00a0*/ 	.word	index@(_ZN7cutlass13device_kernelIN5flash11enable_sm90INS1_16FlashAttnFwdSm90INS1_25CollectiveMainloopFwdSm90ILi2EN4cute5tupleIJNS5_1CILi1EEES8_S8_EEENS6_IJNS7_ILi192EEENS7_ILi160EEENS7_ILi64EEEEEELi64ENS_12float_e4m3_tEfNS_4arch4Sm90ELb0ELb0ELb0ELb1ELb1ELb1ELb0ELb1ELb1ELb1ELb0ELb0EEENS1_21CollectiveEpilogueFwdINS6_IJSA_SC_SB_EEES9_NS_10bfloat16_tESG_Li384ELb1ELb1ELb0ELb1EEENS1_36VarlenDynamicPersistentTileSchedulerILi192ELi160ELi384ELi128ELb0ELb1ELb1ELb0ELb1ELb1EEEEEEEEEvNT_6ParamsE)
        /*00a4*/ 	.word	0x00000090


	//----- nvinfo : EIATTR_REGCOUNT
	.align		4
.L_47:
        /*00a8*/ 	.byte	0x04, 0x2f
        /*00aa*/ 	.short	(.L_49 - .L_48)
	.align		4
.L_48:
        /*00ac*/ 	.word	index@(_ZN7cutlass13device_kernelIN5flash11enable_sm90INS1_16FlashAttnFwdSm90INS1_25CollectiveMainloopFwdSm90ILi2EN4cute5tupleIJNS5_1CILi1EEES8_S8_EEENS6_IJNS7_ILi192EEENS7_ILi160EEENS7_ILi64EEEEEELi64ENS_12float_e4m3_tEfNS_4arch4Sm90ELb0ELb0ELb0ELb1ELb1ELb0ELb0ELb1ELb1ELb1ELb0ELb0EEENS1_21CollectiveEpilogueFwdINS6_IJSA_SC_SB_EEES9_NS_10bfloat16_tESG_Li384ELb1ELb1ELb0ELb1EEENS1_36VarlenDynamicPersistentTileSchedulerILi192ELi160ELi384ELi128ELb0ELb1ELb1ELb0ELb1ELb1EEEEEEEEEvNT_6ParamsE)
        /*00b0*/ 	.word	0x00000080


	//----- nvinfo : EIATTR_FRAME_SIZE
	.align		4
.L_49:
        /*00b4*/ 	.byte	0x04, 0x11
        /*00b6*/ 	.short	(.L_51 - .L_50)
	.align		4
.L_50:
        /*00b8*/ 	.word	index@(_ZN7cutlass13device_kernelIN5flash11enable_sm90INS1_16FlashAttnFwdSm90INS1_25CollectiveMainloopFwdSm90ILi2EN4cute5tupleIJNS5_1CILi1EEES8_S8_EEENS6_IJNS7_ILi192EEENS7_ILi160EEENS7_ILi64EEEEEELi64ENS_12float_e4m3_tEfNS_4arch4Sm90ELb0ELb0ELb0ELb1ELb1ELb0ELb0ELb1ELb1ELb1ELb0ELb0EEENS1_21CollectiveEpilogueFwdINS6_IJSA_SC_SB_EEES9_NS_10bfloat16_tESG_Li384ELb1ELb1ELb0ELb1EEENS1_36VarlenDynamicPersistentTileSchedulerILi192ELi160ELi384ELi128ELb0ELb1ELb1ELb0ELb1ELb1EEEEEEEEEvNT_6ParamsE)
        /*00bc*/ 	.word	0x00000038


	//----- nvinfo : EIATTR_REGCOUNT
	.align		4
.L_51:
        /*00c0*/ 	.byte	0x04, 0x2f
        /*00c2*/ 	.short	(.L_53 - .L_52)
	.align		4
.L_52:
        /*00c4*/ 	.word	index@(_ZN7cutlass13device_kernelIN5flash11enable_sm90INS1_16FlashAttnFwdSm90INS1_25CollectiveMainloopFwdSm90ILi2EN4cute5tupleIJNS5_1CILi1EEES8_S8_EEENS6_IJNS7_ILi192EEENS7_ILi160EEENS7_ILi64EEEEEELi64ENS_12float_e4m3_tEfNS_4arch4Sm90ELb0ELb0ELb0ELb0ELb1ELb0ELb0ELb1ELb1ELb1ELb0ELb0EEENS1_21CollectiveEpilogueFwdINS6_IJSA_SC_SB_EEES9_NS_10bfloat16_tESG_Li384ELb0ELb1ELb0ELb1EEENS1_29StaticPersistentTileSchedulerILb0EEEEEEEEEvNT_6ParamsE)
        /*00c8*/ 	.word	0x00000080


	//----- nvinfo : EIATTR_FRAME_SIZE
	.align		4
.L_53:
        /*00cc*/ 	.byte	0x04, 0x11
        /*00ce*/ 	.short	(.L_55 - .L_54)
	.align		4
.L_54:
        /*00d0*/ 	.word	index@(_ZN7cutlass13device_kernelIN5flash11enable_sm90INS1_16FlashAttnFwdSm90INS1_25CollectiveMainloopFwdSm90ILi2EN4cute5tupleIJNS5_1CILi1EEES8_S8_EEENS6_IJNS7_ILi192EEENS7_ILi160EEENS7_ILi64EEEEEELi64ENS_12float_e4m3_tEfNS_4arch4Sm90ELb0ELb0ELb0ELb0ELb1ELb0ELb0ELb1ELb1ELb1ELb0ELb0EEENS1_21CollectiveEpilogueFwdINS6_IJSA_SC_SB_EEES9_NS_10bfloat16_tESG_Li384ELb0ELb1ELb0ELb1EEENS1_29StaticPersistentTileSchedulerILb0EEEEEEEEEvNT_6ParamsE)
        /*00d4*/ 	.word	0x00000028


	//----- nvinfo : EIATTR_MIN_STACK_SIZE
	.align		4
.L_55:
        /*00d8*/ 	.byte	0x04, 0x12
        /*00da*/ 	.short	(.L_57 - .L_56)
	.align		4
.L_56:
        /*00dc*/ 	.word	index@(_ZN7cutlass13device_kernelIN5flash11enable_sm90INS1_16FlashAttnFwdSm90INS1_25CollectiveMainloopFwdSm90ILi2EN4cute5tupleIJNS5_1CILi1EEES8_S8_EEENS6_IJNS7_ILi192EEENS7_ILi160EEENS7_ILi64EEEEEELi64ENS_12float_e4m3_tEfNS_4arch4Sm90ELb0ELb0ELb0ELb0ELb1ELb0ELb0ELb1ELb1ELb1ELb0ELb0EEENS1_21CollectiveEpilogueFwdINS6_IJSA_SC_SB_EEES9_NS_10bfloat16_tESG_Li384ELb0ELb1ELb0ELb1EEENS1_29StaticPersistentTileSchedulerILb0EEEEEEEEEvNT_6ParamsE)
        /*00e0*/ 	.word	0x00000028


	//----- nvinfo : EIATTR_MIN_STACK_SIZE
	.align		4
.L_57:
        /*00e4*/ 	.byte	0x04, 0x12
        /*00e6*/ 	.short	(.L_59 - .L_58)
	.align		4
.L_58:
        /*00e8*/ 	.word	index@(_ZN7cutlass13device_kernelIN5flash11enable_sm90INS1_16FlashAttnFwdSm90INS1_25CollectiveMainloopFwdSm90ILi2EN4cute5tupleIJNS5_1CILi1EEES8_S8_EEENS6_IJNS7_ILi192EEENS7_ILi160EEENS7_ILi64EEEEEELi64ENS_12float_e4m3_tEfNS_4arch4Sm90ELb0ELb0ELb0ELb1ELb1ELb0ELb0ELb1ELb1ELb1ELb0ELb0EEENS1_21CollectiveEpilogueFwdINS6_IJSA_SC_SB_EEES9_NS_10bfloat16_tESG_Li384ELb1ELb1ELb0ELb1EEENS1_36VarlenDynamicPersistentTileSchedulerILi192ELi160ELi384ELi128ELb0ELb1ELb1ELb0ELb1ELb1EEEEEEEEEvNT_6ParamsE)
        /*00ec*/ 	.word	0x00000038


	//----- nvinfo : EIATTR_MIN_STACK_SIZE
	.align		4
.L_59:
        /*00f0*/ 	.byte	0x04, 0x12
        /*00f2*/ 	.short	(.L_61 - .L_60)
	.align		4
.L_60:
        /*00f4*/ 	.word	index@(_ZN7cutlass13device_kernelIN5flash11enable_sm90INS1_16FlashAttnFwdSm90INS1_25CollectiveMainloopFwdSm90ILi2EN4cute5tupleIJNS5_1CILi1EEES8_S8_EEENS6_IJNS7_ILi192EEENS7_ILi160EEENS7_ILi64EEEEEELi64ENS_12float_e4m3_tEfNS_4arch4Sm90ELb0ELb0ELb0ELb1ELb1ELb1ELb0ELb1ELb1ELb1ELb0ELb0EEENS1_21CollectiveEpilogueFwdINS6_IJSA_SC_SB_EEES9_NS_10bfloat16_tESG_Li384ELb1ELb1ELb0ELb1EEENS1_36VarlenDynamicPersistentTileSchedulerILi192ELi160ELi384ELi128ELb0ELb1ELb1ELb0ELb1ELb1EEEEEEEEEvNT_6ParamsE)
        /*00f8*/ 	.word	0x00000090


	//----- nvinfo : EIATTR_MIN_STACK_SIZE
	.align		4
.L_61:
        /*00fc*/ 	.byte	0x04, 0x12
        /*00fe*/ 	.short	(.L_63 - .L_62)
	.align		4
.L_62:
        /*0100*/ 	.word	index@(_ZN7cutlass13device_kernelIN5flash11enable_sm90INS1_16FlashAttnFwdSm90INS1_25CollectiveMainloopFwdSm90ILi2EN4cute5tupleIJNS5_1CILi1EEES8_S8_EEENS6_IJNS7_ILi192EEENS7_ILi160EEENS7_ILi64EEEEEELi64ENS_12float_e4m3_tEfNS_4arch4Sm90ELb0ELb1ELb0ELb0ELb1ELb0ELb0ELb1ELb1ELb1ELb0ELb0EEENS1_21CollectiveEpilogueFwdINS6_IJSA_SC_SB_EEES9_NS_10bfloat16_tESG_Li384ELb0ELb1ELb0ELb1EEENS1_30DynamicPersistentTileSchedulerILi384ELi128ELb0ELb1ELb1EEEEEEEEEvNT_6ParamsE)
        /*0104*/ 	.word	0x00000038


	//----- nvinfo : EIATTR_MIN_STACK_SIZE
	.align		4
.L_63:
        /*0108*/ 	.byte	0x04, 0x12
        /*010a*/ 	.short	(.L_65 - .L_64)
	.align		4
.L_64:
        /*010c*/ 	.word	index@(_ZN7cutlass13device_kernelIN5flash11enable_sm90INS1_16FlashAttnFwdSm90INS1_25CollectiveMainloopFwdSm90ILi2EN4cute5tupleIJNS5_1CILi1EEES8_S8_EEENS6_IJNS7_ILi192EEENS7_ILi160EEENS7_ILi64EEEEEELi64ENS_12float_e4m3_tEfNS_4arch4Sm90ELb0ELb1ELb0ELb1ELb1ELb0ELb0ELb1ELb1ELb1ELb0ELb0EEENS1_21CollectiveEpilogueFwdINS6_IJSA_SC_SB_EEES9_NS_10bfloat16_tESG_Li384ELb1ELb1ELb0ELb1EEENS1_36VarlenDynamicPersistentTileSchedulerILi192ELi160ELi384ELi128ELb0ELb1ELb1ELb1ELb0ELb1EEEEEEEEEvNT_6ParamsE)
        /*0110*/ 	.word	0x00000038


	//----- nvinfo : EIATTR_MIN_STACK_SIZE
	.align		4
.L_65:
        /*0114*/ 	.byte	0x04, 0x12
        /*0116*/ 	.short	(.L_67 - .L_66)
	.align		4
.L_66:
        /*0118*/ 	.word	index@(_ZN7cutlass13device_kernelIN5flash11enable_sm90INS1_16FlashAttnFwdSm90INS1_25CollectiveMainloopFwdSm90ILi2EN4cute5tupleIJNS5_1CILi1EEES8_S8_EEENS6_IJNS7_ILi192EEENS7_ILi160EEENS7_ILi64EEEEEELi64ENS_12float_e4m3_tEfNS_4arch4Sm90ELb0ELb1ELb0ELb1ELb1ELb1ELb0ELb1ELb1ELb1ELb0ELb0EEENS1_21CollectiveEpilogueFwdINS6_IJSA_SC_SB_EEES9_NS_10bfloat16_tESG_Li384ELb1ELb1ELb0ELb1EEENS1_36VarlenDynamicPersistentTileSchedulerILi192ELi160ELi384ELi128ELb0ELb1ELb1ELb1ELb0ELb1EEEEEEEEEvNT_6ParamsE)
        /*011c*/ 	.word	0x00000068


	//----- nvinfo : EIATTR_MIN_STACK_SIZE
	.align		4
.L_67:
        /*0120*/ 	.byte	0x04, 0x12
        /*0122*/ 	.short	(.L_69 - .L_68)
	.align		4
.L_68:
        /*0124*/ 	.word	index@(_ZN7cutlass13device_kernelIN5flash11enable_sm90INS1_16FlashAttnFwdSm90INS1_25CollectiveMainloopFwdSm90ILi2EN4cute5tupleIJNS5_1CILi1EEES8_S8_EEENS6_IJNS7_ILi192EEENS7_ILi160EEENS7_ILi64EEEEEELi64ENS_12float_e4m3_tEfNS_4arch4Sm90ELb1ELb0ELb0ELb0ELb1ELb0ELb0ELb1ELb1ELb1ELb0ELb0EEENS1_21CollectiveEpilogueFwdINS6_IJSA_SC_SB_EEES9_NS_10bfloat16_tESG_Li384ELb0ELb1ELb0ELb1EEENS1_30DynamicPersistentTileSchedulerILi384ELi128ELb0ELb1ELb1EEEEEEEEEvNT_6ParamsE)
        /*0128*/ 	.word	0x00000030


	//----- nvinfo : EIATTR_MIN_STACK_SIZE
	.align		4
.L_69:
        /*012c*/ 	.byte	0x04, 0x12
        /*012e*/ 	.short	(.L_71 - .L_70)
	.align		4
.L_70:
        /*0130*/ 	.word	index@(_ZN7cutlass13device_kernelIN5flash11enable_sm90INS1_16FlashAttnFwdSm90INS1_25CollectiveMainloopFwdSm90ILi2EN4cute5tupleIJNS5_1CILi1EEES8_S8_EEENS6_IJNS7_ILi192EEENS7_ILi160EEENS7_ILi64EEEEEELi64ENS_12float_e4m3_tEfNS_4arch4Sm90ELb1ELb0ELb0ELb1ELb1ELb0ELb0ELb1ELb1ELb1ELb0ELb0EEENS1_21CollectiveEpilogueFwdINS6_IJSA_SC_SB_EEES9_NS_10bfloat16_tESG_Li384ELb1ELb1ELb0ELb1EEENS1_36VarlenDynamicPersistentTileSchedulerILi192ELi160ELi384ELi128ELb0ELb1ELb1ELb1ELb1ELb1EEEEEEEEEvNT_6ParamsE)
        /*0134*/ 	.word	0x00000038


	//----- nvinfo : EIATTR_MIN_STACK_SIZE
	.align		4
.L_71:
        /*0138*/ 	.byte	0x04, 0x12
        /*013a*/ 	.short	(.L_73 - .L_72)
	.align		4
.L_72:
        /*013c*/ 	.word	index@(_ZN7cutlass13device_kernelIN5flash11enable_sm90INS1_16FlashAttnFwdSm90INS1_25CollectiveMainloopFwdSm90ILi2EN4cute5tupleIJNS5_1CILi1EEES8_S8_EEENS6_IJNS7_ILi192EEENS7_ILi160EEENS7_ILi64EEEEEELi64ENS_12float_e4m3_tEfNS_4arch4Sm90ELb1ELb0ELb0ELb1ELb1ELb1ELb0ELb1ELb1ELb1ELb0ELb0EEENS1_21CollectiveEpilogueFwdINS6_IJSA_SC_SB_EEES9_NS_10bfloat16_tESG_Li384ELb1ELb1ELb0ELb1EEENS1_36VarlenDynamicPersistentTileSchedulerILi192ELi160ELi384ELi128ELb0ELb1ELb1ELb1ELb1ELb1EEEEEEEEEvNT_6ParamsE)
        /*0140*/ 	.word	0x00000088
.L_73:


//--------------------- .nv.compat                --------------------------
	.section	.nv.compat,"",@"SHT_CUDA_COMPAT_INFO"
	.align	4
        /*0000*/ 	.byte	0x02, 0x09, 0x01, 0x00, 0x02, 0x02, 0x04, 0x00, 0x02, 0x05, 0x05, 0x00, 0x03, 0x07, 0x01, 0x01
        /*0010*/ 	.byte	0x02, 0x03, 0x01, 0x00, 0x02, 0x06, 0x01, 0x00, 0x04, 0x0b, 0x08, 0x00, 0x00, 0x00, 0x00, 0x00
        /*0020*/ 	.byte	0x00, 0x00, 0x00, 0x00


//--------------------- .nv.info._ZN7cutlass13device_kernelIN5flash11enable_sm90INS1_16FlashAttnFwdSm90INS1_25CollectiveMainloopFwdSm90ILi2EN4cute5tupleIJNS5_1CILi1EEES8_S8_EEENS6_IJNS7_ILi192EEENS7_ILi160EEENS7_ILi64EEEEEELi64ENS_12float_e4m3_tEfNS_4arch4Sm90ELb0ELb0ELb0ELb0ELb1ELb0ELb0ELb1ELb1ELb1ELb0ELb0EEENS1_21CollectiveEpilogueFwdINS6_IJSA_SC_SB_EEES9_NS_10bfloat16_tESG_Li384ELb0ELb1ELb0ELb1EEENS1_29StaticPersistentTileSchedulerILb0EEEEEEEEEvNT_6ParamsE --------------------------
	.section	.nv.info._ZN7cutlass13device_kernelIN5flash11enable_sm90INS1_16FlashAttnFwdSm90INS1_25CollectiveMainloopFwdSm90ILi2EN4cute5tupleIJNS5_1CILi1EEES8_S8_EEENS6_IJNS7_ILi192EEENS7_ILi160EEENS7_ILi64EEEEEELi64ENS_12float_e4m3_tEfNS_4arch4Sm90ELb0ELb0ELb0ELb0ELb1ELb0ELb0ELb1ELb1ELb1ELb0ELb0EEENS1_21CollectiveEpilogueFwdINS6_IJSA_SC_SB_EEES9_NS_10bfloat16_tESG_Li384ELb0ELb1ELb0ELb1EEENS1_29StaticPersistentTileSchedulerILb0EEEEEEEEEvNT_6ParamsE,"",@"SHT_CUDA_INFO"
	.sectionflags	@""
	.align	4


	//----- nvinfo : EIATTR_CUDA_API_VERSION
	.align		4
        /*0000*/ 	.byte	0x04, 0x37
        /*0002*/ 	.short	(.L_75 - .L_74)
.L_74:
        /*0004*/ 	.word	0x00000082


	//----- nvinfo : EIATTR_KPARAM_INFO
	.align		4
.L_75:
        /*0008*/ 	.byte	0x04, 0x17
        /*000a*/ 	.short	(.L_77 - .L_76)
.L_76:
        /*000c*/ 	.word	0x00000000
        /*0010*/ 	.short	0x0000
        /*0012*/ 	.short	0x0070
        /*0014*/ 	.byte	0x00, 0xf0, 0x01, 0x28


	//----- nvinfo : EIATTR_SPARSE_MMA_MASK
	.align		4
.L_77:
        /*0018*/ 	.byte	0x03, 0x50
        /*001a*/ 	.short	0x0000


	//----- nvinfo : EIATTR_MAXREG_COUNT
	.align		4
        /*001c*/ 	.byte	0x03, 0x1b
        /*001e*/ 	.short	0x0080


	//----- nvinfo : EIATTR_NUM_BARRIERS
	.align		4
        /*0020*/ 	.byte	0x02, 0x4c
        /*0022*/ 	.byte	0x09
	.zero		1


	//----- nvinfo : EIATTR_EXTERNS
	.align		4
        /*0024*/ 	.byte	0x04, 0x0f
        /*0026*/ 	.short	(.L_79 - .L_78)


	//   ....[0]....
	.align		4
.L_78:
        /*0028*/ 	.word	index@(__assertfail)


	//----- nvinfo : EIATTR_ANNOTATIONS
	.align		4
.L_79:
        /*002c*/ 	.byte	0x04, 0x55
        /*002e*/ 	.short	(.L_81 - .L_80)


	//   ....[0]....
.L_80:
        /*0030*/ 	.word	0x00000001
        /*0034*/ 	.byte	0x00, 0x7c, 0x00, 0x00, 0x01, 0x00, 0x00, 0x00, 0x40, 0x7c, 0x00, 0x00, 0x01, 0x00, 0x00, 0x00
        /* <DEDUP_REMOVED lines=12> */
        /*0104*/ 	.byte	0x70, 0xb6, 0x00, 0x00


	//----- nvinfo : EIATTR_MERCURY_ISA_VERSION
	.align		4
.L_81:
        /*0108*/ 	.byte	0x03, 0x5f
        /*010a*/ 	.short	0x0101


	//----- nvinfo : EIATTR_INT_WARP_WIDE_INSTR_OFFSETS
	.align		4
        /*010c*/ 	.byte	0x04, 0x31
        /*010e*/ 	.short	(.L_83 - .L_82)


	//   ....[0]....
.L_82:
        /*0110*/ 	.word	0x000000c0


	//   ....[1]....
        /*0114*/ 	.word	0x000000d0


	//   ....[2]....
        /*0118*/ 	.word	0x00000170


	//----- nvinfo : EIATTR_COOP_GROUP_MASK_REGIDS
	.align		4
.L_83:
        /*011c*/ 	.byte	0x04, 0x29
        /*011e*/ 	.short	(.L_85 - .L_84)


	//   ....[0]....
.L_84:
        /*0120*/ 	.word	0xffffffff


	//   ....[1]....
        /*0124*/ 	.word	0xffffffff


	//   ....[2]....
        /*0128*/ 	.word	0xffffffff


	//   ....[3]....
        /*012c*/ 	.word	0xffffffff


	//   ....[4]....
        /*0130*/ 	.word	0xffffffff


	//   ....[5]....
        /*0134*/ 	.word	0xffffffff


	//   ....[6]....
        /*0138*/ 	.word	0xffffffff


	//   ....[7]....
        /*013c*/ 	.word	0xffffffff


	//   ....[8]....
        /*0140*/ 	.word	0xffffffff


	//   ....[9]....
        /*0144*/ 	.word	0xffffffff


	//   ....[10]....
        /*0148*/ 	.word	0xffffffff


	//   ....[11]....
        /*014c*/ 	.word	0xffffffff


	//   ....[12]....
        /*0150*/ 	.word	0xffffffff


	//   ....[13]....
        /*0154*/ 	.word	0xffffffff


	//   ....[14]....
        /*0158*/ 	.word	0xffffffff


	//   ....[15]....
        /*015c*/ 	.word	0xffffffff


	//   ....[16]....
        /*0160*/ 	.word	0xffffffff


	//   ....[17]....
        /*0164*/ 	.word	0xffffffff


	//   ....[18]....
        /*0168*/ 	.word	0xffffffff


	//   ....[19]....
        /*016c*/ 	.word	0xffffffff


	//   ....[20]....
        /*0170*/ 	.word	0xffffffff


	//   ....[21]....
        /*0174*/ 	.word	0xffffffff


	//   ....[22]....
        /*0178*/ 	.word	0xffffffff


	//   ....[23]....
        /*017c*/ 	.word	0xffffffff


	//   ....[24]....
        /*0180*/ 	.word	0xffffffff


	//   ....[25]....
        /*0184*/ 	.word	0xffffffff


	//   ....[26]....
        /*0188*/ 	.word	0xffffffff


	//   ....[27]....
        /*018c*/ 	.word	0xffffffff


	//   ....[28]....
        /*0190*/ 	.word	0xffffffff


	//   ....[29]....
        /*0194*/ 	.word	0xffffffff


	//   ....[30]....
        /*0198*/ 	.word	0xffffffff


	//   ....[31]....
        /*019c*/ 	.word	0xffffffff


	//   ....[32]....
        /*01a0*/ 	.word	0xffffffff


	//   ....[33]....
        /*01a4*/ 	.word	0xffffffff


	//   ....[34]....
        /*01a8*/ 	.word	0xffffffff


	//   ....[35]....
        /*01ac*/ 	.word	0xffffffff


	//   ....[36]....
        /*01b0*/ 	.word	0xffffffff


	//   ....[37]....
        /*01b4*/ 	.word	0xffffffff


	//   ....[38]....
        /*01b8*/ 	.word	0xffffffff


	//   ....[39]....
        /*01bc*/ 	.word	0xffffffff


	//   ....[40]....
        /*01c0*/ 	.word	0xffffffff


	//   ....[41]....
        /*01c4*/ 	.word	0xffffffff


	//   ....[42]....
        /*01c8*/ 	.word	0xffffffff


	//   ....[43]....
        /*01cc*/ 	.word	0xffffffff


	//   ....[44]....
        /*01d0*/ 	.word	0xffffffff


	//   ....[45]....
        /*01d4*/ 	.word	0xffffffff


	//   ....[46]....
        /*01d8*/ 	.word	0xffffffff


	//   ....[47]....
        /*01dc*/ 	.word	0xffffffff


	//   ....[48]....
        /*01e0*/ 	.word	0xffffffff


	//   ....[49]....
        /*01e4*/ 	.word	0xffffffff


	//   ....[50]....
        /*01e8*/ 	.word	0xffffffff


	//   ....[51]....
        /*01ec*/ 	.word	0xffffffff


	//   ....[52]....
        /*01f0*/ 	.word	0xffffffff


	//   ....[53]....
        /*01f4*/ 	.word	0xffffffff


	//   ....[54]....
        /*01f8*/ 	.word	0xffffffff


	//   ....[55]....
        /*01fc*/ 	.word	0xffffffff


	//   ....[56]....
        /*0200*/ 	.word	0xffffffff


	//   ....[57]....
        /*0204*/ 	.word	0xffffffff


	//   ....[58]....
        /*0208*/ 	.word	0xffffffff


	//   ....[59]....
        /*020c*/ 	.word	0xffffffff


	//   ....[60]....
        /*0210*/ 	.word	0xffffffff


	//   ....[61]....
        /*0214*/ 	.word	0xffffffff


	//   ....[62]....
        /*0218*/ 	.word	0xffffffff


	//   ....[63]....
        /*021c*/ 	.word	0xffffffff


	//   ....[64]....
        /*0220*/ 	.word	0xffffffff


	//   ....[65]....
        /*0224*/ 	.word	0xffffffff


	//   ....[66]....
        /*0228*/ 	.word	0xffffffff


	//   ....[67]....
        /*022c*/ 	.word	0xffffffff


	//   ....[68]....
        /*0230*/ 	.word	0xffffffff


	//   ....[69]....
        /*0234*/ 	.word	0xffffffff


	//   ....[70]....
        /*0238*/ 	.word	0xffffffff


	//   ....[71]....
        /*023c*/ 	.word	0xffffffff


	//   ....[72]....
        /*0240*/ 	.word	0xffffffff


	//   ....[73]....
        /*0244*/ 	.word	0xffffffff


	//   ....[74]....
        /*0248*/ 	.word	0xffffffff


	//   ....[75]....
        /*024c*/ 	.word	0xffffffff


	//   ....[76]....
        /*0250*/ 	.word	0xffffffff


	//   ....[77]....
        /*0254*/ 	.word	0xffffffff


	//   ....[78]....
        /*0258*/ 	.word	0xffffffff


	//   ....[79]....
        /*025c*/ 	.word	0xffffffff


	//   ....[80]....
        /*0260*/ 	.word	0xffffffff


	//   ....[81]....
        /*0264*/ 	.word	0xffffffff


	//   ....[82]....
        /*0268*/ 	.word	0xffffffff


	//   ....[83]....
        /*026c*/ 	.word	0xffffffff


	//   ....[84]....
        /*0270*/ 	.word	0xffffffff


	//   ....[85]....
        /*0274*/ 	.word	0xffffffff


	//   ....[86]....
        /*0278*/ 	.word	0xffffffff


	//   ....[87]....
        /*027c*/ 	.word	0xffffffff


	//   ....[88]....
        /*0280*/ 	.word	0xffffffff


	//   ....[89]....
        /*0284*/ 	.word	0xffffffff


	//   ....[90]....
        /*0288*/ 	.word	0xffffffff


	//   ....[91]....
        /*028c*/ 	.word	0xffffffff


	//   ....[92]....
        /*0290*/ 	.word	0xffffffff


	//   ....[93]....
        /*0294*/ 	.word	0xffffffff


	//   ....[94]....
        /*0298*/ 	.word	0xffffffff


	//   ....[95]....
        /*029c*/ 	.word	0xffffffff


	//   ....[96]....
        /*02a0*/ 	.word	0xffffffff


	//   ....[97]....
        /*02a4*/ 	.word	0xffffffff


	//   ....[98]....
        /*02a8*/ 	.word	0xffffffff


	//   ....[99]....
        /*02ac*/ 	.word	0xffffffff


	//   ....[100]....
        /*02b0*/ 	.word	0x0500000f


	//   ....[101]....
        /*02b4*/ 	.word	0x0500000f


	//   ....[102]....
        /*02b8*/ 	.word	0x0500000f


	//   ....[103]....
        /*02bc*/ 	.word	0x0500000f


	//   ....[104]....
        /*02c0*/ 	.word	0x0500000f


	//   ....[105]....
        /*02c4*/ 	.word	0x0500000f


	//   ....[106]....
        /*02c8*/ 	.word	0x0500000f


	//   ....[107]....
        /*02cc*/ 	.word	0x0500000f


	//   ....[108]....
        /*02d0*/ 	.word	0x0500000f


	//   ....[109]....
        /*02d4*/ 	.word	0x0500000f


	//   ....[110]....
        /*02d8*/ 	.word	0x0500000f


	//   ....[111]....
        /*02dc*/ 	.word	0x0500000f


	//   ....[112]....
        /*02e0*/ 	.word	0x0500000f


	//   ....[113]....
        /*02e4*/ 	.word	0x0500000f


	//   ....[114]....
        /*02e8*/ 	.word	0x0500000f


	//   ....[115]....
        /*02ec*/ 	.word	0x0500000f


	//   ....[116]....
        /*02f0*/ 	.word	0x0500000f


	//   ....[117]....
        /*02f4*/ 	.word	0x0500000f


	//   ....[118]....
        /*02f8*/ 	.word	0x0500000f


	//   ....[119]....
        /*02fc*/ 	.word	0x0500000f


	//   ....[120]....
        /*0300*/ 	.word	0x0500000f


	//   ....[121]....
        /*0304*/ 	.word	0x0500000f


	//   ....[122]....
        /*0308*/ 	.word	0x0500000f


	//   ....[123]....
        /*030c*/ 	.word	0x0500000f


	//   ....[124]....
        /*0310*/ 	.word	0x0500000f


	//   ....[125]....
        /*0314*/ 	.word	0x0500000f


	//   ....[126]....
        /*0318*/ 	.word	0x0500000f


	//   ....[127]....
        /*031c*/ 	.word	0x0500000f


	//   ....[128]....
        /*0320*/ 	.word	0x0500000f


	//   ....[129]....
        /*0324*/ 	.word	0x0500000f


	//   ....[130]....
        /*0328*/ 	.word	0x0500000f


	//   ....[131]....
        /*032c*/ 	.word	0x0500000f


	//   ....[132]....
        /*0330*/ 	.word	0x0500000f


	//   ....[133]....
        /*0334*/ 	.word	0x0500000f


	//   ....[134]....
        /*0338*/ 	.word	0x0500000f


	//   ....[135]....
        /*033c*/ 	.word	0x0500000f


	//   ....[136]....
        /*0340*/ 	.word	0x0500000f


	//   ....[137]....
        /*0344*/ 	.word	0x0500000f


	//   ....[138]....
        /*0348*/ 	.word	0x0500000f


	//   ....[139]....
        /*034c*/ 	.word	0x0500000f


	//   ....[140]....
        /*0350*/ 	.word	0x0500000f


	//   ....[141]....
        /*0354*/ 	.word	0x0500000f


	//   ....[142]....
        /*0358*/ 	.word	0x0500000f


	//   ....[143]....
        /*035c*/ 	.word	0x0500000f


	//   ....[144]....
        /*0360*/ 	.word	0x0500000f


	//   ....[145]....
        /*0364*/ 	.word	0x0500000f


	//   ....[146]....
        /*0368*/ 	.word	0x0500000f


	//   ....[147]....
        /*036c*/ 	.word	0x0500000f


	//   ....[148]....
        /*0370*/ 	.word	0x0500000f


	//   ....[149]....
        /*0374*/ 	.word	0x0500000f


	//   ....[150]....
        /*0378*/ 	.word	0x0500000f


	//   ....[151]....
        /*037c*/ 	.word	0x0500000f


	//   ....[152]....
        /*0380*/ 	.word	0x0500000f


	//----- nvinfo : EIATTR_COOP_GROUP_INSTR_OFFSETS
	.align		4
.L_85:
        /*0384*/ 	.byte	0x04, 0x28
        /*0386*/ 	.short	(.L_87 - .L_86)


	//   ....[0]....
.L_86:
        /*0388*/ 	.word	0x00000070


	//   ....[1]....
        /*038c*/ 	.word	0x000000b0


	//   ....[2]....
        /*0390*/ 	.word	0x000002d0


	//   ....[3]....
        /*0394*/ 	.word	0x00000430


	//   ....[4]....
        /*0398*/ 	.word	0x00000550


	//   ....[5]....
        /*039c*/ 	.word	0x000006b0


	//   ....[6]....
        /*03a0*/ 	.word	0x00001020


	//   ....[7]....
        /*03a4*/ 	.word	0x000023e0


	//   ....[8]....
        /*03a8*/ 	.word	0x000024e0


	//   ....[9]....
        /*03ac*/ 	.word	0x000028a0


	//   ....[10]....
        /*03b0*/ 	.word	0x000029e0


	//   ....[11]....
        /*03b4*/ 	.word	0x00004940


	//   ....[12]....
        /*03b8*/ 	.word	0x00004950


	//   ....[13]....
        /*03bc*/ 	.word	0x00004980


	//   ....[14]....
        /*03c0*/ 	.word	0x00004990


	//   ....[15]....
        /*03c4*/ 	.word	0x00006280


	//   ....[16]....
        /*03c8*/ 	.word	0x00006290


	//   ....[17]....
        /*03cc*/ 	.word	0x00006310


	//   ....[18]....
        /*03d0*/ 	.word	0x00006330


	//   ....[19]....
        /*03d4*/ 	.word	0x00007000


	//   ....[20]....
        /*03d8*/ 	.word	0x00007040


	//   ....[21]....
        /*03dc*/ 	.word	0x00007050


	//   ....[22]....
        /*03e0*/ 	.word	0x00007070


	//   ....[23]....
        /*03e4*/ 	.word	0x00007090


	//   ....[24]....
        /*03e8*/ 	.word	0x000070a0


	//   ....[25]....
        /*03ec*/ 	.word	0x000070b0


	//   ....[26]....
        /*03f0*/ 	.word	0x000070c0


	//   ....[27]....
        /*03f4*/ 	.word	0x000070d0


	//   ....[28]....
        /*03f8*/ 	.word	0x000070e0


	//   ....[29]....
        /*03fc*/ 	.word	0x000070f0


	//   ....[30]....
        /*0400*/ 	.word	0x00007100


	//   ....[31]....
        /*0404*/ 	.word	0x00007130


	//   ....[32]....
        /*0408*/ 	.word	0x00007140


	//   ....[33]....
        /*040c*/ 	.word	0x00007150


	//   ....[34]....
        /*0410*/ 	.word	0x00007160


	//   ....[35]....
        /*0414*/ 	.word	0x00007190


	//   ....[36]....
        /*0418*/ 	.word	0x000071b0


	//   ....[37]....
        /*041c*/ 	.word	0x000071d0


	//   ....[38]....
        /*0420*/ 	.word	0x000071e0


	//   ....[39]....
        /*0424*/ 	.word	0x000076a0


	//   ....[40]....
        /*0428*/ 	.word	0x000076e0


	//   ....[41]....
        /*042c*/ 	.word	0x00007710


	//   ....[42]....
        /*0430*/ 	.word	0x00007740


	//   ....[43]....
        /*0434*/ 	.word	0x00007760


	//   ....[44]....
        /*0438*/ 	.word	0x00007770


	//   ....[45]....
        /*043c*/ 	.word	0x00007780


	//   ....[46]....
        /*0440*/ 	.word	0x00007790


	//   ....[47]....
        /*0444*/ 	.word	0x00008da0


	//   ....[48]....
        /*0448*/ 	.word	0x00008de0


	//   ....[49]....
        /*044c*/ 	.word	0x00008e10


	//   ....[50]....
        /*0450*/ 	.word	0x00008e50


	//   ....[51]....
        /*0454*/ 	.word	0x00008e60


	//   ....[52]....
        /*0458*/ 	.word	0x00008ea0


	//   ....[53]....
        /*045c*/ 	.word	0x00008eb0


	//   ....[54]....
        /*0460*/ 	.word	0x00008ec0


	//   ....[55]....
        /*0464*/ 	.word	0x00008f00


	//   ....[56]....
        /*0468*/ 	.word	0x00008f40


	//   ....[57]....
        /*046c*/ 	.word	0x00009330


	//   ....[58]....
        /*0470*/ 	.word	0x00009350


	//   ....[59]....
        /*0474*/ 	.word	0x00009370


	//   ....[60]....
        /*0478*/ 	.word	0x000093a0


	//   ....[61]....
        /*047c*/ 	.word	0x00009400


	//   ....[62]....
        /*0480*/ 	.word	0x00009410


	//   ....[63]....
        /*0484*/ 	.word	0x00009420


	//   ....[64]....
        /*0488*/ 	.word	0x00009470


	//   ....[65]....
        /*048c*/ 	.word	0x00009490


	//   ....[66]....
        /*0490*/ 	.word	0x000094a0


	//   ....[67]....
        /*0494*/ 	.word	0x00009d30


	//   ....[68]....
        /*0498*/ 	.word	0x00009d50


	//   ....[69]....
        /*049c*/ 	.word	0x00009db0


	//   ....[70]....
        /*04a0*/ 	.word	0x00009df0


	//   ....[71]....
        /*04a4*/ 	.word	0x00009e30


	//   ....[72]....
        /*04a8*/ 	.word	0x00009e70


	//   ....[73]....
        /*04ac*/ 	.word	0x00009e80


	//   ....[74]....
        /*04b0*/ 	.word	0x00009ec0


	//   ....[75]....
        /*04b4*/ 	.word	0x00009f10


	//   ....[76]....
        /*04b8*/ 	.word	0x00009f50


	//   ....[77]....
        /*04bc*/ 	.word	0x00009f70


	//   ....[78]....
        /*04c0*/ 	.word	0x00009fa0


	//   ....[79]....
        /*04c4*/ 	.word	0x0000a840


	//   ....[80]....
        /*04c8*/ 	.word	0x0000a850


	//   ....[81]....
        /*04cc*/ 	.word	0x0000a870


	//   ....[82]....
        /*04d0*/ 	.word	0x0000a8c0


	//   ....[83]....
        /*04d4*/ 	.word	0x0000a8d0


	//   ....[84]....
        /*04d8*/ 	.word	0x0000a910


	//   ....[85]....
        /*04dc*/ 	.word	0x0000a920


	//   ....[86]....
        /*04e0*/ 	.word	0x0000a930


	//   ....[87]....
        /*04e4*/ 	.word	0x0000a970


	//   ....[88]....
        /*04e8*/ 	.word	0x0000a9b0


	//   ....[89]....
        /*04ec*/ 	.word	0x0000add0


	//   ....[90]....
        /*04f0*/ 	.word	0x0000ade0


	//   ....[91]....
        /*04f4*/ 	.word	0x0000adf0


	//   ....[92]....
        /*04f8*/ 	.word	0x0000ae00


	//   ....[93]....
        /*04fc*/ 	.word	0x0000ae40


	//   ....[94]....
        /*0500*/ 	.word	0x0000ae50


	//   ....[95]....
        /*0504*/ 	.word	0x0000ae90


	//   ....[96]....
        /*0508*/ 	.word	0x0000aea0


	//   ....[97]....
        /*050c*/ 	.word	0x0000aeb0


	//   ....[98]....
        /*0510*/ 	.word	0x0000aef0


	//   ....[99]....
        /*0514*/ 	.word	0x0000bb10


	//   ....[100]....
        /*0518*/ 	.word	0x0000c030


	//   ....[101]....
        /*051c*/ 	.word	0x0000c110


	//   ....[102]....
        /*0520*/ 	.word	0x0000c1e0


	//   ....[103]....
        /*0524*/ 	.word	0x0000c240


	//   ....[104]....
        /*0528*/ 	.word	0x0000c300


	//   ....[105]....
        /*052c*/ 	.word	0x0000c360


	//   ....[106]....
        /*0530*/ 	.word	0x0000c410


	//   ....[107]....
        /*0534*/ 	.word	0x0000c470


	//   ....[108]....
        /*0538*/ 	.word	0x0000c520


	//   ....[109]....
        /*053c*/ 	.word	0x0000c580


	//   ....[110]....
        /*0540*/ 	.word	0x0000c630


	//   ....[111]....
        /*0544*/ 	.word	0x0000c720


	//   ....[112]....
        /*0548*/ 	.word	0x0000c7e0


	//   ....[113]....
        /*054c*/ 	.word	0x0000c860


	//   ....[114]....
        /*0550*/ 	.word	0x0000c920


	//   ....[115]....
        /*0554*/ 	.word	0x0000c980


	//   ....[116]....
        /*0558*/ 	.word	0x0000ca40


	//   ....[117]....
        /*055c*/ 	.word	0x0000caa0


	//   ....[118]....
        /*0560*/ 	.word	0x0000cb80


	//   ....[119]....
        /*0564*/ 	.word	0x0000cbe0


	//   ....[120]....
        /*0568*/ 	.word	0x0000ccb0


	//   ....[121]....
        /*056c*/ 	.word	0x0000cd40


	//   ....[122]....
        /*0570*/ 	.word	0x0000cdb0


	//   ....[123]....
        /*0574*/ 	.word	0x0000ce30


	//   ....[124]....
        /*0578*/ 	.word	0x0000cee0


	//   ....[125]....
        /*057c*/ 	.word	0x0000cf60


	//   ....[126]....
        /*0580*/ 	.word	0x0000d000


	//   ....[127]....
        /*0584*/ 	.word	0x0000d080


	//   ....[128]....
        /*0588*/ 	.word	0x0000d140


	//   ....[129]....
        /*058c*/ 	.word	0x0000d1a0


	//   ....[130]....
        /*0590*/ 	.word	0x0000d250


	//   ....[131]....
        /*0594*/ 	.word	0x0000d2d0


	//   ....[132]....
        /*0598*/ 	.word	0x0000d360


	//   ....[133]....
        /*059c*/ 	.word	0x0000d4a0


	//   ....[134]....
        /*05a0*/ 	.word	0x0000d550


	//   ....[135]....
        /*05a4*/ 	.word	0x0000d600


	//   ....[136]....
        /*05a8*/ 	.word	0x0000d6a0


	//   ....[137]....
        /*05ac*/ 	.word	0x0000d750


	//   ....[138]....
        /*05b0*/ 	.word	0x0000d7f0


	//   ....[139]....
        /*05b4*/ 	.word	0x0000d8a0


	//   ....[140]....
        /*05b8*/ 	.word	0x0000d940


	//   ....[141]....
        /*05bc*/ 	.word	0x0000d9b0


	//   ....[142]....
        /*05c0*/ 	.word	0x0000da70


	//   ....[143]....
        /*05c4*/ 	.word	0x0000db60


	//   ....[144]....
        /*05c8*/ 	.word	0x0000dbf0


	//   ....[145]....
        /*05cc*/ 	.word	0x0000dc50


	//   ....[146]....
        /*05d0*/ 	.word	0x0000dd00


	//   ....[147]....
        /*05d4*/ 	.word	0x0000dd60


	//   ....[148]....
        /*05d8*/ 	.word	0x0000de10


	//   ....[149]....
        /*05dc*/ 	.word	0x0000de70


	//   ....[150]....
        /*05e0*/ 	.word	0x0000df20


	//   ....[151]....
        /*05e4*/ 	.word	0x0000df80


	//   ....[152]....
        /*05e8*/ 	.word	0x0000e030


	//----- nvinfo : EIATTR_REG_RECONFIG
	.align		4
.L_87:
        /*05ec*/ 	.byte	0x01, 0x54
	.zero		2


	//----- nvinfo : EIATTR_SYSCALL_OFFSETS
	.align		4
        /*05f0*/ 	.byte	0x04, 0x46
        /*05f2*/ 	.short	(.L_89 - .L_88)


	//   ....[0]....
.L_88:
        /*05f4*/ 	.word	0x00001300


	//   ....[1]....
        /*05f8*/ 	.word	0x00008250


	//   ....[2]....
        /*05fc*/ 	.word	0x000083b0


	//   ....[3]....
        /*0600*/ 	.word	0x000084f0


	//   ....[4]....
        /*0604*/ 	.word	0x00008610


	//   ....[5]....
        /*0608*/ 	.word	0x00009860


	//----- nvinfo : EIATTR_MBARRIER_INSTR_OFFSETS
	.align		4
.L_89:
        /*060c*/ 	.byte	0x04, 0x39
        /*060e*/ 	.short	(.L_91 - .L_90)


	//   ....[0]....
.L_90:
        /*0610*/ 	.word	0x00000180
        /*0614*/ 	.word	0x000000ff
        /*0618*/ 	.word	0x00013200
        /*061c*/ 	.short	0x0100
        /*061e*/ 	.byte	0x08
	.zero		1


	//   ....[1]....
        /*0620*/ 	.word	0x00000190
        /*0624*/ 	.word	0x000000ff
        /*0628*/ 	.word	0x00013220
        /*062c*/ 	.short	0x0100
        /*062e*/ 	.byte	0x08
	.zero		1


	//   ....[2]....
        /*0630*/ 	.word	0x00000280
        /*0634*/ 	.word	0x000000ff
        /*0638*/ 	.word	0x00013230
        /*063c*/ 	.short	0x0100
        /*063e*/ 	.byte	0x08
	.zero		1


	//   ....[3]....
        /*0640*/ 	.word	0x00000290
        /*0644*/ 	.word	0x000000ff
        /*0648*/ 	.word	0x00013240
        /*064c*/ 	.short	0x0100
        /*064e*/ 	.byte	0x08
	.zero		1


	//   ....[4]....
        /*0650*/ 	.word	0x000002a0
        /*0654*/ 	.word	0x000000ff
        /*0658*/ 	.word	0x00013238
        /*065c*/ 	.short	0x0100
        /*065e*/ 	.byte	0x08
	.zero		1


	//   ....[5]....
        /*0660*/ 	.word	0x000002b0
        /*0664*/ 	.word	0x000000ff
        /*0668*/ 	.word	0x00013248
        /*066c*/ 	.short	0x0100
        /*066e*/ 	.byte	0x08
	.zero		1


	//   ....[6]....
        /*0670*/ 	.word	0x000003e0
        /*0674*/ 	.word	0x000000ff
        /*0678*/ 	.word	0x00013250
        /*067c*/ 	.short	0x0100
        /*067e*/ 	.byte	0x08
	.zero		1


	//   ....[7]....
        /*0680*/ 	.word	0x000003f0
        /*0684*/ 	.word	0x000000ff
        /*0688*/ 	.word	0x00013260
        /*068c*/ 	.short	0x0100
        /*068e*/ 	.byte	0x08
	.zero		1


	//   ....[8]....
        /*0690*/ 	.word	0x00000400
        /*0694*/ 	.word	0x000000ff
        /*0698*/ 	.word	0x00013258
        /*069c*/ 	.short	0x0100
        /*069e*/ 	.byte	0x08
	.zero		1


	//   ....[9]....
        /*06a0*/ 	.word	0x00000410
        /*06a4*/ 	.word	0x000000ff
        /*06a8*/ 	.word	0x00013268
        /*06ac*/ 	.short	0x0100
        /*06ae*/ 	.byte	0x08
	.zero		1


	//   ....[10]....
        /*06b0*/ 	.word	0x00000500
        /*06b4*/ 	.word	0x000000ff
        /*06b8*/ 	.word	0x00013270
        /*06bc*/ 	.short	0x0100
        /*06be*/ 	.byte	0x06
	.zero		1


	//   ....[11]....
        /*06c0*/ 	.word	0x00000510
        /*06c4*/ 	.word	0x000000ff
        /*06c8*/ 	.word	0x00013280
        /*06cc*/ 	.short	0x0100
        /*06ce*/ 	.byte	0x06
	.zero		1


	//   ....[12]....
        /*06d0*/ 	.word	0x00000520
        /*06d4*/ 	.word	0x000000ff
        /*06d8*/ 	.word	0x00013278
        /*06dc*/ 	.short	0x0100
        /*06de*/ 	.byte	0x06
	.zero		1


	//   ....[13]....
        /*06e0*/ 	.word	0x00000530
        /*06e4*/ 	.word	0x000000ff
        /*06e8*/ 	.word	0x00013288
        /*06ec*/ 	.short	0x0100
        /*06ee*/ 	.byte	0x06
	.zero		1


	//   ....[14]....
        /*06f0*/ 	.word	0x00000660
        /*06f4*/ 	.word	0x000000ff
        /*06f8*/ 	.word	0x00013290
        /*06fc*/ 	.short	0x0100
        /*06fe*/ 	.byte	0x08
	.zero		1


	//   ....[15]....
        /*0700*/ 	.word	0x00000670
        /*0704*/ 	.word	0x000000ff
        /*0708*/ 	.word	0x000132a0
        /*070c*/ 	.short	0x0100
        /*070e*/ 	.byte	0x08
	.zero		1


	//   ....[16]....
        /*0710*/ 	.word	0x00000680
        /*0714*/ 	.word	0x000000ff
        /*0718*/ 	.word	0x00013298
        /*071c*/ 	.short	0x0100
        /*071e*/ 	.byte	0x08
	.zero		1


	//   ....[17]....
        /*0720*/ 	.word	0x00000690
        /*0724*/ 	.word	0x000000ff
        /*0728*/ 	.word	0x000132a8
        /*072c*/ 	.short	0x0100
        /*072e*/ 	.byte	0x08
	.zero		1


	//   ....[18]....
        /*0730*/ 	.word	0x000007e0
        /*0734*/ 	.word	0x000000ff
        /*0738*/ 	.word	0x000132b0
        /*073c*/ 	.short	0x0100
        /*073e*/ 	.byte	0x08
	.zero		1


	//   ....[19]....
        /*0740*/ 	.word	0x000007f0
        /*0744*/ 	.word	0x000000ff
        /*0748*/ 	.word	0x000132c0
        /*074c*/ 	.short	0x0100
        /*074e*/ 	.byte	0x08
	.zero		1


	//   ....[20]....
        /*0750*/ 	.word	0x00000800
        /*0754*/ 	.word	0x000000ff
        /*0758*/ 	.word	0x000132b8
        /*075c*/ 	.short	0x0100
        /*075e*/ 	.byte	0x08
	.zero		1


	//   ....[21]....
        /*0760*/ 	.word	0x00000810
        /*0764*/ 	.word	0x000000ff
        /*0768*/ 	.word	0x000132c8
        /*076c*/ 	.short	0x0100
        /*076e*/ 	.byte	0x08
	.zero		1


	//   ....[22]....
        /*0770*/ 	.word	0x00001360
        /*0774*/ 	.word	0x00000019
        /*0778*/ 	.word	0x00013200
        /*077c*/ 	.short	0x010a
        /*077e*/ 	.byte	0x3f
	.zero		1


	//   ....[23]....
        /*0780*/ 	.word	0x000013e0
        /*0784*/ 	.word	0x00000005
        /*0788*/ 	.word	0x00013230
        /*078c*/ 	.short	0x010a
        /*078e*/ 	.byte	0x3f
	.zero		1


	//   ....[24]....
        /*0790*/ 	.word	0x00001460
        /*0794*/ 	.word	0x00000005
        /*0798*/ 	.word	0x00013230
        /*079c*/ 	.short	0x010a
        /*079e*/ 	.byte	0x3f
	.zero		1


	//   ....[25]....
        /*07a0*/ 	.word	0x000025a0
        /*07a4*/ 	.word	0x00000028
        /*07a8*/ 	.word	0x00000000
        /*07ac*/ 	.short	0x0101
        /*07ae*/ 	.byte	0x3f
	.zero		1


	//   ....[26]....
        /*07b0*/ 	.word	0x00003d20
        /*07b4*/ 	.word	0x000000ff
        /*07b8*/ 	.word	0x00013230
        /*07bc*/ 	.short	0x010a
        /*07be*/ 	.byte	0x16
	.zero		1


	//   ....[27]....
        /*07c0*/ 	.word	0x00003d60
        /*07c4*/ 	.word	0x000000ff
        /*07c8*/ 	.word	0x00013230
        /*07cc*/ 	.short	0x010a
        /*07ce*/ 	.byte	0x16
	.zero		1


	//   ....[28]....
        /*07d0*/ 	.word	0x000041b0
        /*07d4*/ 	.word	0x000000ff
        /*07d8*/ 	.word	0x00013250
        /*07dc*/ 	.short	0x010a
        /*07de*/ 	.byte	0x0c
	.zero		1


	//   ....[29]....
        /*07e0*/ 	.word	0x000041f0
        /*07e4*/ 	.word	0x000000ff
        /*07e8*/ 	.word	0x00013250
        /*07ec*/ 	.short	0x010a
        /*07ee*/ 	.byte	0x0c
	.zero		1


	//   ....[30]....
        /*07f0*/ 	.word	0x000044b0
        /*07f4*/ 	.word	0x000000ff
        /*07f8*/ 	.word	0x00000000
        /*07fc*/ 	.short	0x0101
        /*07fe*/ 	.byte	0x16
	.zero		1


	//   ....[31]....
        /*0800*/ 	.word	0x00005a60
        /*0804*/ 	.word	0x000000ff
        /*0808*/ 	.word	0x00000000
        /*080c*/ 	.short	0x0101
        /*080e*/ 	.byte	0x06
	.zero		1


	//   ....[32]....
        /*0810*/ 	.word	0x00005f40
        /*0814*/ 	.word	0x000000ff
        /*0818*/ 	.word	0x00013250
        /*081c*/ 	.short	0x010a
        /*081e*/ 	.byte	0x06
	.zero		1


	//   ....[33]....
        /*0820*/ 	.word	0x00005f80
        /*0824*/ 	.word	0x000000ff
        /*0828*/ 	.word	0x00013250
        /*082c*/ 	.short	0x010a
        /*082e*/ 	.byte	0x06
	.zero		1


	//   ....[34]....
        /*0830*/ 	.word	0x000069c0
        /*0834*/ 	.word	0x000000ff
        /*0838*/ 	.word	0x00000000
        /*083c*/ 	.short	0x0101
        /*083e*/ 	.byte	0x06
	.zero		1


	//   ....[35]....
        /*0840*/ 	.word	0x00007600
        /*0844*/ 	.word	0x000000ff
        /*0848*/ 	.word	0x00000000
        /*084c*/ 	.short	0x0101
        /*084e*/ 	.byte	0x04
	.zero		1


	//   ....[36]....
        /*0850*/ 	.word	0x00008b00
        /*0854*/ 	.word	0x00000000
        /*0858*/ 	.word	0x00013280
        /*085c*/ 	.short	0x010a
        /*085e*/ 	.byte	0x3f
	.zero		1


	//   ....[37]....
        /*0860*/ 	.word	0x00008fd0
        /*0864*/ 	.word	0x00000000
        /*0868*/ 	.word	0x00013270
        /*086c*/ 	.short	0x0107
        /*086e*/ 	.byte	0x3f
	.zero		1


	//   ....[38]....
        /*0870*/ 	.word	0x00009090
        /*0874*/ 	.word	0x00000000
        /*0878*/ 	.word	0x00013270
        /*087c*/ 	.short	0x0101
        /*087e*/ 	.byte	0x3f
	.zero		1


	//   ....[39]....
        /*0880*/ 	.word	0x000090c0
        /*0884*/ 	.word	0x00000000
        /*0888*/ 	.word	0x00013240
        /*088c*/ 	.short	0x010a
        /*088e*/ 	.byte	0x3f
	.zero		1


	//   ....[40]....
        /*0890*/ 	.word	0x00009630
        /*0894*/ 	.word	0x00000000
        /*0898*/ 	.word	0x00013230
        /*089c*/ 	.short	0x0107
        /*089e*/ 	.byte	0x3f
	.zero		1


	//   ....[41]....
        /*08a0*/ 	.word	0x00009700
        /*08a4*/ 	.word	0x00000000
        /*08a8*/ 	.word	0x00013230
        /*08ac*/ 	.short	0x0101
        /*08ae*/ 	.byte	0x3f
	.zero		1


	//   ....[42]....
        /*08b0*/ 	.word	0x0000a040
        /*08b4*/ 	.word	0x000000ff
        /*08b8*/ 	.word	0x00013200
        /*08bc*/ 	.short	0x0107
        /*08be*/ 	.byte	0x2b
	.zero		1


	//   ....[43]....
        /*08c0*/ 	.word	0x0000a090
        /*08c4*/ 	.word	0x000000ff
        /*08c8*/ 	.word	0x00013200
        /*08cc*/ 	.short	0x0101
        /*08ce*/ 	.byte	0x2b
	.zero		1


	//   ....[44]....
        /*08d0*/ 	.word	0x0000a0c0
        /*08d4*/ 	.word	0x000000ff
        /*08d8*/ 	.word	0x00013220
        /*08dc*/ 	.short	0x010a
        /*08de*/ 	.byte	0x2b
	.zero		1


	//   ....[45]....
        /*08e0*/ 	.word	0x0000a5b0
        /*08e4*/ 	.word	0x00000000
        /*08e8*/ 	.word	0x00013280
        /*08ec*/ 	.short	0x010a
        /*08ee*/ 	.byte	0x3f
	.zero		1


	//   ....[46]....
        /*08f0*/ 	.word	0x0000aa60
        /*08f4*/ 	.word	0x00000000
        /*08f8*/ 	.word	0x00013270
        /*08fc*/ 	.short	0x0107
        /*08fe*/ 	.byte	0x3f
	.zero		1


	//   ....[47]....
        /*0900*/ 	.word	0x0000ab20
        /*0904*/ 	.word	0x00000000
        /*0908*/ 	.word	0x00013270
        /*090c*/ 	.short	0x0101
        /*090e*/ 	.byte	0x3f
	.zero		1


	//   ....[48]....
        /*0910*/ 	.word	0x0000ab50
        /*0914*/ 	.word	0x00000000
        /*0918*/ 	.word	0x00013240
        /*091c*/ 	.short	0x010a
        /*091e*/ 	.byte	0x3f
	.zero		1


	//   ....[49]....
        /*0920*/ 	.word	0x0000afa0
        /*0924*/ 	.word	0x00000000
        /*0928*/ 	.word	0x00013230
        /*092c*/ 	.short	0x0107
        /*092e*/ 	.byte	0x3f
	.zero		1


	//   ....[50]....
        /*0930*/ 	.word	0x0000b060
        /*0934*/ 	.word	0x00000000
        /*0938*/ 	.word	0x00013230
        /*093c*/ 	.short	0x0101
        /*093e*/ 	.byte	0x3f
	.zero		1


	//   ....[51]....
        /*0940*/ 	.word	0x0000b0f0
        /*0944*/ 	.word	0x00000000
        /*0948*/ 	.word	0x00013270
        /*094c*/ 	.short	0x010a
        /*094e*/ 	.byte	0x3f
	.zero		1


	//   ....[52]....
        /*0950*/ 	.word	0x0000b180
        /*0954*/ 	.word	0x00000000
        /*0958*/ 	.word	0x00013260
        /*095c*/ 	.short	0x010a
        /*095e*/ 	.byte	0x3f
	.zero		1


	//   ....[53]....
        /*0960*/ 	.word	0x0000b480
        /*0964*/ 	.word	0x00000000
        /*0968*/ 	.word	0x00013250
        /*096c*/ 	.short	0x0101
        /*096e*/ 	.byte	0x3f
	.zero		1


	//   ....[54]....
        /*0970*/ 	.word	0x0000b510
        /*0974*/ 	.word	0x00000000
        /*0978*/ 	.word	0x00000000
        /*097c*/ 	.short	0x0101
        /*097e*/ 	.byte	0x3f
	.zero		1


	//   ....[55]....
        /*0980*/ 	.word	0x0000b5b0
        /*0984*/ 	.word	0x00000002
        /*0988*/ 	.word	0x00013270
        /*098c*/ 	.short	0x010a
        /*098e*/ 	.byte	0x3f
	.zero		1


	//   ....[56]....
        /*0990*/ 	.word	0x0000b640
        /*0994*/ 	.word	0x00000002
        /*0998*/ 	.word	0x00013260
        /*099c*/ 	.short	0x010a
        /*099e*/ 	.byte	0x3f
	.zero		1


	//   ....[57]....
        /*09a0*/ 	.word	0x0000b940
        /*09a4*/ 	.word	0x00000002
        /*09a8*/ 	.word	0x00013250
        /*09ac*/ 	.short	0x0101
        /*09ae*/ 	.byte	0x3f
	.zero		1


	//   ....[58]....
        /*09b0*/ 	.word	0x0000ba30
        /*09b4*/ 	.word	0x00000002
        /*09b8*/ 	.word	0x00000000
        /*09bc*/ 	.short	0x0101
        /*09be*/ 	.byte	0x3f
	.zero		1


	//   ....[59]....
        /*09c0*/ 	.word	0x0000bac0
        /*09c4*/ 	.word	0x00000005
        /*09c8*/ 	.word	0x00013220
        /*09cc*/ 	.short	0x010a
        /*09ce*/ 	.byte	0x3f
	.zero		1


	//   ....[60]....
        /*09d0*/ 	.word	0x0000bbf0
        /*09d4*/ 	.word	0x00000003
        /*09d8*/ 	.word	0x00013240
        /*09dc*/ 	.short	0x010a
        /*09de*/ 	.byte	0x3f
	.zero		1


	//   ....[61]....
        /*09e0*/ 	.word	0x0000bc90
        /*09e4*/ 	.word	0x00000005
        /*09e8*/ 	.word	0x00013240
        /*09ec*/ 	.short	0x010a
        /*09ee*/ 	.byte	0x3f
	.zero		1


	//   ....[62]....
        /*09f0*/ 	.word	0x0000bcd0
        /*09f4*/ 	.word	0x00000003
        /*09f8*/ 	.word	0x00013260
        /*09fc*/ 	.short	0x010a
        /*09fe*/ 	.byte	0x3f
	.zero		1


	//   ....[63]....
        /*0a00*/ 	.word	0x0000bd10
        /*0a04*/ 	.word	0x00000005
        /*0a08*/ 	.word	0x00013260
        /*0a0c*/ 	.short	0x010a
        /*0a0e*/ 	.byte	0x3f
	.zero		1


	//   ....[64]....
        /*0a10*/ 	.word	0x0000bd50
        /*0a14*/ 	.word	0x00000003
        /*0a18*/ 	.word	0x00013280
        /*0a1c*/ 	.short	0x010a
        /*0a1e*/ 	.byte	0x3f
	.zero		1


	//   ....[65]....
        /*0a20*/ 	.word	0x0000bd90
        /*0a24*/ 	.word	0x00000005
        /*0a28*/ 	.word	0x00013280
        /*0a2c*/ 	.short	0x010a
        /*0a2e*/ 	.byte	0x3f
	.zero		1


	//   ....[66]....
        /*0a30*/ 	.word	0x0000bdf0
        /*0a34*/ 	.word	0x00000019
        /*0a38*/ 	.word	0x00013200
        /*0a3c*/ 	.short	0x010a
        /*0a3e*/ 	.byte	0x3f
	.zero		1


	//   ....[67]....
        /*0a40*/ 	.word	0x0000be40
        /*0a44*/ 	.word	0x00000005
        /*0a48*/ 	.word	0x00013230
        /*0a4c*/ 	.short	0x010a
        /*0a4e*/ 	.byte	0x3f
	.zero		1


	//   ....[68]....
        /*0a50*/ 	.word	0x0000bea0
        /*0a54*/ 	.word	0x00000004
        /*0a58*/ 	.word	0x00013230
        /*0a5c*/ 	.short	0x010a
        /*0a5e*/ 	.byte	0x3f
	.zero		1


	//   ....[69]....
        /*0a60*/ 	.word	0x0000bf00
        /*0a64*/ 	.word	0x00000004
        /*0a68*/ 	.word	0x00013250
        /*0a6c*/ 	.short	0x010a
        /*0a6e*/ 	.byte	0x3f
	.zero		1


	//   ....[70]....
        /*0a70*/ 	.word	0x0000bf60
        /*0a74*/ 	.word	0x00000007
        /*0a78*/ 	.word	0x00013250
        /*0a7c*/ 	.short	0x010a
        /*0a7e*/ 	.byte	0x3f
	.zero		1


	//   ....[71]....
        /*0a80*/ 	.word	0x0000c060
        /*0a84*/ 	.word	0x00000000
        /*0a88*/ 	.word	0x00013280
        /*0a8c*/ 	.short	0x010a
        /*0a8e*/ 	.byte	0x3f
	.zero		1


	//   ....[72]....
        /*0a90*/ 	.word	0x0000c670
        /*0a94*/ 	.word	0x00000000
        /*0a98*/ 	.word	0x00013240
        /*0a9c*/ 	.short	0x010a
        /*0a9e*/ 	.byte	0x3f
	.zero		1


	//   ....[73]....
        /*0aa0*/ 	.word	0x0000d3a0
        /*0aa4*/ 	.word	0x00000003
        /*0aa8*/ 	.word	0x00013220
        /*0aac*/ 	.short	0x010a
        /*0aae*/ 	.byte	0x3f
	.zero		1


	//   ....[74]....
        /*0ab0*/ 	.word	0x0000d3f0
        /*0ab4*/ 	.word	0x00000000
        /*0ab8*/ 	.word	0x00013280
        /*0abc*/ 	.short	0x010a
        /*0abe*/ 	.byte	0x3f
	.zero		1


	//   ....[75]....
        /*0ac0*/ 	.word	0x0000dab0
        /*0ac4*/ 	.word	0x00000000
        /*0ac8*/ 	.word	0x00013240
        /*0acc*/ 	.short	0x010a
        /*0ace*/ 	.byte	0x3f
	.zero		1


	//   ....[76]....
        /*0ad0*/ 	.word	0x0000e060
        /*0ad4*/ 	.word	0x00000000
        /*0ad8*/ 	.word	0x00013270
        /*0adc*/ 	.short	0x010a
        /*0ade*/ 	.byte	0x3f
	.zero		1


	//   ....[77]....
        /*0ae0*/ 	.word	0x0000e0b0
        /*0ae4*/ 	.word	0x00000000
        /*0ae8*/ 	.word	0x00013260
        /*0aec*/ 	.short	0x010a
        /*0aee*/ 	.byte	0x3f
	.zero		1


	//   ....[78]....
        /*0af0*/ 	.word	0x0000e100
        /*0af4*/ 	.word	0x00000002
        /*0af8*/ 	.word	0x00013270
        /*0afc*/ 	.short	0x010a
        /*0afe*/ 	.byte	0x3f
	.zero		1


	//   ....[79]....
        /*0b00*/ 	.word	0x0000e150
        /*0b04*/ 	.word	0x00000002
        /*0b08*/ 	.word	0x00013260
        /*0b0c*/ 	.short	0x010a
        /*0b0e*/ 	.byte	0x3f
	.zero		1


	//   ....[80]....
        /*0b10*/ 	.word	0x0000e1a0
        /*0b14*/ 	.word	0x00000005
        /*0b18*/ 	.word	0x00013220
        /*0b1c*/ 	.short	0x010a
        /*0b1e*/ 	.byte	0x3f
	.zero		1


	//   ....[81]....
        /*0b20*/ 	.word	0x0000e1f0
        /*0b24*/ 	.word	0x00000003
        /*0b28*/ 	.word	0x00013240
        /*0b2c*/ 	.short	0x010a
        /*0b2e*/ 	.byte	0x3f
	.zero		1


	//   ....[82]....
        /*0b30*/ 	.word	0x0000e240
        /*0b34*/ 	.word	0x00000005
        /*0b38*/ 	.word	0x00013240
        /*0b3c*/ 	.short	0x010a
        /*0b3e*/ 	.byte	0x3f
	.zero		1


	//   ....[83]....
        /*0b40*/ 	.word	0x0000e290
        /*0b44*/ 	.word	0x00000003
        /*0b48*/ 	.word	0x00013260
        /*0b4c*/ 	.short	0x010a
        /*0b4e*/ 	.byte	0x3f
	.zero		1


	//   ....[84]....
        /*0b50*/ 	.word	0x0000e2e0
        /*0b54*/ 	.word	0x00000005
        /*0b58*/ 	.word	0x00013260
        /*0b5c*/ 	.short	0x010a
        /*0b5e*/ 	.byte	0x3f
	.zero		1


	//   ....[85]....
        /*0b60*/ 	.word	0x0000e330
        /*0b64*/ 	.word	0x00000003
        /*0b68*/ 	.word	0x00013280
        /*0b6c*/ 	.short	0x010a
        /*0b6e*/ 	.byte	0x3f
	.zero		1


	//----- nvinfo : EIATTR_NUM_MBARRIERS
	.align		4
.L_91:
        /*0b70*/ 	.byte	0x03, 0x38
        /*0b72*/ 	.short	0x0016


	//----- nvinfo : EIATTR_EXIT_INSTR_OFFSETS
	.align		4
        /*0b74*/ 	.byte	0x04, 0x1c
        /*0b76*/ 	.short	(.L_93 - .L_92)


	//   ....[0]....
.L_92:
        /*0b78*/ 	.word	0x00000930


	//   ....[1]....
        /*0b7c*/ 	.word	0x00007850


	//   ....[2]....
        /*0b80*/ 	.word	0x0000bb30


	//   ....[3]....
        /*0b84*/ 	.word	0x0000bde0


	//----- nvinfo : EIATTR_MAX_THREADS
	.align		4
.L_93:
        /*0b88*/ 	.byte	0x04, 0x05
        /*0b8a*/ 	.short	(.L_95 - .L_94)
.L_94:
        /*0b8c*/ 	.word	0x00000200
        /*0b90*/ 	.word	0x00000001
        /*0b94*/ 	.word	0x00000001


	//----- nvinfo : EIATTR_CRS_STACK_SIZE
	.align		4
.L_95:
        /*0b98*/ 	.byte	0x04, 0x1e
        /*0b9a*/ 	.short	(.L_97 - .L_96)
.L_96:
        /*0b9c*/ 	.word	0x00000000


	//----- nvinfo : EIATTR_CBANK_PARAM_SIZE
	.align		4
.L_97:
        /*0ba0*/ 	.byte	0x03, 0x19
        /*0ba2*/ 	.short	0x0a70


	//----- nvinfo : EIATTR_PARAM_CBANK
	.align		4
        /*0ba4*/ 	.byte	0x04, 0x0a
        /*0ba6*/ 	.short	(.L_99 - .L_98)
	.align		4
.L_98:
        /*0ba8*/ 	.word	index@(.nv.constant0._ZN7cutlass13device_kernelIN5flash11enable_sm90INS1_16FlashAttnFwdSm90INS1_25CollectiveMainloopFwdSm90ILi2EN4cute5tupleIJNS5_1CILi1EEES8_S8_EEENS6_IJNS7_ILi192EEENS7_ILi160EEENS7_ILi64EEEEEELi64ENS_12float_e4m3_tEfNS_4arch4Sm90ELb0ELb0ELb0ELb0ELb1ELb0ELb0ELb1ELb1ELb1ELb0ELb0EEENS1_21CollectiveEpilogueFwdINS6_IJSA_SC_SB_EEES9_NS_10bfloat16_tESG_Li384ELb0ELb1ELb0ELb1EEENS1_29StaticPersistentTileSchedulerILb0EEEEEEEEEvNT_6ParamsE)
        /*0bac*/ 	.short	0x0210
        /*0bae*/ 	.short	0x0a70


	//----- nvinfo : EIATTR_SW_WAR
	.align		4
.L_99:
        /*0bb0*/ 	.byte	0x04, 0x36
        /*0bb2*/ 	.short	(.L_101 - .L_100)
.L_100:
        /*0bb4*/ 	.word	0x00000008
.L_101:


//--------------------- .nv.info._ZN7cutlass13device_kernelIN5flash11enable_sm90INS1_16FlashAttnFwdSm90INS1_25CollectiveMainloopFwdSm90ILi2EN4cute5tupleIJNS5_1CILi1EEES8_S8_EEENS6_IJNS7_ILi192EEENS7_ILi160EEENS7_ILi64EEEEEELi64ENS_12float_e4m3_tEfNS_4arch4Sm90ELb0ELb0ELb0ELb1ELb1ELb0ELb0ELb1ELb1ELb1ELb0ELb0EEENS1_21CollectiveEpilogueFwdINS6_IJSA_SC_SB_EEES9_NS_10bfloat16_tESG_Li384ELb1ELb1ELb0ELb1EEENS1_36VarlenDynamicPersistentTileSchedulerILi192ELi160ELi384ELi128ELb0ELb1ELb1ELb0ELb1ELb1EEEEEEEEEvNT_6ParamsE --------------------------
	.section	.nv.info._ZN7cutlass13device_kernelIN5flash11enable_sm90INS1_16FlashAttnFwdSm90INS1_25CollectiveMainloopFwdSm90ILi2EN4cute5tupleIJNS5_1CILi1EEES8_S8_EEENS6_IJNS7_ILi192EEENS7_ILi160EEENS7_ILi64EEEEEELi64ENS_12float_e4m3_tEfNS_4arch4Sm90ELb0ELb0ELb0ELb1ELb1ELb0ELb0ELb1ELb1ELb1ELb0ELb0EEENS1_21CollectiveEpilogueFwdINS6_IJSA_SC_SB_EEES9_NS_10bfloat16_tESG_Li384ELb1ELb1ELb0ELb1EEENS1_36VarlenDynamicPersistentTileSchedulerILi192ELi160ELi384ELi128ELb0ELb1ELb1ELb0ELb1ELb1EEEEEEEEEvNT_6ParamsE,"",@"SHT_CUDA_INFO"
	.sectionflags	@""
	.align	4


	//----- nvinfo : EIATTR_CUDA_API_VERSION
	.align		4
        /*0000*/ 	.byte	0x04, 0x37
        /*0002*/ 	.short	(.L_103 - .L_102)
.L_102:
        /*0004*/ 	.word	0x00000082


	//----- nvinfo : EIATTR_KPARAM_INFO
	.align		4
.L_103:
        /*0008*/ 	.byte	0x04, 0x17
        /*000a*/ 	.short	(.L_105 - .L_104)
.L_104:
        /*000c*/ 	.word	0x00000000
        /*0010*/ 	.short	0x0000
        /*0012*/ 	.short	0x0070
        /*0014*/ 	.byte	0x00, 0xf0, 0x01, 0x2a


	//----- nvinfo : EIATTR_SPARSE_MMA_MASK
	.align		4
.L_105:
        /*0018*/ 	.byte	0x03, 0x50
        /*001a*/ 	.short	0x0000


	//----- nvinfo : EIATTR_MAXREG_COUNT
	.align		4
        /*001c*/ 	.byte	0x03, 0x1b
        /*001e*/ 	.short	0x0080


	//----- nvinfo : EIATTR_NUM_BARRIERS
	.align		4
        /*0020*/ 	.byte	0x02, 0x4c
        /*0022*/ 	.byte	0x09
	.zero		1


	//----- nvinfo : EIATTR_EXTERNS
	.align		4
        /*0024*/ 	.byte	0x04, 0x0f
        /*0026*/ 	.short	(.L_107 - .L_106)


	//   ....[0]....
	.align		4
.L_106:
        /*0028*/ 	.word	index@(__assertfail)


	//----- nvinfo : EIATTR_ANNOTATIONS
	.align		4
.L_107:
        /*002c*/ 	.byte	0x04, 0x55
        /*002e*/ 	.short	(.L_109 - .L_108)


	//   ....[0]....
.L_108:
        /* <DEDUP_REMOVED lines=34> */
        /*0244*/ 	.byte	0x60, 0xf3, 0x00, 0x00, 0x01, 0x00, 0x00, 0x00, 0x80, 0xf3, 0x00, 0x00


	//----- nvinfo : EIATTR_MERCURY_ISA_VERSION
	.align		4
.L_109:
        /*0250*/ 	.byte	0x03, 0x5f
        /*0252*/ 	.short	0x0101


	//----- nvinfo : EIATTR_UNUSED_LOAD_BYTE_OFFSET
	.align		4
        /*0254*/ 	.byte	0x04, 0x44
        /*0256*/ 	.short	(.L_111 - .L_110)


	//   ....[0]....
.L_110:
        /*0258*/ 	.word	0x00000940
        /*025c*/ 	.word	0x0000fff0


	//   ....[1]....
        /*0260*/ 	.word	0x00006b50
        /*0264*/ 	.word	0x0000fff0


	//----- nvinfo : EIATTR_INT_WARP_WIDE_INSTR_OFFSETS
	.align		4
.L_111:
        /*0268*/ 	.byte	0x04, 0x31
        /*026a*/ 	.short	(.L_113 - .L_112)


	//   ....[0]....
.L_112:
        /*026c*/ 	.word	0x000000c0


	//   ....[1]....
        /*0270*/ 	.word	0x000000d0


	//   ....[2]....
        /*0274*/ 	.word	0x00000170


	//   ....[3]....
        /*0278*/ 	.word	0x00009ad0


	//   ....[4]....
        /*027c*/ 	.word	0x00009b60


	//   ....[5]....
        /*0280*/ 	.word	0x0000d630


	//   ....[6]....
        /*0284*/ 	.word	0x0000d6c0


	//----- nvinfo : EIATTR_COOP_GROUP_MASK_REGIDS
	.align		4
.L_113:
        /*0288*/ 	.byte	0x04, 0x29
        /*028a*/ 	.short	(.L_115 - .L_114)


	//   ....[0]....
.L_114:
        /*028c*/ 	.word	0xffffffff


	//   ....[1]....
        /*0290*/ 	.word	0xffffffff


	//   ....[2]....
        /*0294*/ 	.word	0xffffffff


	//   ....[3]....
        /*0298*/ 	.word	0xffffffff


	//   ....[4]....
        /*029c*/ 	.word	0xffffffff


	//   ....[5]....
        /*02a0*/ 	.word	0xffffffff


	//   ....[6]....
        /*02a4*/ 	.word	0xffffffff


	//   ....[7]....
        /*02a8*/ 	.word	0xffffffff


	//   ....[8]....
        /*02ac*/ 	.word	0xffffffff


	//   ....[9]....
        /*02b0*/ 	.word	0xffffffff


	//   ....[10]....
        /*02b4*/ 	.word	0xffffffff


	//   ....[11]....
        /*02b8*/ 	.word	0xffffffff


	//   ....[12]....
        /*02bc*/ 	.word	0xffffffff


	//   ....[13]....
        /*02c0*/ 	.word	0xffffffff


	//   ....[14]....
        /*02c4*/ 	.word	0xffffffff


	//   ....[15]....
        /*02c8*/ 	.word	0xffffffff


	//   ....[16]....
        /*02cc*/ 	.word	0xffffffff


	//   ....[17]....
        /*02d0*/ 	.word	0xffffffff


	//   ....[18]....
        /*02d4*/ 	.word	0xffffffff


	//   ....[19]....
        /*02d8*/ 	.word	0xffffffff


	//   ....[20]....
        /*02dc*/ 	.word	0xffffffff


	//   ....[21]....
        /*02e0*/ 	.word	0xffffffff


	//   ....[22]....
        /*02e4*/ 	.word	0xffffffff


	//   ....[23]....
        /*02e8*/ 	.word	0xffffffff


	//   ....[24]....
        /*02ec*/ 	.word	0xffffffff


	//   ....[25]....
        /*02f0*/ 	.word	0xffffffff


	//   ....[26]....
        /*02f4*/ 	.word	0xffffffff


	//   ....[27]....
        /*02f8*/ 	.word	0xffffffff


	//   ....[28]....
        /*02fc*/ 	.word	0xffffffff


	//   ....[29]....
        /*0300*/ 	.word	0xffffffff


	//   ....[30]....
        /*0304*/ 	.word	0xffffffff


	//   ....[31]....
        /*0308*/ 	.word	0xffffffff


	//   ....[32]....
        /*030c*/ 	.word	0xffffffff


	//   ....[33]....
        /*0310*/ 	.word	0xffffffff


	//   ....[34]....
        /*0314*/ 	.word	0xffffffff


	//   ....[35]....
        /*0318*/ 	.word	0xffffffff


	//   ....[36]....
        /*031c*/ 	.word	0xffffffff


	//   ....[37]....
        /*0320*/ 	.word	0xffffffff


	//   ....[38]....
        /*0324*/ 	.word	0xffffffff


	//   ....[39]....
        /*0328*/ 	.word	0xffffffff


	//   ....[40]....
        /*032c*/ 	.word	0xffffffff


	//   ....[41]....
        /*0330*/ 	.word	0xffffffff


	//   ....[42]....
        /*0334*/ 	.word	0xffffffff


	//   ....[43]....
        /*0338*/ 	.word	0xffffffff


	//   ....[44]....
        /*033c*/ 	.word	0xffffffff


	//   ....[45]....
        /*0340*/ 	.word	0xffffffff


	//   ....[46]....
        /*0344*/ 	.word	0xffffffff


	//   ....[47]....
        /*0348*/ 	.word	0xffffffff


	//   ....[48]....
        /*034c*/ 	.word	0xffffffff


	//   ....[49]....
        /*0350*/ 	.word	0xffffffff


	//   ....[50]....
        /*0354*/ 	.word	0xffffffff


	//   ....[51]....
        /*0358*/ 	.word	0xffffffff


	//   ....[52]....
        /*035c*/ 	.word	0xffffffff


	//   ....[53]....
        /*0360*/ 	.word	0xffffffff


	//   ....[54]....
        /*0364*/ 	.word	0xffffffff


	//   ....[55]....
        /*0368*/ 	.word	0xffffffff


	//   ....[56]....
        /*036c*/ 	.word	0xffffffff


	//   ....[57]....
        /*0370*/ 	.word	0xffffffff


	//   ....[58]....
        /*0374*/ 	.word	0xffffffff


	//   ....[59]....
        /*0378*/ 	.word	0xffffffff


	//   ....[60]....
        /*037c*/ 	.word	0xffffffff


	//   ....[61]....
        /*0380*/ 	.word	0xffffffff


	//   ....[62]....
        /*0384*/ 	.word	0xffffffff


	//   ....[63]....
        /*0388*/ 	.word	0xffffffff


	//   ....[64]....
        /*038c*/ 	.word	0xffffffff


	//   ....[65]....
        /*0390*/ 	.word	0xffffffff


	//   ....[66]....
        /*0394*/ 	.word	0xffffffff


	//   ....[67]....
        /*0398*/ 	.word	0xffffffff


	//   ....[68]....
        /*039c*/ 	.word	0xffffffff


	//   ....[69]....
        /*03a0*/ 	.word	0xffffffff


	//   ....[70]....
        /*03a4*/ 	.word	0xffffffff


	//   ....[71]....
        /*03a8*/ 	.word	0xffffffff


	//   ....[72]....
        /*03ac*/ 	.word	0xffffffff


	//   ....[73]....
        /*03b0*/ 	.word	0xffffffff


	//   ....[74]....
        /*03b4*/ 	.word	0xffffffff


	//   ....[75]....
        /*03b8*/ 	.word	0xffffffff


	//   ....[76]....
        /*03bc*/ 	.word	0xffffffff


	//   ....[77]....
        /*03c0*/ 	.word	0xffffffff


	//   ....[78]....
        /*03c4*/ 	.word	0xffffffff


	//   ....[79]....
        /*03c8*/ 	.word	0xffffffff


	//   ....[80]....
        /*03cc*/ 	.word	0xffffffff


	//   ....[81]....
        /*03d0*/ 	.word	0xffffffff


	//   ....[82]....
        /*03d4*/ 	.word	0xffffffff


	//   ....[83]....
        /*03d8*/ 	.word	0xffffffff


	//   ....[84]....
        /*03dc*/ 	.word	0xffffffff


	//   ....[85]....
        /*03e0*/ 	.word	0xffffffff


	//   ....[86]....
        /*03e4*/ 	.word	0xffffffff


	//   ....[87]....
        /*03e8*/ 	.word	0xffffffff


	//   ....[88]....
        /*03ec*/ 	.word	0xffffffff


	//   ....[89]....
        /*03f0*/ 	.word	0xffffffff


	//   ....[90]....
        /*03f4*/ 	.word	0xffffffff


	//   ....[91]....
        /*03f8*/ 	.word	0xffffffff


	//   ....[92]....
        /*03fc*/ 	.word	0xffffffff


	//   ....[93]....
        /*0400*/ 	.word	0xffffffff


	//   ....[94]....
        /*0404*/ 	.word	0xffffffff


	//   ....[95]....
        /*0408*/ 	.word	0xffffffff


	//   ....[96]....
        /*040c*/ 	.word	0xffffffff


	//   ....[97]....
        /*0410*/ 	.word	0xffffffff


	//   ....[98]....
        /*0414*/ 	.word	0xffffffff


	//   ....[99]....
        /*0418*/ 	.word	0xffffffff


	//   ....[100]....
        /*041c*/ 	.word	0xffffffff


	//   ....[101]....
        /*0420*/ 	.word	0xffffffff


	//   ....[102]....
        /*0424*/ 	.word	0xffffffff


	//   ....[103]....
        /*0428*/ 	.word	0xffffffff


	//   ....[104]....
        /*042c*/ 	.word	0xffffffff


	//   ....[105]....
        /*0430*/ 	.word	0xffffffff


	//   ....[106]....
        /*0434*/ 	.word	0xffffffff


	//   ....[107]....
        /*0438*/ 	.word	0xffffffff


	//   ....[108]....
        /*043c*/ 	.word	0xffffffff


	//   ....[109]....
        /*0440*/ 	.word	0xffffffff


	//   ....[110]....
        /*0444*/ 	.word	0xffffffff


	//   ....[111]....
        /*0448*/ 	.word	0xffffffff


	//   ....[112]....
        /*044c*/ 	.word	0xffffffff


	//   ....[113]....
        /*0450*/ 	.word	0xffffffff


	//   ....[114]....
        /*0454*/ 	.word	0xffffffff


	//   ....[115]....
        /*0458*/ 	.word	0xffffffff


	//   ....[116]....
        /*045c*/ 	.word	0xffffffff


	//   ....[117]....
        /*0460*/ 	.word	0xffffffff


	//   ....[118]....
        /*0464*/ 	.word	0xffffffff


	//   ....[119]....
        /*0468*/ 	.word	0xffffffff


	//   ....[120]....
        /*046c*/ 	.word	0xffffffff


	//   ....[121]....
        /*0470*/ 	.word	0xffffffff


	//   ....[122]....
        /*0474*/ 	.word	0xffffffff


	//   ....[123]....
        /*0478*/ 	.word	0xffffffff


	//   ....[124]....
        /*047c*/ 	.word	0xffffffff


	//   ....[125]....
        /*0480*/ 	.word	0xffffffff


	//   ....[126]....
        /*0484*/ 	.word	0xffffffff


	//   ....[127]....
        /*0488*/ 	.word	0xffffffff


	//   ....[128]....
        /*048c*/ 	.word	0xffffffff


	//   ....[129]....
        /*0490*/ 	.word	0xffffffff


	//   ....[130]....
        /*0494*/ 	.word	0xffffffff


	//   ....[131]....
        /*0498*/ 	.word	0xffffffff


	//   ....[132]....
        /*049c*/ 	.word	0xffffffff


	//   ....[133]....
        /*04a0*/ 	.word	0xffffffff


	//   ....[134]....
        /*04a4*/ 	.word	0xffffffff


	//   ....[135]....
        /*04a8*/ 	.word	0xffffffff


	//   ....[136]....
        /*04ac*/ 	.word	0xffffffff


	//   ....[137]....
        /*04b0*/ 	.word	0xffffffff


	//   ....[138]....
        /*04b4*/ 	.word	0xffffffff


	//   ....[139]....
        /*04b8*/ 	.word	0xffffffff


	//   ....[140]....
        /*04bc*/ 	.word	0xffffffff


	//   ....[141]....
        /*04c0*/ 	.word	0x0500000f


	//   ....[142]....
        /*04c4*/ 	.word	0x0500000f


	//   ....[143]....
        /*04c8*/ 	.word	0x0500000f


	//   ....[144]....
        /*04cc*/ 	.word	0x0500000f


	//   ....[145]....
        /*04d0*/ 	.word	0x0500000f


	//   ....[146]....
        /*04d4*/ 	.word	0x0500000f


	//   ....[147]....
        /*04d8*/ 	.word	0x0500000f


	//   ....[148]....
        /*04dc*/ 	.word	0x0500000f


	//   ....[149]....
        /*04e0*/ 	.word	0x0500000f


	//   ....[150]....
        /*04e4*/ 	.word	0x0500000f


	//   ....[151]....
        /*04e8*/ 	.word	0x0500000f


	//   ....[152]....
        /*04ec*/ 	.word	0x0500000f


	//   ....[153]....
        /*04f0*/ 	.word	0x0500000f


	//   ....[154]....
        /*04f4*/ 	.word	0x0500000f


	//   ....[155]....
        /*04f8*/ 	.word	0x0500000f


	//   ....[156]....
        /*04fc*/ 	.word	0x0500000f


	//   ....[157]....
        /*0500*/ 	.word	0x0500000f


	//   ....[158]....
        /*0504*/ 	.word	0x0500000f


	//   ....[159]....
        /*0508*/ 	.word	0x0500000f


	//   ....[160]....
        /*050c*/ 	.word	0x0500000f


	//   ....[161]....
        /*0510*/ 	.word	0x0500000f


	//   ....[162]....
        /*0514*/ 	.word	0x0500000f


	//   ....[163]....
        /*0518*/ 	.word	0x0500000f


	//   ....[164]....
        /*051c*/ 	.word	0x0500000f


	//   ....[165]....
        /*0520*/ 	.word	0x0500000f


	//   ....[166]....
        /*0524*/ 	.word	0x0500000f


	//   ....[167]....
        /*0528*/ 	.word	0x0500000f


	//   ....[168]....
        /*052c*/ 	.word	0x0500000f


	//   ....[169]....
        /*0530*/ 	.word	0x0500000f


	//   ....[170]....
        /*0534*/ 	.word	0x0500000f


	//   ....[171]....
        /*0538*/ 	.word	0x0500000f


	//   ....[172]....
        /*053c*/ 	.word	0x0500000f


	//   ....[173]....
        /*0540*/ 	.word	0x0500000f


	//   ....[174]....
        /*0544*/ 	.word	0x0500000f


	//   ....[175]....
        /*0548*/ 	.word	0x0500000f


	//   ....[176]....
        /*054c*/ 	.word	0x0500000f


	//   ....[177]....
        /*0550*/ 	.word	0x0500000f


	//   ....[178]....
        /*0554*/ 	.word	0x0500000f


	//   ....[179]....
        /*0558*/ 	.word	0x0500000f


	//   ....[180]....
        /*055c*/ 	.word	0x0500000f


	//   ....[181]....
        /*0560*/ 	.word	0x0500000f


	//   ....[182]....
        /*0564*/ 	.word	0x0500000f


	//   ....[183]....
        /*0568*/ 	.word	0x0500000f


	//   ....[184]....
        /*056c*/ 	.word	0x0500000f


	//   ....[185]....
        /*0570*/ 	.word	0x0500000f


	//   ....[186]....
        /*0574*/ 	.word	0x0500000f


	//   ....[187]....
        /*0578*/ 	.word	0x0500000f


	//   ....[188]....
        /*057c*/ 	.word	0x0500000f


	//   ....[189]....
        /*0580*/ 	.word	0x0500000f


	//   ....[190]....
        /*0584*/ 	.word	0x0500000f


	//   ....[191]....
        /*0588*/ 	.word	0x0500000f


	//   ....[192]....
        /*058c*/ 	.word	0x0500000f


	//   ....[193]....
        /*0590*/ 	.word	0x0500000f


	//   ....[194]....
        /*0594*/ 	.word	0x0500000f


	//----- nvinfo : EIATTR_COOP_GROUP_INSTR_OFFSETS
	.align		4
.L_115:
        /*0598*/ 	.byte	0x04, 0x28
        /*059a*/ 	.short	(.L_117 - .L_116)


	//   ....[0]....
.L_116:
        /*059c*/ 	.word	0x00000070


	//   ....[1]....
        /*05a0*/ 	.word	0x000000b0


	//   ....[2]....
        /*05a4*/ 	.word	0x000002d0


	//   ....[3]....
        /*05a8*/ 	.word	0x00000430


	//   ....[4]....
        /*05ac*/ 	.word	0x00000550


	//   ....[5]....
        /*05b0*/ 	.word	0x000006b0


	//   ....[6]....
        /*05b4*/ 	.word	0x000014b0


	//   ....[7]....
        /*05b8*/ 	.word	0x00002700


	//   ....[8]....
        /*05bc*/ 	.word	0x00002800


	//   ....[9]....
        /*05c0*/ 	.word	0x00002c10


	//   ....[10]....
        /*05c4*/ 	.word	0x00002d20


	//   ....[11]....
        /*05c8*/ 	.word	0x00004c90


	//   ....[12]....
        /*05cc*/ 	.word	0x00004ca0


	//   ....[13]....
        /*05d0*/ 	.word	0x00004cd0


	//   ....[14]....
        /*05d4*/ 	.word	0x00004ce0


	//   ....[15]....
        /*05d8*/ 	.word	0x000065b0


	//   ....[16]....
        /*05dc*/ 	.word	0x000065c0


	//   ....[17]....
        /*05e0*/ 	.word	0x00006640


	//   ....[18]....
        /*05e4*/ 	.word	0x00006650


	//   ....[19]....
        /*05e8*/ 	.word	0x000070b0


	//   ....[20]....
        /*05ec*/ 	.word	0x000070c0


	//   ....[21]....
        /*05f0*/ 	.word	0x000070d0


	//   ....[22]....
        /*05f4*/ 	.word	0x000070e0


	//   ....[23]....
        /*05f8*/ 	.word	0x000070f0


	//   ....[24]....
        /*05fc*/ 	.word	0x00007100


	//   ....[25]....
        /*0600*/ 	.word	0x00007110


	//   ....[26]....
        /*0604*/ 	.word	0x00007120


	//   ....[27]....
        /*0608*/ 	.word	0x00007130


	//   ....[28]....
        /*060c*/ 	.word	0x00007140


	//   ....[29]....
        /*0610*/ 	.word	0x00007160


	//   ....[30]....
        /*0614*/ 	.word	0x00007180


	//   ....[31]....
        /*0618*/ 	.word	0x000071a0


	//   ....[32]....
        /*061c*/ 	.word	0x000071b0


	//   ....[33]....
        /*0620*/ 	.word	0x000071c0


	//   ....[34]....
        /*0624*/ 	.word	0x000071e0


	//   ....[35]....
        /*0628*/ 	.word	0x000076a0


	//   ....[36]....
        /*062c*/ 	.word	0x000076e0


	//   ....[37]....
        /*0630*/ 	.word	0x00007710


	//   ....[38]....
        /*0634*/ 	.word	0x00007740


	//   ....[39]....
        /*0638*/ 	.word	0x00007b90


	//   ....[40]....
        /*063c*/ 	.word	0x00007bc0


	//   ....[41]....
        /*0640*/ 	.word	0x00007bd0


	//   ....[42]....
        /*0644*/ 	.word	0x00007bf0


	//   ....[43]....
        /*0648*/ 	.word	0x00007c10


	//   ....[44]....
        /*064c*/ 	.word	0x00007c30


	//   ....[45]....
        /*0650*/ 	.word	0x00007da0


	//   ....[46]....
        /*0654*/ 	.word	0x00007db0


	//   ....[47]....
        /*0658*/ 	.word	0x00008640


	//   ....[48]....
        /*065c*/ 	.word	0x00008670


	//   ....[49]....
        /*0660*/ 	.word	0x000086b0


	//   ....[50]....
        /*0664*/ 	.word	0x000086e0


	//   ....[51]....
        /*0668*/ 	.word	0x00008710


	//   ....[52]....
        /*066c*/ 	.word	0x00008720


	//   ....[53]....
        /*0670*/ 	.word	0x00008730


	//   ....[54]....
        /*0674*/ 	.word	0x00008750


	//   ....[55]....
        /*0678*/ 	.word	0x000088a0


	//   ....[56]....
        /*067c*/ 	.word	0x00008a70


	//   ....[57]....
        /*0680*/ 	.word	0x00008aa0


	//   ....[58]....
        /*0684*/ 	.word	0x00008ad0


	//   ....[59]....
        /*0688*/ 	.word	0x00008b00


	//   ....[60]....
        /*068c*/ 	.word	0x00008b30


	//   ....[61]....
        /*0690*/ 	.word	0x00008b70


	//   ....[62]....
        /*0694*/ 	.word	0x00008cc0


	//   ....[63]....
        /*0698*/ 	.word	0x00008cf0


	//   ....[64]....
        /*069c*/ 	.word	0x00008d20


	//   ....[65]....
        /*06a0*/ 	.word	0x00008d50


	//   ....[66]....
        /*06a4*/ 	.word	0x00008d80


	//   ....[67]....
        /*06a8*/ 	.word	0x00008dc0


	//   ....[68]....
        /*06ac*/ 	.word	0x00008e40


	//   ....[69]....
        /*06b0*/ 	.word	0x00008e80


	//   ....[70]....
        /*06b4*/ 	.word	0x00008f10


	//   ....[71]....
        /*06b8*/ 	.word	0x0000aad0


	//   ....[72]....
        /*06bc*/ 	.word	0x0000aae0


	//   ....[73]....
        /*06c0*/ 	.word	0x0000ab50


	//   ....[74]....
        /*06c4*/ 	.word	0x0000ab70


	//   ....[75]....
        /*06c8*/ 	.word	0x0000abb0


	//   ....[76]....
        /*06cc*/ 	.word	0x0000abd0


	//   ....[77]....
        /*06d0*/ 	.word	0x0000abe0


	//   ....[78]....
        /*06d4*/ 	.word	0x0000abf0


	//   ....[79]....
        /*06d8*/ 	.word	0x0000ac80


	//   ....[80]....
        /*06dc*/ 	.word	0x0000aca0


	//   ....[81]....
        /*06e0*/ 	.word	0x0000b110


	//   ....[82]....
        /*06e4*/ 	.word	0x0000b120


	//   ....[83]....
        /*06e8*/ 	.word	0x0000b140


	//   ....[84]....
        /*06ec*/ 	.word	0x0000b1d0


	//   ....[85]....
        /*06f0*/ 	.word	0x0000b1e0


	//   ....[86]....
        /*06f4*/ 	.word	0x0000b250


	//   ....[87]....
        /*06f8*/ 	.word	0x0000b260


	//   ....[88]....
        /*06fc*/ 	.word	0x0000b270


	//   ....[89]....
        /*0700*/ 	.word	0x0000b280


	//   ....[90]....
        /*0704*/ 	.word	0x0000b320


	//   ....[91]....
        /*0708*/ 	.word	0x0000bbf0


	//   ....[92]....
        /*070c*/ 	.word	0x0000bc20


	//   ....[93]....
        /*0710*/ 	.word	0x0000bc40


	//   ....[94]....
        /*0714*/ 	.word	0x0000bcc0


	//   ....[95]....
        /*0718*/ 	.word	0x0000bce0


	//   ....[96]....
        /*071c*/ 	.word	0x0000bd60


	//   ....[97]....
        /*0720*/ 	.word	0x0000bd80


	//   ....[98]....
        /*0724*/ 	.word	0x0000bd90


	//   ....[99]....
        /*0728*/ 	.word	0x0000bda0


	//   ....[100]....
        /*072c*/ 	.word	0x0000bea0


	//   ....[101]....
        /*0730*/ 	.word	0x0000beb0


	//   ....[102]....
        /*0734*/ 	.word	0x0000bec0


	//   ....[103]....
        /*0738*/ 	.word	0x0000c8a0


	//   ....[104]....
        /*073c*/ 	.word	0x0000c8b0


	//   ....[105]....
        /*0740*/ 	.word	0x0000c8d0


	//   ....[106]....
        /*0744*/ 	.word	0x0000c920


	//   ....[107]....
        /*0748*/ 	.word	0x0000c930


	//   ....[108]....
        /*074c*/ 	.word	0x0000c970


	//   ....[109]....
        /*0750*/ 	.word	0x0000c980


	//   ....[110]....
        /*0754*/ 	.word	0x0000c990


	//   ....[111]....
        /*0758*/ 	.word	0x0000c9d0


	//   ....[112]....
        /*075c*/ 	.word	0x0000ca10


	//   ....[113]....
        /*0760*/ 	.word	0x0000ce40


	//   ....[114]....
        /*0764*/ 	.word	0x0000ce50


	//   ....[115]....
        /*0768*/ 	.word	0x0000ce60


	//   ....[116]....
        /*076c*/ 	.word	0x0000cea0


	//   ....[117]....
        /*0770*/ 	.word	0x0000ceb0


	//   ....[118]....
        /*0774*/ 	.word	0x0000cef0


	//   ....[119]....
        /*0778*/ 	.word	0x0000cf00


	//   ....[120]....
        /*077c*/ 	.word	0x0000cf10


	//   ....[121]....
        /*0780*/ 	.word	0x0000cf50


	//   ....[122]....
        /*0784*/ 	.word	0x0000cf90


	//   ....[123]....
        /*0788*/ 	.word	0x0000dde0


	//   ....[124]....
        /*078c*/ 	.word	0x0000de10


	//   ....[125]....
        /*0790*/ 	.word	0x0000de40


	//   ....[126]....
        /*0794*/ 	.word	0x0000de50


	//   ....[127]....
        /*0798*/ 	.word	0x0000de80


	//   ....[128]....
        /*079c*/ 	.word	0x0000de90


	//   ....[129]....
        /*07a0*/ 	.word	0x0000dec0


	//   ....[130]....
        /*07a4*/ 	.word	0x0000df00


	//   ....[131]....
        /*07a8*/ 	.word	0x0000e040


	//   ....[132]....
        /*07ac*/ 	.word	0x0000e070


	//   ....[133]....
        /*07b0*/ 	.word	0x0000e0a0


	//   ....[134]....
        /*07b4*/ 	.word	0x0000e0d0


	//   ....[135]....
        /*07b8*/ 	.word	0x0000e100


	//   ....[136]....
        /*07bc*/ 	.word	0x0000e140


	//   ....[137]....
        /*07c0*/ 	.word	0x0000e1d0


	//   ....[138]....
        /*07c4*/ 	.word	0x0000e210


	//   ....[139]....
        /*07c8*/ 	.word	0x0000e2a0


	//   ....[140]....
        /*07cc*/ 	.word	0x0000e6c0


	//   ....[141]....
        /*07d0*/ 	.word	0x0000ec20


	//   ....[142]....
        /*07d4*/ 	.word	0x0000ed10


	//   ....[143]....
        /*07d8*/ 	.word	0x0000eda0


	//   ....[144]....
        /*07dc*/ 	.word	0x0000ee70


	//   ....[145]....
        /*07e0*/ 	.word	0x0000ef20


	//   ....[146]....
        /*07e4*/ 	.word	0x0000efd0


	//   ....[147]....
        /*07e8*/ 	.word	0x0000f070


	//   ....[148]....
        /*07ec*/ 	.word	0x0000f110


	//   ....[149]....
        /*07f0*/ 	.word	0x0000f1c0


	//   ....[150]....
        /*07f4*/ 	.word	0x0000f240


	//   ....[151]....
        /*07f8*/ 	.word	0x0000f310


	//   ....[152]....
        /*07fc*/ 	.word	0x0000f440


	//   ....[153]....
        /*0800*/ 	.word	0x0000f4f0


	//   ....[154]....
        /*0804*/ 	.word	0x0000f560


	//   ....[155]....
        /*0808*/ 	.word	0x0000f660


	//   ....[156]....
        /*080c*/ 	.word	0x0000f6c0


	//   ....[157]....
        /*0810*/ 	.word	0x0000f7a0


	//   ....[158]....
        /*0814*/ 	.word	0x0000f800


	//   ....[159]....
        /*0818*/ 	.word	0x0000f8a0


	//   ....[160]....
        /*081c*/ 	.word	0x0000f940


	//   ....[161]....
        /*0820*/ 	.word	0x0000f9f0


	//   ....[162]....
        /*0824*/ 	.word	0x0000faa0


	//   ....[163]....
        /*0828*/ 	.word	0x0000fb10


	//   ....[164]....
        /*082c*/ 	.word	0x0000fb70


	//   ....[165]....
        /*0830*/ 	.word	0x0000fc60


	//   ....[166]....
        /*0834*/ 	.word	0x0000fcc0


	//   ....[167]....
        /*0838*/ 	.word	0x0000fdc0


	//   ....[168]....
        /*083c*/ 	.word	0x0000fe20


	//   ....[169]....
        /*0840*/ 	.word	0x0000fec0


	//   ....[170]....
        /*0844*/ 	.word	0x0000ff80


	//   ....[171]....
        /*0848*/ 	.word	0x00010050


	//   ....[172]....
        /*084c*/ 	.word	0x000100d0


	//   ....[173]....
        /*0850*/ 	.word	0x00010190


	//   ....[174]....
        /*0854*/ 	.word	0x000102c0


	//   ....[175]....
        /*0858*/ 	.word	0x00010370


	//   ....[176]....
        /*085c*/ 	.word	0x00010420


	//   ....[177]....
        /*0860*/ 	.word	0x000104c0


	//   ....[178]....
        /*0864*/ 	.word	0x00010570


	//   ....[179]....
        /*0868*/ 	.word	0x00010610


	//   ....[180]....
        /*086c*/ 	.word	0x000106c0


	//   ....[181]....
        /*0870*/ 	.word	0x00010760


	//   ....[182]....
        /*0874*/ 	.word	0x000107d0


	//   ....[183]....
        /*0878*/ 	.word	0x00010890


	//   ....[184]....
        /*087c*/ 	.word	0x00010980


	//   ....[185]....
        /*0880*/ 	.word	0x00010a10


	//   ....[186]....
        /*0884*/ 	.word	0x00010a70


	//   ....[187]....
        /*0888*/ 	.word	0x00010b20


	//   ....[188]....
        /*088c*/ 	.word	0x00010b80


	//   ....[189]....
        /*0890*/ 	.word	0x00010c30


	//   ....[190]....
        /*0894*/ 	.word	0x00010c90


	//   ....[191]....
        /*0898*/ 	.word	0x00010d40


	//   ....[192]....
        /*089c*/ 	.word	0x00010da0


	//   ....[193]....
        /*08a0*/ 	.word	0x00010e50


	//   ....[194]....
        /*08a4*/ 	.word	0x000110b0


	//----- nvinfo : EIATTR_REG_RECONFIG
	.align		4
.L_117:
        /*08a8*/ 	.byte	0x01, 0x54
	.zero		2


	//----- nvinfo : EIATTR_SYSCALL_OFFSETS
	.align		4
        /*08ac*/ 	.byte	0x04, 0x46
        /*08ae*/ 	.short	(.L_119 - .L_118)


	//   ....[0]....
.L_118:
        /*08b0*/ 	.word	0x00001650


	//   ....[1]....
        /*08b4*/ 	.word	0x00009cc0


	//   ....[2]....
        /*08b8*/ 	.word	0x00009e50


	//   ....[3]....
        /*08bc*/ 	.word	0x00009fa0


	//   ....[4]....
        /*08c0*/ 	.word	0x0000a0f0


	//   ....[5]....
        /*08c4*/ 	.word	0x0000b720


	//----- nvinfo : EIATTR_MBARRIER_INSTR_OFFSETS
	.align		4
.L_119:
        /*08c8*/ 	.byte	0x04, 0x39
        /*08ca*/ 	.short	(.L_121 - .L_120)


	//   ....[0]....
.L_120:
        /*08cc*/ 	.word	0x00000180
        /*08d0*/ 	.word	0x000000ff
        /*08d4*/ 	.word	0x00013200
        /*08d8*/ 	.short	0x0100
        /*08da*/ 	.byte	0x08
	.zero		1


	//   ....[1]....
        /*08dc*/ 	.word	0x00000190
        /*08e0*/ 	.word	0x000000ff
        /*08e4*/ 	.word	0x00013220
        /*08e8*/ 	.short	0x0100
        /*08ea*/ 	.byte	0x08
	.zero		1


	//   ....[2]....
        /*08ec*/ 	.word	0x00000280
        /*08f0*/ 	.word	0x000000ff
        /*08f4*/ 	.word	0x00013230
        /*08f8*/ 	.short	0x0100
        /*08fa*/ 	.byte	0x08
	.zero		1


	//   ....[3]....
        /*08fc*/ 	.word	0x00000290
        /*0900*/ 	.word	0x000000ff
        /*0904*/ 	.word	0x00013240
        /*0908*/ 	.short	0x0100
        /*090a*/ 	.byte	0x08
	.zero		1


	//   ....[4]....
        /*090c*/ 	.word	0x000002a0
        /*0910*/ 	.word	0x000000ff
        /*0914*/ 	.word	0x00013238
        /*0918*/ 	.short	0x0100
        /*091a*/ 	.byte	0x08
	.zero		1


	//   ....[5]....
        /*091c*/ 	.word	0x000002b0
        /*0920*/ 	.word	0x000000ff
        /*0924*/ 	.word	0x00013248
        /*0928*/ 	.short	0x0100
        /*092a*/ 	.byte	0x08
	.zero		1


	//   ....[6]....
        /*092c*/ 	.word	0x000003e0
        /*0930*/ 	.word	0x000000ff
        /*0934*/ 	.word	0x00013250
        /*0938*/ 	.short	0x0100
        /*093a*/ 	.byte	0x08
	.zero		1


	//   ....[7]....
        /*093c*/ 	.word	0x000003f0
        /*0940*/ 	.word	0x000000ff
        /*0944*/ 	.word	0x00013260
        /*0948*/ 	.short	0x0100
        /*094a*/ 	.byte	0x08
	.zero		1


	//   ....[8]....
        /*094c*/ 	.word	0x00000400
        /*0950*/ 	.word	0x000000ff
        /*0954*/ 	.word	0x00013258
        /*0958*/ 	.short	0x0100
        /*095a*/ 	.byte	0x08
	.zero		1


	//   ....[9]....
        /*095c*/ 	.word	0x00000410
        /*0960*/ 	.word	0x000000ff
        /*0964*/ 	.word	0x00013268
        /*0968*/ 	.short	0x0100
        /*096a*/ 	.byte	0x08
	.zero		1


	//   ....[10]....
        /*096c*/ 	.word	0x00000500
        /*0970*/ 	.word	0x000000ff
        /*0974*/ 	.word	0x00013270
        /*0978*/ 	.short	0x0100
        /*097a*/ 	.byte	0x06
	.zero		1


	//   ....[11]....
        /*097c*/ 	.word	0x00000510
        /*0980*/ 	.word	0x000000ff
        /*0984*/ 	.word	0x00013280
        /*0988*/ 	.short	0x0100
        /*098a*/ 	.byte	0x06
	.zero		1


	//   ....[12]....
        /*098c*/ 	.word	0x00000520
        /*0990*/ 	.word	0x000000ff
        /*0994*/ 	.word	0x00013278
        /*0998*/ 	.short	0x0100
        /*099a*/ 	.byte	0x06
	.zero		1


	//   ....[13]....
        /*099c*/ 	.word	0x00000530
        /*09a0*/ 	.word	0x000000ff
        /*09a4*/ 	.word	0x00013288
        /*09a8*/ 	.short	0x0100
        /*09aa*/ 	.byte	0x06
	.zero		1


	//   ....[14]....
        /*09ac*/ 	.word	0x00000660
        /*09b0*/ 	.word	0x000000ff
        /*09b4*/ 	.word	0x00013290
        /*09b8*/ 	.short	0x0100
        /*09ba*/ 	.byte	0x08
	.zero		1


	//   ....[15]....
        /*09bc*/ 	.word	0x00000670
        /*09c0*/ 	.word	0x000000ff
        /*09c4*/ 	.word	0x000132a0
        /*09c8*/ 	.short	0x0100
        /*09ca*/ 	.byte	0x08
	.zero		1


	//   ....[16]....
        /*09cc*/ 	.word	0x00000680
        /*09d0*/ 	.word	0x000000ff
        /*09d4*/ 	.word	0x00013298
        /*09d8*/ 	.short	0x0100
        /*09da*/ 	.byte	0x08
	.zero		1


	//   ....[17]....
        /*09dc*/ 	.word	0x00000690
        /*09e0*/ 	.word	0x000000ff
        /*09e4*/ 	.word	0x000132a8
        /*09e8*/ 	.short	0x0100
        /*09ea*/ 	.byte	0x08
	.zero		1


	//   ....[18]....
        /*09ec*/ 	.word	0x000007e0
        /*09f0*/ 	.word	0x000000ff
        /*09f4*/ 	.word	0x000132b0
        /*09f8*/ 	.short	0x0100
        /*09fa*/ 	.byte	0x08
	.zero		1


	//   ....[19]....
        /*09fc*/ 	.word	0x000007f0
        /*0a00*/ 	.word	0x000000ff
        /*0a04*/ 	.word	0x000132c0
        /*0a08*/ 	.short	0x0100
        /*0a0a*/ 	.byte	0x08
	.zero		1


	//   ....[20]....
        /*0a0c*/ 	.word	0x00000800
        /*0a10*/ 	.word	0x000000ff
        /*0a14*/ 	.word	0x000132b8
        /*0a18*/ 	.short	0x0100
        /*0a1a*/ 	.byte	0x08
	.zero		1


	//   ....[21]....
        /*0a1c*/ 	.word	0x00000810
        /*0a20*/ 	.word	0x000000ff
        /*0a24*/ 	.word	0x000132c8
        /*0a28*/ 	.short	0x0100
        /*0a2a*/ 	.byte	0x08
	.zero		1


	//   ....[22]....
        /*0a2c*/ 	.word	0x000016d0
        /*0a30*/ 	.word	0x00000019
        /*0a34*/ 	.word	0x00013200
        /*0a38*/ 	.short	0x010a
        /*0a3a*/ 	.byte	0x3f
	.zero		1


	//   ....[23]....
        /*0a3c*/ 	.word	0x00001750
        /*0a40*/ 	.word	0x00000004
        /*0a44*/ 	.word	0x00013230
        /*0a48*/ 	.short	0x010a
        /*0a4a*/ 	.byte	0x3f
	.zero		1


	//   ....[24]....
        /*0a4c*/ 	.word	0x000017d0
        /*0a50*/ 	.word	0x00000004
        /*0a54*/ 	.word	0x00013230
        /*0a58*/ 	.short	0x010a
        /*0a5a*/ 	.byte	0x3f
	.zero		1


	//   ....[25]....
        /*0a5c*/ 	.word	0x00002fd0
        /*0a60*/ 	.word	0x00000053
        /*0a64*/ 	.word	0x00000000
        /*0a68*/ 	.short	0x0101
        /*0a6a*/ 	.byte	0x3f
	.zero		1


	//   ....[26]....
        /*0a6c*/ 	.word	0x00004070
        /*0a70*/ 	.word	0x000000ff
        /*0a74*/ 	.word	0x00013230
        /*0a78*/ 	.short	0x010a
        /*0a7a*/ 	.byte	0x15
	.zero		1


	//   ....[27]....
        /*0a7c*/ 	.word	0x000040b0
        /*0a80*/ 	.word	0x000000ff
        /*0a84*/ 	.word	0x00013230
        /*0a88*/ 	.short	0x010a
        /*0a8a*/ 	.byte	0x15
	.zero		1


	//   ....[28]....
        /*0a8c*/ 	.word	0x00004500
        /*0a90*/ 	.word	0x000000ff
        /*0a94*/ 	.word	0x00013250
        /*0a98*/ 	.short	0x010a
        /*0a9a*/ 	.byte	0x0b
	.zero		1


	//   ....[29]....
        /*0a9c*/ 	.word	0x00004540
        /*0aa0*/ 	.word	0x000000ff
        /*0aa4*/ 	.word	0x00013250
        /*0aa8*/ 	.short	0x010a
        /*0aaa*/ 	.byte	0x0b
	.zero		1


	//   ....[30]....
        /*0aac*/ 	.word	0x00004800
        /*0ab0*/ 	.word	0x000000ff
        /*0ab4*/ 	.word	0x00000000
        /*0ab8*/ 	.short	0x0101
        /*0aba*/ 	.byte	0x15
	.zero		1


	//   ....[31]....
        /*0abc*/ 	.word	0x00005db0
        /*0ac0*/ 	.word	0x000000ff
        /*0ac4*/ 	.word	0x00000000
        /*0ac8*/ 	.short	0x0101
        /*0aca*/ 	.byte	0x06
	.zero		1


	//   ....[32]....
        /*0acc*/ 	.word	0x00006280
        /*0ad0*/ 	.word	0x000000ff
        /*0ad4*/ 	.word	0x00013250
        /*0ad8*/ 	.short	0x010a
        /*0ada*/ 	.byte	0x0e
	.zero		1


	//   ....[33]....
        /*0adc*/ 	.word	0x000062c0
        /*0ae0*/ 	.word	0x000000ff
        /*0ae4*/ 	.word	0x00013250
        /*0ae8*/ 	.short	0x010a
        /*0aea*/ 	.byte	0x0e
	.zero		1


	//   ....[34]....
        /*0aec*/ 	.word	0x00006930
        /*0af0*/ 	.word	0x000000ff
        /*0af4*/ 	.word	0x00000000
        /*0af8*/ 	.short	0x0101
        /*0afa*/ 	.byte	0x04
	.zero		1


	//   ....[35]....
        /*0afc*/ 	.word	0x00007d70
        /*0b00*/ 	.word	0x00000003
        /*0b04*/ 	.word	0x00000000
        /*0b08*/ 	.short	0x0101
        /*0b0a*/ 	.byte	0x3f
	.zero		1


	//   ....[36]....
        /*0b0c*/ 	.word	0x0000a730
        /*0b10*/ 	.word	0x00000004
        /*0b14*/ 	.word	0x00013280
        /*0b18*/ 	.short	0x010a
        /*0b1a*/ 	.byte	0x3f
	.zero		1


	//   ....[37]....
        /*0b1c*/ 	.word	0x0000adc0
        /*0b20*/ 	.word	0x00000004
        /*0b24*/ 	.word	0x00013270
        /*0b28*/ 	.short	0x0107
        /*0b2a*/ 	.byte	0x3f
	.zero		1


	//   ....[38]....
        /*0b2c*/ 	.word	0x0000ae80
        /*0b30*/ 	.word	0x00000004
        /*0b34*/ 	.word	0x00013270
        /*0b38*/ 	.short	0x0101
        /*0b3a*/ 	.byte	0x3f
	.zero		1


	//   ....[39]....
        /*0b3c*/ 	.word	0x0000aed0
        /*0b40*/ 	.word	0x00000004
        /*0b44*/ 	.word	0x00013240
        /*0b48*/ 	.short	0x010a
        /*0b4a*/ 	.byte	0x3f
	.zero		1


	//   ....[40]....
        /*0b4c*/ 	.word	0x0000b430
        /*0b50*/ 	.word	0x00000004
        /*0b54*/ 	.word	0x00013230
        /*0b58*/ 	.short	0x0107
        /*0b5a*/ 	.byte	0x3f
	.zero		1


	//   ....[41]....
        /*0b5c*/ 	.word	0x0000b500
        /*0b60*/ 	.word	0x00000004
        /*0b64*/ 	.word	0x00013230
        /*0b68*/ 	.short	0x0101
        /*0b6a*/ 	.byte	0x3f
	.zero		1


	//   ....[42]....
        /*0b6c*/ 	.word	0x0000bfa0
        /*0b70*/ 	.word	0x00000016
        /*0b74*/ 	.word	0x00013200
        /*0b78*/ 	.short	0x0107
        /*0b7a*/ 	.byte	0x3f
	.zero		1


	//   ....[43]....
        /*0b7c*/ 	.word	0x0000c090
        /*0b80*/ 	.word	0x00000016
        /*0b84*/ 	.word	0x00013200
        /*0b88*/ 	.short	0x0101
        /*0b8a*/ 	.byte	0x3f
	.zero		1


	//   ....[44]....
        /*0b8c*/ 	.word	0x0000c0b0
        /*0b90*/ 	.word	0x00000016
        /*0b94*/ 	.word	0x00013220
        /*0b98*/ 	.short	0x010a
        /*0b9a*/ 	.byte	0x3f
	.zero		1


	//   ....[45]....
        /*0b9c*/ 	.word	0x0000c5d0
        /*0ba0*/ 	.word	0x00000000
        /*0ba4*/ 	.word	0x00013280
        /*0ba8*/ 	.short	0x010a
        /*0baa*/ 	.byte	0x3f
	.zero		1


	//   ....[46]....
        /*0bac*/ 	.word	0x0000cac0
        /*0bb0*/ 	.word	0x00000000
        /*0bb4*/ 	.word	0x00013270
        /*0bb8*/ 	.short	0x0107
        /*0bba*/ 	.byte	0x3f
	.zero		1


	//   ....[47]....
        /*0bbc*/ 	.word	0x0000cb80
        /*0bc0*/ 	.word	0x00000000
        /*0bc4*/ 	.word	0x00013270
        /*0bc8*/ 	.short	0x0101
        /*0bca*/ 	.byte	0x3f
	.zero		1


	//   ....[48]....
        /*0bcc*/ 	.word	0x0000cbb0
        /*0bd0*/ 	.word	0x00000000
        /*0bd4*/ 	.word	0x00013240
        /*0bd8*/ 	.short	0x010a
        /*0bda*/ 	.byte	0x3f
	.zero		1


	//   ....[49]....
        /*0bdc*/ 	.word	0x0000d010
        /*0be0*/ 	.word	0x00000000
        /*0be4*/ 	.word	0x00013230
        /*0be8*/ 	.short	0x0107
        /*0bea*/ 	.byte	0x3f
	.zero		1


	//   ....[50]....
        /*0bec*/ 	.word	0x0000d0d0
        /*0bf0*/ 	.word	0x00000000
        /*0bf4*/ 	.word	0x00013230
        /*0bf8*/ 	.short	0x0101
        /*0bfa*/ 	.byte	0x3f
	.zero		1


	//   ....[51]....
        /*0bfc*/ 	.word	0x0000d160
        /*0c00*/ 	.word	0x00000002
        /*0c04*/ 	.word	0x00013270
        /*0c08*/ 	.short	0x010a
        /*0c0a*/ 	.byte	0x3f
	.zero		1


	//   ....[52]....
        /*0c0c*/ 	.word	0x0000d1f0
        /*0c10*/ 	.word	0x00000002
        /*0c14*/ 	.word	0x00013260
        /*0c18*/ 	.short	0x010a
        /*0c1a*/ 	.byte	0x3f
	.zero		1


	//   ....[53]....
        /*0c1c*/ 	.word	0x0000d500
        /*0c20*/ 	.word	0x00000002
        /*0c24*/ 	.word	0x00013250
        /*0c28*/ 	.short	0x0101
        /*0c2a*/ 	.byte	0x3f
	.zero		1


	//   ....[54]....
        /*0c2c*/ 	.word	0x0000d590
        /*0c30*/ 	.word	0x00000002
        /*0c34*/ 	.word	0x00000000
        /*0c38*/ 	.short	0x0101
        /*0c3a*/ 	.byte	0x3f
	.zero		1


	//   ....[55]....
        /*0c3c*/ 	.word	0x0000d760
        /*0c40*/ 	.word	0x00000003
        /*0c44*/ 	.word	0x00013270
        /*0c48*/ 	.short	0x010a
        /*0c4a*/ 	.byte	0x3f
	.zero		1


	//   ....[56]....
        /*0c4c*/ 	.word	0x0000d7f0
        /*0c50*/ 	.word	0x00000003
        /*0c54*/ 	.word	0x00013260
        /*0c58*/ 	.short	0x010a
        /*0c5a*/ 	.byte	0x3f
	.zero		1


	//   ....[57]....
        /*0c5c*/ 	.word	0x0000db10
        /*0c60*/ 	.word	0x00000003
        /*0c64*/ 	.word	0x00013250
        /*0c68*/ 	.short	0x0101
        /*0c6a*/ 	.byte	0x3f
	.zero		1


	//   ....[58]....
        /*0c6c*/ 	.word	0x0000dbd0
        /*0c70*/ 	.word	0x00000003
        /*0c74*/ 	.word	0x00000000
        /*0c78*/ 	.short	0x0101
        /*0c7a*/ 	.byte	0x3f
	.zero		1


	//   ....[59]....
        /*0c7c*/ 	.word	0x0000e640
        /*0c80*/ 	.word	0x00000005
        /*0c84*/ 	.word	0x00013220
        /*0c88*/ 	.short	0x010a
        /*0c8a*/ 	.byte	0x3f
	.zero		1


	//   ....[60]....
        /*0c8c*/ 	.word	0x0000e7f0
        /*0c90*/ 	.word	0x00000003
        /*0c94*/ 	.word	0x00013240
        /*0c98*/ 	.short	0x010a
        /*0c9a*/ 	.byte	0x3f
	.zero		1


	//   ....[61]....
        /*0c9c*/ 	.word	0x0000e880
        /*0ca0*/ 	.word	0x00000005
        /*0ca4*/ 	.word	0x00013240
        /*0ca8*/ 	.short	0x010a
        /*0caa*/ 	.byte	0x3f
	.zero		1


	//   ....[62]....
        /*0cac*/ 	.word	0x0000e8c0
        /*0cb0*/ 	.word	0x00000003
        /*0cb4*/ 	.word	0x00013260
        /*0cb8*/ 	.short	0x010a
        /*0cba*/ 	.byte	0x3f
	.zero		1


	//   ....[63]....
        /*0cbc*/ 	.word	0x0000e900
        /*0cc0*/ 	.word	0x00000005
        /*0cc4*/ 	.word	0x00013260
        /*0cc8*/ 	.short	0x010a
        /*0cca*/ 	.byte	0x3f
	.zero		1


	//   ....[64]....
        /*0ccc*/ 	.word	0x0000e940
        /*0cd0*/ 	.word	0x00000003
        /*0cd4*/ 	.word	0x00013280
        /*0cd8*/ 	.short	0x010a
        /*0cda*/ 	.byte	0x3f
	.zero		1


	//   ....[65]....
        /*0cdc*/ 	.word	0x0000e980
        /*0ce0*/ 	.word	0x00000005
        /*0ce4*/ 	.word	0x00013280
        /*0ce8*/ 	.short	0x010a
        /*0cea*/ 	.byte	0x3f
	.zero		1


	//   ....[66]....
        /*0cec*/ 	.word	0x0000e9e0
        /*0cf0*/ 	.word	0x00000019
        /*0cf4*/ 	.word	0x00013200
        /*0cf8*/ 	.short	0x010a
        /*0cfa*/ 	.byte	0x3f
	.zero		1


	//   ....[67]....
        /*0cfc*/ 	.word	0x0000ea30
        /*0d00*/ 	.word	0x00000004
        /*0d04*/ 	.word	0x00013230
        /*0d08*/ 	.short	0x010a
        /*0d0a*/ 	.byte	0x3f
	.zero		1


	//   ....[68]....
        /*0d0c*/ 	.word	0x0000ea90
        /*0d10*/ 	.word	0x00000006
        /*0d14*/ 	.word	0x00013230
        /*0d18*/ 	.short	0x010a
        /*0d1a*/ 	.byte	0x3f
	.zero		1


	//   ....[69]....
        /*0d1c*/ 	.word	0x0000eaf0
        /*0d20*/ 	.word	0x00000006
        /*0d24*/ 	.word	0x00013250
        /*0d28*/ 	.short	0x010a
        /*0d2a*/ 	.byte	0x3f
	.zero		1


	//   ....[70]....
        /*0d2c*/ 	.word	0x0000eb50
        /*0d30*/ 	.word	0x00000007
        /*0d34*/ 	.word	0x00013250
        /*0d38*/ 	.short	0x010a
        /*0d3a*/ 	.byte	0x3f
	.zero		1


	//   ....[71]....
        /*0d3c*/ 	.word	0x0000ec60
        /*0d40*/ 	.word	0x00000004
        /*0d44*/ 	.word	0x00013280
        /*0d48*/ 	.short	0x010a
        /*0d4a*/ 	.byte	0x3f
	.zero		1


	//   ....[72]....
        /*0d4c*/ 	.word	0x0000f390
        /*0d50*/ 	.word	0x00000004
        /*0d54*/ 	.word	0x00013240
        /*0d58*/ 	.short	0x010a
        /*0d5a*/ 	.byte	0x3f
	.zero		1


	//   ....[73]....
        /*0d5c*/ 	.word	0x000101c0
        /*0d60*/ 	.word	0x00000016
        /*0d64*/ 	.word	0x00013220
        /*0d68*/ 	.short	0x010a
        /*0d6a*/ 	.byte	0x3f
	.zero		1


	//   ....[74]....
        /*0d6c*/ 	.word	0x00010210
        /*0d70*/ 	.word	0x00000000
        /*0d74*/ 	.word	0x00013280
        /*0d78*/ 	.short	0x010a
        /*0d7a*/ 	.byte	0x3f
	.zero		1


	//   ....[75]....
        /*0d7c*/ 	.word	0x000108d0
        /*0d80*/ 	.word	0x00000000
        /*0d84*/ 	.word	0x00013240
        /*0d88*/ 	.short	0x010a
        /*0d8a*/ 	.byte	0x3f
	.zero		1


	//   ....[76]....
        /*0d8c*/ 	.word	0x00010e90
        /*0d90*/ 	.word	0x00000002
        /*0d94*/ 	.word	0x00013270
        /*0d98*/ 	.short	0x010a
        /*0d9a*/ 	.byte	0x3f
	.zero		1


	//   ....[77]....
        /*0d9c*/ 	.word	0x00010ee0
        /*0da0*/ 	.word	0x00000002
        /*0da4*/ 	.word	0x00013260
        /*0da8*/ 	.short	0x010a
        /*0daa*/ 	.byte	0x3f
	.zero		1


	//   ....[78]....
        /*0dac*/ 	.word	0x00010f30
        /*0db0*/ 	.word	0x00000003
        /*0db4*/ 	.word	0x00013270
        /*0db8*/ 	.short	0x010a
        /*0dba*/ 	.byte	0x3f
	.zero		1


	//   ....[79]....
        /*0dbc*/ 	.word	0x00010f80
        /*0dc0*/ 	.word	0x00000003
        /*0dc4*/ 	.word	0x00013260
        /*0dc8*/ 	.short	0x010a
        /*0dca*/ 	.byte	0x3f
	.zero		1


	//   ....[80]....
        /*0dcc*/ 	.word	0x00010fd0
        /*0dd0*/ 	.word	0x00000005
        /*0dd4*/ 	.word	0x00013220
        /*0dd8*/ 	.short	0x010a
        /*0dda*/ 	.byte	0x3f
	.zero		1


	//   ....[81]....
        /*0ddc*/ 	.word	0x00011170
        /*0de0*/ 	.word	0x00000003
        /*0de4*/ 	.word	0x00013240
        /*0de8*/ 	.short	0x010a
        /*0dea*/ 	.byte	0x3f
	.zero		1


	//   ....[82]....
        /*0dec*/ 	.word	0x000111c0
        /*0df0*/ 	.word	0x00000005
        /*0df4*/ 	.word	0x00013240
        /*0df8*/ 	.short	0x010a
        /*0dfa*/ 	.byte	0x3f
	.zero		1


	//   ....[83]....
        /*0dfc*/ 	.word	0x00011210
        /*0e00*/ 	.word	0x00000003
        /*0e04*/ 	.word	0x00013260
        /*0e08*/ 	.short	0x010a
        /*0e0a*/ 	.byte	0x3f
	.zero		1


	//   ....[84]....
        /*0e0c*/ 	.word	0x00011260
        /*0e10*/ 	.word	0x00000005
        /*0e14*/ 	.word	0x00013260
        /*0e18*/ 	.short	0x010a
        /*0e1a*/ 	.byte	0x3f
	.zero		1


	//   ....[85]....
        /*0e1c*/ 	.word	0x000112b0
        /*0e20*/ 	.word	0x00000003
        /*0e24*/ 	.word	0x00013280
        /*0e28*/ 	.short	0x010a
        /*0e2a*/ 	.byte	0x3f
	.zero		1


	//----- nvinfo : EIATTR_NUM_MBARRIERS
	.align		4
.L_121:
        /*0e2c*/ 	.byte	0x03, 0x38
        /*0e2e*/ 	.short	0x0016


	//----- nvinfo : EIATTR_EXIT_INSTR_OFFSETS
	.align		4
        /*0e30*/ 	.byte	0x04, 0x1c
        /*0e32*/ 	.short	(.L_123 - .L_122)


	//   ....[0]....
.L_122:
        /*0e34*/ 	.word	0x00000980


	//   ....[1]....
        /*0e38*/ 	.word	0x00008850


	//   ....[2]....
        /*0e3c*/ 	.word	0x0000e9d0


	//----- nvinfo : EIATTR_MAX_THREADS
	.align		4
.L_123:
        /*0e40*/ 	.byte	0x04, 0x05
        /*0e42*/ 	.short	(.L_125 - .L_124)
.L_124:
        /*0e44*/ 	.word	0x00000200
        /*0e48*/ 	.word	0x00000001
        /*0e4c*/ 	.word	0x00000001


	//----- nvinfo : EIATTR_CRS_STACK_SIZE
	.align		4
.L_125:
        /*0e50*/ 	.byte	0x04, 0x1e
        /*0e52*/ 	.short	(.L_127 - .L_126)
.L_126:
        /*0e54*/ 	.word	0x00000000


	//----- nvinfo : EIATTR_CBANK_PARAM_SIZE
	.align		4
.L_127:
        /*0e58*/ 	.byte	0x03, 0x19
        /*0e5a*/ 	.short	0x0af0


	//----- nvinfo : EIATTR_PARAM_CBANK
	.align		4
        /*0e5c*/ 	.byte	0x04, 0x0a
        /*0e5e*/ 	.short	(.L_129 - .L_128)
	.align		4
.L_128:
        /*0e60*/ 	.word	index@(.nv.constant0._ZN7cutlass13device_kernelIN5flash11enable_sm90INS1_16FlashAttnFwdSm90INS1_25CollectiveMainloopFwdSm90ILi2EN4cute5tupleIJNS5_1CILi1EEES8_S8_EEENS6_IJNS7_ILi192EEENS7_ILi160EEENS7_ILi64EEEEEELi64ENS_12float_e4m3_tEfNS_4arch4Sm90ELb0ELb0ELb0ELb1ELb1ELb0ELb0ELb1ELb1ELb1ELb0ELb0EEENS1_21CollectiveEpilogueFwdINS6_IJSA_SC_SB_EEES9_NS_10bfloat16_tESG_Li384ELb1ELb1ELb0ELb1EEENS1_36VarlenDynamicPersistentTileSchedulerILi192ELi160ELi384ELi128ELb0ELb1ELb1ELb0ELb1ELb1EEEEEEEEEvNT_6ParamsE)
        /*0e64*/ 	.short	0x0210
        /*0e66*/ 	.short	0x0af0


	//----- nvinfo : EIATTR_SW_WAR
	.align		4
.L_129:
        /*0e68*/ 	.byte	0x04, 0x36
        /*0e6a*/ 	.short	(.L_131 - .L_130)
.L_130:
        /*0e6c*/ 	.word	0x00000008
.L_131:


//--------------------- .nv.info._ZN7cutlass13device_kernelIN5flash11enable_sm90INS1_16FlashAttnFwdSm90INS1_25CollectiveMainloopFwdSm90ILi2EN4cute5tupleIJNS5_1CILi1EEES8_S8_EEENS6_IJNS7_ILi192EEENS7_ILi160EEENS7_ILi64EEEEEELi64ENS_12float_e4m3_tEfNS_4arch4Sm90ELb0ELb0ELb0ELb1ELb1ELb1ELb0ELb1ELb1ELb1ELb0ELb0EEENS1_21CollectiveEpilogueFwdINS6_IJSA_SC_SB_EEES9_NS_10bfloat16_tESG_Li384ELb1ELb1ELb0ELb1EEENS1_36VarlenDynamicPersistentTileSchedulerILi192ELi160ELi384ELi128ELb0ELb1ELb1ELb0ELb1ELb1EEEEEEEEEvNT_6ParamsE --------------------------
	.section	.nv.info._ZN7cutlass13device_kernelIN5flash11enable_sm90INS1_16FlashAttnFwdSm90INS1_25CollectiveMainloopFwdSm90ILi2EN4cute5tupleIJNS5_1CILi1EEES8_S8_EEENS6_IJNS7_ILi192EEENS7_ILi160EEENS7_ILi64EEEEEELi64ENS_12float_e4m3_tEfNS_4arch4Sm90ELb0ELb0ELb0ELb1ELb1ELb1ELb0ELb1ELb1ELb1ELb0ELb0EEENS1_21CollectiveEpilogueFwdINS6_IJSA_SC_SB_EEES9_NS_10bfloat16_tESG_Li384ELb1ELb1ELb0ELb1EEENS1_36VarlenDynamicPersistentTileSchedulerILi192ELi160ELi384ELi128ELb0ELb1ELb1ELb0ELb1ELb1EEEEEEEEEvNT_6ParamsE,"",@"SHT_CUDA_INFO"
	.sectionflags	@""
	.align	4


	//----- nvinfo : EIATTR_CUDA_API_VERSION
	.align		4
        /*0000*/ 	.byte	0x04, 0x37
        /*0002*/ 	.short	(.L_133 - .L_132)
.L_132:
        /*0004*/ 	.word	0x00000082


	//----- nvinfo : EIATTR_KPARAM_INFO
	.align		4
.L_133:
        /*0008*/ 	.byte	0x04, 0x17
        /*000a*/ 	.short	(.L_135 - .L_134)
.L_134:
        /*000c*/ 	.word	0x00000000
        /*0010*/ 	.short	0x0000
        /*0012*/ 	.short	0x0070
        /*0014*/ 	.byte	0x00, 0xf0, 0x01, 0x2a


	//----- nvinfo : EIATTR_SPARSE_MMA_MASK
	.align		4
.L_135:
        /*0018*/ 	.byte	0x03, 0x50
        /*001a*/ 	.short	0x0000


	//----- nvinfo : EIATTR_MAXREG_COUNT
	.align		4
        /*001c*/ 	.byte	0x03, 0x1b
        /*001e*/ 	.short	0x0080


	//----- nvinfo : EIATTR_NUM_BARRIERS
	.align		4
        /*0020*/ 	.byte	0x02, 0x4c
        /*0022*/ 	.byte	0x10
	.zero		1


	//----- nvinfo : EIATTR_EXTERNS
	.align		4
        /*0024*/ 	.byte	0x04, 0x0f
        /*0026*/ 	.short	(.L_137 - .L_136)


	//   ....[0]....
	.align		4
.L_136:
        /*0028*/ 	.word	index@(__assertfail)


	//----- nvinfo : EIATTR_ANNOTATIONS
	.align		4
.L_137:
        /*002c*/ 	.byte	0x04, 0x55
        /*002e*/ 	.short	(.L_139 - .L_138)


	//   ....[0]....
.L_138:
        /* <DEDUP_REMOVED lines=123> */


	//----- nvinfo : EIATTR_MERCURY_ISA_VERSION
	.align		4
.L_139:
        /*07c8*/ 	.byte	0x03, 0x5f
        /*07ca*/ 	.short	0x0101


	//----- nvinfo : EIATTR_UNUSED_LOAD_BYTE_OFFSET
	.align		4
        /*07cc*/ 	.byte	0x04, 0x44
        /*07ce*/ 	.short	(.L_141 - .L_140)


	//   ....[0]....
.L_140:
        /*07d0*/ 	.word	0x00000a40
        /*07d4*/ 	.word	0x0000fff0


	//   ....[1]....
        /*07d8*/ 	.word	0x0000d930
        /*07dc*/ 	.word	0x0000fff0


	//----- nvinfo : EIATTR_INT_WARP_WIDE_INSTR_OFFSETS
	.align		4
.L_141:
        /*07e0*/ 	.byte	0x04, 0x31
        /*07e2*/ 	.short	(.L_143 - .L_142)


	//   ....[0]....
.L_142:
        /*07e4*/ 	.word	0x00000120


	//   ....[1]....
        /*07e8*/ 	.word	0x000001c0


	//   ....[2]....
        /*07ec*/ 	.word	0x00000230


	//   ....[3]....
        /*07f0*/ 	.word	0x000117a0


	//   ....[4]....
        /*07f4*/ 	.word	0x00011830


	//   ....[5]....
        /*07f8*/ 	.word	0x00015310


	//   ....[6]....
        /*07fc*/ 	.word	0x000153a0


	//----- nvinfo : EIATTR_COOP_GROUP_MASK_REGIDS
	.align		4
.L_143:
        /*0800*/ 	.byte	0x04, 0x29
        /*0802*/ 	.short	(.L_145 - .L_144)


	//   ....[0]....
.L_144:
        /*0804*/ 	.word	0xffffffff


	//   ....[1]....
        /*0808*/ 	.word	0xffffffff


	//   ....[2]....
        /*080c*/ 	.word	0xffffffff


	//   ....[3]....
        /*0810*/ 	.word	0xffffffff


	//   ....[4]....
        /*0814*/ 	.word	0xffffffff


	//   ....[5]....
        /*0818*/ 	.word	0xffffffff


	//   ....[6]....
        /*081c*/ 	.word	0xffffffff


	//   ....[7]....
        /*0820*/ 	.word	0xffffffff


	//   ....[8]....
        /*0824*/ 	.word	0xffffffff


	//   ....[9]....
        /*0828*/ 	.word	0xffffffff


	//   ....[10]....
        /*082c*/ 	.word	0xffffffff


	//   ....[11]....
        /*0830*/ 	.word	0xffffffff


	//   ....[12]....
        /*0834*/ 	.word	0xffffffff


	//   ....[13]....
        /*0838*/ 	.word	0xffffffff


	//   ....[14]....
        /*083c*/ 	.word	0xffffffff


	//   ....[15]....
        /*0840*/ 	.word	0xffffffff


	//   ....[16]....
        /*0844*/ 	.word	0xffffffff


	//   ....[17]....
        /*0848*/ 	.word	0xffffffff


	//   ....[18]....
        /*084c*/ 	.word	0xffffffff


	//   ....[19]....
        /*0850*/ 	.word	0xffffffff


	//   ....[20]....
        /*0854*/ 	.word	0xffffffff


	//   ....[21]....
        /*0858*/ 	.word	0xffffffff


	//   ....[22]....
        /*085c*/ 	.word	0xffffffff


	//   ....[23]....
        /*0860*/ 	.word	0xffffffff


	//   ....[24]....
        /*0864*/ 	.word	0xffffffff


	//   ....[25]....
        /*0868*/ 	.word	0xffffffff


	//   ....[26]....
        /*086c*/ 	.word	0xffffffff


	//   ....[27]....
        /*0870*/ 	.word	0xffffffff


	//   ....[28]....
        /*0874*/ 	.word	0xffffffff


	//   ....[29]....
        /*0878*/ 	.word	0xffffffff


	//   ....[30]....
        /*087c*/ 	.word	0xffffffff


	//   ....[31]....
        /*0880*/ 	.word	0xffffffff


	//   ....[32]....
        /*0884*/ 	.word	0xffffffff


	//   ....[33]....
        /*0888*/ 	.word	0xffffffff


	//   ....[34]....
        /*088c*/ 	.word	0xffffffff


	//   ....[35]....
        /*0890*/ 	.word	0xffffffff


	//   ....[36]....
        /*0894*/ 	.word	0xffffffff


	//   ....[37]....
        /*0898*/ 	.word	0xffffffff


	//   ....[38]....
        /*089c*/ 	.word	0xffffffff


	//   ....[39]....
        /*08a0*/ 	.word	0xffffffff


	//   ....[40]....
        /*08a4*/ 	.word	0xffffffff


	//   ....[41]....
        /*08a8*/ 	.word	0xffffffff


	//   ....[42]....
        /*08ac*/ 	.word	0xffffffff


	//   ....[43]....
        /*08b0*/ 	.word	0xffffffff


	//   ....[44]....
        /*08b4*/ 	.word	0xffffffff


	//   ....[45]....
        /*08b8*/ 	.word	0xffffffff


	//   ....[46]....
        /*08bc*/ 	.word	0xffffffff


	//   ....[47]....
        /*08c0*/ 	.word	0xffffffff


	//   ....[48]....
        /*08c4*/ 	.word	0xffffffff


	//   ....[49]....
        /*08c8*/ 	.word	0xffffffff


	//   ....[50]....
        /*08cc*/ 	.word	0xffffffff


	//   ....[51]....
        /*08d0*/ 	.word	0xffffffff


	//   ....[52]....
        /*08d4*/ 	.word	0xffffffff


	//   ....[53]....
        /*08d8*/ 	.word	0xffffffff


	//   ....[54]....
        /*08dc*/ 	.word	0xffffffff


	//   ....[55]....
        /*08e0*/ 	.word	0xffffffff


	//   ....[56]....
        /*08e4*/ 	.word	0xffffffff


	//   ....[57]....
        /*08e8*/ 	.word	0xffffffff


	//   ....[58]....
        /*08ec*/ 	.word	0xffffffff


	//   ....[59]....
        /*08f0*/ 	.word	0xffffffff


	//   ....[60]....
        /*08f4*/ 	.word	0xffffffff


	//   ....[61]....
        /*08f8*/ 	.word	0xffffffff


	//   ....[62]....
        /*08fc*/ 	.word	0xffffffff


	//   ....[63]....
        /*0900*/ 	.word	0xffffffff


	//   ....[64]....
        /*0904*/ 	.word	0xffffffff


	//   ....[65]....
        /*0908*/ 	.word	0xffffffff


	//   ....[66]....
        /*090c*/ 	.word	0xffffffff


	//   ....[67]....
        /*0910*/ 	.word	0xffffffff


	//   ....[68]....
        /*0914*/ 	.word	0xffffffff


	//   ....[69]....
        /*0918*/ 	.word	0xffffffff


	//   ....[70]....
        /*091c*/ 	.word	0xffffffff


	//   ....[71]....
        /*0920*/ 	.word	0xffffffff


	//   ....[72]....
        /*0924*/ 	.word	0xffffffff


	//   ....[73]....
        /*0928*/ 	.word	0xffffffff


	//   ....[74]....
        /*092c*/ 	.word	0xffffffff


	//   ....[75]....
        /*0930*/ 	.word	0xffffffff


	//   ....[76]....
        /*0934*/ 	.word	0xffffffff


	//   ....[77]....
        /*0938*/ 	.word	0xffffffff


	//   ....[78]....
        /*093c*/ 	.word	0xffffffff


	//   ....[79]....
        /*0940*/ 	.word	0xffffffff


	//   ....[80]....
        /*0944*/ 	.word	0xffffffff


	//   ....[81]....
        /*0948*/ 	.word	0xffffffff


	//   ....[82]....
        /*094c*/ 	.word	0xffffffff


	//   ....[83]....
        /*0950*/ 	.word	0xffffffff


	//   ....[84]....
        /*0954*/ 	.word	0xffffffff


	//   ....[85]....
        /*0958*/ 	.word	0xffffffff


	//   ....[86]....
        /*095c*/ 	.word	0xffffffff


	//   ....[87]....
        /*0960*/ 	.word	0xffffffff


	//   ....[88]....
        /*0964*/ 	.word	0xffffffff


	//   ....[89]....
        /*0968*/ 	.word	0xffffffff


	//   ....[90]....
        /*096c*/ 	.word	0xffffffff


	//   ....[91]....
        /*0970*/ 	.word	0xffffffff


	//   ....[92]....
        /*0974*/ 	.word	0xffffffff


	//   ....[93]....
        /*0978*/ 	.word	0xffffffff


	//   ....[94]....
        /*097c*/ 	.word	0xffffffff


	//   ....[95]....
        /*0980*/ 	.word	0xffffffff


	//   ....[96]....
        /*0984*/ 	.word	0xffffffff


	//   ....[97]....
        /*0988*/ 	.word	0xffffffff


	//   ....[98]....
        /*098c*/ 	.word	0xffffffff


	//   ....[99]....
        /*0990*/ 	.word	0xffffffff


	//   ....[100]....
        /*0994*/ 	.word	0xffffffff


	//   ....[101]....
        /*0998*/ 	.word	0xffffffff


	//   ....[102]....
        /*099c*/ 	.word	0xffffffff


	//   ....[103]....
        /*09a0*/ 	.word	0xffffffff


	//   ....[104]....
        /*09a4*/ 	.word	0xffffffff


	//   ....[105]....
        /*09a8*/ 	.word	0xffffffff


	//   ....[106]....
        /*09ac*/ 	.word	0xffffffff


	//   ....[107]....
        /*09b0*/ 	.word	0xffffffff


	//   ....[108]....
        /*09b4*/ 	.word	0xffffffff


	//   ....[109]....
        /*09b8*/ 	.word	0xffffffff


	//   ....[110]....
        /*09bc*/ 	.word	0xffffffff


	//   ....[111]....
        /*09c0*/ 	.word	0xffffffff


	//   ....[112]....
        /*09c4*/ 	.word	0xffffffff


	//   ....[113]....
        /*09c8*/ 	.word	0xffffffff


	//   ....[114]....
        /*09cc*/ 	.word	0xffffffff


	//   ....[115]....
        /*09d0*/ 	.word	0xffffffff


	//   ....[116]....
        /*09d4*/ 	.word	0xffffffff


	//   ....[117]....
        /*09d8*/ 	.word	0xffffffff


	//   ....[118]....
        /*09dc*/ 	.word	0xffffffff


	//   ....[119]....
        /*09e0*/ 	.word	0xffffffff


	//   ....[120]....
        /*09e4*/ 	.word	0xffffffff


	//   ....[121]....
        /*09e8*/ 	.word	0xffffffff


	//   ....[122]....
        /*09ec*/ 	.word	0xffffffff


	//   ....[123]....
        /*09f0*/ 	.word	0xffffffff


	//   ....[124]....
        /*09f4*/ 	.word	0xffffffff


	//   ....[125]....
        /*09f8*/ 	.word	0xffffffff


	//   ....[126]....
        /*09fc*/ 	.word	0xffffffff


	//   ....[127]....
        /*0a00*/ 	.word	0xffffffff


	//   ....[128]....
        /*0a04*/ 	.word	0xffffffff


	//   ....[129]....
        /*0a08*/ 	.word	0xffffffff


	//   ....[130]....
        /*0a0c*/ 	.word	0xffffffff


	//   ....[131]....
        /*0a10*/ 	.word	0xffffffff


	//   ....[132]....
        /*0a14*/ 	.word	0xffffffff


	//   ....[133]....
        /*0a18*/ 	.word	0xffffffff


	//   ....[134]....
        /*0a1c*/ 	.word	0xffffffff


	//   ....[135]....
        /*0a20*/ 	.word	0xffffffff


	//   ....[136]....
        /*0a24*/ 	.word	0xffffffff


	//   ....[137]....
        /*0a28*/ 	.word	0xffffffff


	//   ....[138]....
        /*0a2c*/ 	.word	0xffffffff


	//   ....[139]....
        /*0a30*/ 	.word	0xffffffff


	//   ....[140]....
        /*0a34*/ 	.word	0xffffffff


	//   ....[141]....
        /*0a38*/ 	.word	0xffffffff


	//   ....[142]....
        /*0a3c*/ 	.word	0xffffffff


	//   ....[143]....
        /*0a40*/ 	.word	0xffffffff


	//   ....[144]....
        /*0a44*/ 	.word	0xffffffff


	//   ....[145]....
        /*0a48*/ 	.word	0xffffffff


	//   ....[146]....
        /*0a4c*/ 	.word	0xffffffff


	//   ....[147]....
        /*0a50*/ 	.word	0xffffffff


	//   ....[148]....
        /*0a54*/ 	.word	0xffffffff


	//   ....[149]....
        /*0a58*/ 	.word	0xffffffff


	//   ....[150]....
        /*0a5c*/ 	.word	0xffffffff


	//   ....[151]....
        /*0a60*/ 	.word	0xffffffff


	//   ....[152]....
        /*0a64*/ 	.word	0xffffffff


	//   ....[153]....
        /*0a68*/ 	.word	0xffffffff


	//   ....[154]....
        /*0a6c*/ 	.word	0xffffffff


	//   ....[155]....
        /*0a70*/ 	.word	0xffffffff


	//   ....[156]....
        /*0a74*/ 	.word	0xffffffff


	//   ....[157]....
        /*0a78*/ 	.word	0xffffffff


	//   ....[158]....
        /*0a7c*/ 	.word	0xffffffff


	//   ....[159]....
        /*0a80*/ 	.word	0x0500000f


	//   ....[160]....
        /*0a84*/ 	.word	0x0500000f


	//   ....[161]....
        /*0a88*/ 	.word	0x0500000f


	//   ....[162]....
        /*0a8c*/ 	.word	0x0500000f


	//   ....[163]....
        /*0a90*/ 	.word	0x0500000f


	//   ....[164]....
        /*0a94*/ 	.word	0x0500000f


	//   ....[165]....
        /*0a98*/ 	.word	0x0500000f


	//   ....[166]....
        /*0a9c*/ 	.word	0x0500000f


	//   ....[167]....
        /*0aa0*/ 	.word	0x0500000f


	//   ....[168]....
        /*0aa4*/ 	.word	0x0500000f


	//   ....[169]....
        /*0aa8*/ 	.word	0x0500000f


	//   ....[170]....
        /*0aac*/ 	.word	0x0500000f


	//   ....[171]....
        /*0ab0*/ 	.word	0x0500000f


	//   ....[172]....
        /*0ab4*/ 	.word	0x0500000f


	//   ....[173]....
        /*0ab8*/ 	.word	0x0500000f


	//   ....[174]....
        /*0abc*/ 	.word	0x0500000f


	//   ....[175]....
        /*0ac0*/ 	.word	0x0500000f


	//   ....[176]....
        /*0ac4*/ 	.word	0x0500000f


	//   ....[177]....
        /*0ac8*/ 	.word	0x0500000f


	//   ....[178]....
        /*0acc*/ 	.word	0x0500000f


	//   ....[179]....
        /*0ad0*/ 	.word	0x0500000f


	//   ....[180]....
        /*0ad4*/ 	.word	0x0500000f


	//   ....[181]....
        /*0ad8*/ 	.word	0x0500000f


	//   ....[182]....
        /*0adc*/ 	.word	0x0500000f


	//   ....[183]....
        /*0ae0*/ 	.word	0x0500000f


	//   ....[184]....
        /*0ae4*/ 	.word	0x0500000f


	//   ....[185]....
        /*0ae8*/ 	.word	0x0500000f


	//   ....[186]....
        /*0aec*/ 	.word	0x0500000f


	//   ....[187]....
        /*0af0*/ 	.word	0x0500000f


	//   ....[188]....
        /*0af4*/ 	.word	0x0500000f


	//   ....[189]....
        /*0af8*/ 	.word	0x0500000f


	//   ....[190]....
        /*0afc*/ 	.word	0x0500000f


	//   ....[191]....
        /*0b00*/ 	.word	0x0500000f


	//   ....[192]....
        /*0b04*/ 	.word	0x0500000f


	//   ....[193]....
        /*0b08*/ 	.word	0x0500000f


	//   ....[194]....
        /*0b0c*/ 	.word	0x0500000f


	//   ....[195]....
        /*0b10*/ 	.word	0x0500000f


	//   ....[196]....
        /*0b14*/ 	.word	0x0500000f


	//   ....[197]....
        /*0b18*/ 	.word	0x0500000f


	//   ....[198]....
        /*0b1c*/ 	.word	0x0500000f


	//   ....[199]....
        /*0b20*/ 	.word	0x0500000f


	//   ....[200]....
        /*0b24*/ 	.word	0x0500000f


	//   ....[201]....
        /*0b28*/ 	.word	0x0500000f


	//   ....[202]....
        /*0b2c*/ 	.word	0x0500000f


	//   ....[203]....
        /*0b30*/ 	.word	0x0500000f


	//   ....[204]....
        /*0b34*/ 	.word	0x0500000f


	//   ....[205]....
        /*0b38*/ 	.word	0x0500000f


	//   ....[206]....
        /*0b3c*/ 	.word	0x0500000f


	//   ....[207]....
        /*0b40*/ 	.word	0x0500000f


	//   ....[208]....
        /*0b44*/ 	.word	0x0500000f


	//   ....[209]....
        /*0b48*/ 	.word	0x0500000f


	//   ....[210]....
        /*0b4c*/ 	.word	0x0500000f


	//   ....[211]....
        /*0b50*/ 	.word	0x0500000f


	//   ....[212]....
        /*0b54*/ 	.word	0x0500000f


	//   ....[213]....
        /*0b58*/ 	.word	0x0500000f


	//   ....[214]....
        /*0b5c*/ 	.word	0x0500000f


	//   ....[215]....
        /*0b60*/ 	.word	0x0500000f


	//   ....[216]....
        /*0b64*/ 	.word	0x0500000f


	//   ....[217]....
        /*0b68*/ 	.word	0x0500000f


	//   ....[218]....
        /*0b6c*/ 	.word	0x0500000f


	//   ....[219]....
        /*0b70*/ 	.word	0x0500000f


	//   ....[220]....
        /*0b74*/ 	.word	0x0500000f


	//   ....[221]....
        /*0b78*/ 	.word	0x0500000f


	//   ....[222]....
        /*0b7c*/ 	.word	0x0500000f


	//   ....[223]....
        /*0b80*/ 	.word	0x0500000f


	//   ....[224]....
        /*0b84*/ 	.word	0x0500000f


	//   ....[225]....
        /*0b88*/ 	.word	0x0500000f


	//   ....[226]....
        /*0b8c*/ 	.word	0x0500000f


	//   ....[227]....
        /*0b90*/ 	.word	0x0500000f


	//   ....[228]....
        /*0b94*/ 	.word	0x0500000f


	//   ....[229]....
        /*0b98*/ 	.word	0x0500000f


	//   ....[230]....
        /*0b9c*/ 	.word	0x0500000f


	//   ....[231]....
        /*0ba0*/ 	.word	0x0500000f


	//   ....[232]....
        /*0ba4*/ 	.word	0x0500000f


	//   ....[233]....
        /*0ba8*/ 	.word	0x0500000f


	//   ....[234]....
        /*0bac*/ 	.word	0x0500000f


	//   ....[235]....
        /*0bb0*/ 	.word	0x0500000f


	//   ....[236]....
        /*0bb4*/ 	.word	0x0500000f


	//   ....[237]....
        /*0bb8*/ 	.word	0x0500000f


	//   ....[238]....
        /*0bbc*/ 	.word	0x0500000f


	//   ....[239]....
        /*0bc0*/ 	.word	0x0500000f


	//   ....[240]....
        /*0bc4*/ 	.word	0x0500000f


	//   ....[241]....
        /*0bc8*/ 	.word	0x0500000f


	//   ....[242]....
        /*0bcc*/ 	.word	0x0500000f


	//   ....[243]....
        /*0bd0*/ 	.word	0x0500000f


	//   ....[244]....
        /*0bd4*/ 	.word	0x0500000f


	//----- nvinfo : EIATTR_COOP_GROUP_INSTR_OFFSETS
	.align		4
.L_145:
        /*0bd8*/ 	.byte	0x04, 0x28
        /*0bda*/ 	.short	(.L_147 - .L_146)


	//   ....[0]....
.L_146:
        /*0bdc*/ 	.word	0x00000060


	//   ....[1]....
        /*0be0*/ 	.word	0x00000130


	//   ....[2]....
        /*0be4*/ 	.word	0x000001e0


	//   ....[3]....
        /*0be8*/ 	.word	0x000003a0


	//   ....[4]....
        /*0bec*/ 	.word	0x00000500


	//   ....[5]....
        /*0bf0*/ 	.word	0x00000620


	//   ....[6]....
        /*0bf4*/ 	.word	0x00000780


	//   ....[7]....
        /*0bf8*/ 	.word	0x00002670


	//   ....[8]....
        /*0bfc*/ 	.word	0x00002680


	//   ....[9]....
        /*0c00*/ 	.word	0x000037d0


	//   ....[10]....
        /*0c04*/ 	.word	0x000037e0


	//   ....[11]....
        /*0c08*/ 	.word	0x00004960


	//   ....[12]....
        /*0c0c*/ 	.word	0x00004970


	//   ....[13]....
        /*0c10*/ 	.word	0x00004d20


	//   ....[14]....
        /*0c14*/ 	.word	0x00004d40


	//   ....[15]....
        /*0c18*/ 	.word	0x00005430


	//   ....[16]....
        /*0c1c*/ 	.word	0x000059c0


	//   ....[17]....
        /*0c20*/ 	.word	0x000059d0


	//   ....[18]....
        /*0c24*/ 	.word	0x000059e0


	//   ....[19]....
        /*0c28*/ 	.word	0x000059f0


	//   ....[20]....
        /*0c2c*/ 	.word	0x00006cd0


	//   ....[21]....
        /*0c30*/ 	.word	0x00006ce0


	//   ....[22]....
        /*0c34*/ 	.word	0x00006cf0


	//   ....[23]....
        /*0c38*/ 	.word	0x00006d00


	//   ....[24]....
        /*0c3c*/ 	.word	0x000090b0


	//   ....[25]....
        /*0c40*/ 	.word	0x00009110


	//   ....[26]....
        /*0c44*/ 	.word	0x000095b0


	//   ....[27]....
        /*0c48*/ 	.word	0x000095d0


	//   ....[28]....
        /*0c4c*/ 	.word	0x0000b730


	//   ....[29]....
        /*0c50*/ 	.word	0x0000b750


	//   ....[30]....
        /*0c54*/ 	.word	0x0000ba20


	//   ....[31]....
        /*0c58*/ 	.word	0x0000ba40


	//   ....[32]....
        /*0c5c*/ 	.word	0x0000d310


	//   ....[33]....
        /*0c60*/ 	.word	0x0000d320


	//   ....[34]....
        /*0c64*/ 	.word	0x0000d3c0


	//   ....[35]....
        /*0c68*/ 	.word	0x0000d3d0


	//   ....[36]....
        /*0c6c*/ 	.word	0x0000deb0


	//   ....[37]....
        /*0c70*/ 	.word	0x0000dec0


	//   ....[38]....
        /*0c74*/ 	.word	0x0000ded0


	//   ....[39]....
        /*0c78*/ 	.word	0x0000dee0


	//   ....[40]....
        /*0c7c*/ 	.word	0x0000def0


	//   ....[41]....
        /*0c80*/ 	.word	0x0000df00


	//   ....[42]....
        /*0c84*/ 	.word	0x0000df10


	//   ....[43]....
        /*0c88*/ 	.word	0x0000df20


	//   ....[44]....
        /*0c8c*/ 	.word	0x0000df30


	//   ....[45]....
        /*0c90*/ 	.word	0x0000df40


	//   ....[46]....
        /*0c94*/ 	.word	0x0000df50


	//   ....[47]....
        /*0c98*/ 	.word	0x0000df60


	//   ....[48]....
        /*0c9c*/ 	.word	0x0000df70


	//   ....[49]....
        /*0ca0*/ 	.word	0x0000df80


	//   ....[50]....
        /*0ca4*/ 	.word	0x0000df90


	//   ....[51]....
        /*0ca8*/ 	.word	0x0000dfa0


	//   ....[52]....
        /*0cac*/ 	.word	0x0000e500


	//   ....[53]....
        /*0cb0*/ 	.word	0x0000e520


	//   ....[54]....
        /*0cb4*/ 	.word	0x0000e540


	//   ....[55]....
        /*0cb8*/ 	.word	0x0000e560


	//   ....[56]....
        /*0cbc*/ 	.word	0x0000eaa0


	//   ....[57]....
        /*0cc0*/ 	.word	0x0000eab0


	//   ....[58]....
        /*0cc4*/ 	.word	0x0000eac0


	//   ....[59]....
        /*0cc8*/ 	.word	0x0000eae0


	//   ....[60]....
        /*0ccc*/ 	.word	0x0000eb00


	//   ....[61]....
        /*0cd0*/ 	.word	0x0000eb20


	//   ....[62]....
        /*0cd4*/ 	.word	0x0000ebe0


	//   ....[63]....
        /*0cd8*/ 	.word	0x0000ebf0


	//   ....[64]....
        /*0cdc*/ 	.word	0x0000f4c0


	//   ....[65]....
        /*0ce0*/ 	.word	0x0000f4f0


	//   ....[66]....
        /*0ce4*/ 	.word	0x0000f500


	//   ....[67]....
        /*0ce8*/ 	.word	0x0000f510


	//   ....[68]....
        /*0cec*/ 	.word	0x0000f520


	//   ....[69]....
        /*0cf0*/ 	.word	0x0000f530


	//   ....[70]....
        /*0cf4*/ 	.word	0x0000f540


	//   ....[71]....
        /*0cf8*/ 	.word	0x0000f550


	//   ....[72]....
        /*0cfc*/ 	.word	0x0000f710


	//   ....[73]....
        /*0d00*/ 	.word	0x0000f8e0


	//   ....[74]....
        /*0d04*/ 	.word	0x0000f910


	//   ....[75]....
        /*0d08*/ 	.word	0x0000f940


	//   ....[76]....
        /*0d0c*/ 	.word	0x0000f970


	//   ....[77]....
        /*0d10*/ 	.word	0x0000f9a0


	//   ....[78]....
        /*0d14*/ 	.word	0x0000f9d0


	//   ....[79]....
        /*0d18*/ 	.word	0x0000fb40


	//   ....[80]....
        /*0d1c*/ 	.word	0x0000fb70


	//   ....[81]....
        /*0d20*/ 	.word	0x0000fba0


	//   ....[82]....
        /*0d24*/ 	.word	0x0000fbd0


	//   ....[83]....
        /*0d28*/ 	.word	0x0000fc00


	//   ....[84]....
        /*0d2c*/ 	.word	0x0000fc30


	//   ....[85]....
        /*0d30*/ 	.word	0x0000fcc0


	//   ....[86]....
        /*0d34*/ 	.word	0x0000fcf0


	//   ....[87]....
        /*0d38*/ 	.word	0x0000fd70


	//   ....[88]....
        /*0d3c*/ 	.word	0x00010a40


	//   ....[89]....
        /*0d40*/ 	.word	0x00012770


	//   ....[90]....
        /*0d44*/ 	.word	0x00012780


	//   ....[91]....
        /*0d48*/ 	.word	0x000127d0


	//   ....[92]....
        /*0d4c*/ 	.word	0x000127f0


	//   ....[93]....
        /*0d50*/ 	.word	0x00012850


	//   ....[94]....
        /*0d54*/ 	.word	0x00012870


	//   ....[95]....
        /*0d58*/ 	.word	0x00012880


	//   ....[96]....
        /*0d5c*/ 	.word	0x00012890


	//   ....[97]....
        /*0d60*/ 	.word	0x00012920


	//   ....[98]....
        /*0d64*/ 	.word	0x00012940


	//   ....[99]....
        /*0d68*/ 	.word	0x00012df0


	//   ....[100]....
        /*0d6c*/ 	.word	0x00012e10


	//   ....[101]....
        /*0d70*/ 	.word	0x00012eb0


	//   ....[102]....
        /*0d74*/ 	.word	0x00012ec0


	//   ....[103]....
        /*0d78*/ 	.word	0x00012f30


	//   ....[104]....
        /*0d7c*/ 	.word	0x00012f40


	//   ....[105]....
        /*0d80*/ 	.word	0x00012f50


	//   ....[106]....
        /*0d84*/ 	.word	0x00012f60


	//   ....[107]....
        /*0d88*/ 	.word	0x00013010


	//   ....[108]....
        /*0d8c*/ 	.word	0x00013030


	//   ....[109]....
        /*0d90*/ 	.word	0x000138e0


	//   ....[110]....
        /*0d94*/ 	.word	0x00013910


	//   ....[111]....
        /*0d98*/ 	.word	0x00013980


	//   ....[112]....
        /*0d9c*/ 	.word	0x000139a0


	//   ....[113]....
        /*0da0*/ 	.word	0x00013a20


	//   ....[114]....
        /*0da4*/ 	.word	0x00013a40


	//   ....[115]....
        /*0da8*/ 	.word	0x00013a50


	//   ....[116]....
        /*0dac*/ 	.word	0x00013ac0


	//   ....[117]....
        /*0db0*/ 	.word	0x00013b10


	//   ....[118]....
        /*0db4*/ 	.word	0x00013b20


	//   ....[119]....
        /*0db8*/ 	.word	0x00013b50


	//   ....[120]....
        /*0dbc*/ 	.word	0x00013b70


	//   ....[121]....
        /*0dc0*/ 	.word	0x00014580


	//   ....[122]....
        /*0dc4*/ 	.word	0x00014590


	//   ....[123]....
        /*0dc8*/ 	.word	0x000145b0


	//   ....[124]....
        /*0dcc*/ 	.word	0x00014600


	//   ....[125]....
        /*0dd0*/ 	.word	0x00014610


	//   ....[126]....
        /*0dd4*/ 	.word	0x00014650


	//   ....[127]....
        /*0dd8*/ 	.word	0x00014660


	//   ....[128]....
        /*0ddc*/ 	.word	0x00014670


	//   ....[129]....
        /*0de0*/ 	.word	0x000146b0


	//   ....[130]....
        /*0de4*/ 	.word	0x000146f0


	//   ....[131]....
        /*0de8*/ 	.word	0x00014b20


	//   ....[132]....
        /*0dec*/ 	.word	0x00014b30


	//   ....[133]....
        /*0df0*/ 	.word	0x00014b40


	//   ....[134]....
        /*0df4*/ 	.word	0x00014b80


	//   ....[135]....
        /*0df8*/ 	.word	0x00014b90


	//   ....[136]....
        /*0dfc*/ 	.word	0x00014bd0


	//   ....[137]....
        /*0e00*/ 	.word	0x00014be0


	//   ....[138]....
        /*0e04*/ 	.word	0x00014bf0


	//   ....[139]....
        /*0e08*/ 	.word	0x00014c30


	//   ....[140]....
        /*0e0c*/ 	.word	0x00014c70


	//   ....[141]....
        /*0e10*/ 	.word	0x00015a80


	//   ....[142]....
        /*0e14*/ 	.word	0x00015ab0


	//   ....[143]....
        /*0e18*/ 	.word	0x00015af0


	//   ....[144]....
        /*0e1c*/ 	.word	0x00015b20


	//   ....[145]....
        /*0e20*/ 	.word	0x00015b50


	//   ....[146]....
        /*0e24*/ 	.word	0x00015b80


	//   ....[147]....
        /*0e28*/ 	.word	0x00015bb0


	//   ....[148]....
        /*0e2c*/ 	.word	0x00015be0


	//   ....[149]....
        /*0e30*/ 	.word	0x00015d60


	//   ....[150]....
        /*0e34*/ 	.word	0x00015d90


	//   ....[151]....
        /*0e38*/ 	.word	0x00015dc0


	//   ....[152]....
        /*0e3c*/ 	.word	0x00015df0


	//   ....[153]....
        /*0e40*/ 	.word	0x00015e20


	//   ....[154]....
        /*0e44*/ 	.word	0x00015e50


	//   ....[155]....
        /*0e48*/ 	.word	0x00015f10


	//   ....[156]....
        /*0e4c*/ 	.word	0x00015f30


	//   ....[157]....
        /*0e50*/ 	.word	0x00015fa0


	//   ....[158]....
        /*0e54*/ 	.word	0x00016430


	//   ....[159]....
        /*0e58*/ 	.word	0x000167e0


	//   ....[160]....
        /*0e5c*/ 	.word	0x00016870


	//   ....[161]....
        /*0e60*/ 	.word	0x00016940


	//   ....[162]....
        /*0e64*/ 	.word	0x000169d0


	//   ....[163]....
        /*0e68*/ 	.word	0x00016ab0


	//   ....[164]....
        /*0e6c*/ 	.word	0x00016b40


	//   ....[165]....
        /*0e70*/ 	.word	0x00016c20


	//   ....[166]....
        /*0e74*/ 	.word	0x00016cb0


	//   ....[167]....
        /*0e78*/ 	.word	0x00016d00


	//   ....[168]....
        /*0e7c*/ 	.word	0x00016d50


	//   ....[169]....
        /*0e80*/ 	.word	0x00016e30


	//   ....[170]....
        /*0e84*/ 	.word	0x00016ec0


	//   ....[171]....
        /*0e88*/ 	.word	0x00016f10


	//   ....[172]....
        /*0e8c*/ 	.word	0x00016f60


	//   ....[173]....
        /*0e90*/ 	.word	0x000171b0


	//   ....[174]....
        /*0e94*/ 	.word	0x00017490


	//   ....[175]....
        /*0e98*/ 	.word	0x00017590


	//   ....[176]....
        /*0e9c*/ 	.word	0x00017620


	//   ....[177]....
        /*0ea0*/ 	.word	0x00017680


	//   ....[178]....
        /*0ea4*/ 	.word	0x00017750


	//   ....[179]....
        /*0ea8*/ 	.word	0x000177b0


	//   ....[180]....
        /*0eac*/ 	.word	0x00017870


	//   ....[181]....
        /*0eb0*/ 	.word	0x00017980


	//   ....[182]....
        /*0eb4*/ 	.word	0x000179d0


	//   ....[183]....
        /*0eb8*/ 	.word	0x00017a30


	//   ....[184]....
        /*0ebc*/ 	.word	0x00017b00


	//   ....[185]....
        /*0ec0*/ 	.word	0x00017c30


	//   ....[186]....
        /*0ec4*/ 	.word	0x00017ce0


	//   ....[187]....
        /*0ec8*/ 	.word	0x00017d60


	//   ....[188]....
        /*0ecc*/ 	.word	0x00017e50


	//   ....[189]....
        /*0ed0*/ 	.word	0x00017eb0


	//   ....[190]....
        /*0ed4*/ 	.word	0x00017f90


	//   ....[191]....
        /*0ed8*/ 	.word	0x00017ff0


	//   ....[192]....
        /*0edc*/ 	.word	0x00018090


	//   ....[193]....
        /*0ee0*/ 	.word	0x00018130


	//   ....[194]....
        /*0ee4*/ 	.word	0x00018200


	//   ....[195]....
        /*0ee8*/ 	.word	0x000182b0


	//   ....[196]....
        /*0eec*/ 	.word	0x00018320


	//   ....[197]....
        /*0ef0*/ 	.word	0x00018380


	//   ....[198]....
        /*0ef4*/ 	.word	0x00018440


	//   ....[199]....
        /*0ef8*/ 	.word	0x000184a0


	//   ....[200]....
        /*0efc*/ 	.word	0x000185a0


	//   ....[201]....
        /*0f00*/ 	.word	0x00018600


	//   ....[202]....
        /*0f04*/ 	.word	0x00018700


	//   ....[203]....
        /*0f08*/ 	.word	0x00018760


	//   ....[204]....
        /*0f0c*/ 	.word	0x00018810


	//   ....[205]....
        /*0f10*/ 	.word	0x00018890


	//   ....[206]....
        /*0f14*/ 	.word	0x00018960


	//   ....[207]....
        /*0f18*/ 	.word	0x00018aa0


	//   ....[208]....
        /*0f1c*/ 	.word	0x00018b50


	//   ....[209]....
        /*0f20*/ 	.word	0x00018c00


	//   ....[210]....
        /*0f24*/ 	.word	0x00018ca0


	//   ....[211]....
        /*0f28*/ 	.word	0x00018d50


	//   ....[212]....
        /*0f2c*/ 	.word	0x00018df0


	//   ....[213]....
        /*0f30*/ 	.word	0x00018ea0


	//   ....[214]....
        /*0f34*/ 	.word	0x00018f40


	//   ....[215]....
        /*0f38*/ 	.word	0x00018fb0


	//   ....[216]....
        /*0f3c*/ 	.word	0x00019070


	//   ....[217]....
        /*0f40*/ 	.word	0x00019160


	//   ....[218]....
        /*0f44*/ 	.word	0x000191f0


	//   ....[219]....
        /*0f48*/ 	.word	0x00019250


	//   ....[220]....
        /*0f4c*/ 	.word	0x00019300


	//   ....[221]....
        /*0f50*/ 	.word	0x00019360


	//   ....[222]....
        /*0f54*/ 	.word	0x00019410


	//   ....[223]....
        /*0f58*/ 	.word	0x00019470


	//   ....[224]....
        /*0f5c*/ 	.word	0x00019520


	//   ....[225]....
        /*0f60*/ 	.word	0x00019580


	//   ....[226]....
        /*0f64*/ 	.word	0x00019630


	//   ....[227]....
        /*0f68*/ 	.word	0x00019810


	//   ....[228]....
        /*0f6c*/ 	.word	0x000198b0


	//   ....[229]....
        /*0f70*/ 	.word	0x000199d0


	//   ....[230]....
        /*0f74*/ 	.word	0x00019a40


	//   ....[231]....
        /*0f78*/ 	.word	0x00019ab0


	//   ....[232]....
        /*0f7c*/ 	.word	0x00019b20


	//   ....[233]....
        /*0f80*/ 	.word	0x00019b90


	//   ....[234]....
        /*0f84*/ 	.word	0x00019c10


	//   ....[235]....
        /*0f88*/ 	.word	0x00019ca0


	//   ....[236]....
        /*0f8c*/ 	.word	0x00019d40


	//   ....[237]....
        /*0f90*/ 	.word	0x00019db0


	//   ....[238]....
        /*0f94*/ 	.word	0x00019e20


	//   ....[239]....
        /*0f98*/ 	.word	0x00019e90


	//   ....[240]....
        /*0f9c*/ 	.word	0x00019f10


	//   ....[241]....
        /*0fa0*/ 	.word	0x00019f80


	//   ....[242]....
        /*0fa4*/ 	.word	0x0001a020


	//   ....[243]....
        /*0fa8*/ 	.word	0x0001a0b0


	//   ....[244]....
        /*0fac*/ 	.word	0x0001a1e0


	//----- nvinfo : EIATTR_REG_RECONFIG
	.align		4
.L_147:
        /*0fb0*/ 	.byte	0x01, 0x54
	.zero		2


	//----- nvinfo : EIATTR_SYSCALL_OFFSETS
	.align		4
        /*0fb4*/ 	.byte	0x04, 0x46
        /*0fb6*/ 	.short	(.L_149 - .L_148)


	//   ....[0]....
.L_148:
        /*0fb8*/ 	.word	0x000018f0


	//   ....[1]....
        /*0fbc*/ 	.word	0x00001a40


	//   ....[2]....
        /*0fc0*/ 	.word	0x000055a0


	//   ....[3]....
        /*0fc4*/ 	.word	0x000058e0


	//   ....[4]....
        /*0fc8*/ 	.word	0x00011990


	//   ....[5]....
        /*0fcc*/ 	.word	0x00011b20


	//   ....[6]....
        /*0fd0*/ 	.word	0x00011c70


	//   ....[7]....
        /*0fd4*/ 	.word	0x00011dc0


	//   ....[8]....
        /*0fd8*/ 	.word	0x00013440


	//----- nvinfo : EIATTR_MBARRIER_INSTR_OFFSETS
	.align		4
.L_149:
        /*0fdc*/ 	.byte	0x04, 0x39
        /*0fde*/ 	.short	(.L_151 - .L_150)


	//   ....[0]....
.L_150:
        /*0fe0*/ 	.word	0x00000250
        /*0fe4*/ 	.word	0x000000ff
        /*0fe8*/ 	.word	0x00013200
        /*0fec*/ 	.short	0x0100
        /*0fee*/ 	.byte	0x08
	.zero		1


	//   ....[1]....
        /*0ff0*/ 	.word	0x00000260
        /*0ff4*/ 	.word	0x000000ff
        /*0ff8*/ 	.word	0x00013220
        /*0ffc*/ 	.short	0x0100
        /*0ffe*/ 	.byte	0x08
	.zero		1


	//   ....[2]....
        /*1000*/ 	.word	0x00000350
        /*1004*/ 	.word	0x000000ff
        /*1008*/ 	.word	0x00013230
        /*100c*/ 	.short	0x0100
        /*100e*/ 	.byte	0x08
	.zero		1


	//   ....[3]....
        /*1010*/ 	.word	0x00000360
        /*1014*/ 	.word	0x000000ff
        /*1018*/ 	.word	0x00013240
        /*101c*/ 	.short	0x0100
        /*101e*/ 	.byte	0x08
	.zero		1


	//   ....[4]....
        /*1020*/ 	.word	0x00000370
        /*1024*/ 	.word	0x000000ff
        /*1028*/ 	.word	0x00013238
        /*102c*/ 	.short	0x0100
        /*102e*/ 	.byte	0x08
	.zero		1


	//   ....[5]....
        /*1030*/ 	.word	0x00000380
        /*1034*/ 	.word	0x000000ff
        /*1038*/ 	.word	0x00013248
        /*103c*/ 	.short	0x0100
        /*103e*/ 	.byte	0x08
	.zero		1


	//   ....[6]....
        /*1040*/ 	.word	0x000004b0
        /*1044*/ 	.word	0x000000ff
        /*1048*/ 	.word	0x00013250
        /*104c*/ 	.short	0x0100
        /*104e*/ 	.byte	0x08
	.zero		1


	//   ....[7]....
        /*1050*/ 	.word	0x000004c0
        /*1054*/ 	.word	0x000000ff
        /*1058*/ 	.word	0x00013260
        /*105c*/ 	.short	0x0100
        /*105e*/ 	.byte	0x08
	.zero		1


	//   ....[8]....
        /*1060*/ 	.word	0x000004d0
        /*1064*/ 	.word	0x000000ff
        /*1068*/ 	.word	0x00013258
        /*106c*/ 	.short	0x0100
        /*106e*/ 	.byte	0x08
	.zero		1


	//   ....[9]....
        /*1070*/ 	.word	0x000004e0
        /*1074*/ 	.word	0x000000ff
        /*1078*/ 	.word	0x00013268
        /*107c*/ 	.short	0x0100
        /*107e*/ 	.byte	0x08
	.zero		1


	//   ....[10]....
        /*1080*/ 	.word	0x000005d0
        /*1084*/ 	.word	0x000000ff
        /*1088*/ 	.word	0x00013270
        /*108c*/ 	.short	0x0100
        /*108e*/ 	.byte	0x06
	.zero		1


	//   ....[11]....
        /*1090*/ 	.word	0x000005e0
        /*1094*/ 	.word	0x000000ff
        /*1098*/ 	.word	0x00013280
        /*109c*/ 	.short	0x0100
        /*109e*/ 	.byte	0x06
	.zero		1


	//   ....[12]....
        /*10a0*/ 	.word	0x000005f0
        /*10a4*/ 	.word	0x000000ff
        /*10a8*/ 	.word	0x00013278
        /*10ac*/ 	.short	0x0100
        /*10ae*/ 	.byte	0x06
	.zero		1


	//   ....[13]....
        /*10b0*/ 	.word	0x00000600
        /*10b4*/ 	.word	0x000000ff
        /*10b8*/ 	.word	0x00013288
        /*10bc*/ 	.short	0x0100
        /*10be*/ 	.byte	0x06
	.zero		1


	//   ....[14]....
        /*10c0*/ 	.word	0x00000730
        /*10c4*/ 	.word	0x000000ff
        /*10c8*/ 	.word	0x00013290
        /*10cc*/ 	.short	0x0100
        /*10ce*/ 	.byte	0x08
	.zero		1


	//   ....[15]....
        /*10d0*/ 	.word	0x00000740
        /*10d4*/ 	.word	0x000000ff
        /*10d8*/ 	.word	0x000132a0
        /*10dc*/ 	.short	0x0100
        /*10de*/ 	.byte	0x08
	.zero		1


	//   ....[16]....
        /*10e0*/ 	.word	0x00000750
        /*10e4*/ 	.word	0x000000ff
        /*10e8*/ 	.word	0x00013298
        /*10ec*/ 	.short	0x0100
        /*10ee*/ 	.byte	0x08
	.zero		1


	//   ....[17]....
        /*10f0*/ 	.word	0x00000760
        /*10f4*/ 	.word	0x000000ff
        /*10f8*/ 	.word	0x000132a8
        /*10fc*/ 	.short	0x0100
        /*10fe*/ 	.byte	0x08
	.zero		1


	//   ....[18]....
        /*1100*/ 	.word	0x000008a0
        /*1104*/ 	.word	0x000000ff
        /*1108*/ 	.word	0x000132b0
        /*110c*/ 	.short	0x0100
        /*110e*/ 	.byte	0x08
	.zero		1


	//   ....[19]....
        /*1110*/ 	.word	0x000008b0
        /*1114*/ 	.word	0x000000ff
        /*1118*/ 	.word	0x000132c0
        /*111c*/ 	.short	0x0100
        /*111e*/ 	.byte	0x08
	.zero		1


	//   ....[20]....
        /*1120*/ 	.word	0x000008c0
        /*1124*/ 	.word	0x000000ff
        /*1128*/ 	.word	0x000132b8
        /*112c*/ 	.short	0x0100
        /*112e*/ 	.byte	0x08
	.zero		1


	//   ....[21]....
        /*1130*/ 	.word	0x000008d0
        /*1134*/ 	.word	0x000000ff
        /*1138*/ 	.word	0x000132c8
        /*113c*/ 	.short	0x0100
        /*113e*/ 	.byte	0x08
	.zero		1


	//   ....[22]....
        /*1140*/ 	.word	0x00002620
        /*1144*/ 	.word	0x00000042
        /*1148*/ 	.word	0x00013290
        /*114c*/ 	.short	0x010a
        /*114e*/ 	.byte	0x3f
	.zero		1


	//   ....[23]....
        /*1150*/ 	.word	0x00003780
        /*1154*/ 	.word	0x00000042
        /*1158*/ 	.word	0x00013290
        /*115c*/ 	.short	0x010a
        /*115e*/ 	.byte	0x3f
	.zero		1


	//   ....[24]....
        /*1160*/ 	.word	0x00004770
        /*1164*/ 	.word	0x00000042
        /*1168*/ 	.word	0x00013290
        /*116c*/ 	.short	0x010a
        /*116e*/ 	.byte	0x3f
	.zero		1


	//   ....[25]....
        /*1170*/ 	.word	0x00004b30
        /*1174*/ 	.word	0x00000004
        /*1178*/ 	.word	0x00000000
        /*117c*/ 	.short	0x0101
        /*117e*/ 	.byte	0x3f
	.zero		1


	//   ....[26]....
        /*1180*/ 	.word	0x00004b70
        /*1184*/ 	.word	0x00000042
        /*1188*/ 	.word	0x000132b0
        /*118c*/ 	.short	0x010a
        /*118e*/ 	.byte	0x3f
	.zero		1


	//   ....[27]....
        /*1190*/ 	.word	0x00004f10
        /*1194*/ 	.word	0x00000042
        /*1198*/ 	.word	0x00000000
        /*119c*/ 	.short	0x0101
        /*119e*/ 	.byte	0x3f
	.zero		1


	//   ....[28]....
        /*11a0*/ 	.word	0x00005640
        /*11a4*/ 	.word	0x00000012
        /*11a8*/ 	.word	0x00013200
        /*11ac*/ 	.short	0x010a
        /*11ae*/ 	.byte	0x3f
	.zero		1


	//   ....[29]....
        /*11b0*/ 	.word	0x00005690
        /*11b4*/ 	.word	0x00000012
        /*11b8*/ 	.word	0x00013200
        /*11bc*/ 	.short	0x010a
        /*11be*/ 	.byte	0x3f
	.zero		1


	//   ....[30]....
        /*11c0*/ 	.word	0x00005c30
        /*11c4*/ 	.word	0x00000012
        /*11c8*/ 	.word	0x00013200
        /*11cc*/ 	.short	0x010a
        /*11ce*/ 	.byte	0x3f
	.zero		1


	//   ....[31]....
        /*11d0*/ 	.word	0x00006ec0
        /*11d4*/ 	.word	0x00000012
        /*11d8*/ 	.word	0x00013200
        /*11dc*/ 	.short	0x010a
        /*11de*/ 	.byte	0x3f
	.zero		1


	//   ....[32]....
        /*11e0*/ 	.word	0x00008060
        /*11e4*/ 	.word	0x00000003
        /*11e8*/ 	.word	0x00013230
        /*11ec*/ 	.short	0x010a
        /*11ee*/ 	.byte	0x3f
	.zero		1


	//   ....[33]....
        /*11f0*/ 	.word	0x000080f0
        /*11f4*/ 	.word	0x00000003
        /*11f8*/ 	.word	0x00013230
        /*11fc*/ 	.short	0x010a
        /*11fe*/ 	.byte	0x3f
	.zero		1


	//   ....[34]....
        /*1200*/ 	.word	0x00009c10
        /*1204*/ 	.word	0x00000028
        /*1208*/ 	.word	0x00000000
        /*120c*/ 	.short	0x0101
        /*120e*/ 	.byte	0x3f
	.zero		1


	//   ....[35]....
        /*1210*/ 	.word	0x0000ab20
        /*1214*/ 	.word	0x00000000
        /*1218*/ 	.word	0x00013230
        /*121c*/ 	.short	0x010a
        /*121e*/ 	.byte	0x3f
	.zero		1


	//   ....[36]....
        /*1220*/ 	.word	0x0000aba0
        /*1224*/ 	.word	0x00000000
        /*1228*/ 	.word	0x00013230
        /*122c*/ 	.short	0x010a
        /*122e*/ 	.byte	0x3f
	.zero		1


	//   ....[37]....
        /*1230*/ 	.word	0x0000b160
        /*1234*/ 	.word	0x0000000e
        /*1238*/ 	.word	0x00013250
        /*123c*/ 	.short	0x010a
        /*123e*/ 	.byte	0x3f
	.zero		1


	//   ....[38]....
        /*1240*/ 	.word	0x0000b1b0
        /*1244*/ 	.word	0x0000000e
        /*1248*/ 	.word	0x00013250
        /*124c*/ 	.short	0x010a
        /*124e*/ 	.byte	0x3f
	.zero		1


	//   ....[39]....
        /*1250*/ 	.word	0x0000b4a0
        /*1254*/ 	.word	0x00000000
        /*1258*/ 	.word	0x00000000
        /*125c*/ 	.short	0x0101
        /*125e*/ 	.byte	0x3f
	.zero		1


	//   ....[40]....
        /*1260*/ 	.word	0x0000cbb0
        /*1264*/ 	.word	0x0000000e
        /*1268*/ 	.word	0x00000000
        /*126c*/ 	.short	0x0101
        /*126e*/ 	.byte	0x3f
	.zero		1


	//   ....[41]....
        /*1270*/ 	.word	0x0000cf70
        /*1274*/ 	.word	0x0000000a
        /*1278*/ 	.word	0x00013250
        /*127c*/ 	.short	0x010a
        /*127e*/ 	.byte	0x3f
	.zero		1


	//   ....[42]....
        /*1280*/ 	.word	0x0000cfc0
        /*1284*/ 	.word	0x0000000a
        /*1288*/ 	.word	0x00013250
        /*128c*/ 	.short	0x010a
        /*128e*/ 	.byte	0x3f
	.zero		1


	//   ....[43]....
        /*1290*/ 	.word	0x0000d800
        /*1294*/ 	.word	0x00000000
        /*1298*/ 	.word	0x00000000
        /*129c*/ 	.short	0x0101
        /*129e*/ 	.byte	0x3f
	.zero		1


	//   ....[44]....
        /*12a0*/ 	.word	0x0000ebb0
        /*12a4*/ 	.word	0x00000000
        /*12a8*/ 	.word	0x00000000
        /*12ac*/ 	.short	0x0101
        /*12ae*/ 	.byte	0x3f
	.zero		1


	//   ....[45]....
        /*12b0*/ 	.word	0x00010b20
        /*12b4*/ 	.word	0x00000016
        /*12b8*/ 	.word	0x00013220
        /*12bc*/ 	.short	0x010a
        /*12be*/ 	.byte	0x3f
	.zero		1


	//   ....[46]....
        /*12c0*/ 	.word	0x00010bf0
        /*12c4*/ 	.word	0x00000005
        /*12c8*/ 	.word	0x000132a0
        /*12cc*/ 	.short	0x010a
        /*12ce*/ 	.byte	0x3f
	.zero		1


	//   ....[47]....
        /*12d0*/ 	.word	0x00010e30
        /*12d4*/ 	.word	0x00000005
        /*12d8*/ 	.word	0x000132c0
        /*12dc*/ 	.short	0x010a
        /*12de*/ 	.byte	0x3f
	.zero		1


	//   ....[48]....
        /*12e0*/ 	.word	0x000111e0
        /*12e4*/ 	.word	0x00000005
        /*12e8*/ 	.word	0x000132a0
        /*12ec*/ 	.short	0x010a
        /*12ee*/ 	.byte	0x3f
	.zero		1


	//   ....[49]....
        /*12f0*/ 	.word	0x00011410
        /*12f4*/ 	.word	0x00000005
        /*12f8*/ 	.word	0x000132c0
        /*12fc*/ 	.short	0x010a
        /*12fe*/ 	.byte	0x3f
	.zero		1


	//   ....[50]....
        /*1300*/ 	.word	0x00012380
        /*1304*/ 	.word	0x00000006
        /*1308*/ 	.word	0x00013280
        /*130c*/ 	.short	0x010a
        /*130e*/ 	.byte	0x3f
	.zero		1


	//   ....[51]....
        /*1310*/ 	.word	0x00012a60
        /*1314*/ 	.word	0x00000006
        /*1318*/ 	.word	0x00013270
        /*131c*/ 	.short	0x0107
        /*131e*/ 	.byte	0x3f
	.zero		1


	//   ....[52]....
        /*1320*/ 	.word	0x00012b20
        /*1324*/ 	.word	0x00000006
        /*1328*/ 	.word	0x00013270
        /*132c*/ 	.short	0x0101
        /*132e*/ 	.byte	0x3f
	.zero		1


	//   ....[53]....
        /*1330*/ 	.word	0x00012b70
        /*1334*/ 	.word	0x00000006
        /*1338*/ 	.word	0x00013240
        /*133c*/ 	.short	0x010a
        /*133e*/ 	.byte	0x3f
	.zero		1


	//   ....[54]....
        /*1340*/ 	.word	0x00013140
        /*1344*/ 	.word	0x00000006
        /*1348*/ 	.word	0x00013230
        /*134c*/ 	.short	0x0107
        /*134e*/ 	.byte	0x3f
	.zero		1


	//   ....[55]....
        /*1350*/ 	.word	0x00013220
        /*1354*/ 	.word	0x00000006
        /*1358*/ 	.word	0x00013230
        /*135c*/ 	.short	0x0101
        /*135e*/ 	.byte	0x3f
	.zero		1


	//   ....[56]....
        /*1360*/ 	.word	0x00013c60
        /*1364*/ 	.word	0x00000016
        /*1368*/ 	.word	0x00013200
        /*136c*/ 	.short	0x0107
        /*136e*/ 	.byte	0x3f
	.zero		1


	//   ....[57]....
        /*1370*/ 	.word	0x00013d50
        /*1374*/ 	.word	0x00000016
        /*1378*/ 	.word	0x00013200
        /*137c*/ 	.short	0x0101
        /*137e*/ 	.byte	0x3f
	.zero		1


	//   ....[58]....
        /*1380*/ 	.word	0x00013d70
        /*1384*/ 	.word	0x00000016
        /*1388*/ 	.word	0x00013220
        /*138c*/ 	.short	0x010a
        /*138e*/ 	.byte	0x3f
	.zero		1


	//   ....[59]....
        /*1390*/ 	.word	0x000142b0
        /*1394*/ 	.word	0x00000006
        /*1398*/ 	.word	0x00013280
        /*139c*/ 	.short	0x010a
        /*139e*/ 	.byte	0x3f
	.zero		1


	//   ....[60]....
        /*13a0*/ 	.word	0x000147a0
        /*13a4*/ 	.word	0x00000006
        /*13a8*/ 	.word	0x00013270
        /*13ac*/ 	.short	0x0107
        /*13ae*/ 	.byte	0x3f
	.zero		1


	//   ....[61]....
        /*13b0*/ 	.word	0x00014860
        /*13b4*/ 	.word	0x00000006
        /*13b8*/ 	.word	0x00013270
        /*13bc*/ 	.short	0x0101
        /*13be*/ 	.byte	0x3f
	.zero		1


	//   ....[62]....
        /*13c0*/ 	.word	0x00014890
        /*13c4*/ 	.word	0x00000006
        /*13c8*/ 	.word	0x00013240
        /*13cc*/ 	.short	0x010a
        /*13ce*/ 	.byte	0x3f
	.zero		1


	//   ....[63]....
        /*13d0*/ 	.word	0x00014cf0
        /*13d4*/ 	.word	0x00000006
        /*13d8*/ 	.word	0x00013230
        /*13dc*/ 	.short	0x0107
        /*13de*/ 	.byte	0x3f
	.zero		1


	//   ....[64]....
        /*13e0*/ 	.word	0x00014dc0
        /*13e4*/ 	.word	0x00000006
        /*13e8*/ 	.word	0x00013230
        /*13ec*/ 	.short	0x0101
        /*13ee*/ 	.byte	0x3f
	.zero		1


	//   ....[65]....
        /*13f0*/ 	.word	0x00014e40
        /*13f4*/ 	.word	0x00000002
        /*13f8*/ 	.word	0x00013270
        /*13fc*/ 	.short	0x010a
        /*13fe*/ 	.byte	0x3f
	.zero		1


	//   ....[66]....
        /*1400*/ 	.word	0x00014ed0
        /*1404*/ 	.word	0x00000002
        /*1408*/ 	.word	0x00013260
        /*140c*/ 	.short	0x010a
        /*140e*/ 	.byte	0x3f
	.zero		1


	//   ....[67]....
        /*1410*/ 	.word	0x000151e0
        /*1414*/ 	.word	0x00000002
        /*1418*/ 	.word	0x00013250
        /*141c*/ 	.short	0x0101
        /*141e*/ 	.byte	0x3f
	.zero		1


	//   ....[68]....
        /*1420*/ 	.word	0x00015270
        /*1424*/ 	.word	0x00000002
        /*1428*/ 	.word	0x00000000
        /*142c*/ 	.short	0x0101
        /*142e*/ 	.byte	0x3f
	.zero		1


	//   ....[69]....
        /*1430*/ 	.word	0x00015440
        /*1434*/ 	.word	0x00000003
        /*1438*/ 	.word	0x00013270
        /*143c*/ 	.short	0x010a
        /*143e*/ 	.byte	0x3f
	.zero		1


	//   ....[70]....
        /*1440*/ 	.word	0x000154d0
        /*1444*/ 	.word	0x00000003
        /*1448*/ 	.word	0x00013260
        /*144c*/ 	.short	0x010a
        /*144e*/ 	.byte	0x3f
	.zero		1


	//   ....[71]....
        /*1450*/ 	.word	0x000157f0
        /*1454*/ 	.word	0x00000003
        /*1458*/ 	.word	0x00013250
        /*145c*/ 	.short	0x0101
        /*145e*/ 	.byte	0x3f
	.zero		1


	//   ....[72]....
        /*1460*/ 	.word	0x000158b0
        /*1464*/ 	.word	0x00000003
        /*1468*/ 	.word	0x00000000
        /*146c*/ 	.short	0x0101
        /*146e*/ 	.byte	0x3f
	.zero		1


	//   ....[73]....
        /*1470*/ 	.word	0x000163b0
        /*1474*/ 	.word	0x00000005
        /*1478*/ 	.word	0x00013220
        /*147c*/ 	.short	0x010a
        /*147e*/ 	.byte	0x3f
	.zero		1


	//   ....[74]....
        /*1480*/ 	.word	0x00016550
        /*1484*/ 	.word	0x00000003
        /*1488*/ 	.word	0x00013240
        /*148c*/ 	.short	0x010a
        /*148e*/ 	.byte	0x3f
	.zero		1


	//   ....[75]....
        /*1490*/ 	.word	0x000165e0
        /*1494*/ 	.word	0x0000001d
        /*1498*/ 	.word	0x00013240
        /*149c*/ 	.short	0x010a
        /*149e*/ 	.byte	0x3f
	.zero		1


	//   ....[76]....
        /*14a0*/ 	.word	0x00016620
        /*14a4*/ 	.word	0x00000003
        /*14a8*/ 	.word	0x00013260
        /*14ac*/ 	.short	0x010a
        /*14ae*/ 	.byte	0x3f
	.zero		1


	//   ....[77]....
        /*14b0*/ 	.word	0x00016660
        /*14b4*/ 	.word	0x0000001d
        /*14b8*/ 	.word	0x00013260
        /*14bc*/ 	.short	0x010a
        /*14be*/ 	.byte	0x3f
	.zero		1


	//   ....[78]....
        /*14c0*/ 	.word	0x000166a0
        /*14c4*/ 	.word	0x00000003
        /*14c8*/ 	.word	0x00013280
        /*14cc*/ 	.short	0x010a
        /*14ce*/ 	.byte	0x3f
	.zero		1


	//   ....[79]....
        /*14d0*/ 	.word	0x000166e0
        /*14d4*/ 	.word	0x0000001d
        /*14d8*/ 	.word	0x00013280
        /*14dc*/ 	.short	0x010a
        /*14de*/ 	.byte	0x3f
	.zero		1


	//   ....[80]....
        /*14e0*/ 	.word	0x00016740
        /*14e4*/ 	.word	0x00000042
        /*14e8*/ 	.word	0x00013290
        /*14ec*/ 	.short	0x010a
        /*14ee*/ 	.byte	0x3f
	.zero		1


	//   ....[81]....
        /*14f0*/ 	.word	0x000168a0
        /*14f4*/ 	.word	0x00000042
        /*14f8*/ 	.word	0x00013290
        /*14fc*/ 	.short	0x010a
        /*14fe*/ 	.byte	0x3f
	.zero		1


	//   ....[82]....
        /*1500*/ 	.word	0x00016a10
        /*1504*/ 	.word	0x00000042
        /*1508*/ 	.word	0x00013290
        /*150c*/ 	.short	0x010a
        /*150e*/ 	.byte	0x3f
	.zero		1


	//   ....[83]....
        /*1510*/ 	.word	0x00016b70
        /*1514*/ 	.word	0x00000042
        /*1518*/ 	.word	0x000132b0
        /*151c*/ 	.short	0x010a
        /*151e*/ 	.byte	0x3f
	.zero		1


	//   ....[84]....
        /*1520*/ 	.word	0x00016d80
        /*1524*/ 	.word	0x00000012
        /*1528*/ 	.word	0x00013200
        /*152c*/ 	.short	0x010a
        /*152e*/ 	.byte	0x3f
	.zero		1


	//   ....[85]....
        /*1530*/ 	.word	0x00016f90
        /*1534*/ 	.word	0x00000012
        /*1538*/ 	.word	0x00013200
        /*153c*/ 	.short	0x010a
        /*153e*/ 	.byte	0x3f
	.zero		1


	//   ....[86]....
        /*1540*/ 	.word	0x00016fe0
        /*1544*/ 	.word	0x00000003
        /*1548*/ 	.word	0x00013230
        /*154c*/ 	.short	0x010a
        /*154e*/ 	.byte	0x3f
	.zero		1


	//   ....[87]....
        /*1550*/ 	.word	0x00017030
        /*1554*/ 	.word	0x00000000
        /*1558*/ 	.word	0x00013230
        /*155c*/ 	.short	0x010a
        /*155e*/ 	.byte	0x3f
	.zero		1


	//   ....[88]....
        /*1560*/ 	.word	0x00017080
        /*1564*/ 	.word	0x0000000e
        /*1568*/ 	.word	0x00013250
        /*156c*/ 	.short	0x010a
        /*156e*/ 	.byte	0x3f
	.zero		1


	//   ....[89]....
        /*1570*/ 	.word	0x000170d0
        /*1574*/ 	.word	0x0000000a
        /*1578*/ 	.word	0x00013250
        /*157c*/ 	.short	0x010a
        /*157e*/ 	.byte	0x3f
	.zero		1


	//   ....[90]....
        /*1580*/ 	.word	0x00017270
        /*1584*/ 	.word	0x00000016
        /*1588*/ 	.word	0x00013220
        /*158c*/ 	.short	0x010a
        /*158e*/ 	.byte	0x3f
	.zero		1


	//   ....[91]....
        /*1590*/ 	.word	0x000172c0
        /*1594*/ 	.word	0x00000005
        /*1598*/ 	.word	0x000132a0
        /*159c*/ 	.short	0x010a
        /*159e*/ 	.byte	0x3f
	.zero		1


	//   ....[92]....
        /*15a0*/ 	.word	0x00017310
        /*15a4*/ 	.word	0x00000005
        /*15a8*/ 	.word	0x000132c0
        /*15ac*/ 	.short	0x010a
        /*15ae*/ 	.byte	0x3f
	.zero		1


	//   ....[93]....
        /*15b0*/ 	.word	0x00017360
        /*15b4*/ 	.word	0x00000005
        /*15b8*/ 	.word	0x000132a0
        /*15bc*/ 	.short	0x010a
        /*15be*/ 	.byte	0x3f
	.zero		1


	//   ....[94]....
        /*15c0*/ 	.word	0x000173b0
        /*15c4*/ 	.word	0x00000005
        /*15c8*/ 	.word	0x000132c0
        /*15cc*/ 	.short	0x010a
        /*15ce*/ 	.byte	0x3f
	.zero		1


	//   ....[95]....
        /*15d0*/ 	.word	0x000174e0
        /*15d4*/ 	.word	0x00000006
        /*15d8*/ 	.word	0x00013280
        /*15dc*/ 	.short	0x010a
        /*15de*/ 	.byte	0x3f
	.zero		1


	//   ....[96]....
        /*15e0*/ 	.word	0x00017b80
        /*15e4*/ 	.word	0x00000006
        /*15e8*/ 	.word	0x00013240
        /*15ec*/ 	.short	0x010a
        /*15ee*/ 	.byte	0x3f
	.zero		1


	//   ....[97]....
        /*15f0*/ 	.word	0x000189a0
        /*15f4*/ 	.word	0x00000016
        /*15f8*/ 	.word	0x00013220
        /*15fc*/ 	.short	0x010a
        /*15fe*/ 	.byte	0x3f
	.zero		1


	//   ....[98]....
        /*1600*/ 	.word	0x000189f0
        /*1604*/ 	.word	0x00000006
        /*1608*/ 	.word	0x00013280
        /*160c*/ 	.short	0x010a
        /*160e*/ 	.byte	0x3f
	.zero		1


	//   ....[99]....
        /*1610*/ 	.word	0x000190b0
        /*1614*/ 	.word	0x00000006
        /*1618*/ 	.word	0x00013240
        /*161c*/ 	.short	0x010a
        /*161e*/ 	.byte	0x3f
	.zero		1


	//   ....[100]....
        /*1620*/ 	.word	0x00019670
        /*1624*/ 	.word	0x00000002
        /*1628*/ 	.word	0x00013270
        /*162c*/ 	.short	0x010a
        /*162e*/ 	.byte	0x3f
	.zero		1


	//   ....[101]....
        /*1630*/ 	.word	0x000196c0
        /*1634*/ 	.word	0x00000002
        /*1638*/ 	.word	0x00013260
        /*163c*/ 	.short	0x010a
        /*163e*/ 	.byte	0x3f
	.zero		1


	//   ....[102]....
        /*1640*/ 	.word	0x00019710
        /*1644*/ 	.word	0x00000003
        /*1648*/ 	.word	0x00013270
        /*164c*/ 	.short	0x010a
        /*164e*/ 	.byte	0x3f
	.zero		1


	//   ....[103]....
        /*1650*/ 	.word	0x00019760
        /*1654*/ 	.word	0x00000003
        /*1658*/ 	.word	0x00013260
        /*165c*/ 	.short	0x010a
        /*165e*/ 	.byte	0x3f
	.zero		1


	//   ....[104]....
        /*1660*/ 	.word	0x0001a100
        /*1664*/ 	.word	0x00000005
        /*1668*/ 	.word	0x00013220
        /*166c*/ 	.short	0x010a
        /*166e*/ 	.byte	0x3f
	.zero		1


	//   ....[105]....
        /*1670*/ 	.word	0x0001a2a0
        /*1674*/ 	.word	0x00000003
        /*1678*/ 	.word	0x00013240
        /*167c*/ 	.short	0x010a
        /*167e*/ 	.byte	0x3f
	.zero		1


	//   ....[106]....
        /*1680*/ 	.word	0x0001a2f0
        /*1684*/ 	.word	0x0000001d
        /*1688*/ 	.word	0x00013240
        /*168c*/ 	.short	0x010a
        /*168e*/ 	.byte	0x3f
	.zero		1


	//   ....[107]....
        /*1690*/ 	.word	0x0001a340
        /*1694*/ 	.word	0x00000003
        /*1698*/ 	.word	0x00013260
        /*169c*/ 	.short	0x010a
        /*169e*/ 	.byte	0x3f
	.zero		1


	//   ....[108]....
        /*16a0*/ 	.word	0x0001a390
        /*16a4*/ 	.word	0x0000001d
        /*16a8*/ 	.word	0x00013260
        /*16ac*/ 	.short	0x010a
        /*16ae*/ 	.byte	0x3f
	.zero		1


	//   ....[109]....
        /*16b0*/ 	.word	0x0001a3e0
        /*16b4*/ 	.word	0x00000003
        /*16b8*/ 	.word	0x00013280
        /*16bc*/ 	.short	0x010a
        /*16be*/ 	.byte	0x3f
	.zero		1


	//----- nvinfo : EIATTR_NUM_MBARRIERS
	.align		4
.L_151:
        /*16c0*/ 	.byte	0x03, 0x38
        /*16c2*/ 	.short	0x0016


	//----- nvinfo : EIATTR_EXIT_INSTR_OFFSETS
	.align		4
        /*16c4*/ 	.byte	0x04, 0x1c
        /*16c6*/ 	.short	(.L_153 - .L_152)


	//   ....[0]....
.L_152:
        /*16c8*/ 	.word	0x00016730


	//----- nvinfo : EIATTR_MAX_THREADS
	.align		4
.L_153:
        /*16cc*/ 	.byte	0x04, 0x05
        /*16ce*/ 	.short	(.L_155 - .L_154)
.L_154:
        /*16d0*/ 	.word	0x00000200
        /*16d4*/ 	.word	0x00000001
        /*16d8*/ 	.word	0x00000001


	//----- nvinfo : EIATTR_CRS_STACK_SIZE
	.align		4
.L_155:
        /*16dc*/ 	.byte	0x04, 0x1e
        /*16de*/ 	.short	(.L_157 - .L_156)
.L_156:
        /*16e0*/ 	.word	0x00000000


	//----- nvinfo : EIATTR_CBANK_PARAM_SIZE
	.align		4
.L_157:
        /*16e4*/ 	.byte	0x03, 0x19
        /*16e6*/ 	.short	0x0af0


	//----- nvinfo : EIATTR_PARAM_CBANK
	.align		4
        /*16e8*/ 	.byte	0x04, 0x0a
        /*16ea*/ 	.short	(.L_159 - .L_158)
	.align		4
.L_158:
        /*16ec*/ 	.word	index@(.nv.constant0._ZN7cutlass13device_kernelIN5flash11enable_sm90INS1_16FlashAttnFwdSm90INS1_25CollectiveMainloopFwdSm90ILi2EN4cute5tupleIJNS5_1CILi1EEES8_S8_EEENS6_IJNS7_ILi192EEENS7_ILi160EEENS7_ILi64EEEEEELi64ENS_12float_e4m3_tEfNS_4arch4Sm90ELb0ELb0ELb0ELb1ELb1ELb1ELb0ELb1ELb1ELb1ELb0ELb0EEENS1_21CollectiveEpilogueFwdINS6_IJSA_SC_SB_EEES9_NS_10bfloat16_tESG_Li384ELb1ELb1ELb0ELb1EEENS1_36VarlenDynamicPersistentTileSchedulerILi192ELi160ELi384ELi128ELb0ELb1ELb1ELb0ELb1ELb1EEEEEEEEEvNT_6ParamsE)
        /*16f0*/ 	.short	0x0210
        /*16f2*/ 	.short	0x0af0


	//----- nvinfo : EIATTR_SW_WAR
	.align		4
.L_159:
        /*16f4*/ 	.byte	0x04, 0x36
        /*16f6*/ 	.short	(.L_161 - .L_160)
.L_160:
        /*16f8*/ 	.word	0x00000008
.L_161:


//--------------------- .nv.info._ZN7cutlass13device_kernelIN5flash11enable_sm90INS1_16FlashAttnFwdSm90INS1_25CollectiveMainloopFwdSm90ILi2EN4cute5tupleIJNS5_1CILi1EEES8_S8_EEENS6_IJNS7_ILi192EEENS7_ILi160EEENS7_ILi64EEEEEELi64ENS_12float_e4m3_tEfNS_4arch4Sm90ELb0ELb1ELb0ELb0ELb1ELb0ELb0ELb1ELb1ELb1ELb0ELb0EEENS1_21CollectiveEpilogueFwdINS6_IJSA_SC_SB_EEES9_NS_10bfloat16_tESG_Li384ELb0ELb1ELb0ELb1EEENS1_30DynamicPersistentTileSchedulerILi384ELi128ELb0ELb1ELb1EEEEEEEEEvNT_6ParamsE --------------------------
	.section	.nv.info._ZN7cutlass13device_kernelIN5flash11enable_sm90INS1_16FlashAttnFwdSm90INS1_25CollectiveMainloopFwdSm90ILi2EN4cute5tupleIJNS5_1CILi1EEES8_S8_EEENS6_IJNS7_ILi192EEENS7_ILi160EEENS7_ILi64EEEEEELi64ENS_12float_e4m3_tEfNS_4arch4Sm90ELb0ELb1ELb0ELb0ELb1ELb0ELb0ELb1ELb1ELb1ELb0ELb0EEENS1_21CollectiveEpilogueFwdINS6_IJSA_SC_SB_EEES9_NS_10bfloat16_tESG_Li384ELb0ELb1ELb0ELb1EEENS1_30DynamicPersistentTileSchedulerILi384ELi128ELb0ELb1ELb1EEEEEEEEEvNT_6ParamsE,"",@"SHT_CUDA_INFO"
	.sectionflags	@""
	.align	4


	//----- nvinfo : EIATTR_CUDA_API_VERSION
	.align		4
        /*0000*/ 	.byte	0x04, 0x37
        /*0002*/ 	.short	(.L_163 - .L_162)
.L_162:
        /*0004*/ 	.word	0x00000082


	//----- nvinfo : EIATTR_KPARAM_INFO
	.align		4
.L_163:
        /*0008*/ 	.byte	0x04, 0x17
        /*000a*/ 	.short	(.L_165 - .L_164)
.L_164:
        /*000c*/ 	.word	0x00000000
        /*0010*/ 	.short	0x0000
        /*0012*/ 	.short	0x0070
        /*0014*/ 	.byte	0x00, 0xf0, 0x01, 0x2a


	//----- nvinfo : EIATTR_SPARSE_MMA_MASK
	.align		4
.L_165:
        /*0018*/ 	.byte	0x03, 0x50
        /*001a*/ 	.short	0x0000


	//----- nvinfo : EIATTR_MAXREG_COUNT
	.align		4
        /*001c*/ 	.byte	0x03, 0x1b
        /*001e*/ 	.short	0x0080


	//----- nvinfo : EIATTR_NUM_BARRIERS
	.align		4
        /*0020*/ 	.byte	0x02, 0x4c
        /*0022*/ 	.byte	0x09
	.zero		1


	//----- nvinfo : EIATTR_EXTERNS
	.align		4
        /*0024*/ 	.byte	0x04, 0x0f
        /*0026*/ 	.short	(.L_167 - .L_166)


	//   ....[0]....
	.align		4
.L_166:
        /*0028*/ 	.word	index@(__assertfail)


	//----- nvinfo : EIATTR_ANNOTATIONS
	.align		4
.L_167:
        /*002c*/ 	.byte	0x04, 0x55
        /*002e*/ 	.short	(.L_169 - .L_168)


	//   ....[0]....
.L_168:
        /* <DEDUP_REMOVED lines=31> */


	//----- nvinfo : EIATTR_MERCURY_ISA_VERSION
	.align		4
.L_169:
        /*0208*/ 	.byte	0x03, 0x5f
        /*020a*/ 	.short	0x0101


	//----- nvinfo : EIATTR_INT_WARP_WIDE_INSTR_OFFSETS
	.align		4
        /*020c*/ 	.byte	0x04, 0x31
        /*020e*/ 	.short	(.L_171 - .L_170)


	//   ....[0]....
.L_170:
        /*0210*/ 	.word	0x000000c0


	//   ....[1]....
        /*0214*/ 	.word	0x000000d0


	//   ....[2]....
        /*0218*/ 	.word	0x00000170


	//   ....[3]....
        /*021c*/ 	.word	0x00012c70


	//   ....[4]....
        /*0220*/ 	.word	0x00012d00


	//   ....[5]....
        /*0224*/ 	.word	0x00016590


	//   ....[6]....
        /*0228*/ 	.word	0x00016620


	//----- nvinfo : EIATTR_COOP_GROUP_MASK_REGIDS
	.align		4
.L_171:
        /*022c*/ 	.byte	0x04, 0x29
        /*022e*/ 	.short	(.L_173 - .L_172)


	//   ....[0]....
.L_172:
        /*0230*/ 	.word	0xffffffff


	//   ....[1]....
        /*0234*/ 	.word	0xffffffff


	//   ....[2]....
        /*0238*/ 	.word	0xffffffff


	//   ....[3]....
        /*023c*/ 	.word	0xffffffff


	//   ....[4]....
        /*0240*/ 	.word	0xffffffff


	//   ....[5]....
        /*0244*/ 	.word	0xffffffff


	//   ....[6]....
        /*0248*/ 	.word	0xffffffff


	//   ....[7]....
        /*024c*/ 	.word	0xffffffff


	//   ....[8]....
        /*0250*/ 	.word	0xffffffff


	//   ....[9]....
        /*0254*/ 	.word	0xffffffff


	//   ....[10]....
        /*0258*/ 	.word	0xffffffff


	//   ....[11]....
        /*025c*/ 	.word	0xffffffff


	//   ....[12]....
        /*0260*/ 	.word	0xffffffff


	//   ....[13]....
        /*0264*/ 	.word	0xffffffff


	//   ....[14]....
        /*0268*/ 	.word	0xffffffff


	//   ....[15]....
        /*026c*/ 	.word	0xffffffff


	//   ....[16]....
        /*0270*/ 	.word	0xffffffff


	//   ....[17]....
        /*0274*/ 	.word	0xffffffff


	//   ....[18]....
        /*0278*/ 	.word	0xffffffff


	//   ....[19]....
        /*027c*/ 	.word	0xffffffff


	//   ....[20]....
        /*0280*/ 	.word	0xffffffff


	//   ....[21]....
        /*0284*/ 	.word	0xffffffff


	//   ....[22]....
        /*0288*/ 	.word	0xffffffff


	//   ....[23]....
        /*028c*/ 	.word	0xffffffff


	//   ....[24]....
        /*0290*/ 	.word	0xffffffff


	//   ....[25]....
        /*0294*/ 	.word	0xffffffff


	//   ....[26]....
        /*0298*/ 	.word	0xffffffff


	//   ....[27]....
        /*029c*/ 	.word	0xffffffff


	//   ....[28]....
        /*02a0*/ 	.word	0xffffffff


	//   ....[29]....
        /*02a4*/ 	.word	0xffffffff


	//   ....[30]....
        /*02a8*/ 	.word	0xffffffff


	//   ....[31]....
        /*02ac*/ 	.word	0xffffffff


	//   ....[32]....
        /*02b0*/ 	.word	0xffffffff


	//   ....[33]....
        /*02b4*/ 	.word	0xffffffff


	//   ....[34]....
        /*02b8*/ 	.word	0xffffffff


	//   ....[35]....
        /*02bc*/ 	.word	0xffffffff


	//   ....[36]....
        /*02c0*/ 	.word	0xffffffff


	//   ....[37]....
        /*02c4*/ 	.word	0xffffffff


	//   ....[38]....
        /*02c8*/ 	.word	0xffffffff


	//   ....[39]....
        /*02cc*/ 	.word	0xffffffff


	//   ....[40]....
        /*02d0*/ 	.word	0xffffffff


	//   ....[41]....
        /*02d4*/ 	.word	0xffffffff


	//   ....[42]....
        /*02d8*/ 	.word	0xffffffff


	//   ....[43]....
        /*02dc*/ 	.word	0xffffffff


	//   ....[44]....
        /*02e0*/ 	.word	0xffffffff


	//   ....[45]....
        /*02e4*/ 	.word	0xffffffff


	//   ....[46]....
        /*02e8*/ 	.word	0xffffffff


	//   ....[47]....
        /*02ec*/ 	.word	0xffffffff


	//   ....[48]....
        /*02f0*/ 	.word	0xffffffff


	//   ....[49]....
        /*02f4*/ 	.word	0xffffffff


	//   ....[50]....
        /*02f8*/ 	.word	0xffffffff


	//   ....[51]....
        /*02fc*/ 	.word	0xffffffff


	//   ....[52]....
        /*0300*/ 	.word	0xffffffff


	//   ....[53]....
        /*0304*/ 	.word	0xffffffff


	//   ....[54]....
        /*0308*/ 	.word	0xffffffff


	//   ....[55]....
        /*030c*/ 	.word	0xffffffff


	//   ....[56]....
        /*0310*/ 	.word	0xffffffff


	//   ....[57]....
        /*0314*/ 	.word	0xffffffff


	//   ....[58]....
        /*0318*/ 	.word	0xffffffff


	//   ....[59]....
        /*031c*/ 	.word	0xffffffff


	//   ....[60]....
        /*0320*/ 	.word	0xffffffff


	//   ....[61]....
        /*0324*/ 	.word	0xffffffff


	//   ....[62]....
        /*0328*/ 	.word	0xffffffff


	//   ....[63]....
        /*032c*/ 	.word	0xffffffff


	//   ....[64]....
        /*0330*/ 	.word	0xffffffff


	//   ....[65]....
        /*0334*/ 	.word	0xffffffff


	//   ....[66]....
        /*0338*/ 	.word	0xffffffff


	//   ....[67]....
        /*033c*/ 	.word	0xffffffff


	//   ....[68]....
        /*0340*/ 	.word	0xffffffff


	//   ....[69]....
        /*0344*/ 	.word	0xffffffff


	//   ....[70]....
        /*0348*/ 	.word	0xffffffff


	//   ....[71]....
        /*034c*/ 	.word	0xffffffff


	//   ....[72]....
        /*0350*/ 	.word	0xffffffff


	//   ....[73]....
        /*0354*/ 	.word	0xffffffff


	//   ....[74]....
        /*0358*/ 	.word	0xffffffff


	//   ....[75]....
        /*035c*/ 	.word	0xffffffff


	//   ....[76]....
        /*0360*/ 	.word	0xffffffff


	//   ....[77]....
        /*0364*/ 	.word	0xffffffff


	//   ....[78]....
        /*0368*/ 	.word	0xffffffff


	//   ....[79]....
        /*036c*/ 	.word	0xffffffff


	//   ....[80]....
        /*0370*/ 	.word	0xffffffff


	//   ....[81]....
        /*0374*/ 	.word	0xffffffff


	//   ....[82]....
        /*0378*/ 	.word	0xffffffff


	//   ....[83]....
        /*037c*/ 	.word	0xffffffff


	//   ....[84]....
        /*0380*/ 	.word	0xffffffff


	//   ....[85]....
        /*0384*/ 	.word	0xffffffff


	//   ....[86]....
        /*0388*/ 	.word	0xffffffff


	//   ....[87]....
        /*038c*/ 	.word	0xffffffff


	//   ....[88]....
        /*0390*/ 	.word	0xffffffff


	//   ....[89]....
        /*0394*/ 	.word	0xffffffff


	//   ....[90]....
        /*0398*/ 	.word	0xffffffff


	//   ....[91]....
        /*039c*/ 	.word	0xffffffff


	//   ....[92]....
        /*03a0*/ 	.word	0xffffffff


	//   ....[93]....
        /*03a4*/ 	.word	0xffffffff


	//   ....[94]....
        /*03a8*/ 	.word	0xffffffff


	//   ....[95]....
        /*03ac*/ 	.word	0xffffffff


	//   ....[96]....
        /*03b0*/ 	.word	0xffffffff


	//   ....[97]....
        /*03b4*/ 	.word	0xffffffff


	//   ....[98]....
        /*03b8*/ 	.word	0xffffffff


	//   ....[99]....
        /*03bc*/ 	.word	0xffffffff


	//   ....[100]....
        /*03c0*/ 	.word	0xffffffff


	//   ....[101]....
        /*03c4*/ 	.word	0xffffffff


	//   ....[102]....
        /*03c8*/ 	.word	0xffffffff


	//   ....[103]....
        /*03cc*/ 	.word	0xffffffff


	//   ....[104]....
        /*03d0*/ 	.word	0xffffffff


	//   ....[105]....
        /*03d4*/ 	.word	0xffffffff


	//   ....[106]....
        /*03d8*/ 	.word	0xffffffff


	//   ....[107]....
        /*03dc*/ 	.word	0xffffffff


	//   ....[108]....
        /*03e0*/ 	.word	0xffffffff


	//   ....[109]....
        /*03e4*/ 	.word	0xffffffff


	//   ....[110]....
        /*03e8*/ 	.word	0xffffffff


	//   ....[111]....
        /*03ec*/ 	.word	0xffffffff


	//   ....[112]....
        /*03f0*/ 	.word	0xffffffff


	//   ....[113]....
        /*03f4*/ 	.word	0xffffffff


	//   ....[114]....
        /*03f8*/ 	.word	0xffffffff


	//   ....[115]....
        /*03fc*/ 	.word	0xffffffff


	//   ....[116]....
        /*0400*/ 	.word	0xffffffff


	//   ....[117]....
        /*0404*/ 	.word	0xffffffff


	//   ....[118]....
        /*0408*/ 	.word	0xffffffff


	//   ....[119]....
        /*040c*/ 	.word	0xffffffff


	//   ....[120]....
        /*0410*/ 	.word	0xffffffff


	//   ....[121]....
        /*0414*/ 	.word	0xffffffff


	//   ....[122]....
        /*0418*/ 	.word	0xffffffff


	//   ....[123]....
        /*041c*/ 	.word	0xffffffff


	//   ....[124]....
        /*0420*/ 	.word	0x0500000f


	//   ....[125]....
        /*0424*/ 	.word	0x0500000f


	//   ....[126]....
        /*0428*/ 	.word	0x0500000f


	//   ....[127]....
        /*042c*/ 	.word	0x0500000f


	//   ....[128]....
        /*0430*/ 	.word	0x0500000f


	//   ....[129]....
        /*0434*/ 	.word	0x0500000f


	//   ....[130]....
        /*0438*/ 	.word	0x0500000f


	//   ....[131]....
        /*043c*/ 	.word	0x0500000f


	//   ....[132]....
        /*0440*/ 	.word	0x0500000f


	//   ....[133]....
        /*0444*/ 	.word	0x0500000f


	//   ....[134]....
        /*0448*/ 	.word	0x0500000f


	//   ....[135]....
        /*044c*/ 	.word	0x0500000f


	//   ....[136]....
        /*0450*/ 	.word	0x0500000f


	//   ....[137]....
        /*0454*/ 	.word	0x0500000f


	//   ....[138]....
        /*0458*/ 	.word	0x0500000f


	//   ....[139]....
        /*045c*/ 	.word	0x0500000f


	//   ....[140]....
        /*0460*/ 	.word	0x0500000f


	//   ....[141]....
        /*0464*/ 	.word	0x0500000f


	//   ....[142]....
        /*0468*/ 	.word	0x0500000f


	//   ....[143]....
        /*046c*/ 	.word	0x0500000f


	//   ....[144]....
        /*0470*/ 	.word	0x0500000f


	//   ....[145]....
        /*0474*/ 	.word	0x0500000f


	//   ....[146]....
        /*0478*/ 	.word	0x0500000f


	//   ....[147]....
        /*047c*/ 	.word	0x0500000f


	//   ....[148]....
        /*0480*/ 	.word	0x0500000f


	//   ....[149]....
        /*0484*/ 	.word	0x0500000f


	//   ....[150]....
        /*0488*/ 	.word	0x0500000f


	//   ....[151]....
        /*048c*/ 	.word	0x0500000f


	//   ....[152]....
        /*0490*/ 	.word	0x0500000f


	//   ....[153]....
        /*0494*/ 	.word	0x0500000f


	//   ....[154]....
        /*0498*/ 	.word	0x0500000f


	//   ....[155]....
        /*049c*/ 	.word	0x0500000f


	//   ....[156]....
        /*04a0*/ 	.word	0x0500000f


	//   ....[157]....
        /*04a4*/ 	.word	0x0500000f


	//   ....[158]....
        /*04a8*/ 	.word	0x0500000f


	//   ....[159]....
        /*04ac*/ 	.word	0x0500000f


	//   ....[160]....
        /*04b0*/ 	.word	0x0500000f


	//   ....[161]....
        /*04b4*/ 	.word	0x0500000f


	//   ....[162]....
        /*04b8*/ 	.word	0x0500000f


	//   ....[163]....
        /*04bc*/ 	.word	0x0500000f


	//   ....[164]....
        /*04c0*/ 	.word	0x0500000f


	//   ....[165]....
        /*04c4*/ 	.word	0x0500000f


	//   ....[166]....
        /*04c8*/ 	.word	0x0500000f


	//   ....[167]....
        /*04cc*/ 	.word	0x0500000f


	//   ....[168]....
        /*04d0*/ 	.word	0x0500000f


	//   ....[169]....
        /*04d4*/ 	.word	0x0500000f


	//   ....[170]....
        /*04d8*/ 	.word	0x0500000f


	//   ....[171]....
        /*04dc*/ 	.word	0x0500000f


	//   ....[172]....
        /*04e0*/ 	.word	0x0500000f


	//   ....[173]....
        /*04e4*/ 	.word	0x0500000f


	//   ....[174]....
        /*04e8*/ 	.word	0x0500000f


	//   ....[175]....
        /*04ec*/ 	.word	0x0500000f


	//   ....[176]....
        /*04f0*/ 	.word	0x0500000f


	//   ....[177]....
        /*04f4*/ 	.word	0x0500000f


	//----- nvinfo : EIATTR_COOP_GROUP_INSTR_OFFSETS
	.align		4
.L_173:
        /*04f8*/ 	.byte	0x04, 0x28
        /*04fa*/ 	.short	(.L_175 - .L_174)


	//   ....[0]....
.L_174:
        /*04fc*/ 	.word	0x00000070


	//   ....[1]....
        /*0500*/ 	.word	0x000000b0


	//   ....[2]....
        /*0504*/ 	.word	0x000002d0


	//   ....[3]....
        /*0508*/ 	.word	0x00000430


	//   ....[4]....
        /*050c*/ 	.word	0x00000550


	//   ....[5]....
        /*0510*/ 	.word	0x000006b0


	//   ....[6]....
        /*0514*/ 	.word	0x000019c0


	//   ....[7]....
        /*0518*/ 	.word	0x000022a0


	//   ....[8]....
        /*051c*/ 	.word	0x000024d0


	//   ....[9]....
        /*0520*/ 	.word	0x00003bf0


	//   ....[10]....
        /*0524*/ 	.word	0x00003d10


	//   ....[11]....
        /*0528*/ 	.word	0x000047c0


	//   ....[12]....
        /*052c*/ 	.word	0x00004850


	//   ....[13]....
        /*0530*/ 	.word	0x00006260


	//   ....[14]....
        /*0534*/ 	.word	0x00007280


	//   ....[15]....
        /*0538*/ 	.word	0x00007a80


	//   ....[16]....
        /*053c*/ 	.word	0x00007b90


	//   ....[17]....
        /*0540*/ 	.word	0x000086c0


	//   ....[18]....
        /*0544*/ 	.word	0x00008770


	//   ....[19]....
        /*0548*/ 	.word	0x0000a870


	//   ....[20]....
        /*054c*/ 	.word	0x0000a880


	//   ....[21]....
        /*0550*/ 	.word	0x0000a8b0


	//   ....[22]....
        /*0554*/ 	.word	0x0000a8c0


	//   ....[23]....
        /*0558*/ 	.word	0x0000c6e0


	//   ....[24]....
        /*055c*/ 	.word	0x0000d700


	//   ....[25]....
        /*0560*/ 	.word	0x0000df10


	//   ....[26]....
        /*0564*/ 	.word	0x0000e020


	//   ....[27]....
        /*0568*/ 	.word	0x0000eb60


	//   ....[28]....
        /*056c*/ 	.word	0x0000ebd0


	//   ....[29]....
        /*0570*/ 	.word	0x000100c0


	//   ....[30]....
        /*0574*/ 	.word	0x000100d0


	//   ....[31]....
        /*0578*/ 	.word	0x00010150


	//   ....[32]....
        /*057c*/ 	.word	0x00010160


	//   ....[33]....
        /*0580*/ 	.word	0x00010d20


	//   ....[34]....
        /*0584*/ 	.word	0x00010d60


	//   ....[35]....
        /*0588*/ 	.word	0x00010d90


	//   ....[36]....
        /*058c*/ 	.word	0x00010da0


	//   ....[37]....
        /*0590*/ 	.word	0x00010db0


	//   ....[38]....
        /*0594*/ 	.word	0x00010dc0


	//   ....[39]....
        /*0598*/ 	.word	0x00010dd0


	//   ....[40]....
        /*059c*/ 	.word	0x00010de0


	//   ....[41]....
        /*05a0*/ 	.word	0x00010df0


	//   ....[42]....
        /*05a4*/ 	.word	0x00010e00


	//   ....[43]....
        /*05a8*/ 	.word	0x00010e10


	//   ....[44]....
        /*05ac*/ 	.word	0x00010e30


	//   ....[45]....
        /*05b0*/ 	.word	0x00010e40


	//   ....[46]....
        /*05b4*/ 	.word	0x00010e50


	//   ....[47]....
        /*05b8*/ 	.word	0x00010e60


	//   ....[48]....
        /*05bc*/ 	.word	0x00010e70


	//   ....[49]....
        /*05c0*/ 	.word	0x00010fc0


	//   ....[50]....
        /*05c4*/ 	.word	0x00010ff0


	//   ....[51]....
        /*05c8*/ 	.word	0x000110c0


	//   ....[52]....
        /*05cc*/ 	.word	0x000110e0


	//   ....[53]....
        /*05d0*/ 	.word	0x000114a0


	//   ....[54]....
        /*05d4*/ 	.word	0x000114c0


	//   ....[55]....
        /*05d8*/ 	.word	0x000114d0


	//   ....[56]....
        /*05dc*/ 	.word	0x000114f0


	//   ....[57]....
        /*05e0*/ 	.word	0x00011510


	//   ....[58]....
        /*05e4*/ 	.word	0x00011530


	//   ....[59]....
        /*05e8*/ 	.word	0x00011630


	//   ....[60]....
        /*05ec*/ 	.word	0x00011640


	//   ....[61]....
        /*05f0*/ 	.word	0x00011c90


	//   ....[62]....
        /*05f4*/ 	.word	0x00011cd0


	//   ....[63]....
        /*05f8*/ 	.word	0x00011d00


	//   ....[64]....
        /*05fc*/ 	.word	0x00011d30


	//   ....[65]....
        /*0600*/ 	.word	0x00011d50


	//   ....[66]....
        /*0604*/ 	.word	0x00011d60


	//   ....[67]....
        /*0608*/ 	.word	0x00011d70


	//   ....[68]....
        /*060c*/ 	.word	0x00011d90


	//   ....[69]....
        /*0610*/ 	.word	0x00011f20


	//   ....[70]....
        /*0614*/ 	.word	0x00013bc0


	//   ....[71]....
        /*0618*/ 	.word	0x00013bf0


	//   ....[72]....
        /*061c*/ 	.word	0x00013c60


	//   ....[73]....
        /*0620*/ 	.word	0x00013c80


	//   ....[74]....
        /*0624*/ 	.word	0x00013cc0


	//   ....[75]....
        /*0628*/ 	.word	0x00013cd0


	//   ....[76]....
        /*062c*/ 	.word	0x00013cf0


	//   ....[77]....
        /*0630*/ 	.word	0x00013d00


	//   ....[78]....
        /*0634*/ 	.word	0x00013d40


	//   ....[79]....
        /*0638*/ 	.word	0x00013d90


	//   ....[80]....
        /*063c*/ 	.word	0x000141d0


	//   ....[81]....
        /*0640*/ 	.word	0x000141e0


	//   ....[82]....
        /*0644*/ 	.word	0x000141f0


	//   ....[83]....
        /*0648*/ 	.word	0x00014210


	//   ....[84]....
        /*064c*/ 	.word	0x00014290


	//   ....[85]....
        /*0650*/ 	.word	0x000142a0


	//   ....[86]....
        /*0654*/ 	.word	0x00014310


	//   ....[87]....
        /*0658*/ 	.word	0x00014320


	//   ....[88]....
        /*065c*/ 	.word	0x00014330


	//   ....[89]....
        /*0660*/ 	.word	0x00014340


	//   ....[90]....
        /*0664*/ 	.word	0x00014be0


	//   ....[91]....
        /*0668*/ 	.word	0x00014c00


	//   ....[92]....
        /*066c*/ 	.word	0x00014c20


	//   ....[93]....
        /*0670*/ 	.word	0x00014ca0


	//   ....[94]....
        /*0674*/ 	.word	0x00014cc0


	//   ....[95]....
        /*0678*/ 	.word	0x00014d40


	//   ....[96]....
        /*067c*/ 	.word	0x00014d60


	//   ....[97]....
        /*0680*/ 	.word	0x00014d70


	//   ....[98]....
        /*0684*/ 	.word	0x00014d80


	//   ....[99]....
        /*0688*/ 	.word	0x00014e20


	//   ....[100]....
        /*068c*/ 	.word	0x00014e40


	//   ....[101]....
        /*0690*/ 	.word	0x00014e60


	//   ....[102]....
        /*0694*/ 	.word	0x00015820


	//   ....[103]....
        /*0698*/ 	.word	0x00015830


	//   ....[104]....
        /*069c*/ 	.word	0x00015850


	//   ....[105]....
        /*06a0*/ 	.word	0x000158a0


	//   ....[106]....
        /*06a4*/ 	.word	0x000158b0


	//   ....[107]....
        /*06a8*/ 	.word	0x000158f0


	//   ....[108]....
        /*06ac*/ 	.word	0x00015900


	//   ....[109]....
        /*06b0*/ 	.word	0x00015910


	//   ....[110]....
        /*06b4*/ 	.word	0x00015950


	//   ....[111]....
        /*06b8*/ 	.word	0x00015990


	//   ....[112]....
        /*06bc*/ 	.word	0x00015db0


	//   ....[113]....
        /*06c0*/ 	.word	0x00015dc0


	//   ....[114]....
        /*06c4*/ 	.word	0x00015dd0


	//   ....[115]....
        /*06c8*/ 	.word	0x00015e10


	//   ....[116]....
        /*06cc*/ 	.word	0x00015e20


	//   ....[117]....
        /*06d0*/ 	.word	0x00015e60


	//   ....[118]....
        /*06d4*/ 	.word	0x00015e70


	//   ....[119]....
        /*06d8*/ 	.word	0x00015e80


	//   ....[120]....
        /*06dc*/ 	.word	0x00015ec0


	//   ....[121]....
        /*06e0*/ 	.word	0x00015f00


	//   ....[122]....
        /*06e4*/ 	.word	0x00016cd0


	//   ....[123]....
        /*06e8*/ 	.word	0x00016e70


	//   ....[124]....
        /*06ec*/ 	.word	0x00017560


	//   ....[125]....
        /*06f0*/ 	.word	0x00017640


	//   ....[126]....
        /*06f4*/ 	.word	0x00017720


	//   ....[127]....
        /*06f8*/ 	.word	0x000177d0


	//   ....[128]....
        /*06fc*/ 	.word	0x00017880


	//   ....[129]....
        /*0700*/ 	.word	0x00017930


	//   ....[130]....
        /*0704*/ 	.word	0x000179d0


	//   ....[131]....
        /*0708*/ 	.word	0x00017a70


	//   ....[132]....
        /*070c*/ 	.word	0x00017b20


	//   ....[133]....
        /*0710*/ 	.word	0x00017ba0


	//   ....[134]....
        /*0714*/ 	.word	0x00017c70


	//   ....[135]....
        /*0718*/ 	.word	0x00017d70


	//   ....[136]....
        /*071c*/ 	.word	0x00017e20


	//   ....[137]....
        /*0720*/ 	.word	0x00017ea0


	//   ....[138]....
        /*0724*/ 	.word	0x00017f80


	//   ....[139]....
        /*0728*/ 	.word	0x00017fe0


	//   ....[140]....
        /*072c*/ 	.word	0x000180c0


	//   ....[141]....
        /*0730*/ 	.word	0x00018120


	//   ....[142]....
        /*0734*/ 	.word	0x000181c0


	//   ....[143]....
        /*0738*/ 	.word	0x00018260


	//   ....[144]....
        /*073c*/ 	.word	0x00018310


	//   ....[145]....
        /*0740*/ 	.word	0x000183a0


	//   ....[146]....
        /*0744*/ 	.word	0x00018410


	//   ....[147]....
        /*0748*/ 	.word	0x00018470


	//   ....[148]....
        /*074c*/ 	.word	0x00018560


	//   ....[149]....
        /*0750*/ 	.word	0x000185c0


	//   ....[150]....
        /*0754*/ 	.word	0x000186c0


	//   ....[151]....
        /*0758*/ 	.word	0x00018720


	//   ....[152]....
        /*075c*/ 	.word	0x000187c0


	//   ....[153]....
        /*0760*/ 	.word	0x00018880


	//   ....[154]....
        /*0764*/ 	.word	0x00018950


	//   ....[155]....
        /*0768*/ 	.word	0x000189b0


	//   ....[156]....
        /*076c*/ 	.word	0x00018a60


	//   ....[157]....
        /*0770*/ 	.word	0x00018b90


	//   ....[158]....
        /*0774*/ 	.word	0x00018c40


	//   ....[159]....
        /*0778*/ 	.word	0x00018cf0


	//   ....[160]....
        /*077c*/ 	.word	0x00018d90


	//   ....[161]....
        /*0780*/ 	.word	0x00018e40


	//   ....[162]....
        /*0784*/ 	.word	0x00018ee0


	//   ....[163]....
        /*0788*/ 	.word	0x00018f90


	//   ....[164]....
        /*078c*/ 	.word	0x00019030


	//   ....[165]....
        /*0790*/ 	.word	0x000190a0


	//   ....[166]....
        /*0794*/ 	.word	0x00019160


	//   ....[167]....
        /*0798*/ 	.word	0x00019250


	//   ....[168]....
        /*079c*/ 	.word	0x000192e0


	//   ....[169]....
        /*07a0*/ 	.word	0x00019340


	//   ....[170]....
        /*07a4*/ 	.word	0x000193f0


	//   ....[171]....
        /*07a8*/ 	.word	0x00019450


	//   ....[172]....
        /*07ac*/ 	.word	0x00019500


	//   ....[173]....
        /*07b0*/ 	.word	0x00019560


	//   ....[174]....
        /*07b4*/ 	.word	0x00019610


	//   ....[175]....
        /*07b8*/ 	.word	0x00019670


	//   ....[176]....
        /*07bc*/ 	.word	0x00019720


	//   ....[177]....
        /*07c0*/ 	.word	0x00019980


	//----- nvinfo : EIATTR_REG_RECONFIG
	.align		4
.L_175:
        /*07c4*/ 	.byte	0x01, 0x54
	.zero		2


	//----- nvinfo : EIATTR_SYSCALL_OFFSETS
	.align		4
        /*07c8*/ 	.byte	0x04, 0x46
        /*07ca*/ 	.short	(.L_177 - .L_176)


	//   ....[0]....
.L_176:
        /*07cc*/ 	.word	0x00001b70


	//   ....[1]....
        /*07d0*/ 	.word	0x00012e70


	//   ....[2]....
        /*07d4*/ 	.word	0x00012fe0


	//   ....[3]....
        /*07d8*/ 	.word	0x00013130


	//   ....[4]....
        /*07dc*/ 	.word	0x00013270


	//   ....[5]....
        /*07e0*/ 	.word	0x000146f0


	//----- nvinfo : EIATTR_MBARRIER_INSTR_OFFSETS
	.align		4
.L_177:
        /*07e4*/ 	.byte	0x04, 0x39
        /*07e6*/ 	.short	(.L_179 - .L_178)


	//   ....[0]....
.L_178:
        /*07e8*/ 	.word	0x00000180
        /*07ec*/ 	.word	0x000000ff
        /*07f0*/ 	.word	0x00013200
        /*07f4*/ 	.short	0x0100
        /*07f6*/ 	.byte	0x08
	.zero		1


	//   ....[1]....
        /*07f8*/ 	.word	0x00000190
        /*07fc*/ 	.word	0x000000ff
        /*0800*/ 	.word	0x00013220
        /*0804*/ 	.short	0x0100
        /*0806*/ 	.byte	0x08
	.zero		1


	//   ....[2]....
        /*0808*/ 	.word	0x00000280
        /*080c*/ 	.word	0x000000ff
        /*0810*/ 	.word	0x00013230
        /*0814*/ 	.short	0x0100
        /*0816*/ 	.byte	0x08
	.zero		1


	//   ....[3]....
        /*0818*/ 	.word	0x00000290
        /*081c*/ 	.word	0x000000ff
        /*0820*/ 	.word	0x00013240
        /*0824*/ 	.short	0x0100
        /*0826*/ 	.byte	0x08
	.zero		1


	//   ....[4]....
        /*0828*/ 	.word	0x000002a0
        /*082c*/ 	.word	0x000000ff
        /*0830*/ 	.word	0x00013238
        /*0834*/ 	.short	0x0100
        /*0836*/ 	.byte	0x08
	.zero		1


	//   ....[5]....
        /*0838*/ 	.word	0x000002b0
        /*083c*/ 	.word	0x000000ff
        /*0840*/ 	.word	0x00013248
        /*0844*/ 	.short	0x0100
        /*0846*/ 	.byte	0x08
	.zero		1


	//   ....[6]....
        /*0848*/ 	.word	0x000003e0
        /*084c*/ 	.word	0x000000ff
        /*0850*/ 	.word	0x00013250
        /*0854*/ 	.short	0x0100
        /*0856*/ 	.byte	0x08
	.zero		1


	//   ....[7]....
        /*0858*/ 	.word	0x000003f0
        /*085c*/ 	.word	0x000000ff
        /*0860*/ 	.word	0x00013260
        /*0864*/ 	.short	0x0100
        /*0866*/ 	.byte	0x08
	.zero		1


	//   ....[8]....
        /*0868*/ 	.word	0x00000400
        /*086c*/ 	.word	0x000000ff
        /*0870*/ 	.word	0x00013258
        /*0874*/ 	.short	0x0100
        /*0876*/ 	.byte	0x08
	.zero		1


	//   ....[9]....
        /*0878*/ 	.word	0x00000410
        /*087c*/ 	.word	0x000000ff
        /*0880*/ 	.word	0x00013268
        /*0884*/ 	.short	0x0100
        /*0886*/ 	.byte	0x08
	.zero		1


	//   ....[10]....
        /*0888*/ 	.word	0x00000500
        /*088c*/ 	.word	0x000000ff
        /*0890*/ 	.word	0x00013270
        /*0894*/ 	.short	0x0100
        /*0896*/ 	.byte	0x06
	.zero		1


	//   ....[11]....
        /*0898*/ 	.word	0x00000510
        /*089c*/ 	.word	0x000000ff
        /*08a0*/ 	.word	0x00013280
        /*08a4*/ 	.short	0x0100
        /*08a6*/ 	.byte	0x06
	.zero		1


	//   ....[12]....
        /*08a8*/ 	.word	0x00000520
        /*08ac*/ 	.word	0x000000ff
        /*08b0*/ 	.word	0x00013278
        /*08b4*/ 	.short	0x0100
        /*08b6*/ 	.byte	0x06
	.zero		1


	//   ....[13]....
        /*08b8*/ 	.word	0x00000530
        /*08bc*/ 	.word	0x000000ff
        /*08c0*/ 	.word	0x00013288
        /*08c4*/ 	.short	0x0100
        /*08c6*/ 	.byte	0x06
	.zero		1


	//   ....[14]....
        /*08c8*/ 	.word	0x00000660
        /*08cc*/ 	.word	0x000000ff
        /*08d0*/ 	.word	0x00013290
        /*08d4*/ 	.short	0x0100
        /*08d6*/ 	.byte	0x08
	.zero		1


	//   ....[15]....
        /*08d8*/ 	.word	0x00000670
        /*08dc*/ 	.word	0x000000ff
        /*08e0*/ 	.word	0x000132a0
        /*08e4*/ 	.short	0x0100
        /*08e6*/ 	.byte	0x08
	.zero		1


	//   ....[16]....
        /*08e8*/ 	.word	0x00000680
        /*08ec*/ 	.word	0x000000ff
        /*08f0*/ 	.word	0x00013298
        /*08f4*/ 	.short	0x0100
        /*08f6*/ 	.byte	0x08
	.zero		1


	//   ....[17]....
        /*08f8*/ 	.word	0x00000690
        /*08fc*/ 	.word	0x000000ff
        /*0900*/ 	.word	0x000132a8
        /*0904*/ 	.short	0x0100
        /*0906*/ 	.byte	0x08
	.zero		1


	//   ....[18]....
        /*0908*/ 	.word	0x000007e0
        /*090c*/ 	.word	0x000000ff
        /*0910*/ 	.word	0x000132b0
        /*0914*/ 	.short	0x0100
        /*0916*/ 	.byte	0x08
	.zero		1


	//   ....[19]....
        /*0918*/ 	.word	0x000007f0
        /*091c*/ 	.word	0x000000ff
        /*0920*/ 	.word	0x000132c0
        /*0924*/ 	.short	0x0100
        /*0926*/ 	.byte	0x08
	.zero		1


	//   ....[20]....
        /*0928*/ 	.word	0x00000800
        /*092c*/ 	.word	0x000000ff
        /*0930*/ 	.word	0x000132b8
        /*0934*/ 	.short	0x0100
        /*0936*/ 	.byte	0x08
	.zero		1


	//   ....[21]....
        /*0938*/ 	.word	0x00000810
        /*093c*/ 	.word	0x000000ff
        /*0940*/ 	.word	0x000132c8
        /*0944*/ 	.short	0x0100
        /*0946*/ 	.byte	0x08
	.zero		1


	//   ....[22]....
        /*0948*/ 	.word	0x00001bf0
        /*094c*/ 	.word	0x000000ff
        /*0950*/ 	.word	0x00013200
        /*0954*/ 	.short	0x010a
        /*0956*/ 	.byte	0x2d
	.zero		1


	//   ....[23]....
        /*0958*/ 	.word	0x00001c70
        /*095c*/ 	.word	0x00000003
        /*0960*/ 	.word	0x00013230
        /*0964*/ 	.short	0x010a
        /*0966*/ 	.byte	0x3f
	.zero		1


	//   ....[24]....
        /*0968*/ 	.word	0x00001cb0
        /*096c*/ 	.word	0x00000003
        /*0970*/ 	.word	0x00013230
        /*0974*/ 	.short	0x010a
        /*0976*/ 	.byte	0x3f
	.zero		1


	//   ....[25]....
        /*0978*/ 	.word	0x00002220
        /*097c*/ 	.word	0x000000ff
        /*0980*/ 	.word	0x00000000
        /*0984*/ 	.short	0x0101
        /*0986*/ 	.byte	0x06
	.zero		1


	//   ....[26]....
        /*0988*/ 	.word	0x00005a80
        /*098c*/ 	.word	0x000000ff
        /*0990*/ 	.word	0x00013230
        /*0994*/ 	.short	0x010a
        /*0996*/ 	.byte	0x17
	.zero		1


	//   ....[27]....
        /*0998*/ 	.word	0x00005ac0
        /*099c*/ 	.word	0x000000ff
        /*09a0*/ 	.word	0x00013230
        /*09a4*/ 	.short	0x010a
        /*09a6*/ 	.byte	0x17
	.zero		1


	//   ....[28]....
        /*09a8*/ 	.word	0x00005f10
        /*09ac*/ 	.word	0x000000ff
        /*09b0*/ 	.word	0x00013250
        /*09b4*/ 	.short	0x010a
        /*09b6*/ 	.byte	0x0b
	.zero		1


	//   ....[29]....
        /*09b8*/ 	.word	0x00005f50
        /*09bc*/ 	.word	0x000000ff
        /*09c0*/ 	.word	0x00013250
        /*09c4*/ 	.short	0x010a
        /*09c6*/ 	.byte	0x0b
	.zero		1


	//   ....[30]....
        /*09c8*/ 	.word	0x000061e0
        /*09cc*/ 	.word	0x000000ff
        /*09d0*/ 	.word	0x00000000
        /*09d4*/ 	.short	0x0101
        /*09d6*/ 	.byte	0x17
	.zero		1


	//   ....[31]....
        /*09d8*/ 	.word	0x00009470
        /*09dc*/ 	.word	0x000000ff
        /*09e0*/ 	.word	0x00000000
        /*09e4*/ 	.short	0x0101
        /*09e6*/ 	.byte	0x06
	.zero		1


	//   ....[32]....
        /*09e8*/ 	.word	0x00009c40
        /*09ec*/ 	.word	0x000000ff
        /*09f0*/ 	.word	0x00013230
        /*09f4*/ 	.short	0x010a
        /*09f6*/ 	.byte	0x14
	.zero		1


	//   ....[33]....
        /*09f8*/ 	.word	0x00009c80
        /*09fc*/ 	.word	0x000000ff
        /*0a00*/ 	.word	0x00013230
        /*0a04*/ 	.short	0x010a
        /*0a06*/ 	.byte	0x14
	.zero		1


	//   ....[34]....
        /*0a08*/ 	.word	0x0000a0d0
        /*0a0c*/ 	.word	0x000000ff
        /*0a10*/ 	.word	0x00013250
        /*0a14*/ 	.short	0x010a
        /*0a16*/ 	.byte	0x0b
	.zero		1


	//   ....[35]....
        /*0a18*/ 	.word	0x0000a110
        /*0a1c*/ 	.word	0x000000ff
        /*0a20*/ 	.word	0x00013250
        /*0a24*/ 	.short	0x010a
        /*0a26*/ 	.byte	0x0b
	.zero		1


	//   ....[36]....
        /*0a28*/ 	.word	0x0000a3f0
        /*0a2c*/ 	.word	0x000000ff
        /*0a30*/ 	.word	0x00000000
        /*0a34*/ 	.short	0x0101
        /*0a36*/ 	.byte	0x14
	.zero		1


	//   ....[37]....
        /*0a38*/ 	.word	0x0000b980
        /*0a3c*/ 	.word	0x000000ff
        /*0a40*/ 	.word	0x00000000
        /*0a44*/ 	.short	0x0101
        /*0a46*/ 	.byte	0x06
	.zero		1


	//   ....[38]....
        /*0a48*/ 	.word	0x0000bf10
        /*0a4c*/ 	.word	0x000000ff
        /*0a50*/ 	.word	0x00013230
        /*0a54*/ 	.short	0x010a
        /*0a56*/ 	.byte	0x18
	.zero		1


	//   ....[39]....
        /*0a58*/ 	.word	0x0000bf50
        /*0a5c*/ 	.word	0x000000ff
        /*0a60*/ 	.word	0x00013230
        /*0a64*/ 	.short	0x010a
        /*0a66*/ 	.byte	0x18
	.zero		1


	//   ....[40]....
        /*0a68*/ 	.word	0x0000c3a0
        /*0a6c*/ 	.word	0x000000ff
        /*0a70*/ 	.word	0x00013250
        /*0a74*/ 	.short	0x010a
        /*0a76*/ 	.byte	0x0b
	.zero		1


	//   ....[41]....
        /*0a78*/ 	.word	0x0000c3e0
        /*0a7c*/ 	.word	0x000000ff
        /*0a80*/ 	.word	0x00013250
        /*0a84*/ 	.short	0x010a
        /*0a86*/ 	.byte	0x0b
	.zero		1


	//   ....[42]....
        /*0a88*/ 	.word	0x0000c670
        /*0a8c*/ 	.word	0x000000ff
        /*0a90*/ 	.word	0x00000000
        /*0a94*/ 	.short	0x0101
        /*0a96*/ 	.byte	0x18
	.zero		1


	//   ....[43]....
        /*0a98*/ 	.word	0x0000f8f0
        /*0a9c*/ 	.word	0x000000ff
        /*0aa0*/ 	.word	0x00000000
        /*0aa4*/ 	.short	0x0101
        /*0aa6*/ 	.byte	0x06
	.zero		1


	//   ....[44]....
        /*0aa8*/ 	.word	0x0000fd90
        /*0aac*/ 	.word	0x000000ff
        /*0ab0*/ 	.word	0x00013250
        /*0ab4*/ 	.short	0x010a
        /*0ab6*/ 	.byte	0x0e
	.zero		1


	//   ....[45]....
        /*0ab8*/ 	.word	0x0000fdd0
        /*0abc*/ 	.word	0x000000ff
        /*0ac0*/ 	.word	0x00013250
        /*0ac4*/ 	.short	0x010a
        /*0ac6*/ 	.byte	0x0e
	.zero		1


	//   ....[46]....
        /*0ac8*/ 	.word	0x00010440
        /*0acc*/ 	.word	0x000000ff
        /*0ad0*/ 	.word	0x00000000
        /*0ad4*/ 	.short	0x0101
        /*0ad6*/ 	.byte	0x04
	.zero		1


	//   ....[47]....
        /*0ad8*/ 	.word	0x000115f0
        /*0adc*/ 	.word	0x00000000
        /*0ae0*/ 	.word	0x00000000
        /*0ae4*/ 	.short	0x0101
        /*0ae6*/ 	.byte	0x3f
	.zero		1


	//   ....[48]....
        /*0ae8*/ 	.word	0x000138a0
        /*0aec*/ 	.word	0x00000004
        /*0af0*/ 	.word	0x00013280
        /*0af4*/ 	.short	0x010a
        /*0af6*/ 	.byte	0x3f
	.zero		1


	//   ....[49]....
        /*0af8*/ 	.word	0x00013e80
        /*0afc*/ 	.word	0x00000004
        /*0b00*/ 	.word	0x00013270
        /*0b04*/ 	.short	0x0107
        /*0b06*/ 	.byte	0x3f
	.zero		1


	//   ....[50]....
        /*0b08*/ 	.word	0x00013f40
        /*0b0c*/ 	.word	0x00000004
        /*0b10*/ 	.word	0x00013270
        /*0b14*/ 	.short	0x0101
        /*0b16*/ 	.byte	0x3f
	.zero		1


	//   ....[51]....
        /*0b18*/ 	.word	0x00013f70
        /*0b1c*/ 	.word	0x00000004
        /*0b20*/ 	.word	0x00013240
        /*0b24*/ 	.short	0x010a
        /*0b26*/ 	.byte	0x3f
	.zero		1


	//   ....[52]....
        /*0b28*/ 	.word	0x000144c0
        /*0b2c*/ 	.word	0x00000004
        /*0b30*/ 	.word	0x00013230
        /*0b34*/ 	.short	0x0107
        /*0b36*/ 	.byte	0x3f
	.zero		1


	//   ....[53]....
        /*0b38*/ 	.word	0x000145a0
        /*0b3c*/ 	.word	0x00000004
        /*0b40*/ 	.word	0x00013230
        /*0b44*/ 	.short	0x0101
        /*0b46*/ 	.byte	0x3f
	.zero		1


	//   ....[54]....
        /*0b48*/ 	.word	0x00014f50
        /*0b4c*/ 	.word	0x00000011
        /*0b50*/ 	.word	0x00013200
        /*0b54*/ 	.short	0x0107
        /*0b56*/ 	.byte	0x3f
	.zero		1


	//   ....[55]....
        /*0b58*/ 	.word	0x00015040
        /*0b5c*/ 	.word	0x00000011
        /*0b60*/ 	.word	0x00013200
        /*0b64*/ 	.short	0x0101
        /*0b66*/ 	.byte	0x3f
	.zero		1


	//   ....[56]....
        /*0b68*/ 	.word	0x00015060
        /*0b6c*/ 	.word	0x00000011
        /*0b70*/ 	.word	0x00013220
        /*0b74*/ 	.short	0x010a
        /*0b76*/ 	.byte	0x3f
	.zero		1


	//   ....[57]....
        /*0b78*/ 	.word	0x00015590
        /*0b7c*/ 	.word	0x00000000
        /*0b80*/ 	.word	0x00013280
        /*0b84*/ 	.short	0x010a
        /*0b86*/ 	.byte	0x3f
	.zero		1


	//   ....[58]....
        /*0b88*/ 	.word	0x00015a40
        /*0b8c*/ 	.word	0x00000000
        /*0b90*/ 	.word	0x00013270
        /*0b94*/ 	.short	0x0107
        /*0b96*/ 	.byte	0x3f
	.zero		1


	//   ....[59]....
        /*0b98*/ 	.word	0x00015b00
        /*0b9c*/ 	.word	0x00000000
        /*0ba0*/ 	.word	0x00013270
        /*0ba4*/ 	.short	0x0101
        /*0ba6*/ 	.byte	0x3f
	.zero		1


	//   ....[60]....
        /*0ba8*/ 	.word	0x00015b30
        /*0bac*/ 	.word	0x00000000
        /*0bb0*/ 	.word	0x00013240
        /*0bb4*/ 	.short	0x010a
        /*0bb6*/ 	.byte	0x3f
	.zero		1


	//   ....[61]....
        /*0bb8*/ 	.word	0x00015f80
        /*0bbc*/ 	.word	0x00000000
        /*0bc0*/ 	.word	0x00013230
        /*0bc4*/ 	.short	0x0107
        /*0bc6*/ 	.byte	0x3f
	.zero		1


	//   ....[62]....
        /*0bc8*/ 	.word	0x00016040
        /*0bcc*/ 	.word	0x00000000
        /*0bd0*/ 	.word	0x00013230
        /*0bd4*/ 	.short	0x0101
        /*0bd6*/ 	.byte	0x3f
	.zero		1


	//   ....[63]....
        /*0bd8*/ 	.word	0x000160d0
        /*0bdc*/ 	.word	0x00000002
        /*0be0*/ 	.word	0x00013270
        /*0be4*/ 	.short	0x010a
        /*0be6*/ 	.byte	0x3f
	.zero		1


	//   ....[64]....
        /*0be8*/ 	.word	0x00016160
        /*0bec*/ 	.word	0x00000002
        /*0bf0*/ 	.word	0x00013260
        /*0bf4*/ 	.short	0x010a
        /*0bf6*/ 	.byte	0x3f
	.zero		1


	//   ....[65]....
        /*0bf8*/ 	.word	0x00016470
        /*0bfc*/ 	.word	0x00000002
        /*0c00*/ 	.word	0x00013250
        /*0c04*/ 	.short	0x0101
        /*0c06*/ 	.byte	0x3f
	.zero		1


	//   ....[66]....
        /*0c08*/ 	.word	0x00016500
        /*0c0c*/ 	.word	0x00000002
        /*0c10*/ 	.word	0x00000000
        /*0c14*/ 	.short	0x0101
        /*0c16*/ 	.byte	0x3f
	.zero		1


	//   ....[67]....
        /*0c18*/ 	.word	0x000166e0
        /*0c1c*/ 	.word	0x00000003
        /*0c20*/ 	.word	0x00013270
        /*0c24*/ 	.short	0x010a
        /*0c26*/ 	.byte	0x3f
	.zero		1


	//   ....[68]....
        /*0c28*/ 	.word	0x00016770
        /*0c2c*/ 	.word	0x00000003
        /*0c30*/ 	.word	0x00013260
        /*0c34*/ 	.short	0x010a
        /*0c36*/ 	.byte	0x3f
	.zero		1


	//   ....[69]....
        /*0c38*/ 	.word	0x00016a90
        /*0c3c*/ 	.word	0x00000003
        /*0c40*/ 	.word	0x00013250
        /*0c44*/ 	.short	0x0101
        /*0c46*/ 	.byte	0x3f
	.zero		1


	//   ....[70]....
        /*0c48*/ 	.word	0x00016b50
        /*0c4c*/ 	.word	0x00000003
        /*0c50*/ 	.word	0x00000000
        /*0c54*/ 	.short	0x0101
        /*0c56*/ 	.byte	0x3f
	.zero		1


	//   ....[71]....
        /*0c58*/ 	.word	0x00016df0
        /*0c5c*/ 	.word	0x00000005
        /*0c60*/ 	.word	0x00013220
        /*0c64*/ 	.short	0x010a
        /*0c66*/ 	.byte	0x3f
	.zero		1


	//   ....[72]....
        /*0c68*/ 	.word	0x00016fa0
        /*0c6c*/ 	.word	0x00000003
        /*0c70*/ 	.word	0x00013240
        /*0c74*/ 	.short	0x010a
        /*0c76*/ 	.byte	0x3f
	.zero		1


	//   ....[73]....
        /*0c78*/ 	.word	0x00017030
        /*0c7c*/ 	.word	0x00000005
        /*0c80*/ 	.word	0x00013240
        /*0c84*/ 	.short	0x010a
        /*0c86*/ 	.byte	0x3f
	.zero		1


	//   ....[74]....
        /*0c88*/ 	.word	0x00017070
        /*0c8c*/ 	.word	0x00000003
        /*0c90*/ 	.word	0x00013260
        /*0c94*/ 	.short	0x010a
        /*0c96*/ 	.byte	0x3f
	.zero		1


	//   ....[75]....
        /*0c98*/ 	.word	0x000170b0
        /*0c9c*/ 	.word	0x00000005
        /*0ca0*/ 	.word	0x00013260
        /*0ca4*/ 	.short	0x010a
        /*0ca6*/ 	.byte	0x3f
	.zero		1


	//   ....[76]....
        /*0ca8*/ 	.word	0x000170f0
        /*0cac*/ 	.word	0x00000003
        /*0cb0*/ 	.word	0x00013280
        /*0cb4*/ 	.short	0x010a
        /*0cb6*/ 	.byte	0x3f
	.zero		1


	//   ....[77]....
        /*0cb8*/ 	.word	0x00017130
        /*0cbc*/ 	.word	0x00000005
        /*0cc0*/ 	.word	0x00013280
        /*0cc4*/ 	.short	0x010a
        /*0cc6*/ 	.byte	0x3f
	.zero		1


	//   ....[78]....
        /*0cc8*/ 	.word	0x000171a0
        /*0ccc*/ 	.word	0x00000003
        /*0cd0*/ 	.word	0x00013200
        /*0cd4*/ 	.short	0x010a
        /*0cd6*/ 	.byte	0x3f
	.zero		1


	//   ....[79]....
        /*0cd8*/ 	.word	0x000171f0
        /*0cdc*/ 	.word	0x00000003
        /*0ce0*/ 	.word	0x00013230
        /*0ce4*/ 	.short	0x010a
        /*0ce6*/ 	.byte	0x3f
	.zero		1


	//   ....[80]....
        /*0ce8*/ 	.word	0x00017250
        /*0cec*/ 	.word	0x00000006
        /*0cf0*/ 	.word	0x00013230
        /*0cf4*/ 	.short	0x010a
        /*0cf6*/ 	.byte	0x3f
	.zero		1


	//   ....[81]....
        /*0cf8*/ 	.word	0x000172b0
        /*0cfc*/ 	.word	0x00000006
        /*0d00*/ 	.word	0x00013250
        /*0d04*/ 	.short	0x010a
        /*0d06*/ 	.byte	0x3f
	.zero		1


	//   ....[82]....
        /*0d08*/ 	.word	0x00017310
        /*0d0c*/ 	.word	0x00000008
        /*0d10*/ 	.word	0x00013230
        /*0d14*/ 	.short	0x010a
        /*0d16*/ 	.byte	0x3f
	.zero		1


	//   ....[83]....
        /*0d18*/ 	.word	0x00017370
        /*0d1c*/ 	.word	0x00000008
        /*0d20*/ 	.word	0x00013250
        /*0d24*/ 	.short	0x010a
        /*0d26*/ 	.byte	0x3f
	.zero		1


	//   ....[84]....
        /*0d28*/ 	.word	0x000173d0
        /*0d2c*/ 	.word	0x00000008
        /*0d30*/ 	.word	0x00013230
        /*0d34*/ 	.short	0x010a
        /*0d36*/ 	.byte	0x3f
	.zero		1


	//   ....[85]....
        /*0d38*/ 	.word	0x00017430
        /*0d3c*/ 	.word	0x00000008
        /*0d40*/ 	.word	0x00013250
        /*0d44*/ 	.short	0x010a
        /*0d46*/ 	.byte	0x3f
	.zero		1


	//   ....[86]....
        /*0d48*/ 	.word	0x00017490
        /*0d4c*/ 	.word	0x00000007
        /*0d50*/ 	.word	0x00013250
        /*0d54*/ 	.short	0x010a
        /*0d56*/ 	.byte	0x3f
	.zero		1


	//   ....[87]....
        /*0d58*/ 	.word	0x00017590
        /*0d5c*/ 	.word	0x00000004
        /*0d60*/ 	.word	0x00013280
        /*0d64*/ 	.short	0x010a
        /*0d66*/ 	.byte	0x3f
	.zero		1


	//   ....[88]....
        /*0d68*/ 	.word	0x00017cc0
        /*0d6c*/ 	.word	0x00000004
        /*0d70*/ 	.word	0x00013240
        /*0d74*/ 	.short	0x010a
        /*0d76*/ 	.byte	0x3f
	.zero		1


	//   ....[89]....
        /*0d78*/ 	.word	0x00018a90
        /*0d7c*/ 	.word	0x00000011
        /*0d80*/ 	.word	0x00013220
        /*0d84*/ 	.short	0x010a
        /*0d86*/ 	.byte	0x3f
	.zero		1


	//   ....[90]....
        /*0d88*/ 	.word	0x00018ae0
        /*0d8c*/ 	.word	0x00000000
        /*0d90*/ 	.word	0x00013280
        /*0d94*/ 	.short	0x010a
        /*0d96*/ 	.byte	0x3f
	.zero		1


	//   ....[91]....
        /*0d98*/ 	.word	0x000191a0
        /*0d9c*/ 	.word	0x00000000
        /*0da0*/ 	.word	0x00013240
        /*0da4*/ 	.short	0x010a
        /*0da6*/ 	.byte	0x3f
	.zero		1


	//   ....[92]....
        /*0da8*/ 	.word	0x00019760
        /*0dac*/ 	.word	0x00000002
        /*0db0*/ 	.word	0x00013270
        /*0db4*/ 	.short	0x010a
        /*0db6*/ 	.byte	0x3f
	.zero		1


	//   ....[93]....
        /*0db8*/ 	.word	0x000197b0
        /*0dbc*/ 	.word	0x00000002
        /*0dc0*/ 	.word	0x00013260
        /*0dc4*/ 	.short	0x010a
        /*0dc6*/ 	.byte	0x3f
	.zero		1


	//   ....[94]....
        /*0dc8*/ 	.word	0x00019800
        /*0dcc*/ 	.word	0x00000003
        /*0dd0*/ 	.word	0x00013270
        /*0dd4*/ 	.short	0x010a
        /*0dd6*/ 	.byte	0x3f
	.zero		1


	//   ....[95]....
        /*0dd8*/ 	.word	0x00019850
        /*0ddc*/ 	.word	0x00000003
        /*0de0*/ 	.word	0x00013260
        /*0de4*/ 	.short	0x010a
        /*0de6*/ 	.byte	0x3f
	.zero		1


	//   ....[96]....
        /*0de8*/ 	.word	0x000198a0
        /*0dec*/ 	.word	0x00000005
        /*0df0*/ 	.word	0x00013220
        /*0df4*/ 	.short	0x010a
        /*0df6*/ 	.byte	0x3f
	.zero		1


	//   ....[97]....
        /*0df8*/ 	.word	0x00019a40
        /*0dfc*/ 	.word	0x00000003
        /*0e00*/ 	.word	0x00013240
        /*0e04*/ 	.short	0x010a
        /*0e06*/ 	.byte	0x3f
	.zero		1


	//   ....[98]....
        /*0e08*/ 	.word	0x00019a90
        /*0e0c*/ 	.word	0x00000005
        /*0e10*/ 	.word	0x00013240
        /*0e14*/ 	.short	0x010a
        /*0e16*/ 	.byte	0x3f
	.zero		1


	//   ....[99]....
        /*0e18*/ 	.word	0x00019ae0
        /*0e1c*/ 	.word	0x00000003
        /*0e20*/ 	.word	0x00013260
        /*0e24*/ 	.short	0x010a
        /*0e26*/ 	.byte	0x3f
	.zero		1


	//   ....[100]....
        /*0e28*/ 	.word	0x00019b30
        /*0e2c*/ 	.word	0x00000005
        /*0e30*/ 	.word	0x00013260
        /*0e34*/ 	.short	0x010a
        /*0e36*/ 	.byte	0x3f
	.zero		1


	//   ....[101]....
        /*0e38*/ 	.word	0x00019b80
        /*0e3c*/ 	.word	0x00000003
        /*0e40*/ 	.word	0x00013280
        /*0e44*/ 	.short	0x010a
        /*0e46*/ 	.byte	0x3f
	.zero		1


	//----- nvinfo : EIATTR_NUM_MBARRIERS
	.align		4
.L_179:
        /*0e48*/ 	.byte	0x03, 0x38
        /*0e4a*/ 	.short	0x0016


	//----- nvinfo : EIATTR_EXIT_INSTR_OFFSETS
	.align		4
        /*0e4c*/ 	.byte	0x04, 0x1c
        /*0e4e*/ 	.short	(.L_181 - .L_180)


	//   ....[0]....
.L_180:
        /*0e50*/ 	.word	0x00000960


	//   ....[1]....
        /*0e54*/ 	.word	0x00011ea0


	//   ....[2]....
        /*0e58*/ 	.word	0x00017180


	//----- nvinfo : EIATTR_MAX_THREADS
	.align		4
.L_181:
        /*0e5c*/ 	.byte	0x04, 0x05
        /*0e5e*/ 	.short	(.L_183 - .L_182)
.L_182:
        /*0e60*/ 	.word	0x00000200
        /*0e64*/ 	.word	0x00000001
        /*0e68*/ 	.word	0x00000001


	//----- nvinfo : EIATTR_CRS_STACK_SIZE
	.align		4
.L_183:
        /*0e6c*/ 	.byte	0x04, 0x1e
        /*0e6e*/ 	.short	(.L_185 - .L_184)
.L_184:
        /*0e70*/ 	.word	0x00000000


	//----- nvinfo : EIATTR_CBANK_PARAM_SIZE
	.align		4
.L_185:
        /*0e74*/ 	.byte	0x03, 0x19
        /*0e76*/ 	.short	0x0af0


	//----- nvinfo : EIATTR_PARAM_CBANK
	.align		4
        /*0e78*/ 	.byte	0x04, 0x0a
        /*0e7a*/ 	.short	(.L_187 - .L_186)
	.align		4
.L_186:
        /*0e7c*/ 	.word	index@(.nv.constant0._ZN7cutlass13device_kernelIN5flash11enable_sm90INS1_16FlashAttnFwdSm90INS1_25CollectiveMainloopFwdSm90ILi2EN4cute5tupleIJNS5_1CILi1EEES8_S8_EEENS6_IJNS7_ILi192EEENS7_ILi160EEENS7_ILi64EEEEEELi64ENS_12float_e4m3_tEfNS_4arch4Sm90ELb0ELb1ELb0ELb0ELb1ELb0ELb0ELb1ELb1ELb1ELb0ELb0EEENS1_21CollectiveEpilogueFwdINS6_IJSA_SC_SB_EEES9_NS_10bfloat16_tESG_Li384ELb0ELb1ELb0ELb1EEENS1_30DynamicPersistentTileSchedulerILi384ELi128ELb0ELb1ELb1EEEEEEEEEvNT_6ParamsE)
        /*0e80*/ 	.short	0x0210
        /*0e82*/ 	.short	0x0af0


	//----- nvinfo : EIATTR_SW_WAR
	.align		4
.L_187:
        /*0e84*/ 	.byte	0x04, 0x36
        /*0e86*/ 	.short	(.L_189 - .L_188)
.L_188:
        /*0e88*/ 	.word	0x00000008
.L_189:


//--------------------- .nv.info._ZN7cutlass13device_kernelIN5flash11enable_sm90INS1_16FlashAttnFwdSm90INS1_25CollectiveMainloopFwdSm90ILi2EN4cute5tupleIJNS5_1CILi1EEES8_S8_EEENS6_IJNS7_ILi192EEENS7_ILi160EEENS7_ILi64EEEEEELi64ENS_12float_e4m3_tEfNS_4arch4Sm90ELb0ELb1ELb0ELb1ELb1ELb0ELb0ELb1ELb1ELb1ELb0ELb0EEENS1_21CollectiveEpilogueFwdINS6_IJSA_SC_SB_EEES9_NS_10bfloat16_tESG_Li384ELb1ELb1ELb0ELb1EEENS1_36VarlenDynamicPersistentTileSchedulerILi192ELi160ELi384ELi128ELb0ELb1ELb1ELb1ELb0ELb1EEEEEEEEEvNT_6ParamsE --------------------------
	.section	.nv.info._ZN7cutlass13device_kernelIN5flash11enable_sm90INS1_16FlashAttnFwdSm90INS1_25CollectiveMainloopFwdSm90ILi2EN4cute5tupleIJNS5_1CILi1EEES8_S8_EEENS6_IJNS7_ILi192EEENS7_ILi160EEENS7_ILi64EEEEEELi64ENS_12float_e4m3_tEfNS_4arch4Sm90ELb0ELb1ELb0ELb1ELb1ELb0ELb0ELb1ELb1ELb1ELb0ELb0EEENS1_21CollectiveEpilogueFwdINS6_IJSA_SC_SB_EEES9_NS_10bfloat16_tESG_Li384ELb1ELb1ELb0ELb1EEENS1_36VarlenDynamicPersistentTileSchedulerILi192ELi160ELi384ELi128ELb0ELb1ELb1ELb1ELb0ELb1EEEEEEEEEvNT_6ParamsE,"",@"SHT_CUDA_INFO"
	.sectionflags	@""
	.align	4


	//----- nvinfo : EIATTR_CUDA_API_VERSION
	.align		4
        /*0000*/ 	.byte	0x04, 0x37
        /*0002*/ 	.short	(.L_191 - .L_190)
.L_190:
        /*0004*/ 	.word	0x00000082


	//----- nvinfo : EIATTR_KPARAM_INFO
	.align		4
.L_191:
        /*0008*/ 	.byte	0x04, 0x17
        /*000a*/ 	.short	(.L_193 - .L_192)
.L_192:
        /*000c*/ 	.word	0x00000000
        /*0010*/ 	.short	0x0000
        /*0012*/ 	.short	0x0070
        /*0014*/ 	.byte	0x00, 0xf0, 0x01, 0x2a


	//----- nvinfo : EIATTR_SPARSE_MMA_MASK
	.align		4
.L_193:
        /*0018*/ 	.byte	0x03, 0x50
        /*001a*/ 	.short	0x0000


	//----- nvinfo : EIATTR_MAXREG_COUNT
	.align		4
        /*001c*/ 	.byte	0x03, 0x1b
        /*001e*/ 	.short	0x0080


	//----- nvinfo : EIATTR_NUM_BARRIERS
	.align		4
        /*0020*/ 	.byte	0x02, 0x4c
        /*0022*/ 	.byte	0x09
	.zero		1


	//----- nvinfo : EIATTR_EXTERNS
	.align		4
        /*0024*/ 	.byte	0x04, 0x0f
        /*0026*/ 	.short	(.L_195 - .L_194)


	//   ....[0]....
	.align		4
.L_194:
        /*0028*/ 	.word	index@(__assertfail)


	//----- nvinfo : EIATTR_ANNOTATIONS
	.align		4
.L_195:
        /*002c*/ 	.byte	0x04, 0x55
        /*002e*/ 	.short	(.L_197 - .L_196)


	//   ....[0]....
.L_196:
        /* <DEDUP_REMOVED lines=36> */


	//----- nvinfo : EIATTR_MERCURY_ISA_VERSION
	.align		4
.L_197:
        /*0258*/ 	.byte	0x03, 0x5f
        /*025a*/ 	.short	0x0101


	//----- nvinfo : EIATTR_UNUSED_LOAD_BYTE_OFFSET
	.align		4
        /*025c*/ 	.byte	0x04, 0x44
        /*025e*/ 	.short	(.L_199 - .L_198)


	//   ....[0]....
.L_198:
        /*0260*/ 	.word	0x00000940
        /*0264*/ 	.word	0x0000fff0


	//   ....[1]....
        /*0268*/ 	.word	0x00010740
        /*026c*/ 	.word	0x0000fff0


	//----- nvinfo : EIATTR_INT_WARP_WIDE_INSTR_OFFSETS
	.align		4
.L_199:
        /*0270*/ 	.byte	0x04, 0x31
        /*0272*/ 	.short	(.L_201 - .L_200)


	//   ....[0]....
.L_200:
        /*0274*/ 	.word	0x000000c0


	//   ....[1]....
        /*0278*/ 	.word	0x000000d0


	//   ....[2]....
        /*027c*/ 	.word	0x00000170


	//   ....[3]....
        /*0280*/ 	.word	0x00013bd0


	//   ....[4]....
        /*0284*/ 	.word	0x00013c60


	//   ....[5]....
        /*0288*/ 	.word	0x000176d0


	//   ....[6]....
        /*028c*/ 	.word	0x00017760


	//----- nvinfo : EIATTR_COOP_GROUP_MASK_REGIDS
	.align		4
.L_201:
        /*0290*/ 	.byte	0x04, 0x29
        /*0292*/ 	.short	(.L_203 - .L_202)


	//   ....[0]....
.L_202:
        /*0294*/ 	.word	0xffffffff


	//   ....[1]....
        /*0298*/ 	.word	0xffffffff


	//   ....[2]....
        /*029c*/ 	.word	0xffffffff


	//   ....[3]....
        /*02a0*/ 	.word	0xffffffff


	//   ....[4]....
        /*02a4*/ 	.word	0xffffffff


	//   ....[5]....
        /*02a8*/ 	.word	0xffffffff


	//   ....[6]....
        /*02ac*/ 	.word	0xffffffff


	//   ....[7]....
        /*02b0*/ 	.word	0xffffffff


	//   ....[8]....
        /*02b4*/ 	.word	0xffffffff


	//   ....[9]....
        /*02b8*/ 	.word	0xffffffff


	//   ....[10]....
        /*02bc*/ 	.word	0xffffffff


	//   ....[11]....
        /*02c0*/ 	.word	0xffffffff


	//   ....[12]....
        /*02c4*/ 	.word	0xffffffff


	//   ....[13]....
        /*02c8*/ 	.word	0xffffffff


	//   ....[14]....
        /*02cc*/ 	.word	0xffffffff


	//   ....[15]....
        /*02d0*/ 	.word	0xffffffff


	//   ....[16]....
        /*02d4*/ 	.word	0xffffffff


	//   ....[17]....
        /*02d8*/ 	.word	0xffffffff


	//   ....[18]....
        /*02dc*/ 	.word	0xffffffff


	//   ....[19]....
        /*02e0*/ 	.word	0xffffffff


	//   ....[20]....
        /*02e4*/ 	.word	0xffffffff


	//   ....[21]....
        /*02e8*/ 	.word	0xffffffff


	//   ....[22]....
        /*02ec*/ 	.word	0xffffffff


	//   ....[23]....
        /*02f0*/ 	.word	0xffffffff


	//   ....[24]....
        /*02f4*/ 	.word	0xffffffff


	//   ....[25]....
        /*02f8*/ 	.word	0xffffffff


	//   ....[26]....
        /*02fc*/ 	.word	0xffffffff


	//   ....[27]....
        /*0300*/ 	.word	0xffffffff


	//   ....[28]....
        /*0304*/ 	.word	0xffffffff


	//   ....[29]....
        /*0308*/ 	.word	0xffffffff


	//   ....[30]....
        /*030c*/ 	.word	0xffffffff


	//   ....[31]....
        /*0310*/ 	.word	0xffffffff


	//   ....[32]....
        /*0314*/ 	.word	0xffffffff


	//   ....[33]....
        /*0318*/ 	.word	0xffffffff


	//   ....[34]....
        /*031c*/ 	.word	0xffffffff


	//   ....[35]....
        /*0320*/ 	.word	0xffffffff


	//   ....[36]....
        /*0324*/ 	.word	0xffffffff


	//   ....[37]....
        /*0328*/ 	.word	0xffffffff


	//   ....[38]....
        /*032c*/ 	.word	0xffffffff


	//   ....[39]....
        /*0330*/ 	.word	0xffffffff


	//   ....[40]....
        /*0334*/ 	.word	0xffffffff


	//   ....[41]....
        /*0338*/ 	.word	0xffffffff


	//   ....[42]....
        /*033c*/ 	.word	0xffffffff


	//   ....[43]....
        /*0340*/ 	.word	0xffffffff


	//   ....[44]....
        /*0344*/ 	.word	0xffffffff


	//   ....[45]....
        /*0348*/ 	.word	0xffffffff


	//   ....[46]....
        /*034c*/ 	.word	0xffffffff


	//   ....[47]....
        /*0350*/ 	.word	0xffffffff


	//   ....[48]....
        /*0354*/ 	.word	0xffffffff


	//   ....[49]....
        /*0358*/ 	.word	0xffffffff


	//   ....[50]....
        /*035c*/ 	.word	0xffffffff


	//   ....[51]....
        /*0360*/ 	.word	0xffffffff


	//   ....[52]....
        /*0364*/ 	.word	0xffffffff


	//   ....[53]....
        /*0368*/ 	.word	0xffffffff


	//   ....[54]....
        /*036c*/ 	.word	0xffffffff


	//   ....[55]....
        /*0370*/ 	.word	0xffffffff


	//   ....[56]....
        /*0374*/ 	.word	0xffffffff


	//   ....[57]....
        /*0378*/ 	.word	0xffffffff


	//   ....[58]....
        /*037c*/ 	.word	0xffffffff


	//   ....[59]....
        /*0380*/ 	.word	0xffffffff


	//   ....[60]....
        /*0384*/ 	.word	0xffffffff


	//   ....[61]....
        /*0388*/ 	.word	0xffffffff


	//   ....[62]....
        /*038c*/ 	.word	0xffffffff


	//   ....[63]....
        /*0390*/ 	.word	0xffffffff


	//   ....[64]....
        /*0394*/ 	.word	0xffffffff


	//   ....[65]....
        /*0398*/ 	.word	0xffffffff


	//   ....[66]....
        /*039c*/ 	.word	0xffffffff


	//   ....[67]....
        /*03a0*/ 	.word	0xffffffff


	//   ....[68]....
        /*03a4*/ 	.word	0xffffffff


	//   ....[69]....
        /*03a8*/ 	.word	0xffffffff


	//   ....[70]....
        /*03ac*/ 	.word	0xffffffff


	//   ....[71]....
        /*03b0*/ 	.word	0xffffffff


	//   ....[72]....
        /*03b4*/ 	.word	0xffffffff


	//   ....[73]....
        /*03b8*/ 	.word	0xffffffff


	//   ....[74]....
        /*03bc*/ 	.word	0xffffffff


	//   ....[75]....
        /*03c0*/ 	.word	0xffffffff


	//   ....[76]....
        /*03c4*/ 	.word	0xffffffff


	//   ....[77]....
        /*03c8*/ 	.word	0xffffffff


	//   ....[78]....
        /*03cc*/ 	.word	0xffffffff


	//   ....[79]....
        /*03d0*/ 	.word	0xffffffff


	//   ....[80]....
        /*03d4*/ 	.word	0xffffffff


	//   ....[81]....
        /*03d8*/ 	.word	0xffffffff


	//   ....[82]....
        /*03dc*/ 	.word	0xffffffff


	//   ....[83]....
        /*03e0*/ 	.word	0xffffffff


	//   ....[84]....
        /*03e4*/ 	.word	0xffffffff


	//   ....[85]....
        /*03e8*/ 	.word	0xffffffff


	//   ....[86]....
        /*03ec*/ 	.word	0xffffffff


	//   ....[87]....
        /*03f0*/ 	.word	0xffffffff


	//   ....[88]....
        /*03f4*/ 	.word	0xffffffff


	//   ....[89]....
        /*03f8*/ 	.word	0xffffffff


	//   ....[90]....
        /*03fc*/ 	.word	0xffffffff


	//   ....[91]....
        /*0400*/ 	.word	0xffffffff


	//   ....[92]....
        /*0404*/ 	.word	0xffffffff


	//   ....[93]....
        /*0408*/ 	.word	0xffffffff


	//   ....[94]....
        /*040c*/ 	.word	0xffffffff


	//   ....[95]....
        /*0410*/ 	.word	0xffffffff


	//   ....[96]....
        /*0414*/ 	.word	0xffffffff


	//   ....[97]....
        /*0418*/ 	.word	0xffffffff


	//   ....[98]....
        /*041c*/ 	.word	0xffffffff


	//   ....[99]....
        /*0420*/ 	.word	0xffffffff


	//   ....[100]....
        /*0424*/ 	.word	0xffffffff


	//   ....[101]....
        /*0428*/ 	.word	0xffffffff


	//   ....[102]....
        /*042c*/ 	.word	0xffffffff


	//   ....[103]....
        /*0430*/ 	.word	0xffffffff


	//   ....[104]....
        /*0434*/ 	.word	0xffffffff


	//   ....[105]....
        /*0438*/ 	.word	0xffffffff


	//   ....[106]....
        /*043c*/ 	.word	0xffffffff


	//   ....[107]....
        /*0440*/ 	.word	0xffffffff


	//   ....[108]....
        /*0444*/ 	.word	0xffffffff


	//   ....[109]....
        /*0448*/ 	.word	0xffffffff


	//   ....[110]....
        /*044c*/ 	.word	0xffffffff


	//   ....[111]....
        /*0450*/ 	.word	0xffffffff


	//   ....[112]....
        /*0454*/ 	.word	0xffffffff


	//   ....[113]....
        /*0458*/ 	.word	0xffffffff


	//   ....[114]....
        /*045c*/ 	.word	0xffffffff


	//   ....[115]....
        /*0460*/ 	.word	0xffffffff


	//   ....[116]....
        /*0464*/ 	.word	0xffffffff


	//   ....[117]....
        /*0468*/ 	.word	0xffffffff


	//   ....[118]....
        /*046c*/ 	.word	0xffffffff


	//   ....[119]....
        /*0470*/ 	.word	0xffffffff


	//   ....[120]....
        /*0474*/ 	.word	0xffffffff


	//   ....[121]....
        /*0478*/ 	.word	0xffffffff


	//   ....[122]....
        /*047c*/ 	.word	0xffffffff


	//   ....[123]....
        /*0480*/ 	.word	0xffffffff


	//   ....[124]....
        /*0484*/ 	.word	0xffffffff


	//   ....[125]....
        /*0488*/ 	.word	0xffffffff


	//   ....[126]....
        /*048c*/ 	.word	0xffffffff


	//   ....[127]....
        /*0490*/ 	.word	0xffffffff


	//   ....[128]....
        /*0494*/ 	.word	0xffffffff


	//   ....[129]....
        /*0498*/ 	.word	0xffffffff


	//   ....[130]....
        /*049c*/ 	.word	0xffffffff


	//   ....[131]....
        /*04a0*/ 	.word	0xffffffff


	//   ....[132]....
        /*04a4*/ 	.word	0xffffffff


	//   ....[133]....
        /*04a8*/ 	.word	0xffffffff


	//   ....[134]....
        /*04ac*/ 	.word	0xffffffff


	//   ....[135]....
        /*04b0*/ 	.word	0xffffffff


	//   ....[136]....
        /*04b4*/ 	.word	0xffffffff


	//   ....[137]....
        /*04b8*/ 	.word	0xffffffff


	//   ....[138]....
        /*04bc*/ 	.word	0xffffffff


	//   ....[139]....
        /*04c0*/ 	.word	0xffffffff


	//   ....[140]....
        /*04c4*/ 	.word	0xffffffff


	//   ....[141]....
        /*04c8*/ 	.word	0xffffffff


	//   ....[142]....
        /*04cc*/ 	.word	0xffffffff


	//   ....[143]....
        /*04d0*/ 	.word	0xffffffff


	//   ....[144]....
        /*04d4*/ 	.word	0xffffffff


	//   ....[145]....
        /*04d8*/ 	.word	0xffffffff


	//   ....[146]....
        /*04dc*/ 	.word	0xffffffff


	//   ....[147]....
        /*04e0*/ 	.word	0xffffffff


	//   ....[148]....
        /*04e4*/ 	.word	0xffffffff


	//   ....[149]....
        /*04e8*/ 	.word	0xffffffff


	//   ....[150]....
        /*04ec*/ 	.word	0xffffffff


	//   ....[151]....
        /*04f0*/ 	.word	0xffffffff


	//   ....[152]....
        /*04f4*/ 	.word	0xffffffff


	//   ....[153]....
        /*04f8*/ 	.word	0xffffffff


	//   ....[154]....
        /*04fc*/ 	.word	0xffffffff


	//   ....[155]....
        /*0500*/ 	.word	0x0500000f


	//   ....[156]....
        /*0504*/ 	.word	0x0500000f


	//   ....[157]....
        /*0508*/ 	.word	0x0500000f


	//   ....[158]....
        /*050c*/ 	.word	0x0500000f


	//   ....[159]....
        /*0510*/ 	.word	0x0500000f


	//   ....[160]....
        /*0514*/ 	.word	0x0500000f


	//   ....[161]....
        /*0518*/ 	.word	0x0500000f


	//   ....[162]....
        /*051c*/ 	.word	0x0500000f


	//   ....[163]....
        /*0520*/ 	.word	0x0500000f


	//   ....[164]....
        /*0524*/ 	.word	0x0500000f


	//   ....[165]....
        /*0528*/ 	.word	0x0500000f


	//   ....[166]....
        /*052c*/ 	.word	0x0500000f


	//   ....[167]....
        /*0530*/ 	.word	0x0500000f


	//   ....[168]....
        /*0534*/ 	.word	0x0500000f


	//   ....[169]....
        /*0538*/ 	.word	0x0500000f


	//   ....[170]....
        /*053c*/ 	.word	0x0500000f


	//   ....[171]....
        /*0540*/ 	.word	0x0500000f


	//   ....[172]....
        /*0544*/ 	.word	0x0500000f


	//   ....[173]....
        /*0548*/ 	.word	0x0500000f


	//   ....[174]....
        /*054c*/ 	.word	0x0500000f


	//   ....[175]....
        /*0550*/ 	.word	0x0500000f


	//   ....[176]....
        /*0554*/ 	.word	0x0500000f


	//   ....[177]....
        /*0558*/ 	.word	0x0500000f


	//   ....[178]....
        /*055c*/ 	.word	0x0500000f


	//   ....[179]....
        /*0560*/ 	.word	0x0500000f


	//   ....[180]....
        /*0564*/ 	.word	0x0500000f


	//   ....[181]....
        /*0568*/ 	.word	0x0500000f


	//   ....[182]....
        /*056c*/ 	.word	0x0500000f


	//   ....[183]....
        /*0570*/ 	.word	0x0500000f


	//   ....[184]....
        /*0574*/ 	.word	0x0500000f


	//   ....[185]....
        /*0578*/ 	.word	0x0500000f


	//   ....[186]....
        /*057c*/ 	.word	0x0500000f


	//   ....[187]....
        /*0580*/ 	.word	0x0500000f


	//   ....[188]....
        /*0584*/ 	.word	0x0500000f


	//   ....[189]....
        /*0588*/ 	.word	0x0500000f


	//   ....[190]....
        /*058c*/ 	.word	0x0500000f


	//   ....[191]....
        /*0590*/ 	.word	0x0500000f


	//   ....[192]....
        /*0594*/ 	.word	0x0500000f


	//   ....[193]....
        /*0598*/ 	.word	0x0500000f


	//   ....[194]....
        /*059c*/ 	.word	0x0500000f


	//   ....[195]....
        /*05a0*/ 	.word	0x0500000f


	//   ....[196]....
        /*05a4*/ 	.word	0x0500000f


	//   ....[197]....
        /*05a8*/ 	.word	0x0500000f


	//   ....[198]....
        /*05ac*/ 	.word	0x0500000f


	//   ....[199]....
        /*05b0*/ 	.word	0x0500000f


	//   ....[200]....
        /*05b4*/ 	.word	0x0500000f


	//   ....[201]....
        /*05b8*/ 	.word	0x0500000f


	//   ....[202]....
        /*05bc*/ 	.word	0x0500000f


	//   ....[203]....
        /*05c0*/ 	.word	0x0500000f


	//   ....[204]....
        /*05c4*/ 	.word	0x0500000f


	//   ....[205]....
        /*05c8*/ 	.word	0x0500000f


	//   ....[206]....
        /*05cc*/ 	.word	0x0500000f


	//   ....[207]....
        /*05d0*/ 	.word	0x0500000f


	//   ....[208]....
        /*05d4*/ 	.word	0x0500000f


	//----- nvinfo : EIATTR_COOP_GROUP_INSTR_OFFSETS
	.align		4
.L_203:
        /*05d8*/ 	.byte	0x04, 0x28
        /*05da*/ 	.short	(.L_205 - .L_204)


	//   ....[0]....
.L_204:
        /*05dc*/ 	.word	0x00000070


	//   ....[1]....
        /*05e0*/ 	.word	0x000000b0


	//   ....[2]....
        /*05e4*/ 	.word	0x000002d0


	//   ....[3]....
        /*05e8*/ 	.word	0x00000430


	//   ....[4]....
        /*05ec*/ 	.word	0x00000550


	//   ....[5]....
        /*05f0*/ 	.word	0x000006b0


	//   ....[6]....
        /*05f4*/ 	.word	0x00001aa0


	//   ....[7]....
        /*05f8*/ 	.word	0x000023a0


	//   ....[8]....
        /*05fc*/ 	.word	0x000025a0


	//   ....[9]....
        /*0600*/ 	.word	0x00003cc0


	//   ....[10]....
        /*0604*/ 	.word	0x00003de0


	//   ....[11]....
        /*0608*/ 	.word	0x00004870


	//   ....[12]....
        /*060c*/ 	.word	0x00004900


	//   ....[13]....
        /*0610*/ 	.word	0x00006320


	//   ....[14]....
        /*0614*/ 	.word	0x00007340


	//   ....[15]....
        /*0618*/ 	.word	0x00007b40


	//   ....[16]....
        /*061c*/ 	.word	0x00007c50


	//   ....[17]....
        /*0620*/ 	.word	0x000087a0


	//   ....[18]....
        /*0624*/ 	.word	0x00008820


	//   ....[19]....
        /*0628*/ 	.word	0x0000a930


	//   ....[20]....
        /*062c*/ 	.word	0x0000a940


	//   ....[21]....
        /*0630*/ 	.word	0x0000a970


	//   ....[22]....
        /*0634*/ 	.word	0x0000a980


	//   ....[23]....
        /*0638*/ 	.word	0x0000c790


	//   ....[24]....
        /*063c*/ 	.word	0x0000d7b0


	//   ....[25]....
        /*0640*/ 	.word	0x0000dfb0


	//   ....[26]....
        /*0644*/ 	.word	0x0000e0c0


	//   ....[27]....
        /*0648*/ 	.word	0x0000ec10


	//   ....[28]....
        /*064c*/ 	.word	0x0000ec90


	//   ....[29]....
        /*0650*/ 	.word	0x00010180


	//   ....[30]....
        /*0654*/ 	.word	0x00010190


	//   ....[31]....
        /*0658*/ 	.word	0x00010210


	//   ....[32]....
        /*065c*/ 	.word	0x00010220


	//   ....[33]....
        /*0660*/ 	.word	0x00010ce0


	//   ....[34]....
        /*0664*/ 	.word	0x00010cf0


	//   ....[35]....
        /*0668*/ 	.word	0x00010d00


	//   ....[36]....
        /*066c*/ 	.word	0x00010d10


	//   ....[37]....
        /*0670*/ 	.word	0x00010d20


	//   ....[38]....
        /*0674*/ 	.word	0x00010d30


	//   ....[39]....
        /*0678*/ 	.word	0x00010d40


	//   ....[40]....
        /*067c*/ 	.word	0x00010d50


	//   ....[41]....
        /*0680*/ 	.word	0x00010d80


	//   ....[42]....
        /*0684*/ 	.word	0x00010d90


	//   ....[43]....
        /*0688*/ 	.word	0x00010dc0


	//   ....[44]....
        /*068c*/ 	.word	0x00010de0


	//   ....[45]....
        /*0690*/ 	.word	0x00010e10


	//   ....[46]....
        /*0694*/ 	.word	0x00010e20


	//   ....[47]....
        /*0698*/ 	.word	0x00010e50


	//   ....[48]....
        /*069c*/ 	.word	0x00010e60


	//   ....[49]....
        /*06a0*/ 	.word	0x000112b0


	//   ....[50]....
        /*06a4*/ 	.word	0x000112e0


	//   ....[51]....
        /*06a8*/ 	.word	0x00011310


	//   ....[52]....
        /*06ac*/ 	.word	0x00011340


	//   ....[53]....
        /*06b0*/ 	.word	0x000117f0


	//   ....[54]....
        /*06b4*/ 	.word	0x00011830


	//   ....[55]....
        /*06b8*/ 	.word	0x00011860


	//   ....[56]....
        /*06bc*/ 	.word	0x000118a0


	//   ....[57]....
        /*06c0*/ 	.word	0x000118b0


	//   ....[58]....
        /*06c4*/ 	.word	0x000118c0


	//   ....[59]....
        /*06c8*/ 	.word	0x000118e0


	//   ....[60]....
        /*06cc*/ 	.word	0x00011900


	//   ....[61]....
        /*06d0*/ 	.word	0x000121d0


	//   ....[62]....
        /*06d4*/ 	.word	0x00012200


	//   ....[63]....
        /*06d8*/ 	.word	0x00012240


	//   ....[64]....
        /*06dc*/ 	.word	0x00012270


	//   ....[65]....
        /*06e0*/ 	.word	0x00012290


	//   ....[66]....
        /*06e4*/ 	.word	0x000122a0


	//   ....[67]....
        /*06e8*/ 	.word	0x000122b0


	//   ....[68]....
        /*06ec*/ 	.word	0x000122d0


	//   ....[69]....
        /*06f0*/ 	.word	0x00012430


	//   ....[70]....
        /*06f4*/ 	.word	0x000125d0


	//   ....[71]....
        /*06f8*/ 	.word	0x00012600


	//   ....[72]....
        /*06fc*/ 	.word	0x00012630


	//   ....[73]....
        /*0700*/ 	.word	0x00012670


	//   ....[74]....
        /*0704*/ 	.word	0x000126a0


	//   ....[75]....
        /*0708*/ 	.word	0x000126e0


	//   ....[76]....
        /*070c*/ 	.word	0x00012820


	//   ....[77]....
        /*0710*/ 	.word	0x00012850


	//   ....[78]....
        /*0714*/ 	.word	0x00012880


	//   ....[79]....
        /*0718*/ 	.word	0x000128b0


	//   ....[80]....
        /*071c*/ 	.word	0x000128e0


	//   ....[81]....
        /*0720*/ 	.word	0x00012920


	//   ....[82]....
        /*0724*/ 	.word	0x000129b0


	//   ....[83]....
        /*0728*/ 	.word	0x00012a10


	//   ....[84]....
        /*072c*/ 	.word	0x00012ab0


	//   ....[85]....
        /*0730*/ 	.word	0x00014b40


	//   ....[86]....
        /*0734*/ 	.word	0x00014b70


	//   ....[87]....
        /*0738*/ 	.word	0x00014ba0


	//   ....[88]....
        /*073c*/ 	.word	0x00014c20


	//   ....[89]....
        /*0740*/ 	.word	0x00014c50


	//   ....[90]....
        /*0744*/ 	.word	0x00014c60


	//   ....[91]....
        /*0748*/ 	.word	0x00014c80


	//   ....[92]....
        /*074c*/ 	.word	0x00014c90


	//   ....[93]....
        /*0750*/ 	.word	0x00014d30


	//   ....[94]....
        /*0754*/ 	.word	0x00014d40


	//   ....[95]....
        /*0758*/ 	.word	0x00015170


	//   ....[96]....
        /*075c*/ 	.word	0x00015180


	//   ....[97]....
        /*0760*/ 	.word	0x000151a0


	//   ....[98]....
        /*0764*/ 	.word	0x00015230


	//   ....[99]....
        /*0768*/ 	.word	0x00015240


	//   ....[100]....
        /*076c*/ 	.word	0x000152b0


	//   ....[101]....
        /*0770*/ 	.word	0x000152c0


	//   ....[102]....
        /*0774*/ 	.word	0x000152d0


	//   ....[103]....
        /*0778*/ 	.word	0x000152e0


	//   ....[104]....
        /*077c*/ 	.word	0x00015380


	//   ....[105]....
        /*0780*/ 	.word	0x00015c20


	//   ....[106]....
        /*0784*/ 	.word	0x00015c50


	//   ....[107]....
        /*0788*/ 	.word	0x00015cf0


	//   ....[108]....
        /*078c*/ 	.word	0x00015d10


	//   ....[109]....
        /*0790*/ 	.word	0x00015d90


	//   ....[110]....
        /*0794*/ 	.word	0x00015db0


	//   ....[111]....
        /*0798*/ 	.word	0x00015dc0


	//   ....[112]....
        /*079c*/ 	.word	0x00015dd0


	//   ....[113]....
        /*07a0*/ 	.word	0x00015ed0


	//   ....[114]....
        /*07a4*/ 	.word	0x00015ee0


	//   ....[115]....
        /*07a8*/ 	.word	0x00015ef0


	//   ....[116]....
        /*07ac*/ 	.word	0x00015f40


	//   ....[117]....
        /*07b0*/ 	.word	0x00016940


	//   ....[118]....
        /*07b4*/ 	.word	0x00016950


	//   ....[119]....
        /*07b8*/ 	.word	0x00016970


	//   ....[120]....
        /*07bc*/ 	.word	0x000169c0


	//   ....[121]....
        /*07c0*/ 	.word	0x000169d0


	//   ....[122]....
        /*07c4*/ 	.word	0x00016a10


	//   ....[123]....
        /*07c8*/ 	.word	0x00016a20


	//   ....[124]....
        /*07cc*/ 	.word	0x00016a30


	//   ....[125]....
        /*07d0*/ 	.word	0x00016a70


	//   ....[126]....
        /*07d4*/ 	.word	0x00016ab0


	//   ....[127]....
        /*07d8*/ 	.word	0x00016ee0


	//   ....[128]....
        /*07dc*/ 	.word	0x00016ef0


	//   ....[129]....
        /*07e0*/ 	.word	0x00016f00


	//   ....[130]....
        /*07e4*/ 	.word	0x00016f40


	//   ....[131]....
        /*07e8*/ 	.word	0x00016f50


	//   ....[132]....
        /*07ec*/ 	.word	0x00016f90


	//   ....[133]....
        /*07f0*/ 	.word	0x00016fa0


	//   ....[134]....
        /*07f4*/ 	.word	0x00016fb0


	//   ....[135]....
        /*07f8*/ 	.word	0x00016ff0


	//   ....[136]....
        /*07fc*/ 	.word	0x00017030


	//   ....[137]....
        /*0800*/ 	.word	0x00017ea0


	//   ....[138]....
        /*0804*/ 	.word	0x00017eb0


	//   ....[139]....
        /*0808*/ 	.word	0x00017ee0


	//   ....[140]....
        /*080c*/ 	.word	0x00017f10


	//   ....[141]....
        /*0810*/ 	.word	0x00017f40


	//   ....[142]....
        /*0814*/ 	.word	0x00017f50


	//   ....[143]....
        /*0818*/ 	.word	0x00017f80


	//   ....[144]....
        /*081c*/ 	.word	0x00017fc0


	//   ....[145]....
        /*0820*/ 	.word	0x000180f0


	//   ....[146]....
        /*0824*/ 	.word	0x00018120


	//   ....[147]....
        /*0828*/ 	.word	0x00018150


	//   ....[148]....
        /*082c*/ 	.word	0x00018180


	//   ....[149]....
        /*0830*/ 	.word	0x000181b0


	//   ....[150]....
        /*0834*/ 	.word	0x000181f0


	//   ....[151]....
        /*0838*/ 	.word	0x00018290


	//   ....[152]....
        /*083c*/ 	.word	0x00018300


	//   ....[153]....
        /*0840*/ 	.word	0x00018340


	//   ....[154]....
        /*0844*/ 	.word	0x00018a10


	//   ....[155]....
        /*0848*/ 	.word	0x00019110


	//   ....[156]....
        /*084c*/ 	.word	0x00019200


	//   ....[157]....
        /*0850*/ 	.word	0x000192d0


	//   ....[158]....
        /*0854*/ 	.word	0x00019340


	//   ....[159]....
        /*0858*/ 	.word	0x00019420


	//   ....[160]....
        /*085c*/ 	.word	0x000194c0


	//   ....[161]....
        /*0860*/ 	.word	0x00019560


	//   ....[162]....
        /*0864*/ 	.word	0x000195e0


	//   ....[163]....
        /*0868*/ 	.word	0x00019680


	//   ....[164]....
        /*086c*/ 	.word	0x000196e0


	//   ....[165]....
        /*0870*/ 	.word	0x000197b0


	//   ....[166]....
        /*0874*/ 	.word	0x000198b0


	//   ....[167]....
        /*0878*/ 	.word	0x00019960


	//   ....[168]....
        /*087c*/ 	.word	0x000199e0


	//   ....[169]....
        /*0880*/ 	.word	0x00019ad0


	//   ....[170]....
        /*0884*/ 	.word	0x00019b30


	//   ....[171]....
        /*0888*/ 	.word	0x00019c10


	//   ....[172]....
        /*088c*/ 	.word	0x00019c70


	//   ....[173]....
        /*0890*/ 	.word	0x00019d10


	//   ....[174]....
        /*0894*/ 	.word	0x00019db0


	//   ....[175]....
        /*0898*/ 	.word	0x00019e60


	//   ....[176]....
        /*089c*/ 	.word	0x00019f10


	//   ....[177]....
        /*08a0*/ 	.word	0x00019f80


	//   ....[178]....
        /*08a4*/ 	.word	0x00019fe0


	//   ....[179]....
        /*08a8*/ 	.word	0x0001a0d0


	//   ....[180]....
        /*08ac*/ 	.word	0x0001a130


	//   ....[181]....
        /*08b0*/ 	.word	0x0001a230


	//   ....[182]....
        /*08b4*/ 	.word	0x0001a290


	//   ....[183]....
        /*08b8*/ 	.word	0x0001a330


	//   ....[184]....
        /*08bc*/ 	.word	0x0001a3f0


	//   ....[185]....
        /*08c0*/ 	.word	0x0001a4c0


	//   ....[186]....
        /*08c4*/ 	.word	0x0001a540


	//   ....[187]....
        /*08c8*/ 	.word	0x0001a600


	//   ....[188]....
        /*08cc*/ 	.word	0x0001a740


	//   ....[189]....
        /*08d0*/ 	.word	0x0001a7f0


	//   ....[190]....
        /*08d4*/ 	.word	0x0001a8a0


	//   ....[191]....
        /*08d8*/ 	.word	0x0001a940


	//   ....[192]....
        /*08dc*/ 	.word	0x0001a9f0


	//   ....[193]....
        /*08e0*/ 	.word	0x0001aa90


	//   ....[194]....
        /*08e4*/ 	.word	0x0001ab40


	//   ....[195]....
        /*08e8*/ 	.word	0x0001abe0


	//   ....[196]....
        /*08ec*/ 	.word	0x0001ac50


	//   ....[197]....
        /*08f0*/ 	.word	0x0001ad10


	//   ....[198]....
        /*08f4*/ 	.word	0x0001ae00


	//   ....[199]....
        /*08f8*/ 	.word	0x0001ae90


	//   ....[200]....
        /*08fc*/ 	.word	0x0001aef0


	//   ....[201]....
        /*0900*/ 	.word	0x0001afa0


	//   ....[202]....
        /*0904*/ 	.word	0x0001b000


	//   ....[203]....
        /*0908*/ 	.word	0x0001b0b0


	//   ....[204]....
        /*090c*/ 	.word	0x0001b110


	//   ....[205]....
        /*0910*/ 	.word	0x0001b1c0


	//   ....[206]....
        /*0914*/ 	.word	0x0001b220


	//   ....[207]....
        /*0918*/ 	.word	0x0001b2d0


	//   ....[208]....
        /*091c*/ 	.word	0x0001b530


	//----- nvinfo : EIATTR_REG_RECONFIG
	.align		4
.L_205:
        /*0920*/ 	.byte	0x01, 0x54
	.zero		2


	//----- nvinfo : EIATTR_SYSCALL_OFFSETS
	.align		4
        /*0924*/ 	.byte	0x04, 0x46
        /*0926*/ 	.short	(.L_207 - .L_206)


	//   ....[0]....
.L_206:
        /*0928*/ 	.word	0x00001c50


	//   ....[1]....
        /*092c*/ 	.word	0x00013dc0


	//   ....[2]....
        /*0930*/ 	.word	0x00013f30


	//   ....[3]....
        /*0934*/ 	.word	0x00014080


	//   ....[4]....
        /*0938*/ 	.word	0x000141c0


	//   ....[5]....
        /*093c*/ 	.word	0x00015710


	//----- nvinfo : EIATTR_MBARRIER_INSTR_OFFSETS
	.align		4
.L_207:
        /*0940*/ 	.byte	0x04, 0x39
        /*0942*/ 	.short	(.L_209 - .L_208)


	//   ....[0]....
.L_208:
        /*0944*/ 	.word	0x00000180
        /*0948*/ 	.word	0x000000ff
        /*094c*/ 	.word	0x00013200
        /*0950*/ 	.short	0x0100
        /*0952*/ 	.byte	0x08
	.zero		1


	//   ....[1]....
        /*0954*/ 	.word	0x00000190
        /*0958*/ 	.word	0x000000ff
        /*095c*/ 	.word	0x00013220
        /*0960*/ 	.short	0x0100
        /*0962*/ 	.byte	0x08
	.zero		1


	//   ....[2]....
        /*0964*/ 	.word	0x00000280
        /*0968*/ 	.word	0x000000ff
        /*096c*/ 	.word	0x00013230
        /*0970*/ 	.short	0x0100
        /*0972*/ 	.byte	0x08
	.zero		1


	//   ....[3]....
        /*0974*/ 	.word	0x00000290
        /*0978*/ 	.word	0x000000ff
        /*097c*/ 	.word	0x00013240
        /*0980*/ 	.short	0x0100
        /*0982*/ 	.byte	0x08
	.zero		1


	//   ....[4]....
        /*0984*/ 	.word	0x000002a0
        /*0988*/ 	.word	0x000000ff
        /*098c*/ 	.word	0x00013238
        /*0990*/ 	.short	0x0100
        /*0992*/ 	.byte	0x08
	.zero		1


	//   ....[5]....
        /*0994*/ 	.word	0x000002b0
        /*0998*/ 	.word	0x000000ff
        /*099c*/ 	.word	0x00013248
        /*09a0*/ 	.short	0x0100
        /*09a2*/ 	.byte	0x08
	.zero		1


	//   ....[6]....
        /*09a4*/ 	.word	0x000003e0
        /*09a8*/ 	.word	0x000000ff
        /*09ac*/ 	.word	0x00013250
        /*09b0*/ 	.short	0x0100
        /*09b2*/ 	.byte	0x08
	.zero		1


	//   ....[7]....
        /*09b4*/ 	.word	0x000003f0
        /*09b8*/ 	.word	0x000000ff
        /*09bc*/ 	.word	0x00013260
        /*09c0*/ 	.short	0x0100
        /*09c2*/ 	.byte	0x08
	.zero		1


	//   ....[8]....
        /*09c4*/ 	.word	0x00000400
        /*09c8*/ 	.word	0x000000ff
        /*09cc*/ 	.word	0x00013258
        /*09d0*/ 	.short	0x0100
        /*09d2*/ 	.byte	0x08
	.zero		1


	//   ....[9]....
        /*09d4*/ 	.word	0x00000410
        /*09d8*/ 	.word	0x000000ff
        /*09dc*/ 	.word	0x00013268
        /*09e0*/ 	.short	0x0100
        /*09e2*/ 	.byte	0x08
	.zero		1


	//   ....[10]....
        /*09e4*/ 	.word	0x00000500
        /*09e8*/ 	.word	0x000000ff
        /*09ec*/ 	.word	0x00013270
        /*09f0*/ 	.short	0x0100
        /*09f2*/ 	.byte	0x06
	.zero		1


	//   ....[11]....
        /*09f4*/ 	.word	0x00000510
        /*09f8*/ 	.word	0x000000ff
        /*09fc*/ 	.word	0x00013280
        /*0a00*/ 	.short	0x0100
        /*0a02*/ 	.byte	0x06
	.zero		1


	//   ....[12]....
        /*0a04*/ 	.word	0x00000520
        /*0a08*/ 	.word	0x000000ff
        /*0a0c*/ 	.word	0x00013278
        /*0a10*/ 	.short	0x0100
        /*0a12*/ 	.byte	0x06
	.zero		1


	//   ....[13]....
        /*0a14*/ 	.word	0x00000530
        /*0a18*/ 	.word	0x000000ff
        /*0a1c*/ 	.word	0x00013288
        /*0a20*/ 	.short	0x0100
        /*0a22*/ 	.byte	0x06
	.zero		1


	//   ....[14]....
        /*0a24*/ 	.word	0x00000660
        /*0a28*/ 	.word	0x000000ff
        /*0a2c*/ 	.word	0x00013290
        /*0a30*/ 	.short	0x0100
        /*0a32*/ 	.byte	0x08
	.zero		1


	//   ....[15]....
        /*0a34*/ 	.word	0x00000670
        /*0a38*/ 	.word	0x000000ff
        /*0a3c*/ 	.word	0x000132a0
        /*0a40*/ 	.short	0x0100
        /*0a42*/ 	.byte	0x08
	.zero		1


	//   ....[16]....
        /*0a44*/ 	.word	0x00000680
        /*0a48*/ 	.word	0x000000ff
        /*0a4c*/ 	.word	0x00013298
        /*0a50*/ 	.short	0x0100
        /*0a52*/ 	.byte	0x08
	.zero		1


	//   ....[17]....
        /*0a54*/ 	.word	0x00000690
        /*0a58*/ 	.word	0x000000ff
        /*0a5c*/ 	.word	0x000132a8
        /*0a60*/ 	.short	0x0100
        /*0a62*/ 	.byte	0x08
	.zero		1


	//   ....[18]....
        /*0a64*/ 	.word	0x000007e0
        /*0a68*/ 	.word	0x000000ff
        /*0a6c*/ 	.word	0x000132b0
        /*0a70*/ 	.short	0x0100
        /*0a72*/ 	.byte	0x08
	.zero		1


	//   ....[19]....
        /*0a74*/ 	.word	0x000007f0
        /*0a78*/ 	.word	0x000000ff
        /*0a7c*/ 	.word	0x000132c0
        /*0a80*/ 	.short	0x0100
        /*0a82*/ 	.byte	0x08
	.zero		1


	//   ....[20]....
        /*0a84*/ 	.word	0x00000800
        /*0a88*/ 	.word	0x000000ff
        /*0a8c*/ 	.word	0x000132b8
        /*0a90*/ 	.short	0x0100
        /*0a92*/ 	.byte	0x08
	.zero		1


	//   ....[21]....
        /*0a94*/ 	.word	0x00000810
        /*0a98*/ 	.word	0x000000ff
        /*0a9c*/ 	.word	0x000132c8
        /*0aa0*/ 	.short	0x0100
        /*0aa2*/ 	.byte	0x08
	.zero		1


	//   ....[22]....
        /*0aa4*/ 	.word	0x00001cd0
        /*0aa8*/ 	.word	0x000000ff
        /*0aac*/ 	.word	0x00013200
        /*0ab0*/ 	.short	0x010a
        /*0ab2*/ 	.byte	0x2d
	.zero		1


	//   ....[23]....
        /*0ab4*/ 	.word	0x00001d50
        /*0ab8*/ 	.word	0x00000003
        /*0abc*/ 	.word	0x00013230
        /*0ac0*/ 	.short	0x010a
        /*0ac2*/ 	.byte	0x3f
	.zero		1


	//   ....[24]....
        /*0ac4*/ 	.word	0x00001d90
        /*0ac8*/ 	.word	0x00000003
        /*0acc*/ 	.word	0x00013230
        /*0ad0*/ 	.short	0x010a
        /*0ad2*/ 	.byte	0x3f
	.zero		1


	//   ....[25]....
        /*0ad4*/ 	.word	0x00002300
        /*0ad8*/ 	.word	0x000000ff
        /*0adc*/ 	.word	0x00000000
        /*0ae0*/ 	.short	0x0101
        /*0ae2*/ 	.byte	0x06
	.zero		1


	//   ....[26]....
        /*0ae4*/ 	.word	0x00005b50
        /*0ae8*/ 	.word	0x000000ff
        /*0aec*/ 	.word	0x00013230
        /*0af0*/ 	.short	0x010a
        /*0af2*/ 	.byte	0x17
	.zero		1


	//   ....[27]....
        /*0af4*/ 	.word	0x00005b90
        /*0af8*/ 	.word	0x000000ff
        /*0afc*/ 	.word	0x00013230
        /*0b00*/ 	.short	0x010a
        /*0b02*/ 	.byte	0x17
	.zero		1


	//   ....[28]....
        /*0b04*/ 	.word	0x00005fe0
        /*0b08*/ 	.word	0x000000ff
        /*0b0c*/ 	.word	0x00013250
        /*0b10*/ 	.short	0x010a
        /*0b12*/ 	.byte	0x0b
	.zero		1


	//   ....[29]....
        /*0b14*/ 	.word	0x00006020
        /*0b18*/ 	.word	0x000000ff
        /*0b1c*/ 	.word	0x00013250
        /*0b20*/ 	.short	0x010a
        /*0b22*/ 	.byte	0x0b
	.zero		1


	//   ....[30]....
        /*0b24*/ 	.word	0x000062b0
        /*0b28*/ 	.word	0x000000ff
        /*0b2c*/ 	.word	0x00000000
        /*0b30*/ 	.short	0x0101
        /*0b32*/ 	.byte	0x17
	.zero		1


	//   ....[31]....
        /*0b34*/ 	.word	0x00009530
        /*0b38*/ 	.word	0x000000ff
        /*0b3c*/ 	.word	0x00000000
        /*0b40*/ 	.short	0x0101
        /*0b42*/ 	.byte	0x06
	.zero		1


	//   ....[32]....
        /*0b44*/ 	.word	0x00009cf0
        /*0b48*/ 	.word	0x000000ff
        /*0b4c*/ 	.word	0x00013230
        /*0b50*/ 	.short	0x010a
        /*0b52*/ 	.byte	0x06
	.zero		1


	//   ....[33]....
        /*0b54*/ 	.word	0x00009d30
        /*0b58*/ 	.word	0x000000ff
        /*0b5c*/ 	.word	0x00013230
        /*0b60*/ 	.short	0x010a
        /*0b62*/ 	.byte	0x06
	.zero		1


	//   ....[34]....
        /*0b64*/ 	.word	0x0000a180
        /*0b68*/ 	.word	0x000000ff
        /*0b6c*/ 	.word	0x00013250
        /*0b70*/ 	.short	0x010a
        /*0b72*/ 	.byte	0x0b
	.zero		1


	//   ....[35]....
        /*0b74*/ 	.word	0x0000a1c0
        /*0b78*/ 	.word	0x000000ff
        /*0b7c*/ 	.word	0x00013250
        /*0b80*/ 	.short	0x010a
        /*0b82*/ 	.byte	0x0b
	.zero		1


	//   ....[36]....
        /*0b84*/ 	.word	0x0000a4d0
        /*0b88*/ 	.word	0x000000ff
        /*0b8c*/ 	.word	0x00000000
        /*0b90*/ 	.short	0x0101
        /*0b92*/ 	.byte	0x06
	.zero		1


	//   ....[37]....
        /*0b94*/ 	.word	0x0000ba40
        /*0b98*/ 	.word	0x000000ff
        /*0b9c*/ 	.word	0x00000000
        /*0ba0*/ 	.short	0x0101
        /*0ba2*/ 	.byte	0x06
	.zero		1


	//   ....[38]....
        /*0ba4*/ 	.word	0x0000bfb0
        /*0ba8*/ 	.word	0x000000ff
        /*0bac*/ 	.word	0x00013230
        /*0bb0*/ 	.short	0x010a
        /*0bb2*/ 	.byte	0x06
	.zero		1


	//   ....[39]....
        /*0bb4*/ 	.word	0x0000bff0
        /*0bb8*/ 	.word	0x000000ff
        /*0bbc*/ 	.word	0x00013230
        /*0bc0*/ 	.short	0x010a
        /*0bc2*/ 	.byte	0x06
	.zero		1


	//   ....[40]....
        /*0bc4*/ 	.word	0x0000c440
        /*0bc8*/ 	.word	0x000000ff
        /*0bcc*/ 	.word	0x00013250
        /*0bd0*/ 	.short	0x010a
        /*0bd2*/ 	.byte	0x0b
	.zero		1


	//   ....[41]....
        /*0bd4*/ 	.word	0x0000c480
        /*0bd8*/ 	.word	0x000000ff
        /*0bdc*/ 	.word	0x00013250
        /*0be0*/ 	.short	0x010a
        /*0be2*/ 	.byte	0x0b
	.zero		1


	//   ....[42]....
        /*0be4*/ 	.word	0x0000c710
        /*0be8*/ 	.word	0x000000ff
        /*0bec*/ 	.word	0x00000000
        /*0bf0*/ 	.short	0x0101
        /*0bf2*/ 	.byte	0x06
	.zero		1


	//   ....[43]....
        /*0bf4*/ 	.word	0x0000f9a0
        /*0bf8*/ 	.word	0x000000ff
        /*0bfc*/ 	.word	0x00000000
        /*0c00*/ 	.short	0x0101
        /*0c02*/ 	.byte	0x06
	.zero		1


	//   ....[44]....
        /*0c04*/ 	.word	0x0000fe40
        /*0c08*/ 	.word	0x000000ff
        /*0c0c*/ 	.word	0x00013250
        /*0c10*/ 	.short	0x010a
        /*0c12*/ 	.byte	0x0e
	.zero		1


	//   ....[45]....
        /*0c14*/ 	.word	0x0000fe80
        /*0c18*/ 	.word	0x000000ff
        /*0c1c*/ 	.word	0x00013250
        /*0c20*/ 	.short	0x010a
        /*0c22*/ 	.byte	0x0e
	.zero		1


	//   ....[46]....
        /*0c24*/ 	.word	0x00010500
        /*0c28*/ 	.word	0x000000ff
        /*0c2c*/ 	.word	0x00000000
        /*0c30*/ 	.short	0x0101
        /*0c32*/ 	.byte	0x04
	.zero		1


	//   ....[47]....
        /*0c34*/ 	.word	0x00011880
        /*0c38*/ 	.word	0x00000007
        /*0c3c*/ 	.word	0x00000000
        /*0c40*/ 	.short	0x0101
        /*0c42*/ 	.byte	0x3f
	.zero		1


	//   ....[48]....
        /*0c44*/ 	.word	0x00014790
        /*0c48*/ 	.word	0x00000000
        /*0c4c*/ 	.word	0x00013280
        /*0c50*/ 	.short	0x010a
        /*0c52*/ 	.byte	0x3f
	.zero		1


	//   ....[49]....
        /*0c54*/ 	.word	0x00014e00
        /*0c58*/ 	.word	0x00000000
        /*0c5c*/ 	.word	0x00013270
        /*0c60*/ 	.short	0x0107
        /*0c62*/ 	.byte	0x3f
	.zero		1


	//   ....[50]....
        /*0c64*/ 	.word	0x00014ec0
        /*0c68*/ 	.word	0x00000000
        /*0c6c*/ 	.word	0x00013270
        /*0c70*/ 	.short	0x0101
        /*0c72*/ 	.byte	0x3f
	.zero		1


	//   ....[51]....
        /*0c74*/ 	.word	0x00014f10
        /*0c78*/ 	.word	0x00000000
        /*0c7c*/ 	.word	0x00013240
        /*0c80*/ 	.short	0x010a
        /*0c82*/ 	.byte	0x3f
	.zero		1


	//   ....[52]....
        /*0c84*/ 	.word	0x00015480
        /*0c88*/ 	.word	0x00000000
        /*0c8c*/ 	.word	0x00013230
        /*0c90*/ 	.short	0x0107
        /*0c92*/ 	.byte	0x3f
	.zero		1


	//   ....[53]....
        /*0c94*/ 	.word	0x00015550
        /*0c98*/ 	.word	0x00000000
        /*0c9c*/ 	.word	0x00013230
        /*0ca0*/ 	.short	0x0101
        /*0ca2*/ 	.byte	0x3f
	.zero		1


	//   ....[54]....
        /*0ca4*/ 	.word	0x00015fe0
        /*0ca8*/ 	.word	0x00000011
        /*0cac*/ 	.word	0x00013200
        /*0cb0*/ 	.short	0x0107
        /*0cb2*/ 	.byte	0x3f
	.zero		1


	//   ....[55]....
        /*0cb4*/ 	.word	0x000160d0
        /*0cb8*/ 	.word	0x00000011
        /*0cbc*/ 	.word	0x00013200
        /*0cc0*/ 	.short	0x0101
        /*0cc2*/ 	.byte	0x3f
	.zero		1


	//   ....[56]....
        /*0cc4*/ 	.word	0x000160f0
        /*0cc8*/ 	.word	0x00000011
        /*0ccc*/ 	.word	0x00013220
        /*0cd0*/ 	.short	0x010a
        /*0cd2*/ 	.byte	0x3f
	.zero		1


	//   ....[57]....
        /*0cd4*/ 	.word	0x00016660
        /*0cd8*/ 	.word	0x00000000
        /*0cdc*/ 	.word	0x00013280
        /*0ce0*/ 	.short	0x010a
        /*0ce2*/ 	.byte	0x3f
	.zero		1


	//   ....[58]....
        /*0ce4*/ 	.word	0x00016b60
        /*0ce8*/ 	.word	0x00000000
        /*0cec*/ 	.word	0x00013270
        /*0cf0*/ 	.short	0x0107
        /*0cf2*/ 	.byte	0x3f
	.zero		1


	//   ....[59]....
        /*0cf4*/ 	.word	0x00016c20
        /*0cf8*/ 	.word	0x00000000
        /*0cfc*/ 	.word	0x00013270
        /*0d00*/ 	.short	0x0101
        /*0d02*/ 	.byte	0x3f
	.zero		1


	//   ....[60]....
        /*0d04*/ 	.word	0x00016c50
        /*0d08*/ 	.word	0x00000000
        /*0d0c*/ 	.word	0x00013240
        /*0d10*/ 	.short	0x010a
        /*0d12*/ 	.byte	0x3f
	.zero		1


	//   ....[61]....
        /*0d14*/ 	.word	0x000170b0
        /*0d18*/ 	.word	0x00000000
        /*0d1c*/ 	.word	0x00013230
        /*0d20*/ 	.short	0x0107
        /*0d22*/ 	.byte	0x3f
	.zero		1


	//   ....[62]....
        /*0d24*/ 	.word	0x00017170
        /*0d28*/ 	.word	0x00000000
        /*0d2c*/ 	.word	0x00013230
        /*0d30*/ 	.short	0x0101
        /*0d32*/ 	.byte	0x3f
	.zero		1


	//   ....[63]....
        /*0d34*/ 	.word	0x00017200
        /*0d38*/ 	.word	0x00000002
        /*0d3c*/ 	.word	0x00013270
        /*0d40*/ 	.short	0x010a
        /*0d42*/ 	.byte	0x3f
	.zero		1


	//   ....[64]....
        /*0d44*/ 	.word	0x00017290
        /*0d48*/ 	.word	0x00000002
        /*0d4c*/ 	.word	0x00013260
        /*0d50*/ 	.short	0x010a
        /*0d52*/ 	.byte	0x3f
	.zero		1


	//   ....[65]....
        /*0d54*/ 	.word	0x000175a0
        /*0d58*/ 	.word	0x00000002
        /*0d5c*/ 	.word	0x00013250
        /*0d60*/ 	.short	0x0101
        /*0d62*/ 	.byte	0x3f
	.zero		1


	//   ....[66]....
        /*0d64*/ 	.word	0x00017630
        /*0d68*/ 	.word	0x00000002
        /*0d6c*/ 	.word	0x00000000
        /*0d70*/ 	.short	0x0101
        /*0d72*/ 	.byte	0x3f
	.zero		1


	//   ....[67]....
        /*0d74*/ 	.word	0x00017810
        /*0d78*/ 	.word	0x00000003
        /*0d7c*/ 	.word	0x00013270
        /*0d80*/ 	.short	0x010a
        /*0d82*/ 	.byte	0x3f
	.zero		1


	//   ....[68]....
        /*0d84*/ 	.word	0x000178a0
        /*0d88*/ 	.word	0x00000003
        /*0d8c*/ 	.word	0x00013260
        /*0d90*/ 	.short	0x010a
        /*0d92*/ 	.byte	0x3f
	.zero		1


	//   ....[69]....
        /*0d94*/ 	.word	0x00017bd0
        /*0d98*/ 	.word	0x00000003
        /*0d9c*/ 	.word	0x00013250
        /*0da0*/ 	.short	0x0101
        /*0da2*/ 	.byte	0x3f
	.zero		1


	//   ....[70]....
        /*0da4*/ 	.word	0x00017c60
        /*0da8*/ 	.word	0x00000003
        /*0dac*/ 	.word	0x00000000
        /*0db0*/ 	.short	0x0101
        /*0db2*/ 	.byte	0x3f
	.zero		1


	//   ....[71]....
        /*0db4*/ 	.word	0x00018990
        /*0db8*/ 	.word	0x00000005
        /*0dbc*/ 	.word	0x00013220
        /*0dc0*/ 	.short	0x010a
        /*0dc2*/ 	.byte	0x3f
	.zero		1


	//   ....[72]....
        /*0dc4*/ 	.word	0x00018b30
        /*0dc8*/ 	.word	0x00000004
        /*0dcc*/ 	.word	0x00013240
        /*0dd0*/ 	.short	0x010a
        /*0dd2*/ 	.byte	0x3f
	.zero		1


	//   ....[73]....
        /*0dd4*/ 	.word	0x00018be0
        /*0dd8*/ 	.word	0x00000005
        /*0ddc*/ 	.word	0x00013240
        /*0de0*/ 	.short	0x010a
        /*0de2*/ 	.byte	0x3f
	.zero		1


	//   ....[74]....
        /*0de4*/ 	.word	0x00018c20
        /*0de8*/ 	.word	0x00000004
        /*0dec*/ 	.word	0x00013260
        /*0df0*/ 	.short	0x010a
        /*0df2*/ 	.byte	0x3f
	.zero		1


	//   ....[75]....
        /*0df4*/ 	.word	0x00018c60
        /*0df8*/ 	.word	0x00000005
        /*0dfc*/ 	.word	0x00013260
        /*0e00*/ 	.short	0x010a
        /*0e02*/ 	.byte	0x3f
	.zero		1


	//   ....[76]....
        /*0e04*/ 	.word	0x00018ca0
        /*0e08*/ 	.word	0x00000004
        /*0e0c*/ 	.word	0x00013280
        /*0e10*/ 	.short	0x010a
        /*0e12*/ 	.byte	0x3f
	.zero		1


	//   ....[77]....
        /*0e14*/ 	.word	0x00018ce0
        /*0e18*/ 	.word	0x00000005
        /*0e1c*/ 	.word	0x00013280
        /*0e20*/ 	.short	0x010a
        /*0e22*/ 	.byte	0x3f
	.zero		1


	//   ....[78]....
        /*0e24*/ 	.word	0x00018d50
        /*0e28*/ 	.word	0x00000003
        /*0e2c*/ 	.word	0x00013200
        /*0e30*/ 	.short	0x010a
        /*0e32*/ 	.byte	0x3f
	.zero		1


	//   ....[79]....
        /*0e34*/ 	.word	0x00018da0
        /*0e38*/ 	.word	0x00000003
        /*0e3c*/ 	.word	0x00013230
        /*0e40*/ 	.short	0x010a
        /*0e42*/ 	.byte	0x3f
	.zero		1


	//   ....[80]....
        /*0e44*/ 	.word	0x00018e00
        /*0e48*/ 	.word	0x00000006
        /*0e4c*/ 	.word	0x00013230
        /*0e50*/ 	.short	0x010a
        /*0e52*/ 	.byte	0x3f
	.zero		1


	//   ....[81]....
        /*0e54*/ 	.word	0x00018e60
        /*0e58*/ 	.word	0x00000006
        /*0e5c*/ 	.word	0x00013250
        /*0e60*/ 	.short	0x010a
        /*0e62*/ 	.byte	0x3f
	.zero		1


	//   ....[82]....
        /*0e64*/ 	.word	0x00018ec0
        /*0e68*/ 	.word	0x00000006
        /*0e6c*/ 	.word	0x00013230
        /*0e70*/ 	.short	0x010a
        /*0e72*/ 	.byte	0x3f
	.zero		1


	//   ....[83]....
        /*0e74*/ 	.word	0x00018f20
        /*0e78*/ 	.word	0x00000006
        /*0e7c*/ 	.word	0x00013250
        /*0e80*/ 	.short	0x010a
        /*0e82*/ 	.byte	0x3f
	.zero		1


	//   ....[84]....
        /*0e84*/ 	.word	0x00018f80
        /*0e88*/ 	.word	0x00000006
        /*0e8c*/ 	.word	0x00013230
        /*0e90*/ 	.short	0x010a
        /*0e92*/ 	.byte	0x3f
	.zero		1


	//   ....[85]....
        /*0e94*/ 	.word	0x00018fe0
        /*0e98*/ 	.word	0x00000006
        /*0e9c*/ 	.word	0x00013250
        /*0ea0*/ 	.short	0x010a
        /*0ea2*/ 	.byte	0x3f
	.zero		1


	//   ....[86]....
        /*0ea4*/ 	.word	0x00019040
        /*0ea8*/ 	.word	0x00000007
        /*0eac*/ 	.word	0x00013250
        /*0eb0*/ 	.short	0x010a
        /*0eb2*/ 	.byte	0x3f
	.zero		1


	//   ....[87]....
        /*0eb4*/ 	.word	0x00019150
        /*0eb8*/ 	.word	0x00000000
        /*0ebc*/ 	.word	0x00013280
        /*0ec0*/ 	.short	0x010a
        /*0ec2*/ 	.byte	0x3f
	.zero		1


	//   ....[88]....
        /*0ec4*/ 	.word	0x00019800
        /*0ec8*/ 	.word	0x00000000
        /*0ecc*/ 	.word	0x00013240
        /*0ed0*/ 	.short	0x010a
        /*0ed2*/ 	.byte	0x3f
	.zero		1


	//   ....[89]....
        /*0ed4*/ 	.word	0x0001a640
        /*0ed8*/ 	.word	0x00000011
        /*0edc*/ 	.word	0x00013220
        /*0ee0*/ 	.short	0x010a
        /*0ee2*/ 	.byte	0x3f
	.zero		1


	//   ....[90]....
        /*0ee4*/ 	.word	0x0001a690
        /*0ee8*/ 	.word	0x00000000
        /*0eec*/ 	.word	0x00013280
        /*0ef0*/ 	.short	0x010a
        /*0ef2*/ 	.byte	0x3f
	.zero		1


	//   ....[91]....
        /*0ef4*/ 	.word	0x0001ad50
        /*0ef8*/ 	.word	0x00000000
        /*0efc*/ 	.word	0x00013240
        /*0f00*/ 	.short	0x010a
        /*0f02*/ 	.byte	0x3f
	.zero		1


	//   ....[92]....
        /*0f04*/ 	.word	0x0001b310
        /*0f08*/ 	.word	0x00000002
        /*0f0c*/ 	.word	0x00013270
        /*0f10*/ 	.short	0x010a
        /*0f12*/ 	.byte	0x3f
	.zero		1


	//   ....[93]....
        /*0f14*/ 	.word	0x0001b360
        /*0f18*/ 	.word	0x00000002
        /*0f1c*/ 	.word	0x00013260
        /*0f20*/ 	.short	0x010a
        /*0f22*/ 	.byte	0x3f
	.zero		1


	//   ....[94]....
        /*0f24*/ 	.word	0x0001b3b0
        /*0f28*/ 	.word	0x00000003
        /*0f2c*/ 	.word	0x00013270
        /*0f30*/ 	.short	0x010a
        /*0f32*/ 	.byte	0x3f
	.zero		1


	//   ....[95]....
        /*0f34*/ 	.word	0x0001b400
        /*0f38*/ 	.word	0x00000003
        /*0f3c*/ 	.word	0x00013260
        /*0f40*/ 	.short	0x010a
        /*0f42*/ 	.byte	0x3f
	.zero		1


	//   ....[96]....
        /*0f44*/ 	.word	0x0001b450
        /*0f48*/ 	.word	0x00000005
        /*0f4c*/ 	.word	0x00013220
        /*0f50*/ 	.short	0x010a
        /*0f52*/ 	.byte	0x3f
	.zero		1


	//   ....[97]....
        /*0f54*/ 	.word	0x0001b5f0
        /*0f58*/ 	.word	0x00000004
        /*0f5c*/ 	.word	0x00013240
        /*0f60*/ 	.short	0x010a
        /*0f62*/ 	.byte	0x3f
	.zero		1


	//   ....[98]....
        /*0f64*/ 	.word	0x0001b640
        /*0f68*/ 	.word	0x00000005
        /*0f6c*/ 	.word	0x00013240
        /*0f70*/ 	.short	0x010a
        /*0f72*/ 	.byte	0x3f
	.zero		1


	//   ....[99]....
        /*0f74*/ 	.word	0x0001b690
        /*0f78*/ 	.word	0x00000004
        /*0f7c*/ 	.word	0x00013260
        /*0f80*/ 	.short	0x010a
        /*0f82*/ 	.byte	0x3f
	.zero		1


	//   ....[100]....
        /*0f84*/ 	.word	0x0001b6e0
        /*0f88*/ 	.word	0x00000005
        /*0f8c*/ 	.word	0x00013260
        /*0f90*/ 	.short	0x010a
        /*0f92*/ 	.byte	0x3f
	.zero		1


	//   ....[101]....
        /*0f94*/ 	.word	0x0001b730
        /*0f98*/ 	.word	0x00000004
        /*0f9c*/ 	.word	0x00013280
        /*0fa0*/ 	.short	0x010a
        /*0fa2*/ 	.byte	0x3f
	.zero		1


	//----- nvinfo : EIATTR_NUM_MBARRIERS
	.align		4
.L_209:
        /*0fa4*/ 	.byte	0x03, 0x38
        /*0fa6*/ 	.short	0x0016


	//----- nvinfo : EIATTR_EXIT_INSTR_OFFSETS
	.align		4
        /*0fa8*/ 	.byte	0x04, 0x1c
        /*0faa*/ 	.short	(.L_211 - .L_210)


	//   ....[0]....
.L_210:
        /*0fac*/ 	.word	0x00000980


	//   ....[1]....
        /*0fb0*/ 	.word	0x000123e0


	//   ....[2]....
        /*0fb4*/ 	.word	0x00018d30


	//----- nvinfo : EIATTR_MAX_THREADS
	.align		4
.L_211:
        /*0fb8*/ 	.byte	0x04, 0x05
        /*0fba*/ 	.short	(.L_213 - .L_212)
.L_212:
        /*0fbc*/ 	.word	0x00000200
        /*0fc0*/ 	.word	0x00000001
        /*0fc4*/ 	.word	0x00000001


	//----- nvinfo : EIATTR_CRS_STACK_SIZE
	.align		4
.L_213:
        /*0fc8*/ 	.byte	0x04, 0x1e
        /*0fca*/ 	.short	(.L_215 - .L_214)
.L_214:
        /*0fcc*/ 	.word	0x00000000


	//----- nvinfo : EIATTR_CBANK_PARAM_SIZE
	.align		4
.L_215:
        /*0fd0*/ 	.byte	0x03, 0x19
        /*0fd2*/ 	.short	0x0af0


	//----- nvinfo : EIATTR_PARAM_CBANK
	.align		4
        /*0fd4*/ 	.byte	0x04, 0x0a
        /*0fd6*/ 	.short	(.L_217 - .L_216)
	.align		4
.L_216:
        /*0fd8*/ 	.word	index@(.nv.constant0._ZN7cutlass13device_kernelIN5flash11enable_sm90INS1_16FlashAttnFwdSm90INS1_25CollectiveMainloopFwdSm90ILi2EN4cute5tupleIJNS5_1CILi1EEES8_S8_EEENS6_IJNS7_ILi192EEENS7_ILi160EEENS7_ILi64EEEEEELi64ENS_12float_e4m3_tEfNS_4arch4Sm90ELb0ELb1ELb0ELb1ELb1ELb0ELb0ELb1ELb1ELb1ELb0ELb0EEENS1_21CollectiveEpilogueFwdINS6_IJSA_SC_SB_EEES9_NS_10bfloat16_tESG_Li384ELb1ELb1ELb0ELb1EEENS1_36VarlenDynamicPersistentTileSchedulerILi192ELi160ELi384ELi128ELb0ELb1ELb1ELb1ELb0ELb1EEEEEEEEEvNT_6ParamsE)
        /*0fdc*/ 	.short	0x0210
        /*0fde*/ 	.short	0x0af0


	//----- nvinfo : EIATTR_SW_WAR
	.align		4
.L_217:
        /*0fe0*/ 	.byte	0x04, 0x36
        /*0fe2*/ 	.short	(.L_219 - .L_218)
.L_218:
        /*0fe4*/ 	.word	0x00000008
.L_219:


//--------------------- .nv.info._ZN7cutlass13device_kernelIN5flash11enable_sm90INS1_16FlashAttnFwdSm90INS1_25CollectiveMainloopFwdSm90ILi2EN4cute5tupleIJNS5_1CILi1EEES8_S8_EEENS6_IJNS7_ILi192EEENS7_ILi160EEENS7_ILi64EEEEEELi64ENS_12float_e4m3_tEfNS_4arch4Sm90ELb0ELb1ELb0ELb1ELb1ELb1ELb0ELb1ELb1ELb1ELb0ELb0EEENS1_21CollectiveEpilogueFwdINS6_IJSA_SC_SB_EEES9_NS_10bfloat16_tESG_Li384ELb1ELb1ELb0ELb1EEENS1_36VarlenDynamicPersistentTileSchedulerILi192ELi160ELi384ELi128ELb0ELb1ELb1ELb1ELb0ELb1EEEEEEEEEvNT_6ParamsE --------------------------
	.section	.nv.info._ZN7cutlass13device_kernelIN5flash11enable_sm90INS1_16FlashAttnFwdSm90INS1_25CollectiveMainloopFwdSm90ILi2EN4cute5tupleIJNS5_1CILi1EEES8_S8_EEENS6_IJNS7_ILi192EEENS7_ILi160EEENS7_ILi64EEEEEELi64ENS_12float_e4m3_tEfNS_4arch4Sm90ELb0ELb1ELb0ELb1ELb1ELb1ELb0ELb1ELb1ELb1ELb0ELb0EEENS1_21CollectiveEpilogueFwdINS6_IJSA_SC_SB_EEES9_NS_10bfloat16_tESG_Li384ELb1ELb1ELb0ELb1EEENS1_36VarlenDynamicPersistentTileSchedulerILi192ELi160ELi384ELi128ELb0ELb1ELb1ELb1ELb0ELb1EEEEEEEEEvNT_6ParamsE,"",@"SHT_CUDA_INFO"
	.sectionflags	@""
	.align	4


	//----- nvinfo : EIATTR_CUDA_API_VERSION
	.align		4
        /*0000*/ 	.byte	0x04, 0x37
        /*0002*/ 	.short	(.L_221 - .L_220)
.L_220:
        /*0004*/ 	.word	0x00000082


	//----- nvinfo : EIATTR_KPARAM_INFO
	.align		4
.L_221:
        /*0008*/ 	.byte	0x04, 0x17
        /*000a*/ 	.short	(.L_223 - .L_222)
.L_222:
        /*000c*/ 	.word	0x00000000
        /*0010*/ 	.short	0x0000
        /*0012*/ 	.short	0x0070
        /*0014*/ 	.byte	0x00, 0xf0, 0x01, 0x2a


	//----- nvinfo : EIATTR_SPARSE_MMA_MASK
	.align		4
.L_223:
        /*0018*/ 	.byte	0x03, 0x50
        /*001a*/ 	.short	0x0000


	//----- nvinfo : EIATTR_MAXREG_COUNT
	.align		4
        /*001c*/ 	.byte	0x03, 0x1b
        /*001e*/ 	.short	0x0080


	//----- nvinfo : EIATTR_NUM_BARRIERS
	.align		4
        /*0020*/ 	.byte	0x02, 0x4c
        /*0022*/ 	.byte	0x10
	.zero		1


	//----- nvinfo : EIATTR_EXTERNS
	.align		4
        /*0024*/ 	.byte	0x04, 0x0f
        /*0026*/ 	.short	(.L_225 - .L_224)


	//   ....[0]....
	.align		4
.L_224:
        /*0028*/ 	.word	index@(__assertfail)


	//----- nvinfo : EIATTR_ANNOTATIONS
	.align		4
.L_225:
        /*002c*/ 	.byte	0x04, 0x55
        /*002e*/ 	.short	(.L_227 - .L_226)


	//   ....[0]....
.L_226:
        /* <DEDUP_REMOVED lines=120> */


	//----- nvinfo : EIATTR_MERCURY_ISA_VERSION
	.align		4
.L_227:
        /*07a0*/ 	.byte	0x03, 0x5f
        /*07a2*/ 	.short	0x0101


	//----- nvinfo : EIATTR_UNUSED_LOAD_BYTE_OFFSET
	.align		4
        /*07a4*/ 	.byte	0x04, 0x44
        /*07a6*/ 	.short	(.L_229 - .L_228)


	//   ....[0]....
.L_228:
        /*07a8*/ 	.word	0x00000a40
        /*07ac*/ 	.word	0x0000fff0


	//   ....[1]....
        /*07b0*/ 	.word	0x00018360
        /*07b4*/ 	.word	0x0000fff0


	//----- nvinfo : EIATTR_INT_WARP_WIDE_INSTR_OFFSETS
	.align		4
.L_229:
        /*07b8*/ 	.byte	0x04, 0x31
        /*07ba*/ 	.short	(.L_231 - .L_230)


	//   ....[0]....
.L_230:
        /*07bc*/ 	.word	0x00000120


	//   ....[1]....
        /*07c0*/ 	.word	0x00000160


	//   ....[2]....
        /*07c4*/ 	.word	0x00000220


	//   ....[3]....
        /*07c8*/ 	.word	0x0001cb60


	//   ....[4]....
        /*07cc*/ 	.word	0x0001cbf0


	//   ....[5]....
        /*07d0*/ 	.word	0x00020670


	//   ....[6]....
        /*07d4*/ 	.word	0x00020700


	//----- nvinfo : EIATTR_COOP_GROUP_MASK_REGIDS
	.align		4
.L_231:
        /*07d8*/ 	.byte	0x04, 0x29
        /*07da*/ 	.short	(.L_233 - .L_232)


	//   ....[0]....
.L_232:
        /*07dc*/ 	.word	0xffffffff


	//   ....[1]....
        /*07e0*/ 	.word	0xffffffff


	//   ....[2]....
        /*07e4*/ 	.word	0xffffffff


	//   ....[3]....
        /*07e8*/ 	.word	0xffffffff


	//   ....[4]....
        /*07ec*/ 	.word	0xffffffff


	//   ....[5]....
        /*07f0*/ 	.word	0xffffffff


	//   ....[6]....
        /*07f4*/ 	.word	0xffffffff


	//   ....[7]....
        /*07f8*/ 	.word	0xffffffff


	//   ....[8]....
        /*07fc*/ 	.word	0xffffffff


	//   ....[9]....
        /*0800*/ 	.word	0xffffffff


	//   ....[10]....
        /*0804*/ 	.word	0xffffffff


	//   ....[11]....
        /*0808*/ 	.word	0xffffffff


	//   ....[12]....
        /*080c*/ 	.word	0xffffffff


	//   ....[13]....
        /*0810*/ 	.word	0xffffffff


	//   ....[14]....
        /*0814*/ 	.word	0xffffffff


	//   ....[15]....
        /*0818*/ 	.word	0xffffffff


	//   ....[16]....
        /*081c*/ 	.word	0xffffffff


	//   ....[17]....
        /*0820*/ 	.word	0xffffffff


	//   ....[18]....
        /*0824*/ 	.word	0xffffffff


	//   ....[19]....
        /*0828*/ 	.word	0xffffffff


	//   ....[20]....
        /*082c*/ 	.word	0xffffffff


	//   ....[21]....
        /*0830*/ 	.word	0xffffffff


	//   ....[22]....
        /*0834*/ 	.word	0xffffffff


	//   ....[23]....
        /*0838*/ 	.word	0xffffffff


	//   ....[24]....
        /*083c*/ 	.word	0xffffffff


	//   ....[25]....
        /*0840*/ 	.word	0xffffffff


	//   ....[26]....
        /*0844*/ 	.word	0xffffffff


	//   ....[27]....
        /*0848*/ 	.word	0xffffffff


	//   ....[28]....
        /*084c*/ 	.word	0xffffffff


	//   ....[29]....
        /*0850*/ 	.word	0xffffffff


	//   ....[30]....
        /*0854*/ 	.word	0xffffffff


	//   ....[31]....
        /*0858*/ 	.word	0xffffffff


	//   ....[32]....
        /*085c*/ 	.word	0xffffffff


	//   ....[33]....
        /*0860*/ 	.word	0xffffffff


	//   ....[34]....
        /*0864*/ 	.word	0xffffffff


	//   ....[35]....
        /*0868*/ 	.word	0xffffffff


	//   ....[36]....
        /*086c*/ 	.word	0xffffffff


	//   ....[37]....
        /*0870*/ 	.word	0xffffffff


	//   ....[38]....
        /*0874*/ 	.word	0xffffffff


	//   ....[39]....
        /*0878*/ 	.word	0xffffffff


	//   ....[40]....
        /*087c*/ 	.word	0xffffffff


	//   ....[41]....
        /*0880*/ 	.word	0xffffffff


	//   ....[42]....
        /*0884*/ 	.word	0xffffffff


	//   ....[43]....
        /*0888*/ 	.word	0xffffffff


	//   ....[44]....
        /*088c*/ 	.word	0xffffffff


	//   ....[45]....
        /*0890*/ 	.word	0xffffffff


	//   ....[46]....
        /*0894*/ 	.word	0xffffffff


	//   ....[47]....
        /*0898*/ 	.word	0xffffffff


	//   ....[48]....
        /*089c*/ 	.word	0xffffffff


	//   ....[49]....
        /*08a0*/ 	.word	0xffffffff


	//   ....[50]....
        /*08a4*/ 	.word	0xffffffff


	//   ....[51]....
        /*08a8*/ 	.word	0xffffffff


	//   ....[52]....
        /*08ac*/ 	.word	0xffffffff


	//   ....[53]....
        /*08b0*/ 	.word	0xffffffff


	//   ....[54]....
        /*08b4*/ 	.word	0xffffffff


	//   ....[55]....
        /*08b8*/ 	.word	0xffffffff


	//   ....[56]....
        /*08bc*/ 	.word	0xffffffff


	//   ....[57]....
        /*08c0*/ 	.word	0xffffffff


	//   ....[58]....
        /*08c4*/ 	.word	0xffffffff


	//   ....[59]....
        /*08c8*/ 	.word	0xffffffff


	//   ....[60]....
        /*08cc*/ 	.word	0xffffffff


	//   ....[61]....
        /*08d0*/ 	.word	0xffffffff


	//   ....[62]....
        /*08d4*/ 	.word	0xffffffff


	//   ....[63]....
        /*08d8*/ 	.word	0xffffffff


	//   ....[64]....
        /*08dc*/ 	.word	0xffffffff


	//   ....[65]....
        /*08e0*/ 	.word	0xffffffff


	//   ....[66]....
        /*08e4*/ 	.word	0xffffffff


	//   ....[67]....
        /*08e8*/ 	.word	0xffffffff


	//   ....[68]....
        /*08ec*/ 	.word	0xffffffff


	//   ....[69]....
        /*08f0*/ 	.word	0xffffffff


	//   ....[70]....
        /*08f4*/ 	.word	0xffffffff


	//   ....[71]....
        /*08f8*/ 	.word	0xffffffff


	//   ....[72]....
        /*08fc*/ 	.word	0xffffffff


	//   ....[73]....
        /*0900*/ 	.word	0xffffffff


	//   ....[74]....
        /*0904*/ 	.word	0xffffffff


	//   ....[75]....
        /*0908*/ 	.word	0xffffffff


	//   ....[76]....
        /*090c*/ 	.word	0xffffffff


	//   ....[77]....
        /*0910*/ 	.word	0xffffffff


	//   ....[78]....
        /*0914*/ 	.word	0xffffffff


	//   ....[79]....
        /*0918*/ 	.word	0xffffffff


	//   ....[80]....
        /*091c*/ 	.word	0xffffffff


	//   ....[81]....
        /*0920*/ 	.word	0xffffffff


	//   ....[82]....
        /*0924*/ 	.word	0xffffffff


	//   ....[83]....
        /*0928*/ 	.word	0xffffffff


	//   ....[84]....
        /*092c*/ 	.word	0xffffffff


	//   ....[85]....
        /*0930*/ 	.word	0xffffffff


	//   ....[86]....
        /*0934*/ 	.word	0xffffffff


	//   ....[87]....
        /*0938*/ 	.word	0xffffffff


	//   ....[88]....
        /*093c*/ 	.word	0xffffffff


	//   ....[89]....
        /*0940*/ 	.word	0xffffffff


	//   ....[90]....
        /*0944*/ 	.word	0xffffffff


	//   ....[91]....
        /*0948*/ 	.word	0xffffffff


	//   ....[92]....
        /*094c*/ 	.word	0xffffffff


	//   ....[93]....
        /*0950*/ 	.word	0xffffffff


	//   ....[94]....
        /*0954*/ 	.word	0xffffffff


	//   ....[95]....
        /*0958*/ 	.word	0xffffffff


	//   ....[96]....
        /*095c*/ 	.word	0xffffffff


	//   ....[97]....
        /*0960*/ 	.word	0xffffffff


	//   ....[98]....
        /*0964*/ 	.word	0xffffffff


	//   ....[99]....
        /*0968*/ 	.word	0xffffffff


	//   ....[100]....
        /*096c*/ 	.word	0xffffffff


	//   ....[101]....
        /*0970*/ 	.word	0xffffffff


	//   ....[102]....
        /*0974*/ 	.word	0xffffffff


	//   ....[103]....
        /*0978*/ 	.word	0xffffffff


	//   ....[104]....
        /*097c*/ 	.word	0xffffffff


	//   ....[105]....
        /*0980*/ 	.word	0xffffffff


	//   ....[106]....
        /*0984*/ 	.word	0xffffffff


	//   ....[107]....
        /*0988*/ 	.word	0xffffffff


	//   ....[108]....
        /*098c*/ 	.word	0xffffffff


	//   ....[109]....
        /*0990*/ 	.word	0xffffffff


	//   ....[110]....
        /*0994*/ 	.word	0xffffffff


	//   ....[111]....
        /*0998*/ 	.word	0xffffffff


	//   ....[112]....
        /*099c*/ 	.word	0xffffffff


	//   ....[113]....
        /*09a0*/ 	.word	0xffffffff


	//   ....[114]....
        /*09a4*/ 	.word	0xffffffff


	//   ....[115]....
        /*09a8*/ 	.word	0xffffffff


	//   ....[116]....
        /*09ac*/ 	.word	0xffffffff


	//   ....[117]....
        /*09b0*/ 	.word	0xffffffff


	//   ....[118]....
        /*09b4*/ 	.word	0xffffffff


	//   ....[119]....
        /*09b8*/ 	.word	0xffffffff


	//   ....[120]....
        /*09bc*/ 	.word	0xffffffff


	//   ....[121]....
        /*09c0*/ 	.word	0xffffffff


	//   ....[122]....
        /*09c4*/ 	.word	0xffffffff


	//   ....[123]....
        /*09c8*/ 	.word	0xffffffff


	//   ....[124]....
        /*09cc*/ 	.word	0xffffffff


	//   ....[125]....
        /*09d0*/ 	.word	0xffffffff


	//   ....[126]....
        /*09d4*/ 	.word	0xffffffff


	//   ....[127]....
        /*09d8*/ 	.word	0xffffffff


	//   ....[128]....
        /*09dc*/ 	.word	0xffffffff


	//   ....[129]....
        /*09e0*/ 	.word	0xffffffff


	//   ....[130]....
        /*09e4*/ 	.word	0xffffffff


	//   ....[131]....
        /*09e8*/ 	.word	0xffffffff


	//   ....[132]....
        /*09ec*/ 	.word	0xffffffff


	//   ....[133]....
        /*09f0*/ 	.word	0xffffffff


	//   ....[134]....
        /*09f4*/ 	.word	0xffffffff


	//   ....[135]....
        /*09f8*/ 	.word	0xffffffff


	//   ....[136]....
        /*09fc*/ 	.word	0xffffffff


	//   ....[137]....
        /*0a00*/ 	.word	0xffffffff


	//   ....[138]....
        /*0a04*/ 	.word	0xffffffff


	//   ....[139]....
        /*0a08*/ 	.word	0xffffffff


	//   ....[140]....
        /*0a0c*/ 	.word	0xffffffff


	//   ....[141]....
        /*0a10*/ 	.word	0xffffffff


	//   ....[142]....
        /*0a14*/ 	.word	0xffffffff


	//   ....[143]....
        /*0a18*/ 	.word	0xffffffff


	//   ....[144]....
        /*0a1c*/ 	.word	0xffffffff


	//   ....[145]....
        /*0a20*/ 	.word	0xffffffff


	//   ....[146]....
        /*0a24*/ 	.word	0xffffffff


	//   ....[147]....
        /*0a28*/ 	.word	0xffffffff


	//   ....[148]....
        /*0a2c*/ 	.word	0xffffffff


	//   ....[149]....
        /*0a30*/ 	.word	0xffffffff


	//   ....[150]....
        /*0a34*/ 	.word	0xffffffff


	//   ....[151]....
        /*0a38*/ 	.word	0xffffffff


	//   ....[152]....
        /*0a3c*/ 	.word	0xffffffff


	//   ....[153]....
        /*0a40*/ 	.word	0xffffffff


	//   ....[154]....
        /*0a44*/ 	.word	0xffffffff


	//   ....[155]....
        /*0a48*/ 	.word	0xffffffff


	//   ....[156]....
        /*0a4c*/ 	.word	0xffffffff


	//   ....[157]....
        /*0a50*/ 	.word	0xffffffff


	//   ....[158]....
        /*0a54*/ 	.word	0xffffffff


	//   ....[159]....
        /*0a58*/ 	.word	0xffffffff


	//   ....[160]....
        /*0a5c*/ 	.word	0xffffffff


	//   ....[161]....
        /*0a60*/ 	.word	0xffffffff


	//   ....[162]....
        /*0a64*/ 	.word	0xffffffff


	//   ....[163]....
        /*0a68*/ 	.word	0xffffffff


	//   ....[164]....
        /*0a6c*/ 	.word	0xffffffff


	//   ....[165]....
        /*0a70*/ 	.word	0xffffffff


	//   ....[166]....
        /*0a74*/ 	.word	0xffffffff


	//   ....[167]....
        /*0a78*/ 	.word	0xffffffff


	//   ....[168]....
        /*0a7c*/ 	.word	0xffffffff


	//   ....[169]....
        /*0a80*/ 	.word	0xffffffff


	//   ....[170]....
        /*0a84*/ 	.word	0xffffffff


	//   ....[171]....
        /*0a88*/ 	.word	0xffffffff


	//   ....[172]....
        /*0a8c*/ 	.word	0xffffffff


	//   ....[173]....
        /*0a90*/ 	.word	0x0500000f


	//   ....[174]....
        /*0a94*/ 	.word	0x0500000f


	//   ....[175]....
        /*0a98*/ 	.word	0x0500000f


	//   ....[176]....
        /*0a9c*/ 	.word	0x0500000f


	//   ....[177]....
        /*0aa0*/ 	.word	0x0500000f


	//   ....[178]....
        /*0aa4*/ 	.word	0x0500000f


	//   ....[179]....
        /*0aa8*/ 	.word	0x0500000f


	//   ....[180]....
        /*0aac*/ 	.word	0x0500000f


	//   ....[181]....
        /*0ab0*/ 	.word	0x0500000f


	//   ....[182]....
        /*0ab4*/ 	.word	0x0500000f


	//   ....[183]....
        /*0ab8*/ 	.word	0x0500000f


	//   ....[184]....
        /*0abc*/ 	.word	0x0500000f


	//   ....[185]....
        /*0ac0*/ 	.word	0x0500000f


	//   ....[186]....
        /*0ac4*/ 	.word	0x0500000f


	//   ....[187]....
        /*0ac8*/ 	.word	0x0500000f


	//   ....[188]....
        /*0acc*/ 	.word	0x0500000f


	//   ....[189]....
        /*0ad0*/ 	.word	0x0500000f


	//   ....[190]....
        /*0ad4*/ 	.word	0x0500000f


	//   ....[191]....
        /*0ad8*/ 	.word	0x0500000f


	//   ....[192]....
        /*0adc*/ 	.word	0x0500000f


	//   ....[193]....
        /*0ae0*/ 	.word	0x0500000f


	//   ....[194]....
        /*0ae4*/ 	.word	0x0500000f


	//   ....[195]....
        /*0ae8*/ 	.word	0x0500000f


	//   ....[196]....
        /*0aec*/ 	.word	0x0500000f


	//   ....[197]....
        /*0af0*/ 	.word	0x0500000f


	//   ....[198]....
        /*0af4*/ 	.word	0x0500000f


	//   ....[199]....
        /*0af8*/ 	.word	0x0500000f


	//   ....[200]....
        /*0afc*/ 	.word	0x0500000f


	//   ....[201]....
        /*0b00*/ 	.word	0x0500000f


	//   ....[202]....
        /*0b04*/ 	.word	0x0500000f


	//   ....[203]....
        /*0b08*/ 	.word	0x0500000f


	//   ....[204]....
        /*0b0c*/ 	.word	0x0500000f


	//   ....[205]....
        /*0b10*/ 	.word	0x0500000f


	//   ....[206]....
        /*0b14*/ 	.word	0x0500000f


	//   ....[207]....
        /*0b18*/ 	.word	0x0500000f


	//   ....[208]....
        /*0b1c*/ 	.word	0x0500000f


	//   ....[209]....
        /*0b20*/ 	.word	0x0500000f


	//   ....[210]....
        /*0b24*/ 	.word	0x0500000f


	//   ....[211]....
        /*0b28*/ 	.word	0x0500000f


	//   ....[212]....
        /*0b2c*/ 	.word	0x0500000f


	//   ....[213]....
        /*0b30*/ 	.word	0x0500000f


	//   ....[214]....
        /*0b34*/ 	.word	0x0500000f


	//   ....[215]....
        /*0b38*/ 	.word	0x0500000f


	//   ....[216]....
        /*0b3c*/ 	.word	0x0500000f


	//   ....[217]....
        /*0b40*/ 	.word	0x0500000f


	//   ....[218]....
        /*0b44*/ 	.word	0x0500000f


	//   ....[219]....
        /*0b48*/ 	.word	0x0500000f


	//   ....[220]....
        /*0b4c*/ 	.word	0x0500000f


	//   ....[221]....
        /*0b50*/ 	.word	0x0500000f


	//   ....[222]....
        /*0b54*/ 	.word	0x0500000f


	//   ....[223]....
        /*0b58*/ 	.word	0x0500000f


	//   ....[224]....
        /*0b5c*/ 	.word	0x0500000f


	//   ....[225]....
        /*0b60*/ 	.word	0x0500000f


	//   ....[226]....
        /*0b64*/ 	.word	0x0500000f


	//   ....[227]....
        /*0b68*/ 	.word	0x0500000f


	//   ....[228]....
        /*0b6c*/ 	.word	0x0500000f


	//   ....[229]....
        /*0b70*/ 	.word	0x0500000f


	//   ....[230]....
        /*0b74*/ 	.word	0x0500000f


	//   ....[231]....
        /*0b78*/ 	.word	0x0500000f


	//   ....[232]....
        /*0b7c*/ 	.word	0x0500000f


	//   ....[233]....
        /*0b80*/ 	.word	0x0500000f


	//   ....[234]....
        /*0b84*/ 	.word	0x0500000f


	//   ....[235]....
        /*0b88*/ 	.word	0x0500000f


	//   ....[236]....
        /*0b8c*/ 	.word	0x0500000f


	//   ....[237]....
        /*0b90*/ 	.word	0x0500000f


	//   ....[238]....
        /*0b94*/ 	.word	0x0500000f


	//   ....[239]....
        /*0b98*/ 	.word	0x0500000f


	//   ....[240]....
        /*0b9c*/ 	.word	0x0500000f


	//   ....[241]....
        /*0ba0*/ 	.word	0x0500000f


	//   ....[242]....
        /*0ba4*/ 	.word	0x0500000f


	//   ....[243]....
        /*0ba8*/ 	.word	0x0500000f


	//   ....[244]....
        /*0bac*/ 	.word	0x0500000f


	//   ....[245]....
        /*0bb0*/ 	.word	0x0500000f


	//   ....[246]....
        /*0bb4*/ 	.word	0x0500000f


	//   ....[247]....
        /*0bb8*/ 	.word	0x0500000f


	//   ....[248]....
        /*0bbc*/ 	.word	0x0500000f


	//   ....[249]....
        /*0bc0*/ 	.word	0x0500000f


	//   ....[250]....
        /*0bc4*/ 	.word	0x0500000f


	//   ....[251]....
        /*0bc8*/ 	.word	0x0500000f


	//   ....[252]....
        /*0bcc*/ 	.word	0x0500000f


	//   ....[253]....
        /*0bd0*/ 	.word	0x0500000f


	//   ....[254]....
        /*0bd4*/ 	.word	0x0500000f


	//   ....[255]....
        /*0bd8*/ 	.word	0x0500000f


	//   ....[0]....
        /*0bdc*/ 	.word	0x0500000f


	//   ....[1]....
        /*0be0*/ 	.word	0x0500000f


	//   ....[2]....
        /*0be4*/ 	.word	0x0500000f


	//----- nvinfo : EIATTR_COOP_GROUP_INSTR_OFFSETS
	.align		4
.L_233:
        /*0be8*/ 	.byte	0x04, 0x28
        /*0bea*/ 	.short	(.L_235 - .L_234)


	//   ....[0]....
.L_234:
        /*0bec*/ 	.word	0x00000060


	//   ....[1]....
        /*0bf0*/ 	.word	0x00000130


	//   ....[2]....
        /*0bf4*/ 	.word	0x00000230


	//   ....[3]....
        /*0bf8*/ 	.word	0x000003a0


	//   ....[4]....
        /*0bfc*/ 	.word	0x00000500


	//   ....[5]....
        /*0c00*/ 	.word	0x00000620


	//   ....[6]....
        /*0c04*/ 	.word	0x00000780


	//   ....[7]....
        /*0c08*/ 	.word	0x00002950


	//   ....[8]....
        /*0c0c*/ 	.word	0x00002960


	//   ....[9]....
        /*0c10*/ 	.word	0x00003aa0


	//   ....[10]....
        /*0c14*/ 	.word	0x00003ab0


	//   ....[11]....
        /*0c18*/ 	.word	0x00004c40


	//   ....[12]....
        /*0c1c*/ 	.word	0x00004c50


	//   ....[13]....
        /*0c20*/ 	.word	0x00005000


	//   ....[14]....
        /*0c24*/ 	.word	0x00005020


	//   ....[15]....
        /*0c28*/ 	.word	0x00005bb0


	//   ....[16]....
        /*0c2c*/ 	.word	0x00006320


	//   ....[17]....
        /*0c30*/ 	.word	0x00006330


	//   ....[18]....
        /*0c34*/ 	.word	0x00006340


	//   ....[19]....
        /*0c38*/ 	.word	0x00006350


	//   ....[20]....
        /*0c3c*/ 	.word	0x00007830


	//   ....[21]....
        /*0c40*/ 	.word	0x00007840


	//   ....[22]....
        /*0c44*/ 	.word	0x00007850


	//   ....[23]....
        /*0c48*/ 	.word	0x00007860


	//   ....[24]....
        /*0c4c*/ 	.word	0x000093a0


	//   ....[25]....
        /*0c50*/ 	.word	0x0000a450


	//   ....[26]....
        /*0c54*/ 	.word	0x0000adb0


	//   ....[27]....
        /*0c58*/ 	.word	0x0000aeb0


	//   ....[28]....
        /*0c5c*/ 	.word	0x0000b8b0


	//   ....[29]....
        /*0c60*/ 	.word	0x0000b940


	//   ....[30]....
        /*0c64*/ 	.word	0x0000d5b0


	//   ....[31]....
        /*0c68*/ 	.word	0x0000d7e0


	//   ....[32]....
        /*0c6c*/ 	.word	0x0000f250


	//   ....[33]....
        /*0c70*/ 	.word	0x0000f420


	//   ....[34]....
        /*0c74*/ 	.word	0x0000fa70


	//   ....[35]....
        /*0c78*/ 	.word	0x0000fbb0


	//   ....[36]....
        /*0c7c*/ 	.word	0x00011df0


	//   ....[37]....
        /*0c80*/ 	.word	0x00011e10


	//   ....[38]....
        /*0c84*/ 	.word	0x00012470


	//   ....[39]....
        /*0c88*/ 	.word	0x000124d0


	//   ....[40]....
        /*0c8c*/ 	.word	0x000141a0


	//   ....[41]....
        /*0c90*/ 	.word	0x000151d0


	//   ....[42]....
        /*0c94*/ 	.word	0x00015d20


	//   ....[43]....
        /*0c98*/ 	.word	0x00015e30


	//   ....[44]....
        /*0c9c*/ 	.word	0x000166f0


	//   ....[45]....
        /*0ca0*/ 	.word	0x00016860


	//   ....[46]....
        /*0ca4*/ 	.word	0x00017cc0


	//   ....[47]....
        /*0ca8*/ 	.word	0x00017cf0


	//   ....[48]....
        /*0cac*/ 	.word	0x00017df0


	//   ....[49]....
        /*0cb0*/ 	.word	0x00017eb0


	//   ....[50]....
        /*0cb4*/ 	.word	0x000189a0


	//   ....[51]....
        /*0cb8*/ 	.word	0x000189b0


	//   ....[52]....
        /*0cbc*/ 	.word	0x000189c0


	//   ....[53]....
        /*0cc0*/ 	.word	0x000189d0


	//   ....[54]....
        /*0cc4*/ 	.word	0x000189e0


	//   ....[55]....
        /*0cc8*/ 	.word	0x000189f0


	//   ....[56]....
        /*0ccc*/ 	.word	0x00018a00


	//   ....[57]....
        /*0cd0*/ 	.word	0x00018a20


	//   ....[58]....
        /*0cd4*/ 	.word	0x00018a50


	//   ....[59]....
        /*0cd8*/ 	.word	0x00018a70


	//   ....[60]....
        /*0cdc*/ 	.word	0x00018aa0


	//   ....[61]....
        /*0ce0*/ 	.word	0x00018ac0


	//   ....[62]....
        /*0ce4*/ 	.word	0x00018af0


	//   ....[63]....
        /*0ce8*/ 	.word	0x00018b00


	//   ....[64]....
        /*0cec*/ 	.word	0x00018b30


	//   ....[65]....
        /*0cf0*/ 	.word	0x00018b40


	//   ....[66]....
        /*0cf4*/ 	.word	0x00019060


	//   ....[67]....
        /*0cf8*/ 	.word	0x000190a0


	//   ....[68]....
        /*0cfc*/ 	.word	0x000190e0


	//   ....[69]....
        /*0d00*/ 	.word	0x00019120


	//   ....[70]....
        /*0d04*/ 	.word	0x000195a0


	//   ....[71]....
        /*0d08*/ 	.word	0x000195e0


	//   ....[72]....
        /*0d0c*/ 	.word	0x00019600


	//   ....[73]....
        /*0d10*/ 	.word	0x00019640


	//   ....[74]....
        /*0d14*/ 	.word	0x00019660


	//   ....[75]....
        /*0d18*/ 	.word	0x00019680


	//   ....[76]....
        /*0d1c*/ 	.word	0x000196a0


	//   ....[77]....
        /*0d20*/ 	.word	0x000196d0


	//   ....[78]....
        /*0d24*/ 	.word	0x00019ed0


	//   ....[79]....
        /*0d28*/ 	.word	0x00019f00


	//   ....[80]....
        /*0d2c*/ 	.word	0x00019f40


	//   ....[81]....
        /*0d30*/ 	.word	0x00019f70


	//   ....[82]....
        /*0d34*/ 	.word	0x00019f90


	//   ....[83]....
        /*0d38*/ 	.word	0x00019fa0


	//   ....[84]....
        /*0d3c*/ 	.word	0x00019fb0


	//   ....[85]....
        /*0d40*/ 	.word	0x00019fd0


	//   ....[86]....
        /*0d44*/ 	.word	0x0001a130


	//   ....[87]....
        /*0d48*/ 	.word	0x0001a2e0


	//   ....[88]....
        /*0d4c*/ 	.word	0x0001a310


	//   ....[89]....
        /*0d50*/ 	.word	0x0001a340


	//   ....[90]....
        /*0d54*/ 	.word	0x0001a370


	//   ....[91]....
        /*0d58*/ 	.word	0x0001a3a0


	//   ....[92]....
        /*0d5c*/ 	.word	0x0001a3d0


	//   ....[93]....
        /*0d60*/ 	.word	0x0001a540


	//   ....[94]....
        /*0d64*/ 	.word	0x0001a570


	//   ....[95]....
        /*0d68*/ 	.word	0x0001a5a0


	//   ....[96]....
        /*0d6c*/ 	.word	0x0001a5d0


	//   ....[97]....
        /*0d70*/ 	.word	0x0001a600


	//   ....[98]....
        /*0d74*/ 	.word	0x0001a630


	//   ....[99]....
        /*0d78*/ 	.word	0x0001a6e0


	//   ....[100]....
        /*0d7c*/ 	.word	0x0001a740


	//   ....[101]....
        /*0d80*/ 	.word	0x0001a7e0


	//   ....[102]....
        /*0d84*/ 	.word	0x0001b9d0


	//   ....[103]....
        /*0d88*/ 	.word	0x0001dae0


	//   ....[104]....
        /*0d8c*/ 	.word	0x0001db10


	//   ....[105]....
        /*0d90*/ 	.word	0x0001db70


	//   ....[106]....
        /*0d94*/ 	.word	0x0001dba0


	//   ....[107]....
        /*0d98*/ 	.word	0x0001dbf0


	//   ....[108]....
        /*0d9c*/ 	.word	0x0001dc00


	//   ....[109]....
        /*0da0*/ 	.word	0x0001dc20


	//   ....[110]....
        /*0da4*/ 	.word	0x0001dc30


	//   ....[111]....
        /*0da8*/ 	.word	0x0001dc90


	//   ....[112]....
        /*0dac*/ 	.word	0x0001dce0


	//   ....[113]....
        /*0db0*/ 	.word	0x0001e120


	//   ....[114]....
        /*0db4*/ 	.word	0x0001e140


	//   ....[115]....
        /*0db8*/ 	.word	0x0001e1e0


	//   ....[116]....
        /*0dbc*/ 	.word	0x0001e1f0


	//   ....[117]....
        /*0dc0*/ 	.word	0x0001e260


	//   ....[118]....
        /*0dc4*/ 	.word	0x0001e270


	//   ....[119]....
        /*0dc8*/ 	.word	0x0001e280


	//   ....[120]....
        /*0dcc*/ 	.word	0x0001e290


	//   ....[121]....
        /*0dd0*/ 	.word	0x0001e340


	//   ....[122]....
        /*0dd4*/ 	.word	0x0001e360


	//   ....[123]....
        /*0dd8*/ 	.word	0x0001ebf0


	//   ....[124]....
        /*0ddc*/ 	.word	0x0001ec20


	//   ....[125]....
        /*0de0*/ 	.word	0x0001ec90


	//   ....[126]....
        /*0de4*/ 	.word	0x0001ecb0


	//   ....[127]....
        /*0de8*/ 	.word	0x0001ed30


	//   ....[128]....
        /*0dec*/ 	.word	0x0001ed50


	//   ....[129]....
        /*0df0*/ 	.word	0x0001ed60


	//   ....[130]....
        /*0df4*/ 	.word	0x0001edd0


	//   ....[131]....
        /*0df8*/ 	.word	0x0001ee20


	//   ....[132]....
        /*0dfc*/ 	.word	0x0001ee30


	//   ....[133]....
        /*0e00*/ 	.word	0x0001ee60


	//   ....[134]....
        /*0e04*/ 	.word	0x0001ee80


	//   ....[135]....
        /*0e08*/ 	.word	0x0001f8e0


	//   ....[136]....
        /*0e0c*/ 	.word	0x0001f8f0


	//   ....[137]....
        /*0e10*/ 	.word	0x0001f910


	//   ....[138]....
        /*0e14*/ 	.word	0x0001f960


	//   ....[139]....
        /*0e18*/ 	.word	0x0001f970


	//   ....[140]....
        /*0e1c*/ 	.word	0x0001f9b0


	//   ....[141]....
        /*0e20*/ 	.word	0x0001f9c0


	//   ....[142]....
        /*0e24*/ 	.word	0x0001f9d0


	//   ....[143]....
        /*0e28*/ 	.word	0x0001fa10


	//   ....[144]....
        /*0e2c*/ 	.word	0x0001fa50


	//   ....[145]....
        /*0e30*/ 	.word	0x0001fe80


	//   ....[146]....
        /*0e34*/ 	.word	0x0001fe90


	//   ....[147]....
        /*0e38*/ 	.word	0x0001fea0


	//   ....[148]....
        /*0e3c*/ 	.word	0x0001fee0


	//   ....[149]....
        /*0e40*/ 	.word	0x0001fef0


	//   ....[150]....
        /*0e44*/ 	.word	0x0001ff30


	//   ....[151]....
        /*0e48*/ 	.word	0x0001ff40


	//   ....[152]....
        /*0e4c*/ 	.word	0x0001ff50


	//   ....[153]....
        /*0e50*/ 	.word	0x0001ff90


	//   ....[154]....
        /*0e54*/ 	.word	0x0001ffd0


	//   ....[155]....
        /*0e58*/ 	.word	0x00020e00


	//   ....[156]....
        /*0e5c*/ 	.word	0x00020e60


	//   ....[157]....
        /*0e60*/ 	.word	0x00020e90


	//   ....[158]....
        /*0e64*/ 	.word	0x00020ea0


	//   ....[159]....
        /*0e68*/ 	.word	0x00020ed0


	//   ....[160]....
        /*0e6c*/ 	.word	0x00020f00


	//   ....[161]....
        /*0e70*/ 	.word	0x00020f30


	//   ....[162]....
        /*0e74*/ 	.word	0x00020f60


	//   ....[163]....
        /*0e78*/ 	.word	0x000210e0


	//   ....[164]....
        /*0e7c*/ 	.word	0x00021110


	//   ....[165]....
        /*0e80*/ 	.word	0x00021140


	//   ....[166]....
        /*0e84*/ 	.word	0x00021170


	//   ....[167]....
        /*0e88*/ 	.word	0x000211a0


	//   ....[168]....
        /*0e8c*/ 	.word	0x000211d0


	//   ....[169]....
        /*0e90*/ 	.word	0x00021290


	//   ....[170]....
        /*0e94*/ 	.word	0x000212b0


	//   ....[171]....
        /*0e98*/ 	.word	0x00021320


	//   ....[172]....
        /*0e9c*/ 	.word	0x000219e0


	//   ....[173]....
        /*0ea0*/ 	.word	0x00021da0


	//   ....[174]....
        /*0ea4*/ 	.word	0x00021e30


	//   ....[175]....
        /*0ea8*/ 	.word	0x00021f00


	//   ....[176]....
        /*0eac*/ 	.word	0x00021f90


	//   ....[177]....
        /*0eb0*/ 	.word	0x00022060


	//   ....[178]....
        /*0eb4*/ 	.word	0x000220f0


	//   ....[179]....
        /*0eb8*/ 	.word	0x000221c0


	//   ....[180]....
        /*0ebc*/ 	.word	0x00022250


	//   ....[181]....
        /*0ec0*/ 	.word	0x000222a0


	//   ....[182]....
        /*0ec4*/ 	.word	0x000222f0


	//   ....[183]....
        /*0ec8*/ 	.word	0x000223c0


	//   ....[184]....
        /*0ecc*/ 	.word	0x00022450


	//   ....[185]....
        /*0ed0*/ 	.word	0x000224a0


	//   ....[186]....
        /*0ed4*/ 	.word	0x000224f0


	//   ....[187]....
        /*0ed8*/ 	.word	0x00022880


	//   ....[188]....
        /*0edc*/ 	.word	0x00022b50


	//   ....[189]....
        /*0ee0*/ 	.word	0x00022c50


	//   ....[190]....
        /*0ee4*/ 	.word	0x00022d20


	//   ....[191]....
        /*0ee8*/ 	.word	0x00022d90


	//   ....[192]....
        /*0eec*/ 	.word	0x00022e60


	//   ....[193]....
        /*0ef0*/ 	.word	0x00022ec0


	//   ....[194]....
        /*0ef4*/ 	.word	0x00022f80


	//   ....[195]....
        /*0ef8*/ 	.word	0x00022fe0


	//   ....[196]....
        /*0efc*/ 	.word	0x000230a0


	//   ....[197]....
        /*0f00*/ 	.word	0x00023100


	//   ....[198]....
        /*0f04*/ 	.word	0x000231d0


	//   ....[199]....
        /*0f08*/ 	.word	0x000232d0


	//   ....[200]....
        /*0f0c*/ 	.word	0x00023380


	//   ....[201]....
        /*0f10*/ 	.word	0x00023400


	//   ....[202]....
        /*0f14*/ 	.word	0x000234f0


	//   ....[203]....
        /*0f18*/ 	.word	0x00023550


	//   ....[204]....
        /*0f1c*/ 	.word	0x00023630


	//   ....[205]....
        /*0f20*/ 	.word	0x00023690


	//   ....[206]....
        /*0f24*/ 	.word	0x00023730


	//   ....[207]....
        /*0f28*/ 	.word	0x000237d0


	//   ....[208]....
        /*0f2c*/ 	.word	0x000238a0


	//   ....[209]....
        /*0f30*/ 	.word	0x00023950


	//   ....[210]....
        /*0f34*/ 	.word	0x000239c0


	//   ....[211]....
        /*0f38*/ 	.word	0x00023a20


	//   ....[212]....
        /*0f3c*/ 	.word	0x00023ae0


	//   ....[213]....
        /*0f40*/ 	.word	0x00023b40


	//   ....[214]....
        /*0f44*/ 	.word	0x00023c40


	//   ....[215]....
        /*0f48*/ 	.word	0x00023ca0


	//   ....[216]....
        /*0f4c*/ 	.word	0x00023d50


	//   ....[217]....
        /*0f50*/ 	.word	0x00023e00


	//   ....[218]....
        /*0f54*/ 	.word	0x00023eb0


	//   ....[219]....
        /*0f58*/ 	.word	0x00023f30


	//   ....[220]....
        /*0f5c*/ 	.word	0x00024000


	//   ....[221]....
        /*0f60*/ 	.word	0x00024140


	//   ....[222]....
        /*0f64*/ 	.word	0x000241f0


	//   ....[223]....
        /*0f68*/ 	.word	0x000242a0


	//   ....[224]....
        /*0f6c*/ 	.word	0x00024340


	//   ....[225]....
        /*0f70*/ 	.word	0x000243f0


	//   ....[226]....
        /*0f74*/ 	.word	0x00024490


	//   ....[227]....
        /*0f78*/ 	.word	0x00024540


	//   ....[228]....
        /*0f7c*/ 	.word	0x000245e0


	//   ....[229]....
        /*0f80*/ 	.word	0x00024650


	//   ....[230]....
        /*0f84*/ 	.word	0x00024710


	//   ....[231]....
        /*0f88*/ 	.word	0x00024800


	//   ....[232]....
        /*0f8c*/ 	.word	0x00024890


	//   ....[233]....
        /*0f90*/ 	.word	0x000248f0


	//   ....[234]....
        /*0f94*/ 	.word	0x000249a0


	//   ....[235]....
        /*0f98*/ 	.word	0x00024a00


	//   ....[236]....
        /*0f9c*/ 	.word	0x00024ab0


	//   ....[237]....
        /*0fa0*/ 	.word	0x00024b10


	//   ....[238]....
        /*0fa4*/ 	.word	0x00024bc0


	//   ....[239]....
        /*0fa8*/ 	.word	0x00024c20


	//   ....[240]....
        /*0fac*/ 	.word	0x00024cd0


	//   ....[241]....
        /*0fb0*/ 	.word	0x00024eb0


	//   ....[242]....
        /*0fb4*/ 	.word	0x00024f50


	//   ....[243]....
        /*0fb8*/ 	.word	0x00025070


	//   ....[244]....
        /*0fbc*/ 	.word	0x000250e0


	//   ....[245]....
        /*0fc0*/ 	.word	0x00025150


	//   ....[246]....
        /*0fc4*/ 	.word	0x000251c0


	//   ....[247]....
        /*0fc8*/ 	.word	0x00025230


	//   ....[248]....
        /*0fcc*/ 	.word	0x000252b0


	//   ....[249]....
        /*0fd0*/ 	.word	0x00025340


	//   ....[250]....
        /*0fd4*/ 	.word	0x000253e0


	//   ....[251]....
        /*0fd8*/ 	.word	0x00025450


	//   ....[252]....
        /*0fdc*/ 	.word	0x000254c0


	//   ....[253]....
        /*0fe0*/ 	.word	0x00025530


	//   ....[254]....
        /*0fe4*/ 	.word	0x000255b0


	//   ....[255]....
        /*0fe8*/ 	.word	0x00025620


	//   ....[0]....
        /*0fec*/ 	.word	0x000256c0


	//   ....[1]....
        /*0ff0*/ 	.word	0x00025750


	//   ....[2]....
        /*0ff4*/ 	.word	0x00025880


	//----- nvinfo : EIATTR_REG_RECONFIG
	.align		4
.L_235:
        /*0ff8*/ 	.byte	0x01, 0x54
	.zero		2


	//----- nvinfo : EIATTR_SYSCALL_OFFSETS
	.align		4
        /*0ffc*/ 	.byte	0x04, 0x46
        /*0ffe*/ 	.short	(.L_237 - .L_236)


	//   ....[0]....
.L_236:
        /*1000*/ 	.word	0x00001b00


	//   ....[1]....
        /*1004*/ 	.word	0x00001c50


	//   ....[2]....
        /*1008*/ 	.word	0x00005d20


	//   ....[3]....
        /*100c*/ 	.word	0x00006040


	//   ....[4]....
        /*1010*/ 	.word	0x0001cd50


	//   ....[5]....
        /*1014*/ 	.word	0x0001cec0


	//   ....[6]....
        /*1018*/ 	.word	0x0001d010


	//   ....[7]....
        /*101c*/ 	.word	0x0001d150


	//   ....[8]....
        /*1020*/ 	.word	0x0001e760


	//----- nvinfo : EIATTR_MBARRIER_INSTR_OFFSETS
	.align		4
.L_237:
        /*1024*/ 	.byte	0x04, 0x39
        /*1026*/ 	.short	(.L_239 - .L_238)


	//   ....[0]....
.L_238:
        /*1028*/ 	.word	0x00000250
        /*102c*/ 	.word	0x000000ff
        /*1030*/ 	.word	0x00013200
        /*1034*/ 	.short	0x0100
        /*1036*/ 	.byte	0x08
	.zero		1


	//   ....[1]....
        /*1038*/ 	.word	0x00000260
        /*103c*/ 	.word	0x000000ff
        /*1040*/ 	.word	0x00013220
        /*1044*/ 	.short	0x0100
        /*1046*/ 	.byte	0x08
	.zero		1


	//   ....[2]....
        /*1048*/ 	.word	0x00000350
        /*104c*/ 	.word	0x000000ff
        /*1050*/ 	.word	0x00013230
        /*1054*/ 	.short	0x0100
        /*1056*/ 	.byte	0x08
	.zero		1


	//   ....[3]....
        /*1058*/ 	.word	0x00000360
        /*105c*/ 	.word	0x000000ff
        /*1060*/ 	.word	0x00013240
        /*1064*/ 	.short	0x0100
        /*1066*/ 	.byte	0x08
	.zero		1


	//   ....[4]....
        /*1068*/ 	.word	0x00000370
        /*106c*/ 	.word	0x000000ff
        /*1070*/ 	.word	0x00013238
        /*1074*/ 	.short	0x0100
        /*1076*/ 	.byte	0x08
	.zero		1


	//   ....[5]....
        /*1078*/ 	.word	0x00000380
        /*107c*/ 	.word	0x000000ff
        /*1080*/ 	.word	0x00013248
        /*1084*/ 	.short	0x0100
        /*1086*/ 	.byte	0x08
	.zero		1


	//   ....[6]....
        /*1088*/ 	.word	0x000004b0
        /*108c*/ 	.word	0x000000ff
        /*1090*/ 	.word	0x00013250
        /*1094*/ 	.short	0x0100
        /*1096*/ 	.byte	0x08
	.zero		1


	//   ....[7]....
        /*1098*/ 	.word	0x000004c0
        /*109c*/ 	.word	0x000000ff
        /*10a0*/ 	.word	0x00013260
        /*10a4*/ 	.short	0x0100
        /*10a6*/ 	.byte	0x08
	.zero		1


	//   ....[8]....
        /*10a8*/ 	.word	0x000004d0
        /*10ac*/ 	.word	0x000000ff
        /*10b0*/ 	.word	0x00013258
        /*10b4*/ 	.short	0x0100
        /*10b6*/ 	.byte	0x08
	.zero		1


	//   ....[9]....
        /*10b8*/ 	.word	0x000004e0
        /*10bc*/ 	.word	0x000000ff
        /*10c0*/ 	.word	0x00013268
        /*10c4*/ 	.short	0x0100
        /*10c6*/ 	.byte	0x08
	.zero		1


	//   ....[10]....
        /*10c8*/ 	.word	0x000005d0
        /*10cc*/ 	.word	0x000000ff
        /*10d0*/ 	.word	0x00013270
        /*10d4*/ 	.short	0x0100
        /*10d6*/ 	.byte	0x06
	.zero		1


	//   ....[11]....
        /*10d8*/ 	.word	0x000005e0
        /*10dc*/ 	.word	0x000000ff
        /*10e0*/ 	.word	0x00013280
        /*10e4*/ 	.short	0x0100
        /*10e6*/ 	.byte	0x06
	.zero		1


	//   ....[12]....
        /*10e8*/ 	.word	0x000005f0
        /*10ec*/ 	.word	0x000000ff
        /*10f0*/ 	.word	0x00013278
        /*10f4*/ 	.short	0x0100
        /*10f6*/ 	.byte	0x06
	.zero		1


	//   ....[13]....
        /*10f8*/ 	.word	0x00000600
        /*10fc*/ 	.word	0x000000ff
        /*1100*/ 	.word	0x00013288
        /*1104*/ 	.short	0x0100
        /*1106*/ 	.byte	0x06
	.zero		1


	//   ....[14]....
        /*1108*/ 	.word	0x00000730
        /*110c*/ 	.word	0x000000ff
        /*1110*/ 	.word	0x00013290
        /*1114*/ 	.short	0x0100
        /*1116*/ 	.byte	0x08
	.zero		1


	//   ....[15]....
        /*1118*/ 	.word	0x00000740
        /*111c*/ 	.word	0x000000ff
        /*1120*/ 	.word	0x000132a0
        /*1124*/ 	.short	0x0100
        /*1126*/ 	.byte	0x08
	.zero		1


	//   ....[16]....
        /*1128*/ 	.word	0x00000750
        /*112c*/ 	.word	0x000000ff
        /*1130*/ 	.word	0x00013298
        /*1134*/ 	.short	0x0100
        /*1136*/ 	.byte	0x08
	.zero		1


	//   ....[17]....
        /*1138*/ 	.word	0x00000760
        /*113c*/ 	.word	0x000000ff
        /*1140*/ 	.word	0x000132a8
        /*1144*/ 	.short	0x0100
        /*1146*/ 	.byte	0x08
	.zero		1


	//   ....[18]....
        /*1148*/ 	.word	0x000008a0
        /*114c*/ 	.word	0x000000ff
        /*1150*/ 	.word	0x000132b0
        /*1154*/ 	.short	0x0100
        /*1156*/ 	.byte	0x08
	.zero		1


	//   ....[19]....
        /*1158*/ 	.word	0x000008b0
        /*115c*/ 	.word	0x000000ff
        /*1160*/ 	.word	0x000132c0
        /*1164*/ 	.short	0x0100
        /*1166*/ 	.byte	0x08
	.zero		1


	//   ....[20]....
        /*1168*/ 	.word	0x000008c0
        /*116c*/ 	.word	0x000000ff
        /*1170*/ 	.word	0x000132b8
        /*1174*/ 	.short	0x0100
        /*1176*/ 	.byte	0x08
	.zero		1


	//   ....[21]....
        /*1178*/ 	.word	0x000008d0
        /*117c*/ 	.word	0x000000ff
        /*1180*/ 	.word	0x000132c8
        /*1184*/ 	.short	0x0100
        /*1186*/ 	.byte	0x08
	.zero		1


	//   ....[22]....
        /*1188*/ 	.word	0x00002900
        /*118c*/ 	.word	0x00000040
        /*1190*/ 	.word	0x00013290
        /*1194*/ 	.short	0x010a
        /*1196*/ 	.byte	0x3f
	.zero		1


	//   ....[23]....
        /*1198*/ 	.word	0x00003a50
        /*119c*/ 	.word	0x00000040
        /*11a0*/ 	.word	0x00013290
        /*11a4*/ 	.short	0x010a
        /*11a6*/ 	.byte	0x3f
	.zero		1


	//   ....[24]....
        /*11a8*/ 	.word	0x00004a40
        /*11ac*/ 	.word	0x00000040
        /*11b0*/ 	.word	0x00013290
        /*11b4*/ 	.short	0x010a
        /*11b6*/ 	.byte	0x3f
	.zero		1


	//   ....[25]....
        /*11b8*/ 	.word	0x00004e20
        /*11bc*/ 	.word	0x00000000
        /*11c0*/ 	.word	0x00000000
        /*11c4*/ 	.short	0x0101
        /*11c6*/ 	.byte	0x3f
	.zero		1


	//   ....[26]....
        /*11c8*/ 	.word	0x00004e60
        /*11cc*/ 	.word	0x00000040
        /*11d0*/ 	.word	0x000132b0
        /*11d4*/ 	.short	0x010a
        /*11d6*/ 	.byte	0x3f
	.zero		1


	//   ....[27]....
        /*11d8*/ 	.word	0x00005220
        /*11dc*/ 	.word	0x00000040
        /*11e0*/ 	.word	0x00000000
        /*11e4*/ 	.short	0x0101
        /*11e6*/ 	.byte	0x3f
	.zero		1


	//   ....[28]....
        /*11e8*/ 	.word	0x00005dc0
        /*11ec*/ 	.word	0x00000016
        /*11f0*/ 	.word	0x00013200
        /*11f4*/ 	.short	0x010a
        /*11f6*/ 	.byte	0x3f
	.zero		1


	//   ....[29]....
        /*11f8*/ 	.word	0x00005e10
        /*11fc*/ 	.word	0x00000016
        /*1200*/ 	.word	0x00013200
        /*1204*/ 	.short	0x010a
        /*1206*/ 	.byte	0x3f
	.zero		1


	//   ....[30]....
        /*1208*/ 	.word	0x000065b0
        /*120c*/ 	.word	0x00000016
        /*1210*/ 	.word	0x00013200
        /*1214*/ 	.short	0x010a
        /*1216*/ 	.byte	0x3f
	.zero		1


	//   ....[31]....
        /*1218*/ 	.word	0x00007a20
        /*121c*/ 	.word	0x00000016
        /*1220*/ 	.word	0x00013200
        /*1224*/ 	.short	0x010a
        /*1226*/ 	.byte	0x3f
	.zero		1


	//   ....[32]....
        /*1228*/ 	.word	0x00008bb0
        /*122c*/ 	.word	0x0000000c
        /*1230*/ 	.word	0x00013230
        /*1234*/ 	.short	0x010a
        /*1236*/ 	.byte	0x3f
	.zero		1


	//   ....[33]....
        /*1238*/ 	.word	0x00008c50
        /*123c*/ 	.word	0x0000000c
        /*1240*/ 	.word	0x00013230
        /*1244*/ 	.short	0x010a
        /*1246*/ 	.byte	0x3f
	.zero		1


	//   ....[34]....
        /*1248*/ 	.word	0x000093f0
        /*124c*/ 	.word	0x00000000
        /*1250*/ 	.word	0x00000000
        /*1254*/ 	.short	0x0101
        /*1256*/ 	.byte	0x3f
	.zero		1


	//   ....[35]....
        /*1258*/ 	.word	0x0000cb40
        /*125c*/ 	.word	0x0000000e
        /*1260*/ 	.word	0x00013230
        /*1264*/ 	.short	0x010a
        /*1266*/ 	.byte	0x3f
	.zero		1


	//   ....[36]....
        /*1268*/ 	.word	0x0000cbd0
        /*126c*/ 	.word	0x0000000e
        /*1270*/ 	.word	0x00013230
        /*1274*/ 	.short	0x010a
        /*1276*/ 	.byte	0x3f
	.zero		1


	//   ....[37]....
        /*1278*/ 	.word	0x0000d190
        /*127c*/ 	.word	0x0000000f
        /*1280*/ 	.word	0x00013250
        /*1284*/ 	.short	0x010a
        /*1286*/ 	.byte	0x3f
	.zero		1


	//   ....[38]....
        /*1288*/ 	.word	0x0000d1e0
        /*128c*/ 	.word	0x0000000f
        /*1290*/ 	.word	0x00013250
        /*1294*/ 	.short	0x010a
        /*1296*/ 	.byte	0x3f
	.zero		1


	//   ....[39]....
        /*1298*/ 	.word	0x0000d5a0
        /*129c*/ 	.word	0x0000000e
        /*12a0*/ 	.word	0x00000000
        /*12a4*/ 	.short	0x0101
        /*12a6*/ 	.byte	0x3f
	.zero		1


	//   ....[40]....
        /*12a8*/ 	.word	0x000108a0
        /*12ac*/ 	.word	0x0000000f
        /*12b0*/ 	.word	0x00000000
        /*12b4*/ 	.short	0x0101
        /*12b6*/ 	.byte	0x3f
	.zero		1


	//   ....[41]....
        /*12b8*/ 	.word	0x000111b0
        /*12bc*/ 	.word	0x00000003
        /*12c0*/ 	.word	0x00013230
        /*12c4*/ 	.short	0x010a
        /*12c6*/ 	.byte	0x3f
	.zero		1


	//   ....[42]....
        /*12c8*/ 	.word	0x00011240
        /*12cc*/ 	.word	0x00000003
        /*12d0*/ 	.word	0x00013230
        /*12d4*/ 	.short	0x010a
        /*12d6*/ 	.byte	0x3f
	.zero		1


	//   ....[43]....
        /*12d8*/ 	.word	0x00011800
        /*12dc*/ 	.word	0x0000000e
        /*12e0*/ 	.word	0x00013250
        /*12e4*/ 	.short	0x010a
        /*12e6*/ 	.byte	0x3f
	.zero		1


	//   ....[44]....
        /*12e8*/ 	.word	0x00011850
        /*12ec*/ 	.word	0x0000000e
        /*12f0*/ 	.word	0x00013250
        /*12f4*/ 	.short	0x010a
        /*12f6*/ 	.byte	0x3f
	.zero		1


	//   ....[45]....
        /*12f8*/ 	.word	0x00011b60
        /*12fc*/ 	.word	0x00000000
        /*1300*/ 	.word	0x00000000
        /*1304*/ 	.short	0x0101
        /*1306*/ 	.byte	0x3f
	.zero		1


	//   ....[46]....
        /*1308*/ 	.word	0x00013150
        /*130c*/ 	.word	0x0000000e
        /*1310*/ 	.word	0x00000000
        /*1314*/ 	.short	0x0101
        /*1316*/ 	.byte	0x3f
	.zero		1


	//   ....[47]....
        /*1318*/ 	.word	0x00013710
        /*131c*/ 	.word	0x00000003
        /*1320*/ 	.word	0x00013230
        /*1324*/ 	.short	0x010a
        /*1326*/ 	.byte	0x3f
	.zero		1


	//   ....[48]....
        /*1328*/ 	.word	0x000137a0
        /*132c*/ 	.word	0x00000003
        /*1330*/ 	.word	0x00013230
        /*1334*/ 	.short	0x010a
        /*1336*/ 	.byte	0x3f
	.zero		1


	//   ....[49]....
        /*1338*/ 	.word	0x00013d60
        /*133c*/ 	.word	0x00000009
        /*1340*/ 	.word	0x00013250
        /*1344*/ 	.short	0x010a
        /*1346*/ 	.byte	0x3f
	.zero		1


	//   ....[50]....
        /*1348*/ 	.word	0x00013db0
        /*134c*/ 	.word	0x00000009
        /*1350*/ 	.word	0x00013250
        /*1354*/ 	.short	0x010a
        /*1356*/ 	.byte	0x3f
	.zero		1


	//   ....[51]....
        /*1358*/ 	.word	0x00014190
        /*135c*/ 	.word	0x00000000
        /*1360*/ 	.word	0x00000000
        /*1364*/ 	.short	0x0101
        /*1366*/ 	.byte	0x3f
	.zero		1


	//   ....[52]....
        /*1368*/ 	.word	0x000174a0
        /*136c*/ 	.word	0x00000009
        /*1370*/ 	.word	0x00000000
        /*1374*/ 	.short	0x0101
        /*1376*/ 	.byte	0x3f
	.zero		1


	//   ....[53]....
        /*1378*/ 	.word	0x000179c0
        /*137c*/ 	.word	0x0000000d
        /*1380*/ 	.word	0x00013250
        /*1384*/ 	.short	0x010a
        /*1386*/ 	.byte	0x3f
	.zero		1


	//   ....[54]....
        /*1388*/ 	.word	0x00017a10
        /*138c*/ 	.word	0x0000000d
        /*1390*/ 	.word	0x00013250
        /*1394*/ 	.short	0x010a
        /*1396*/ 	.byte	0x3f
	.zero		1


	//   ....[55]....
        /*1398*/ 	.word	0x000182a0
        /*139c*/ 	.word	0x00000000
        /*13a0*/ 	.word	0x00000000
        /*13a4*/ 	.short	0x0101
        /*13a6*/ 	.byte	0x3f
	.zero		1


	//   ....[56]....
        /*13a8*/ 	.word	0x00019670
        /*13ac*/ 	.word	0x00000002
        /*13b0*/ 	.word	0x00000000
        /*13b4*/ 	.short	0x0101
        /*13b6*/ 	.byte	0x3f
	.zero		1


	//   ....[57]....
        /*13b8*/ 	.word	0x0001bab0
        /*13bc*/ 	.word	0x00000011
        /*13c0*/ 	.word	0x00013220
        /*13c4*/ 	.short	0x010a
        /*13c6*/ 	.byte	0x3f
	.zero		1


	//   ....[58]....
        /*13c8*/ 	.word	0x0001bb80
        /*13cc*/ 	.word	0x00000005
        /*13d0*/ 	.word	0x000132a0
        /*13d4*/ 	.short	0x010a
        /*13d6*/ 	.byte	0x3f
	.zero		1


	//   ....[59]....
        /*13d8*/ 	.word	0x0001bdc0
        /*13dc*/ 	.word	0x00000005
        /*13e0*/ 	.word	0x000132c0
        /*13e4*/ 	.short	0x010a
        /*13e6*/ 	.byte	0x3f
	.zero		1


	//   ....[60]....
        /*13e8*/ 	.word	0x0001c170
        /*13ec*/ 	.word	0x00000005
        /*13f0*/ 	.word	0x000132a0
        /*13f4*/ 	.short	0x010a
        /*13f6*/ 	.byte	0x3f
	.zero		1


	//   ....[61]....
        /*13f8*/ 	.word	0x0001c3a0
        /*13fc*/ 	.word	0x00000005
        /*1400*/ 	.word	0x000132c0
        /*1404*/ 	.short	0x010a
        /*1406*/ 	.byte	0x3f
	.zero		1


	//   ....[62]....
        /*1408*/ 	.word	0x0001d700
        /*140c*/ 	.word	0x00000006
        /*1410*/ 	.word	0x00013280
        /*1414*/ 	.short	0x010a
        /*1416*/ 	.byte	0x3f
	.zero		1


	//   ....[63]....
        /*1418*/ 	.word	0x0001dda0
        /*141c*/ 	.word	0x00000006
        /*1420*/ 	.word	0x00013270
        /*1424*/ 	.short	0x0107
        /*1426*/ 	.byte	0x3f
	.zero		1


	//   ....[64]....
        /*1428*/ 	.word	0x0001de60
        /*142c*/ 	.word	0x00000006
        /*1430*/ 	.word	0x00013270
        /*1434*/ 	.short	0x0101
        /*1436*/ 	.byte	0x3f
	.zero		1


	//   ....[65]....
        /*1438*/ 	.word	0x0001deb0
        /*143c*/ 	.word	0x00000006
        /*1440*/ 	.word	0x00013240
        /*1444*/ 	.short	0x010a
        /*1446*/ 	.byte	0x3f
	.zero		1


	//   ....[66]....
        /*1448*/ 	.word	0x0001e460
        /*144c*/ 	.word	0x00000006
        /*1450*/ 	.word	0x00013230
        /*1454*/ 	.short	0x0107
        /*1456*/ 	.byte	0x3f
	.zero		1


	//   ....[67]....
        /*1458*/ 	.word	0x0001e550
        /*145c*/ 	.word	0x00000006
        /*1460*/ 	.word	0x00013230
        /*1464*/ 	.short	0x0101
        /*1466*/ 	.byte	0x3f
	.zero		1


	//   ....[68]....
        /*1468*/ 	.word	0x0001ef70
        /*146c*/ 	.word	0x00000011
        /*1470*/ 	.word	0x00013200
        /*1474*/ 	.short	0x0107
        /*1476*/ 	.byte	0x3f
	.zero		1


	//   ....[69]....
        /*1478*/ 	.word	0x0001f060
        /*147c*/ 	.word	0x00000011
        /*1480*/ 	.word	0x00013200
        /*1484*/ 	.short	0x0101
        /*1486*/ 	.byte	0x3f
	.zero		1


	//   ....[70]....
        /*1488*/ 	.word	0x0001f080
        /*148c*/ 	.word	0x00000011
        /*1490*/ 	.word	0x00013220
        /*1494*/ 	.short	0x010a
        /*1496*/ 	.byte	0x3f
	.zero		1


	//   ....[71]....
        /*1498*/ 	.word	0x0001f600
        /*149c*/ 	.word	0x00000006
        /*14a0*/ 	.word	0x00013280
        /*14a4*/ 	.short	0x010a
        /*14a6*/ 	.byte	0x3f
	.zero		1


	//   ....[72]....
        /*14a8*/ 	.word	0x0001fb00
        /*14ac*/ 	.word	0x00000006
        /*14b0*/ 	.word	0x00013270
        /*14b4*/ 	.short	0x0107
        /*14b6*/ 	.byte	0x3f
	.zero		1


	//   ....[73]....
        /*14b8*/ 	.word	0x0001fbc0
        /*14bc*/ 	.word	0x00000006
        /*14c0*/ 	.word	0x00013270
        /*14c4*/ 	.short	0x0101
        /*14c6*/ 	.byte	0x3f
	.zero		1


	//   ....[74]....
        /*14c8*/ 	.word	0x0001fbf0
        /*14cc*/ 	.word	0x00000006
        /*14d0*/ 	.word	0x00013240
        /*14d4*/ 	.short	0x010a
        /*14d6*/ 	.byte	0x3f
	.zero		1


	//   ....[75]....
        /*14d8*/ 	.word	0x00020050
        /*14dc*/ 	.word	0x00000006
        /*14e0*/ 	.word	0x00013230
        /*14e4*/ 	.short	0x0107
        /*14e6*/ 	.byte	0x3f
	.zero		1


	//   ....[76]....
        /*14e8*/ 	.word	0x00020120
        /*14ec*/ 	.word	0x00000006
        /*14f0*/ 	.word	0x00013230
        /*14f4*/ 	.short	0x0101
        /*14f6*/ 	.byte	0x3f
	.zero		1


	//   ....[77]....
        /*14f8*/ 	.word	0x000201a0
        /*14fc*/ 	.word	0x00000002
        /*1500*/ 	.word	0x00013270
        /*1504*/ 	.short	0x010a
        /*1506*/ 	.byte	0x3f
	.zero		1


	//   ....[78]....
        /*1508*/ 	.word	0x00020230
        /*150c*/ 	.word	0x00000002
        /*1510*/ 	.word	0x00013260
        /*1514*/ 	.short	0x010a
        /*1516*/ 	.byte	0x3f
	.zero		1


	//   ....[79]....
        /*1518*/ 	.word	0x00020540
        /*151c*/ 	.word	0x00000002
        /*1520*/ 	.word	0x00013250
        /*1524*/ 	.short	0x0101
        /*1526*/ 	.byte	0x3f
	.zero		1


	//   ....[80]....
        /*1528*/ 	.word	0x000205d0
        /*152c*/ 	.word	0x00000002
        /*1530*/ 	.word	0x00000000
        /*1534*/ 	.short	0x0101
        /*1536*/ 	.byte	0x3f
	.zero		1


	//   ....[81]....
        /*1538*/ 	.word	0x000207b0
        /*153c*/ 	.word	0x00000003
        /*1540*/ 	.word	0x00013270
        /*1544*/ 	.short	0x010a
        /*1546*/ 	.byte	0x3f
	.zero		1


	//   ....[82]....
        /*1548*/ 	.word	0x00020840
        /*154c*/ 	.word	0x00000003
        /*1550*/ 	.word	0x00013260
        /*1554*/ 	.short	0x010a
        /*1556*/ 	.byte	0x3f
	.zero		1


	//   ....[83]....
        /*1558*/ 	.word	0x00020b70
        /*155c*/ 	.word	0x00000003
        /*1560*/ 	.word	0x00013250
        /*1564*/ 	.short	0x0101
        /*1566*/ 	.byte	0x3f
	.zero		1


	//   ....[84]....
        /*1568*/ 	.word	0x00020c00
        /*156c*/ 	.word	0x00000003
        /*1570*/ 	.word	0x00000000
        /*1574*/ 	.short	0x0101
        /*1576*/ 	.byte	0x3f
	.zero		1


	//   ....[85]....
        /*1578*/ 	.word	0x00021960
        /*157c*/ 	.word	0x00000005
        /*1580*/ 	.word	0x00013220
        /*1584*/ 	.short	0x010a
        /*1586*/ 	.byte	0x3f
	.zero		1


	//   ....[86]....
        /*1588*/ 	.word	0x00021af0
        /*158c*/ 	.word	0x00000004
        /*1590*/ 	.word	0x00013240
        /*1594*/ 	.short	0x010a
        /*1596*/ 	.byte	0x3f
	.zero		1


	//   ....[87]....
        /*1598*/ 	.word	0x00021ba0
        /*159c*/ 	.word	0x00000005
        /*15a0*/ 	.word	0x00013240
        /*15a4*/ 	.short	0x010a
        /*15a6*/ 	.byte	0x3f
	.zero		1


	//   ....[88]....
        /*15a8*/ 	.word	0x00021be0
        /*15ac*/ 	.word	0x00000004
        /*15b0*/ 	.word	0x00013260
        /*15b4*/ 	.short	0x010a
        /*15b6*/ 	.byte	0x3f
	.zero		1


	//   ....[89]....
        /*15b8*/ 	.word	0x00021c20
        /*15bc*/ 	.word	0x00000005
        /*15c0*/ 	.word	0x00013260
        /*15c4*/ 	.short	0x010a
        /*15c6*/ 	.byte	0x3f
	.zero		1


	//   ....[90]....
        /*15c8*/ 	.word	0x00021c60
        /*15cc*/ 	.word	0x00000004
        /*15d0*/ 	.word	0x00013280
        /*15d4*/ 	.short	0x010a
        /*15d6*/ 	.byte	0x3f
	.zero		1


	//   ....[91]....
        /*15d8*/ 	.word	0x00021ca0
        /*15dc*/ 	.word	0x00000005
        /*15e0*/ 	.word	0x00013280
        /*15e4*/ 	.short	0x010a
        /*15e6*/ 	.byte	0x3f
	.zero		1


	//   ....[92]....
        /*15e8*/ 	.word	0x00021d00
        /*15ec*/ 	.word	0x00000040
        /*15f0*/ 	.word	0x00013290
        /*15f4*/ 	.short	0x010a
        /*15f6*/ 	.byte	0x3f
	.zero		1


	//   ....[93]....
        /*15f8*/ 	.word	0x00021e60
        /*15fc*/ 	.word	0x00000040
        /*1600*/ 	.word	0x00013290
        /*1604*/ 	.short	0x010a
        /*1606*/ 	.byte	0x3f
	.zero		1


	//   ....[94]....
        /*1608*/ 	.word	0x00021fc0
        /*160c*/ 	.word	0x00000040
        /*1610*/ 	.word	0x00013290
        /*1614*/ 	.short	0x010a
        /*1616*/ 	.byte	0x3f
	.zero		1


	//   ....[95]....
        /*1618*/ 	.word	0x00022120
        /*161c*/ 	.word	0x00000040
        /*1620*/ 	.word	0x000132b0
        /*1624*/ 	.short	0x010a
        /*1626*/ 	.byte	0x3f
	.zero		1


	//   ....[96]....
        /*1628*/ 	.word	0x00022320
        /*162c*/ 	.word	0x00000016
        /*1630*/ 	.word	0x00013200
        /*1634*/ 	.short	0x010a
        /*1636*/ 	.byte	0x3f
	.zero		1


	//   ....[97]....
        /*1638*/ 	.word	0x00022520
        /*163c*/ 	.word	0x00000016
        /*1640*/ 	.word	0x00013200
        /*1644*/ 	.short	0x010a
        /*1646*/ 	.byte	0x3f
	.zero		1


	//   ....[98]....
        /*1648*/ 	.word	0x00022570
        /*164c*/ 	.word	0x0000000c
        /*1650*/ 	.word	0x00013230
        /*1654*/ 	.short	0x010a
        /*1656*/ 	.byte	0x3f
	.zero		1


	//   ....[99]....
        /*1658*/ 	.word	0x000225c0
        /*165c*/ 	.word	0x0000000e
        /*1660*/ 	.word	0x00013230
        /*1664*/ 	.short	0x010a
        /*1666*/ 	.byte	0x3f
	.zero		1


	//   ....[100]....
        /*1668*/ 	.word	0x00022610
        /*166c*/ 	.word	0x0000000f
        /*1670*/ 	.word	0x00013250
        /*1674*/ 	.short	0x010a
        /*1676*/ 	.byte	0x3f
	.zero		1


	//   ....[101]....
        /*1678*/ 	.word	0x00022660
        /*167c*/ 	.word	0x00000003
        /*1680*/ 	.word	0x00013230
        /*1684*/ 	.short	0x010a
        /*1686*/ 	.byte	0x3f
	.zero		1


	//   ....[102]....
        /*1688*/ 	.word	0x000226b0
        /*168c*/ 	.word	0x0000000e
        /*1690*/ 	.word	0x00013250
        /*1694*/ 	.short	0x010a
        /*1696*/ 	.byte	0x3f
	.zero		1


	//   ....[103]....
        /*1698*/ 	.word	0x00022700
        /*169c*/ 	.word	0x00000003
        /*16a0*/ 	.word	0x00013230
        /*16a4*/ 	.short	0x010a
        /*16a6*/ 	.byte	0x3f
	.zero		1


	//   ....[104]....
        /*16a8*/ 	.word	0x00022750
        /*16ac*/ 	.word	0x00000009
        /*16b0*/ 	.word	0x00013250
        /*16b4*/ 	.short	0x010a
        /*16b6*/ 	.byte	0x3f
	.zero		1


	//   ....[105]....
        /*16b8*/ 	.word	0x000227a0
        /*16bc*/ 	.word	0x0000000d
        /*16c0*/ 	.word	0x00013250
        /*16c4*/ 	.short	0x010a
        /*16c6*/ 	.byte	0x3f
	.zero		1


	//   ....[106]....
        /*16c8*/ 	.word	0x00022940
        /*16cc*/ 	.word	0x00000011
        /*16d0*/ 	.word	0x00013220
        /*16d4*/ 	.short	0x010a
        /*16d6*/ 	.byte	0x3f
	.zero		1


	//   ....[107]....
        /*16d8*/ 	.word	0x00022990
        /*16dc*/ 	.word	0x00000005
        /*16e0*/ 	.word	0x000132a0
        /*16e4*/ 	.short	0x010a
        /*16e6*/ 	.byte	0x3f
	.zero		1


	//   ....[108]....
        /*16e8*/ 	.word	0x000229e0
        /*16ec*/ 	.word	0x00000005
        /*16f0*/ 	.word	0x000132c0
        /*16f4*/ 	.short	0x010a
        /*16f6*/ 	.byte	0x3f
	.zero		1


	//   ....[109]....
        /*16f8*/ 	.word	0x00022a30
        /*16fc*/ 	.word	0x00000005
        /*1700*/ 	.word	0x000132a0
        /*1704*/ 	.short	0x010a
        /*1706*/ 	.byte	0x3f
	.zero		1


	//   ....[110]....
        /*1708*/ 	.word	0x00022a80
        /*170c*/ 	.word	0x00000005
        /*1710*/ 	.word	0x000132c0
        /*1714*/ 	.short	0x010a
        /*1716*/ 	.byte	0x3f
	.zero		1


	//   ....[111]....
        /*1718*/ 	.word	0x00022ba0
        /*171c*/ 	.word	0x00000006
        /*1720*/ 	.word	0x00013280
        /*1724*/ 	.short	0x010a
        /*1726*/ 	.byte	0x3f
	.zero		1


	//   ....[112]....
        /*1728*/ 	.word	0x00023220
        /*172c*/ 	.word	0x00000006
        /*1730*/ 	.word	0x00013240
        /*1734*/ 	.short	0x010a
        /*1736*/ 	.byte	0x3f
	.zero		1


	//   ....[113]....
        /*1738*/ 	.word	0x00024040
        /*173c*/ 	.word	0x00000011
        /*1740*/ 	.word	0x00013220
        /*1744*/ 	.short	0x010a
        /*1746*/ 	.byte	0x3f
	.zero		1


	//   ....[114]....
        /*1748*/ 	.word	0x00024090
        /*174c*/ 	.word	0x00000006
        /*1750*/ 	.word	0x00013280
        /*1754*/ 	.short	0x010a
        /*1756*/ 	.byte	0x3f
	.zero		1


	//   ....[115]....
        /*1758*/ 	.word	0x00024750
        /*175c*/ 	.word	0x00000006
        /*1760*/ 	.word	0x00013240
        /*1764*/ 	.short	0x010a
        /*1766*/ 	.byte	0x3f
	.zero		1


	//   ....[116]....
        /*1768*/ 	.word	0x00024d10
        /*176c*/ 	.word	0x00000002
        /*1770*/ 	.word	0x00013270
        /*1774*/ 	.short	0x010a
        /*1776*/ 	.byte	0x3f
	.zero		1


	//   ....[117]....
        /*1778*/ 	.word	0x00024d60
        /*177c*/ 	.word	0x00000002
        /*1780*/ 	.word	0x00013260
        /*1784*/ 	.short	0x010a
        /*1786*/ 	.byte	0x3f
	.zero		1


	//   ....[118]....
        /*1788*/ 	.word	0x00024db0
        /*178c*/ 	.word	0x00000003
        /*1790*/ 	.word	0x00013270
        /*1794*/ 	.short	0x010a
        /*1796*/ 	.byte	0x3f
	.zero		1


	//   ....[119]....
        /*1798*/ 	.word	0x00024e00
        /*179c*/ 	.word	0x00000003
        /*17a0*/ 	.word	0x00013260
        /*17a4*/ 	.short	0x010a
        /*17a6*/ 	.byte	0x3f
	.zero		1


	//   ....[120]....
        /*17a8*/ 	.word	0x000257a0
        /*17ac*/ 	.word	0x00000005
        /*17b0*/ 	.word	0x00013220
        /*17b4*/ 	.short	0x010a
        /*17b6*/ 	.byte	0x3f
	.zero		1


	//   ....[121]....
        /*17b8*/ 	.word	0x00025940
        /*17bc*/ 	.word	0x00000004
        /*17c0*/ 	.word	0x00013240
        /*17c4*/ 	.short	0x010a
        /*17c6*/ 	.byte	0x3f
	.zero		1


	//   ....[122]....
        /*17c8*/ 	.word	0x00025990
        /*17cc*/ 	.word	0x00000005
        /*17d0*/ 	.word	0x00013240
        /*17d4*/ 	.short	0x010a
        /*17d6*/ 	.byte	0x3f
	.zero		1


	//   ....[123]....
        /*17d8*/ 	.word	0x000259e0
        /*17dc*/ 	.word	0x00000004
        /*17e0*/ 	.word	0x00013260
        /*17e4*/ 	.short	0x010a
        /*17e6*/ 	.byte	0x3f
	.zero		1


	//   ....[124]....
        /*17e8*/ 	.word	0x00025a30
        /*17ec*/ 	.word	0x00000005
        /*17f0*/ 	.word	0x00013260
        /*17f4*/ 	.short	0x010a
        /*17f6*/ 	.byte	0x3f
	.zero		1


	//   ....[125]....
        /*17f8*/ 	.word	0x00025a80
        /*17fc*/ 	.word	0x00000004
        /*1800*/ 	.word	0x00013280
        /*1804*/ 	.short	0x010a
        /*1806*/ 	.byte	0x3f
	.zero		1


	//----- nvinfo : EIATTR_NUM_MBARRIERS
	.align		4
.L_239:
        /*1808*/ 	.byte	0x03, 0x38
        /*180a*/ 	.short	0x0016


	//----- nvinfo : EIATTR_EXIT_INSTR_OFFSETS
	.align		4
        /*180c*/ 	.byte	0x04, 0x1c
        /*180e*/ 	.short	(.L_241 - .L_240)


	//   ....[0]....
.L_240:
        /*1810*/ 	.word	0x00021cf0


	//----- nvinfo : EIATTR_MAX_THREADS
	.align		4
.L_241:
        /*1814*/ 	.byte	0x04, 0x05
        /*1816*/ 	.short	(.L_243 - .L_242)
.L_242:
        /*1818*/ 	.word	0x00000200
        /*181c*/ 	.word	0x00000001
        /*1820*/ 	.word	0x00000001


	//----- nvinfo : EIATTR_CRS_STACK_SIZE
	.align		4
.L_243:
        /*1824*/ 	.byte	0x04, 0x1e
        /*1826*/ 	.short	(.L_245 - .L_244)
.L_244:
        /*1828*/ 	.word	0x00000000


	//----- nvinfo : EIATTR_CBANK_PARAM_SIZE
	.align		4
.L_245:
        /*182c*/ 	.byte	0x03, 0x19
        /*182e*/ 	.short	0x0af0


	//----- nvinfo : EIATTR_PARAM_CBANK
	.align		4
        /*1830*/ 	.byte	0x04, 0x0a
        /*1832*/ 	.short	(.L_247 - .L_246)
	.align		4
.L_246:
        /*1834*/ 	.word	index@(.nv.constant0._ZN7cutlass13device_kernelIN5flash11enable_sm90INS1_16FlashAttnFwdSm90INS1_25CollectiveMainloopFwdSm90ILi2EN4cute5tupleIJNS5_1CILi1EEES8_S8_EEENS6_IJNS7_ILi192EEENS7_ILi160EEENS7_ILi64EEEEEELi64ENS_12float_e4m3_tEfNS_4arch4Sm90ELb0ELb1ELb0ELb1ELb1ELb1ELb0ELb1ELb1ELb1ELb0ELb0EEENS1_21CollectiveEpilogueFwdINS6_IJSA_SC_SB_EEES9_NS_10bfloat16_tESG_Li384ELb1ELb1ELb0ELb1EEENS1_36VarlenDynamicPersistentTileSchedulerILi192ELi160ELi384ELi128ELb0ELb1ELb1ELb1ELb0ELb1EEEEEEEEEvNT_6ParamsE)
        /*1838*/ 	.short	0x0210
        /*183a*/ 	.short	0x0af0


	//----- nvinfo : EIATTR_SW_WAR
	.align		4
.L_247:
        /*183c*/ 	.byte	0x04, 0x36
        /*183e*/ 	.short	(.L_249 - .L_248)
.L_248:
        /*1840*/ 	.word	0x00000008
.L_249:


//--------------------- .nv.info._ZN7cutlass13device_kernelIN5flash11enable_sm90INS1_16FlashAttnFwdSm90INS1_25CollectiveMainloopFwdSm90ILi2EN4cute5tupleIJNS5_1CILi1EEES8_S8_EEENS6_IJNS7_ILi192EEENS7_ILi160EEENS7_ILi64EEEEEELi64ENS_12float_e4m3_tEfNS_4arch4Sm90ELb1ELb0ELb0ELb0ELb1ELb0ELb0ELb1ELb1ELb1ELb0ELb0EEENS1_21CollectiveEpilogueFwdINS6_IJSA_SC_SB_EEES9_NS_10bfloat16_tESG_Li384ELb0ELb1ELb0ELb1EEENS1_30DynamicPersistentTileSchedulerILi384ELi128ELb0ELb1ELb1EEEEEEEEEvNT_6ParamsE --------------------------
	.section	.nv.info._ZN7cutlass13device_kernelIN5flash11enable_sm90INS1_16FlashAttnFwdSm90INS1_25CollectiveMainloopFwdSm90ILi2EN4cute5tupleIJNS5_1CILi1EEES8_S8_EEENS6_IJNS7_ILi192EEENS7_ILi160EEENS7_ILi64EEEEEELi64ENS_12float_e4m3_tEfNS_4arch4Sm90ELb1ELb0ELb0ELb0ELb1ELb0ELb0ELb1ELb1ELb1ELb0ELb0EEENS1_21CollectiveEpilogueFwdINS6_IJSA_SC_SB_EEES9_NS_10bfloat16_tESG_Li384ELb0ELb1ELb0ELb1EEENS1_30DynamicPersistentTileSchedulerILi384ELi128ELb0ELb1ELb1EEEEEEEEEvNT_6ParamsE,"",@"SHT_CUDA_INFO"
	.sectionflags	@""
	.align	4


	//----- nvinfo : EIATTR_CUDA_API_VERSION
	.align		4
        /*0000*/ 	.byte	0x04, 0x37
        /*0002*/ 	.short	(.L_251 - .L_250)
.L_250:
        /*0004*/ 	.word	0x00000082


	//----- nvinfo : EIATTR_KPARAM_INFO
	.align		4
.L_251:
        /*0008*/ 	.byte	0x04, 0x17
        /*000a*/ 	.short	(.L_253 - .L_252)
.L_252:
        /*000c*/ 	.word	0x00000000
        /*0010*/ 	.short	0x0000
        /*0012*/ 	.short	0x0070
        /*0014*/ 	.byte	0x00, 0xf0, 0x01, 0x2a


	//----- nvinfo : EIATTR_SPARSE_MMA_MASK
	.align		4
.L_253:
        /*0018*/ 	.byte	0x03, 0x50
        /*001a*/ 	.short	0x0000


	//----- nvinfo : EIATTR_MAXREG_COUNT
	.align		4
        /*001c*/ 	.byte	0x03, 0x1b
        /*001e*/ 	.short	0x0080


	//----- nvinfo : EIATTR_NUM_BARRIERS
	.align		4
        /*0020*/ 	.byte	0x02, 0x4c
        /*0022*/ 	.byte	0x09
	.zero		1


	//----- nvinfo : EIATTR_EXTERNS
	.align		4
        /*0024*/ 	.byte	0x04, 0x0f
        /*0026*/ 	.short	(.L_255 - .L_254)


	//   ....[0]....
	.align		4
.L_254:
        /*0028*/ 	.word	index@(__assertfail)


	//----- nvinfo : EIATTR_ANNOTATIONS
	.align		4
.L_255:
        /*002c*/ 	.byte	0x04, 0x55
        /*002e*/ 	.short	(.L_257 - .L_256)


	//   ....[0]....
.L_256:
        /* <DEDUP_REMOVED lines=30> */


	//----- nvinfo : EIATTR_MERCURY_ISA_VERSION
	.align		4
.L_257:
        /*01f8*/ 	.byte	0x03, 0x5f
        /*01fa*/ 	.short	0x0101


	//----- nvinfo : EIATTR_INT_WARP_WIDE_INSTR_OFFSETS
	.align		4
        /*01fc*/ 	.byte	0x04, 0x31
        /*01fe*/ 	.short	(.L_259 - .L_258)


	//   ....[0]....
.L_258:
        /*0200*/ 	.word	0x000000c0


	//   ....[1]....
        /*0204*/ 	.word	0x000000d0


	//   ....[2]....
        /*0208*/ 	.word	0x00000170


	//   ....[3]....
        /*020c*/ 	.word	0x0000bed0


	//   ....[4]....
        /*0210*/ 	.word	0x0000bf60


	//   ....[5]....
        /*0214*/ 	.word	0x0000f810


	//   ....[6]....
        /*0218*/ 	.word	0x0000f8a0


	//----- nvinfo : EIATTR_COOP_GROUP_MASK_REGIDS
	.align		4
.L_259:
        /*021c*/ 	.byte	0x04, 0x29
        /*021e*/ 	.short	(.L_261 - .L_260)


	//   ....[0]....
.L_260:
        /*0220*/ 	.word	0xffffffff


	//   ....[1]....
        /*0224*/ 	.word	0xffffffff


	//   ....[2]....
        /*0228*/ 	.word	0xffffffff


	//   ....[3]....
        /*022c*/ 	.word	0xffffffff


	//   ....[4]....
        /*0230*/ 	.word	0xffffffff


	//   ....[5]....
        /*0234*/ 	.word	0xffffffff


	//   ....[6]....
        /*0238*/ 	.word	0xffffffff


	//   ....[7]....
        /*023c*/ 	.word	0xffffffff


	//   ....[8]....
        /*0240*/ 	.word	0xffffffff


	//   ....[9]....
        /*0244*/ 	.word	0xffffffff


	//   ....[10]....
        /*0248*/ 	.word	0xffffffff


	//   ....[11]....
        /*024c*/ 	.word	0xffffffff


	//   ....[12]....
        /*0250*/ 	.word	0xffffffff


	//   ....[13]....
        /*0254*/ 	.word	0xffffffff


	//   ....[14]....
        /*0258*/ 	.word	0xffffffff


	//   ....[15]....
        /*025c*/ 	.word	0xffffffff


	//   ....[16]....
        /*0260*/ 	.word	0xffffffff


	//   ....[17]....
        /*0264*/ 	.word	0xffffffff


	//   ....[18]....
        /*0268*/ 	.word	0xffffffff


	//   ....[19]....
        /*026c*/ 	.word	0xffffffff


	//   ....[20]....
        /*0270*/ 	.word	0xffffffff


	//   ....[21]....
        /*0274*/ 	.word	0xffffffff


	//   ....[22]....
        /*0278*/ 	.word	0xffffffff


	//   ....[23]....
        /*027c*/ 	.word	0xffffffff


	//   ....[24]....
        /*0280*/ 	.word	0xffffffff


	//   ....[25]....
        /*0284*/ 	.word	0xffffffff


	//   ....[26]....
        /*0288*/ 	.word	0xffffffff


	//   ....[27]....
        /*028c*/ 	.word	0xffffffff


	//   ....[28]....
        /*0290*/ 	.word	0xffffffff


	//   ....[29]....
        /*0294*/ 	.word	0xffffffff


	//   ....[30]....
        /*0298*/ 	.word	0xffffffff


	//   ....[31]....
        /*029c*/ 	.word	0xffffffff


	//   ....[32]....
        /*02a0*/ 	.word	0xffffffff


	//   ....[33]....
        /*02a4*/ 	.word	0xffffffff


	//   ....[34]....
        /*02a8*/ 	.word	0xffffffff


	//   ....[35]....
        /*02ac*/ 	.word	0xffffffff


	//   ....[36]....
        /*02b0*/ 	.word	0xffffffff


	//   ....[37]....
        /*02b4*/ 	.word	0xffffffff


	//   ....[38]....
        /*02b8*/ 	.word	0xffffffff


	//   ....[39]....
        /*02bc*/ 	.word	0xffffffff


	//   ....[40]....
        /*02c0*/ 	.word	0xffffffff


	//   ....[41]....
        /*02c4*/ 	.word	0xffffffff


	//   ....[42]....
        /*02c8*/ 	.word	0xffffffff


	//   ....[43]....
        /*02cc*/ 	.word	0xffffffff


	//   ....[44]....
        /*02d0*/ 	.word	0xffffffff


	//   ....[45]....
        /*02d4*/ 	.word	0xffffffff


	//   ....[46]....
        /*02d8*/ 	.word	0xffffffff


	//   ....[47]....
        /*02dc*/ 	.word	0xffffffff


	//   ....[48]....
        /*02e0*/ 	.word	0xffffffff


	//   ....[49]....
        /*02e4*/ 	.word	0xffffffff


	//   ....[50]....
        /*02e8*/ 	.word	0xffffffff


	//   ....[51]....
        /*02ec*/ 	.word	0xffffffff


	//   ....[52]....
        /*02f0*/ 	.word	0xffffffff


	//   ....[53]....
        /*02f4*/ 	.word	0xffffffff


	//   ....[54]....
        /*02f8*/ 	.word	0xffffffff


	//   ....[55]....
        /*02fc*/ 	.word	0xffffffff


	//   ....[56]....
        /*0300*/ 	.word	0xffffffff


	//   ....[57]....
        /*0304*/ 	.word	0xffffffff


	//   ....[58]....
        /*0308*/ 	.word	0xffffffff


	//   ....[59]....
        /*030c*/ 	.word	0xffffffff


	//   ....[60]....
        /*0310*/ 	.word	0xffffffff


	//   ....[61]....
        /*0314*/ 	.word	0xffffffff


	//   ....[62]....
        /*0318*/ 	.word	0xffffffff


	//   ....[63]....
        /*031c*/ 	.word	0xffffffff


	//   ....[64]....
        /*0320*/ 	.word	0xffffffff


	//   ....[65]....
        /*0324*/ 	.word	0xffffffff


	//   ....[66]....
        /*0328*/ 	.word	0xffffffff


	//   ....[67]....
        /*032c*/ 	.word	0xffffffff


	//   ....[68]....
        /*0330*/ 	.word	0xffffffff


	//   ....[69]....
        /*0334*/ 	.word	0xffffffff


	//   ....[70]....
        /*0338*/ 	.word	0xffffffff


	//   ....[71]....
        /*033c*/ 	.word	0xffffffff


	//   ....[72]....
        /*0340*/ 	.word	0xffffffff


	//   ....[73]....
        /*0344*/ 	.word	0xffffffff


	//   ....[74]....
        /*0348*/ 	.word	0xffffffff


	//   ....[75]....
        /*034c*/ 	.word	0xffffffff


	//   ....[76]....
        /*0350*/ 	.word	0xffffffff


	//   ....[77]....
        /*0354*/ 	.word	0xffffffff


	//   ....[78]....
        /*0358*/ 	.word	0xffffffff


	//   ....[79]....
        /*035c*/ 	.word	0xffffffff


	//   ....[80]....
        /*0360*/ 	.word	0xffffffff


	//   ....[81]....
        /*0364*/ 	.word	0xffffffff


	//   ....[82]....
        /*0368*/ 	.word	0xffffffff


	//   ....[83]....
        /*036c*/ 	.word	0xffffffff


	//   ....[84]....
        /*0370*/ 	.word	0xffffffff


	//   ....[85]....
        /*0374*/ 	.word	0xffffffff


	//   ....[86]....
        /*0378*/ 	.word	0xffffffff


	//   ....[87]....
        /*037c*/ 	.word	0xffffffff


	//   ....[88]....
        /*0380*/ 	.word	0xffffffff


	//   ....[89]....
        /*0384*/ 	.word	0xffffffff


	//   ....[90]....
        /*0388*/ 	.word	0xffffffff


	//   ....[91]....
        /*038c*/ 	.word	0xffffffff


	//   ....[92]....
        /*0390*/ 	.word	0xffffffff


	//   ....[93]....
        /*0394*/ 	.word	0xffffffff


	//   ....[94]....
        /*0398*/ 	.word	0xffffffff


	//   ....[95]....
        /*039c*/ 	.word	0xffffffff


	//   ....[96]....
        /*03a0*/ 	.word	0xffffffff


	//   ....[97]....
        /*03a4*/ 	.word	0xffffffff


	//   ....[98]....
        /*03a8*/ 	.word	0xffffffff


	//   ....[99]....
        /*03ac*/ 	.word	0xffffffff


	//   ....[100]....
        /*03b0*/ 	.word	0xffffffff


	//   ....[101]....
        /*03b4*/ 	.word	0xffffffff


	//   ....[102]....
        /*03b8*/ 	.word	0xffffffff


	//   ....[103]....
        /*03bc*/ 	.word	0xffffffff


	//   ....[104]....
        /*03c0*/ 	.word	0xffffffff


	//   ....[105]....
        /*03c4*/ 	.word	0xffffffff


	//   ....[106]....
        /*03c8*/ 	.word	0xffffffff


	//   ....[107]....
        /*03cc*/ 	.word	0xffffffff


	//   ....[108]....
        /*03d0*/ 	.word	0xffffffff


	//   ....[109]....
        /*03d4*/ 	.word	0xffffffff


	//   ....[110]....
        /*03d8*/ 	.word	0xffffffff


	//   ....[111]....
        /*03dc*/ 	.word	0xffffffff


	//   ....[112]....
        /*03e0*/ 	.word	0xffffffff


	//   ....[113]....
        /*03e4*/ 	.word	0xffffffff


	//   ....[114]....
        /*03e8*/ 	.word	0xffffffff


	//   ....[115]....
        /*03ec*/ 	.word	0xffffffff


	//   ....[116]....
        /*03f0*/ 	.word	0xffffffff


	//   ....[117]....
        /*03f4*/ 	.word	0xffffffff


	//   ....[118]....
        /*03f8*/ 	.word	0x0500000f


	//   ....[119]....
        /*03fc*/ 	.word	0x0500000f


	//   ....[120]....
        /*0400*/ 	.word	0x0500000f


	//   ....[121]....
        /*0404*/ 	.word	0x0500000f


	//   ....[122]....
        /*0408*/ 	.word	0x0500000f


	//   ....[123]....
        /*040c*/ 	.word	0x0500000f


	//   ....[124]....
        /*0410*/ 	.word	0x0500000f


	//   ....[125]....
        /*0414*/ 	.word	0x0500000f


	//   ....[126]....
        /*0418*/ 	.word	0x0500000f


	//   ....[127]....
        /*041c*/ 	.word	0x0500000f


	//   ....[128]....
        /*0420*/ 	.word	0x0500000f


	//   ....[129]....
        /*0424*/ 	.word	0x0500000f


	//   ....[130]....
        /*0428*/ 	.word	0x0500000f


	//   ....[131]....
        /*042c*/ 	.word	0x0500000f


	//   ....[132]....
        /*0430*/ 	.word	0x0500000f


	//   ....[133]....
        /*0434*/ 	.word	0x0500000f


	//   ....[134]....
        /*0438*/ 	.word	0x0500000f


	//   ....[135]....
        /*043c*/ 	.word	0x0500000f


	//   ....[136]....
        /*0440*/ 	.word	0x0500000f


	//   ....[137]....
        /*0444*/ 	.word	0x0500000f


	//   ....[138]....
        /*0448*/ 	.word	0x0500000f


	//   ....[139]....
        /*044c*/ 	.word	0x0500000f


	//   ....[140]....
        /*0450*/ 	.word	0x0500000f


	//   ....[141]....
        /*0454*/ 	.word	0x0500000f


	//   ....[142]....
        /*0458*/ 	.word	0x0500000f


	//   ....[143]....
        /*045c*/ 	.word	0x0500000f


	//   ....[144]....
        /*0460*/ 	.word	0x0500000f


	//   ....[145]....
        /*0464*/ 	.word	0x0500000f


	//   ....[146]....
        /*0468*/ 	.word	0x0500000f


	//   ....[147]....
        /*046c*/ 	.word	0x0500000f


	//   ....[148]....
        /*0470*/ 	.word	0x0500000f


	//   ....[149]....
        /*0474*/ 	.word	0x0500000f


	//   ....[150]....
        /*0478*/ 	.word	0x0500000f


	//   ....[151]....
        /*047c*/ 	.word	0x0500000f


	//   ....[152]....
        /*0480*/ 	.word	0x0500000f


	//   ....[153]....
        /*0484*/ 	.word	0x0500000f


	//   ....[154]....
        /*0488*/ 	.word	0x0500000f


	//   ....[155]....
        /*048c*/ 	.word	0x0500000f


	//   ....[156]....
        /*0490*/ 	.word	0x0500000f


	//   ....[157]....
        /*0494*/ 	.word	0x0500000f


	//   ....[158]....
        /*0498*/ 	.word	0x0500000f


	//   ....[159]....
        /*049c*/ 	.word	0x0500000f


	//   ....[160]....
        /*04a0*/ 	.word	0x0500000f


	//   ....[161]....
        /*04a4*/ 	.word	0x0500000f


	//   ....[162]....
        /*04a8*/ 	.word	0x0500000f


	//   ....[163]....
        /*04ac*/ 	.word	0x0500000f


	//   ....[164]....
        /*04b0*/ 	.word	0x0500000f


	//   ....[165]....
        /*04b4*/ 	.word	0x0500000f


	//   ....[166]....
        /*04b8*/ 	.word	0x0500000f


	//   ....[167]....
        /*04bc*/ 	.word	0x0500000f


	//   ....[168]....
        /*04c0*/ 	.word	0x0500000f


	//   ....[169]....
        /*04c4*/ 	.word	0x0500000f


	//   ....[170]....
        /*04c8*/ 	.word	0x0500000f


	//   ....[171]....
        /*04cc*/ 	.word	0x0500000f


	//----- nvinfo : EIATTR_COOP_GROUP_INSTR_OFFSETS
	.align		4
.L_261:
        /*04d0*/ 	.byte	0x04, 0x28
        /*04d2*/ 	.short	(.L_263 - .L_262)


	//   ....[0]....
.L_262:
        /*04d4*/ 	.word	0x00000070


	//   ....[1]....
        /*04d8*/ 	.word	0x000000b0


	//   ....[2]....
        /*04dc*/ 	.word	0x000002d0


	//   ....[3]....
        /*04e0*/ 	.word	0x00000430


	//   ....[4]....
        /*04e4*/ 	.word	0x00000550


	//   ....[5]....
        /*04e8*/ 	.word	0x000006b0


	//   ....[6]....
        /*04ec*/ 	.word	0x00001580


	//   ....[7]....
        /*04f0*/ 	.word	0x00001e60


	//   ....[8]....
        /*04f4*/ 	.word	0x00001e90


	//   ....[9]....
        /*04f8*/ 	.word	0x00002770


	//   ....[10]....
        /*04fc*/ 	.word	0x00002790


	//   ....[11]....
        /*0500*/ 	.word	0x000033d0


	//   ....[12]....
        /*0504*/ 	.word	0x00003490


	//   ....[13]....
        /*0508*/ 	.word	0x00004b70


	//   ....[14]....
        /*050c*/ 	.word	0x00005330


	//   ....[15]....
        /*0510*/ 	.word	0x00005350


	//   ....[16]....
        /*0514*/ 	.word	0x00005390


	//   ....[17]....
        /*0518*/ 	.word	0x00005f80


	//   ....[18]....
        /*051c*/ 	.word	0x00005fe0


	//   ....[19]....
        /*0520*/ 	.word	0x00007dd0


	//   ....[20]....
        /*0524*/ 	.word	0x00007de0


	//   ....[21]....
        /*0528*/ 	.word	0x00007e10


	//   ....[22]....
        /*052c*/ 	.word	0x00007e20


	//   ....[23]....
        /*0530*/ 	.word	0x000096c0


	//   ....[24]....
        /*0534*/ 	.word	0x000096d0


	//   ....[25]....
        /*0538*/ 	.word	0x00009750


	//   ....[26]....
        /*053c*/ 	.word	0x00009760


	//   ....[27]....
        /*0540*/ 	.word	0x0000a2a0


	//   ....[28]....
        /*0544*/ 	.word	0x0000a2f0


	//   ....[29]....
        /*0548*/ 	.word	0x0000a350


	//   ....[30]....
        /*054c*/ 	.word	0x0000a390


	//   ....[31]....
        /*0550*/ 	.word	0x0000a3d0


	//   ....[32]....
        /*0554*/ 	.word	0x0000a410


	//   ....[33]....
        /*0558*/ 	.word	0x0000a430


	//   ....[34]....
        /*055c*/ 	.word	0x0000a460


	//   ....[35]....
        /*0560*/ 	.word	0x0000a4a0


	//   ....[36]....
        /*0564*/ 	.word	0x0000a4c0


	//   ....[37]....
        /*0568*/ 	.word	0x0000a4e0


	//   ....[38]....
        /*056c*/ 	.word	0x0000a500


	//   ....[39]....
        /*0570*/ 	.word	0x0000a520


	//   ....[40]....
        /*0574*/ 	.word	0x0000a550


	//   ....[41]....
        /*0578*/ 	.word	0x0000a590


	//   ....[42]....
        /*057c*/ 	.word	0x0000a5a0


	//   ....[43]....
        /*0580*/ 	.word	0x0000a5c0


	//   ....[44]....
        /*0584*/ 	.word	0x0000a600


	//   ....[45]....
        /*0588*/ 	.word	0x0000a630


	//   ....[46]....
        /*058c*/ 	.word	0x0000a660


	//   ....[47]....
        /*0590*/ 	.word	0x0000aad0


	//   ....[48]....
        /*0594*/ 	.word	0x0000ab10


	//   ....[49]....
        /*0598*/ 	.word	0x0000ab40


	//   ....[50]....
        /*059c*/ 	.word	0x0000ab80


	//   ....[51]....
        /*05a0*/ 	.word	0x0000ab90


	//   ....[52]....
        /*05a4*/ 	.word	0x0000abb0


	//   ....[53]....
        /*05a8*/ 	.word	0x0000abd0


	//   ....[54]....
        /*05ac*/ 	.word	0x0000ac20


	//   ....[55]....
        /*05b0*/ 	.word	0x0000b290


	//   ....[56]....
        /*05b4*/ 	.word	0x0000b2d0


	//   ....[57]....
        /*05b8*/ 	.word	0x0000b300


	//   ....[58]....
        /*05bc*/ 	.word	0x0000b330


	//   ....[59]....
        /*05c0*/ 	.word	0x0000b350


	//   ....[60]....
        /*05c4*/ 	.word	0x0000b360


	//   ....[61]....
        /*05c8*/ 	.word	0x0000b370


	//   ....[62]....
        /*05cc*/ 	.word	0x0000b390


	//   ....[63]....
        /*05d0*/ 	.word	0x0000b520


	//   ....[64]....
        /*05d4*/ 	.word	0x0000ce20


	//   ....[65]....
        /*05d8*/ 	.word	0x0000ce50


	//   ....[66]....
        /*05dc*/ 	.word	0x0000cec0


	//   ....[67]....
        /*05e0*/ 	.word	0x0000cee0


	//   ....[68]....
        /*05e4*/ 	.word	0x0000cf20


	//   ....[69]....
        /*05e8*/ 	.word	0x0000cf30


	//   ....[70]....
        /*05ec*/ 	.word	0x0000cf50


	//   ....[71]....
        /*05f0*/ 	.word	0x0000cf60


	//   ....[72]....
        /*05f4*/ 	.word	0x0000cfa0


	//   ....[73]....
        /*05f8*/ 	.word	0x0000cff0


	//   ....[74]....
        /*05fc*/ 	.word	0x0000d430


	//   ....[75]....
        /*0600*/ 	.word	0x0000d440


	//   ....[76]....
        /*0604*/ 	.word	0x0000d450


	//   ....[77]....
        /*0608*/ 	.word	0x0000d470


	//   ....[78]....
        /*060c*/ 	.word	0x0000d4f0


	//   ....[79]....
        /*0610*/ 	.word	0x0000d500


	//   ....[80]....
        /*0614*/ 	.word	0x0000d570


	//   ....[81]....
        /*0618*/ 	.word	0x0000d580


	//   ....[82]....
        /*061c*/ 	.word	0x0000d590


	//   ....[83]....
        /*0620*/ 	.word	0x0000d5a0


	//   ....[84]....
        /*0624*/ 	.word	0x0000de50


	//   ....[85]....
        /*0628*/ 	.word	0x0000de70


	//   ....[86]....
        /*062c*/ 	.word	0x0000de90


	//   ....[87]....
        /*0630*/ 	.word	0x0000df20


	//   ....[88]....
        /*0634*/ 	.word	0x0000df40


	//   ....[89]....
        /*0638*/ 	.word	0x0000dfc0


	//   ....[90]....
        /*063c*/ 	.word	0x0000dfe0


	//   ....[91]....
        /*0640*/ 	.word	0x0000dff0


	//   ....[92]....
        /*0644*/ 	.word	0x0000e000


	//   ....[93]....
        /*0648*/ 	.word	0x0000e0a0


	//   ....[94]....
        /*064c*/ 	.word	0x0000e0c0


	//   ....[95]....
        /*0650*/ 	.word	0x0000e0e0


	//   ....[96]....
        /*0654*/ 	.word	0x0000eaa0


	//   ....[97]....
        /*0658*/ 	.word	0x0000eab0


	//   ....[98]....
        /*065c*/ 	.word	0x0000ead0


	//   ....[99]....
        /*0660*/ 	.word	0x0000eb20


	//   ....[100]....
        /*0664*/ 	.word	0x0000eb30


	//   ....[101]....
        /*0668*/ 	.word	0x0000eb70


	//   ....[102]....
        /*066c*/ 	.word	0x0000eb80


	//   ....[103]....
        /*0670*/ 	.word	0x0000eb90


	//   ....[104]....
        /*0674*/ 	.word	0x0000ebd0


	//   ....[105]....
        /*0678*/ 	.word	0x0000ec10


	//   ....[106]....
        /*067c*/ 	.word	0x0000f030


	//   ....[107]....
        /*0680*/ 	.word	0x0000f040


	//   ....[108]....
        /*0684*/ 	.word	0x0000f050


	//   ....[109]....
        /*0688*/ 	.word	0x0000f090


	//   ....[110]....
        /*068c*/ 	.word	0x0000f0a0


	//   ....[111]....
        /*0690*/ 	.word	0x0000f0e0


	//   ....[112]....
        /*0694*/ 	.word	0x0000f0f0


	//   ....[113]....
        /*0698*/ 	.word	0x0000f100


	//   ....[114]....
        /*069c*/ 	.word	0x0000f140


	//   ....[115]....
        /*06a0*/ 	.word	0x0000f180


	//   ....[116]....
        /*06a4*/ 	.word	0x0000ff50


	//   ....[117]....
        /*06a8*/ 	.word	0x000100f0


	//   ....[118]....
        /*06ac*/ 	.word	0x00010720


	//   ....[119]....
        /*06b0*/ 	.word	0x00010800


	//   ....[120]....
        /*06b4*/ 	.word	0x000108e0


	//   ....[121]....
        /*06b8*/ 	.word	0x00010990


	//   ....[122]....
        /*06bc*/ 	.word	0x00010a40


	//   ....[123]....
        /*06c0*/ 	.word	0x00010af0


	//   ....[124]....
        /*06c4*/ 	.word	0x00010b90


	//   ....[125]....
        /*06c8*/ 	.word	0x00010c30


	//   ....[126]....
        /*06cc*/ 	.word	0x00010ce0


	//   ....[127]....
        /*06d0*/ 	.word	0x00010d60


	//   ....[128]....
        /*06d4*/ 	.word	0x00010e30


	//   ....[129]....
        /*06d8*/ 	.word	0x00010f30


	//   ....[130]....
        /*06dc*/ 	.word	0x00010fe0


	//   ....[131]....
        /*06e0*/ 	.word	0x00011060


	//   ....[132]....
        /*06e4*/ 	.word	0x00011140


	//   ....[133]....
        /*06e8*/ 	.word	0x000111a0


	//   ....[134]....
        /*06ec*/ 	.word	0x00011280


	//   ....[135]....
        /*06f0*/ 	.word	0x000112e0


	//   ....[136]....
        /*06f4*/ 	.word	0x00011380


	//   ....[137]....
        /*06f8*/ 	.word	0x00011420


	//   ....[138]....
        /*06fc*/ 	.word	0x000114d0


	//   ....[139]....
        /*0700*/ 	.word	0x00011560


	//   ....[140]....
        /*0704*/ 	.word	0x000115d0


	//   ....[141]....
        /*0708*/ 	.word	0x00011630


	//   ....[142]....
        /*070c*/ 	.word	0x00011730


	//   ....[143]....
        /*0710*/ 	.word	0x00011790


	//   ....[144]....
        /*0714*/ 	.word	0x00011890


	//   ....[145]....
        /*0718*/ 	.word	0x000118f0


	//   ....[146]....
        /*071c*/ 	.word	0x00011990


	//   ....[147]....
        /*0720*/ 	.word	0x00011a50


	//   ....[148]....
        /*0724*/ 	.word	0x00011b20


	//   ....[149]....
        /*0728*/ 	.word	0x00011b80


	//   ....[150]....
        /*072c*/ 	.word	0x00011c30


	//   ....[151]....
        /*0730*/ 	.word	0x00011d60


	//   ....[152]....
        /*0734*/ 	.word	0x00011e10


	//   ....[153]....
        /*0738*/ 	.word	0x00011ec0


	//   ....[154]....
        /*073c*/ 	.word	0x00011f60


	//   ....[155]....
        /*0740*/ 	.word	0x00012010


	//   ....[156]....
        /*0744*/ 	.word	0x000120b0


	//   ....[157]....
        /*0748*/ 	.word	0x00012160


	//   ....[158]....
        /*074c*/ 	.word	0x00012200


	//   ....[159]....
        /*0750*/ 	.word	0x00012270


	//   ....[160]....
        /*0754*/ 	.word	0x00012330


	//   ....[161]....
        /*0758*/ 	.word	0x00012420


	//   ....[162]....
        /*075c*/ 	.word	0x000124b0


	//   ....[163]....
        /*0760*/ 	.word	0x00012510


	//   ....[164]....
        /*0764*/ 	.word	0x000125c0


	//   ....[165]....
        /*0768*/ 	.word	0x00012620


	//   ....[166]....
        /*076c*/ 	.word	0x000126d0


	//   ....[167]....
        /*0770*/ 	.word	0x00012730


	//   ....[168]....
        /*0774*/ 	.word	0x000127e0


	//   ....[169]....
        /*0778*/ 	.word	0x00012840


	//   ....[170]....
        /*077c*/ 	.word	0x000128f0


	//   ....[171]....
        /*0780*/ 	.word	0x00012b50


	//----- nvinfo : EIATTR_REG_RECONFIG
	.align		4
.L_263:
        /*0784*/ 	.byte	0x01, 0x54
	.zero		2


	//----- nvinfo : EIATTR_SYSCALL_OFFSETS
	.align		4
        /*0788*/ 	.byte	0x04, 0x46
        /*078a*/ 	.short	(.L_265 - .L_264)


	//   ....[0]....
.L_264:
        /*078c*/ 	.word	0x00001760


	//   ....[1]....
        /*0790*/ 	.word	0x0000c0d0


	//   ....[2]....
        /*0794*/ 	.word	0x0000c240


	//   ....[3]....
        /*0798*/ 	.word	0x0000c390


	//   ....[4]....
        /*079c*/ 	.word	0x0000c4d0


	//   ....[5]....
        /*07a0*/ 	.word	0x0000d950


	//----- nvinfo : EIATTR_MBARRIER_INSTR_OFFSETS
	.align		4
.L_265:
        /*07a4*/ 	.byte	0x04, 0x39
        /*07a6*/ 	.short	(.L_267 - .L_266)


	//   ....[0]....
.L_266:
        /*07a8*/ 	.word	0x00000180
        /*07ac*/ 	.word	0x000000ff
        /*07b0*/ 	.word	0x00013200
        /*07b4*/ 	.short	0x0100
        /*07b6*/ 	.byte	0x08
	.zero		1


	//   ....[1]....
        /*07b8*/ 	.word	0x00000190
        /*07bc*/ 	.word	0x000000ff
        /*07c0*/ 	.word	0x00013220
        /*07c4*/ 	.short	0x0100
        /*07c6*/ 	.byte	0x08
	.zero		1


	//   ....[2]....
        /*07c8*/ 	.word	0x00000280
        /*07cc*/ 	.word	0x000000ff
        /*07d0*/ 	.word	0x00013230
        /*07d4*/ 	.short	0x0100
        /*07d6*/ 	.byte	0x08
	.zero		1


	//   ....[3]....
        /*07d8*/ 	.word	0x00000290
        /*07dc*/ 	.word	0x000000ff
        /*07e0*/ 	.word	0x00013240
        /*07e4*/ 	.short	0x0100
        /*07e6*/ 	.byte	0x08
	.zero		1


	//   ....[4]....
        /*07e8*/ 	.word	0x000002a0
        /*07ec*/ 	.word	0x000000ff
        /*07f0*/ 	.word	0x00013238
        /*07f4*/ 	.short	0x0100
        /*07f6*/ 	.byte	0x08
	.zero		1


	//   ....[5]....
        /*07f8*/ 	.word	0x000002b0
        /*07fc*/ 	.word	0x000000ff
        /*0800*/ 	.word	0x00013248
        /*0804*/ 	.short	0x0100
        /*0806*/ 	.byte	0x08
	.zero		1


	//   ....[6]....
        /*0808*/ 	.word	0x000003e0
        /*080c*/ 	.word	0x000000ff
        /*0810*/ 	.word	0x00013250
        /*0814*/ 	.short	0x0100
        /*0816*/ 	.byte	0x08
	.zero		1


	//   ....[7]....
        /*0818*/ 	.word	0x000003f0
        /*081c*/ 	.word	0x000000ff
        /*0820*/ 	.word	0x00013260
        /*0824*/ 	.short	0x0100
        /*0826*/ 	.byte	0x08
	.zero		1


	//   ....[8]....
        /*0828*/ 	.word	0x00000400
        /*082c*/ 	.word	0x000000ff
        /*0830*/ 	.word	0x00013258
        /*0834*/ 	.short	0x0100
        /*0836*/ 	.byte	0x08
	.zero		1


	//   ....[9]....
        /*0838*/ 	.word	0x00000410
        /*083c*/ 	.word	0x000000ff
        /*0840*/ 	.word	0x00013268
        /*0844*/ 	.short	0x0100
        /*0846*/ 	.byte	0x08
	.zero		1


	//   ....[10]....
        /*0848*/ 	.word	0x00000500
        /*084c*/ 	.word	0x000000ff
        /*0850*/ 	.word	0x00013270
        /*0854*/ 	.short	0x0100
        /*0856*/ 	.byte	0x06
	.zero		1


	//   ....[11]....
        /*0858*/ 	.word	0x00000510
        /*085c*/ 	.word	0x000000ff
        /*0860*/ 	.word	0x00013280
        /*0864*/ 	.short	0x0100
        /*0866*/ 	.byte	0x06
	.zero		1


	//   ....[12]....
        /*0868*/ 	.word	0x00000520
        /*086c*/ 	.word	0x000000ff
        /*0870*/ 	.word	0x00013278
        /*0874*/ 	.short	0x0100
        /*0876*/ 	.byte	0x06
	.zero		1


	//   ....[13]....
        /*0878*/ 	.word	0x00000530
        /*087c*/ 	.word	0x000000ff
        /*0880*/ 	.word	0x00013288
        /*0884*/ 	.short	0x0100
        /*0886*/ 	.byte	0x06
	.zero		1


	//   ....[14]....
        /*0888*/ 	.word	0x00000660
        /*088c*/ 	.word	0x000000ff
        /*0890*/ 	.word	0x00013290
        /*0894*/ 	.short	0x0100
        /*0896*/ 	.byte	0x08
	.zero		1


	//   ....[15]....
        /*0898*/ 	.word	0x00000670
        /*089c*/ 	.word	0x000000ff
        /*08a0*/ 	.word	0x000132a0
        /*08a4*/ 	.short	0x0100
        /*08a6*/ 	.byte	0x08
	.zero		1


	//   ....[16]....
        /*08a8*/ 	.word	0x00000680
        /*08ac*/ 	.word	0x000000ff
        /*08b0*/ 	.word	0x00013298
        /*08b4*/ 	.short	0x0100
        /*08b6*/ 	.byte	0x08
	.zero		1


	//   ....[17]....
        /*08b8*/ 	.word	0x00000690
        /*08bc*/ 	.word	0x000000ff
        /*08c0*/ 	.word	0x000132a8
        /*08c4*/ 	.short	0x0100
        /*08c6*/ 	.byte	0x08
	.zero		1


	//   ....[18]....
        /*08c8*/ 	.word	0x000007e0
        /*08cc*/ 	.word	0x000000ff
        /*08d0*/ 	.word	0x000132b0
        /*08d4*/ 	.short	0x0100
        /*08d6*/ 	.byte	0x08
	.zero		1


	//   ....[19]....
        /*08d8*/ 	.word	0x000007f0
        /*08dc*/ 	.word	0x000000ff
        /*08e0*/ 	.word	0x000132c0
        /*08e4*/ 	.short	0x0100
        /*08e6*/ 	.byte	0x08
	.zero		1


	//   ....[20]....
        /*08e8*/ 	.word	0x00000800
        /*08ec*/ 	.word	0x000000ff
        /*08f0*/ 	.word	0x000132b8
        /*08f4*/ 	.short	0x0100
        /*08f6*/ 	.byte	0x08
	.zero		1


	//   ....[21]....
        /*08f8*/ 	.word	0x00000810
        /*08fc*/ 	.word	0x000000ff
        /*0900*/ 	.word	0x000132c8
        /*0904*/ 	.short	0x0100
        /*0906*/ 	.byte	0x08
	.zero		1


	//   ....[22]....
        /*0908*/ 	.word	0x000017e0
        /*090c*/ 	.word	0x000000ff
        /*0910*/ 	.word	0x00013200
        /*0914*/ 	.short	0x010a
        /*0916*/ 	.byte	0x2d
	.zero		1


	//   ....[23]....
        /*0918*/ 	.word	0x00001860
        /*091c*/ 	.word	0x00000003
        /*0920*/ 	.word	0x00013230
        /*0924*/ 	.short	0x010a
        /*0926*/ 	.byte	0x3f
	.zero		1


	//   ....[24]....
        /*0928*/ 	.word	0x000018a0
        /*092c*/ 	.word	0x00000003
        /*0930*/ 	.word	0x00013230
        /*0934*/ 	.short	0x010a
        /*0936*/ 	.byte	0x3f
	.zero		1


	//   ....[25]....
        /*0938*/ 	.word	0x000020a0
        /*093c*/ 	.word	0x000000ff
        /*0940*/ 	.word	0x00000000
        /*0944*/ 	.short	0x0101
        /*0946*/ 	.byte	0x06
	.zero		1


	//   ....[26]....
        /*0948*/ 	.word	0x00004380
        /*094c*/ 	.word	0x000000ff
        /*0950*/ 	.word	0x00013230
        /*0954*/ 	.short	0x010a
        /*0956*/ 	.byte	0x15
	.zero		1


	//   ....[27]....
        /*0958*/ 	.word	0x000043c0
        /*095c*/ 	.word	0x000000ff
        /*0960*/ 	.word	0x00013230
        /*0964*/ 	.short	0x010a
        /*0966*/ 	.byte	0x15
	.zero		1


	//   ....[28]....
        /*0968*/ 	.word	0x00004810
        /*096c*/ 	.word	0x000000ff
        /*0970*/ 	.word	0x00013250
        /*0974*/ 	.short	0x010a
        /*0976*/ 	.byte	0x0b
	.zero		1


	//   ....[29]....
        /*0978*/ 	.word	0x00004850
        /*097c*/ 	.word	0x000000ff
        /*0980*/ 	.word	0x00013250
        /*0984*/ 	.short	0x010a
        /*0986*/ 	.byte	0x0b
	.zero		1


	//   ....[30]....
        /*0988*/ 	.word	0x00004b10
        /*098c*/ 	.word	0x000000ff
        /*0990*/ 	.word	0x00000000
        /*0994*/ 	.short	0x0101
        /*0996*/ 	.byte	0x15
	.zero		1


	//   ....[31]....
        /*0998*/ 	.word	0x00006c60
        /*099c*/ 	.word	0x000000ff
        /*09a0*/ 	.word	0x00000000
        /*09a4*/ 	.short	0x0101
        /*09a6*/ 	.byte	0x06
	.zero		1


	//   ....[32]....
        /*09a8*/ 	.word	0x00007190
        /*09ac*/ 	.word	0x000000ff
        /*09b0*/ 	.word	0x00013230
        /*09b4*/ 	.short	0x010a
        /*09b6*/ 	.byte	0x06
	.zero		1


	//   ....[33]....
        /*09b8*/ 	.word	0x000071d0
        /*09bc*/ 	.word	0x000000ff
        /*09c0*/ 	.word	0x00013230
        /*09c4*/ 	.short	0x010a
        /*09c6*/ 	.byte	0x06
	.zero		1


	//   ....[34]....
        /*09c8*/ 	.word	0x00007620
        /*09cc*/ 	.word	0x000000ff
        /*09d0*/ 	.word	0x00013250
        /*09d4*/ 	.short	0x010a
        /*09d6*/ 	.byte	0x0b
	.zero		1


	//   ....[35]....
        /*09d8*/ 	.word	0x00007660
        /*09dc*/ 	.word	0x000000ff
        /*09e0*/ 	.word	0x00013250
        /*09e4*/ 	.short	0x010a
        /*09e6*/ 	.byte	0x0b
	.zero		1


	//   ....[36]....
        /*09e8*/ 	.word	0x00007970
        /*09ec*/ 	.word	0x000000ff
        /*09f0*/ 	.word	0x00000000
        /*09f4*/ 	.short	0x0101
        /*09f6*/ 	.byte	0x06
	.zero		1


	//   ....[37]....
        /*09f8*/ 	.word	0x00008ee0
        /*09fc*/ 	.word	0x000000ff
        /*0a00*/ 	.word	0x00000000
        /*0a04*/ 	.short	0x0101
        /*0a06*/ 	.byte	0x06
	.zero		1


	//   ....[38]....
        /*0a08*/ 	.word	0x00009390
        /*0a0c*/ 	.word	0x000000ff
        /*0a10*/ 	.word	0x00013250
        /*0a14*/ 	.short	0x010a
        /*0a16*/ 	.byte	0x0e
	.zero		1


	//   ....[39]....
        /*0a18*/ 	.word	0x000093d0
        /*0a1c*/ 	.word	0x000000ff
        /*0a20*/ 	.word	0x00013250
        /*0a24*/ 	.short	0x010a
        /*0a26*/ 	.byte	0x0e
	.zero		1


	//   ....[40]....
        /*0a28*/ 	.word	0x00009a40
        /*0a2c*/ 	.word	0x000000ff
        /*0a30*/ 	.word	0x00000000
        /*0a34*/ 	.short	0x0101
        /*0a36*/ 	.byte	0x04
	.zero		1


	//   ....[41]....
        /*0a38*/ 	.word	0x0000ab60
        /*0a3c*/ 	.word	0x00000000
        /*0a40*/ 	.word	0x00000000
        /*0a44*/ 	.short	0x0101
        /*0a46*/ 	.byte	0x3f
	.zero		1


	//   ....[42]....
        /*0a48*/ 	.word	0x0000cb00
        /*0a4c*/ 	.word	0x00000004
        /*0a50*/ 	.word	0x00013280
        /*0a54*/ 	.short	0x010a
        /*0a56*/ 	.byte	0x3f
	.zero		1


	//   ....[43]....
        /*0a58*/ 	.word	0x0000d0e0
        /*0a5c*/ 	.word	0x00000004
        /*0a60*/ 	.word	0x00013270
        /*0a64*/ 	.short	0x0107
        /*0a66*/ 	.byte	0x3f
	.zero		1


	//   ....[44]....
        /*0a68*/ 	.word	0x0000d1a0
        /*0a6c*/ 	.word	0x00000004
        /*0a70*/ 	.word	0x00013270
        /*0a74*/ 	.short	0x0101
        /*0a76*/ 	.byte	0x3f
	.zero		1


	//   ....[45]....
        /*0a78*/ 	.word	0x0000d1d0
        /*0a7c*/ 	.word	0x00000004
        /*0a80*/ 	.word	0x00013240
        /*0a84*/ 	.short	0x010a
        /*0a86*/ 	.byte	0x3f
	.zero		1


	//   ....[46]....
        /*0a88*/ 	.word	0x0000d720
        /*0a8c*/ 	.word	0x00000004
        /*0a90*/ 	.word	0x00013230
        /*0a94*/ 	.short	0x0107
        /*0a96*/ 	.byte	0x3f
	.zero		1


	//   ....[47]....
        /*0a98*/ 	.word	0x0000d800
        /*0a9c*/ 	.word	0x00000004
        /*0aa0*/ 	.word	0x00013230
        /*0aa4*/ 	.short	0x0101
        /*0aa6*/ 	.byte	0x3f
	.zero		1


	//   ....[48]....
        /*0aa8*/ 	.word	0x0000e1d0
        /*0aac*/ 	.word	0x00000010
        /*0ab0*/ 	.word	0x00013200
        /*0ab4*/ 	.short	0x0107
        /*0ab6*/ 	.byte	0x3f
	.zero		1


	//   ....[49]....
        /*0ab8*/ 	.word	0x0000e2c0
        /*0abc*/ 	.word	0x00000010
        /*0ac0*/ 	.word	0x00013200
        /*0ac4*/ 	.short	0x0101
        /*0ac6*/ 	.byte	0x3f
	.zero		1


	//   ....[50]....
        /*0ac8*/ 	.word	0x0000e2e0
        /*0acc*/ 	.word	0x00000010
        /*0ad0*/ 	.word	0x00013220
        /*0ad4*/ 	.short	0x010a
        /*0ad6*/ 	.byte	0x3f
	.zero		1


	//   ....[51]....
        /*0ad8*/ 	.word	0x0000e810
        /*0adc*/ 	.word	0x00000000
        /*0ae0*/ 	.word	0x00013280
        /*0ae4*/ 	.short	0x010a
        /*0ae6*/ 	.byte	0x3f
	.zero		1


	//   ....[52]....
        /*0ae8*/ 	.word	0x0000ecc0
        /*0aec*/ 	.word	0x00000000
        /*0af0*/ 	.word	0x00013270
        /*0af4*/ 	.short	0x0107
        /*0af6*/ 	.byte	0x3f
	.zero		1


	//   ....[53]....
        /*0af8*/ 	.word	0x0000ed80
        /*0afc*/ 	.word	0x00000000
        /*0b00*/ 	.word	0x00013270
        /*0b04*/ 	.short	0x0101
        /*0b06*/ 	.byte	0x3f
	.zero		1


	//   ....[54]....
        /*0b08*/ 	.word	0x0000edb0
        /*0b0c*/ 	.word	0x00000000
        /*0b10*/ 	.word	0x00013240
        /*0b14*/ 	.short	0x010a
        /*0b16*/ 	.byte	0x3f
	.zero		1


	//   ....[55]....
        /*0b18*/ 	.word	0x0000f200
        /*0b1c*/ 	.word	0x00000000
        /*0b20*/ 	.word	0x00013230
        /*0b24*/ 	.short	0x0107
        /*0b26*/ 	.byte	0x3f
	.zero		1


	//   ....[56]....
        /*0b28*/ 	.word	0x0000f2c0
        /*0b2c*/ 	.word	0x00000000
        /*0b30*/ 	.word	0x00013230
        /*0b34*/ 	.short	0x0101
        /*0b36*/ 	.byte	0x3f
	.zero		1


	//   ....[57]....
        /*0b38*/ 	.word	0x0000f350
        /*0b3c*/ 	.word	0x00000002
        /*0b40*/ 	.word	0x00013270
        /*0b44*/ 	.short	0x010a
        /*0b46*/ 	.byte	0x3f
	.zero		1


	//   ....[58]....
        /*0b48*/ 	.word	0x0000f3e0
        /*0b4c*/ 	.word	0x00000002
        /*0b50*/ 	.word	0x00013260
        /*0b54*/ 	.short	0x010a
        /*0b56*/ 	.byte	0x3f
	.zero		1


	//   ....[59]....
        /*0b58*/ 	.word	0x0000f6f0
        /*0b5c*/ 	.word	0x00000002
        /*0b60*/ 	.word	0x00013250
        /*0b64*/ 	.short	0x0101
        /*0b66*/ 	.byte	0x3f
	.zero		1


	//   ....[60]....
        /*0b68*/ 	.word	0x0000f780
        /*0b6c*/ 	.word	0x00000002
        /*0b70*/ 	.word	0x00000000
        /*0b74*/ 	.short	0x0101
        /*0b76*/ 	.byte	0x3f
	.zero		1


	//   ....[61]....
        /*0b78*/ 	.word	0x0000f960
        /*0b7c*/ 	.word	0x00000003
        /*0b80*/ 	.word	0x00013270
        /*0b84*/ 	.short	0x010a
        /*0b86*/ 	.byte	0x3f
	.zero		1


	//   ....[62]....
        /*0b88*/ 	.word	0x0000f9f0
        /*0b8c*/ 	.word	0x00000003
        /*0b90*/ 	.word	0x00013260
        /*0b94*/ 	.short	0x010a
        /*0b96*/ 	.byte	0x3f
	.zero		1


	//   ....[63]....
        /*0b98*/ 	.word	0x0000fd10
        /*0b9c*/ 	.word	0x00000003
        /*0ba0*/ 	.word	0x00013250
        /*0ba4*/ 	.short	0x0101
        /*0ba6*/ 	.byte	0x3f
	.zero		1


	//   ....[64]....
        /*0ba8*/ 	.word	0x0000fdd0
        /*0bac*/ 	.word	0x00000003
        /*0bb0*/ 	.word	0x00000000
        /*0bb4*/ 	.short	0x0101
        /*0bb6*/ 	.byte	0x3f
	.zero		1


	//   ....[65]....
        /*0bb8*/ 	.word	0x00010070
        /*0bbc*/ 	.word	0x00000005
        /*0bc0*/ 	.word	0x00013220
        /*0bc4*/ 	.short	0x010a
        /*0bc6*/ 	.byte	0x3f
	.zero		1


	//   ....[66]....
        /*0bc8*/ 	.word	0x00010220
        /*0bcc*/ 	.word	0x00000003
        /*0bd0*/ 	.word	0x00013240
        /*0bd4*/ 	.short	0x010a
        /*0bd6*/ 	.byte	0x3f
	.zero		1


	//   ....[67]....
        /*0bd8*/ 	.word	0x000102b0
        /*0bdc*/ 	.word	0x0000001b
        /*0be0*/ 	.word	0x00013240
        /*0be4*/ 	.short	0x010a
        /*0be6*/ 	.byte	0x3f
	.zero		1


	//   ....[68]....
        /*0be8*/ 	.word	0x000102f0
        /*0bec*/ 	.word	0x00000003
        /*0bf0*/ 	.word	0x00013260
        /*0bf4*/ 	.short	0x010a
        /*0bf6*/ 	.byte	0x3f
	.zero		1


	//   ....[69]....
        /*0bf8*/ 	.word	0x00010330
        /*0bfc*/ 	.word	0x0000001b
        /*0c00*/ 	.word	0x00013260
        /*0c04*/ 	.short	0x010a
        /*0c06*/ 	.byte	0x3f
	.zero		1


	//   ....[70]....
        /*0c08*/ 	.word	0x00010370
        /*0c0c*/ 	.word	0x00000003
        /*0c10*/ 	.word	0x00013280
        /*0c14*/ 	.short	0x010a
        /*0c16*/ 	.byte	0x3f
	.zero		1


	//   ....[71]....
        /*0c18*/ 	.word	0x000103b0
        /*0c1c*/ 	.word	0x0000001b
        /*0c20*/ 	.word	0x00013280
        /*0c24*/ 	.short	0x010a
        /*0c26*/ 	.byte	0x3f
	.zero		1


	//   ....[72]....
        /*0c28*/ 	.word	0x00010420
        /*0c2c*/ 	.word	0x00000003
        /*0c30*/ 	.word	0x00013200
        /*0c34*/ 	.short	0x010a
        /*0c36*/ 	.byte	0x3f
	.zero		1


	//   ....[73]....
        /*0c38*/ 	.word	0x00010470
        /*0c3c*/ 	.word	0x00000003
        /*0c40*/ 	.word	0x00013230
        /*0c44*/ 	.short	0x010a
        /*0c46*/ 	.byte	0x3f
	.zero		1


	//   ....[74]....
        /*0c48*/ 	.word	0x000104d0
        /*0c4c*/ 	.word	0x00000009
        /*0c50*/ 	.word	0x00013230
        /*0c54*/ 	.short	0x010a
        /*0c56*/ 	.byte	0x3f
	.zero		1


	//   ....[75]....
        /*0c58*/ 	.word	0x00010530
        /*0c5c*/ 	.word	0x00000009
        /*0c60*/ 	.word	0x00013250
        /*0c64*/ 	.short	0x010a
        /*0c66*/ 	.byte	0x3f
	.zero		1


	//   ....[76]....
        /*0c68*/ 	.word	0x00010590
        /*0c6c*/ 	.word	0x0000000b
        /*0c70*/ 	.word	0x00013230
        /*0c74*/ 	.short	0x010a
        /*0c76*/ 	.byte	0x3f
	.zero		1


	//   ....[77]....
        /*0c78*/ 	.word	0x000105f0
        /*0c7c*/ 	.word	0x0000000b
        /*0c80*/ 	.word	0x00013250
        /*0c84*/ 	.short	0x010a
        /*0c86*/ 	.byte	0x3f
	.zero		1


	//   ....[78]....
        /*0c88*/ 	.word	0x00010650
        /*0c8c*/ 	.word	0x00000006
        /*0c90*/ 	.word	0x00013250
        /*0c94*/ 	.short	0x010a
        /*0c96*/ 	.byte	0x3f
	.zero		1


	//   ....[79]....
        /*0c98*/ 	.word	0x00010750
        /*0c9c*/ 	.word	0x00000004
        /*0ca0*/ 	.word	0x00013280
        /*0ca4*/ 	.short	0x010a
        /*0ca6*/ 	.byte	0x3f
	.zero		1


	//   ....[80]....
        /*0ca8*/ 	.word	0x00010e80
        /*0cac*/ 	.word	0x00000004
        /*0cb0*/ 	.word	0x00013240
        /*0cb4*/ 	.short	0x010a
        /*0cb6*/ 	.byte	0x3f
	.zero		1


	//   ....[81]....
        /*0cb8*/ 	.word	0x00011c60
        /*0cbc*/ 	.word	0x00000010
        /*0cc0*/ 	.word	0x00013220
        /*0cc4*/ 	.short	0x010a
        /*0cc6*/ 	.byte	0x3f
	.zero		1


	//   ....[82]....
        /*0cc8*/ 	.word	0x00011cb0
        /*0ccc*/ 	.word	0x00000000
        /*0cd0*/ 	.word	0x00013280
        /*0cd4*/ 	.short	0x010a
        /*0cd6*/ 	.byte	0x3f
	.zero		1


	//   ....[83]....
        /*0cd8*/ 	.word	0x00012370
        /*0cdc*/ 	.word	0x00000000
        /*0ce0*/ 	.word	0x00013240
        /*0ce4*/ 	.short	0x010a
        /*0ce6*/ 	.byte	0x3f
	.zero		1


	//   ....[84]....
        /*0ce8*/ 	.word	0x00012930
        /*0cec*/ 	.word	0x00000002
        /*0cf0*/ 	.word	0x00013270
        /*0cf4*/ 	.short	0x010a
        /*0cf6*/ 	.byte	0x3f
	.zero		1


	//   ....[85]....
        /*0cf8*/ 	.word	0x00012980
        /*0cfc*/ 	.word	0x00000002
        /*0d00*/ 	.word	0x00013260
        /*0d04*/ 	.short	0x010a
        /*0d06*/ 	.byte	0x3f
	.zero		1


	//   ....[86]....
        /*0d08*/ 	.word	0x000129d0
        /*0d0c*/ 	.word	0x00000003
        /*0d10*/ 	.word	0x00013270
        /*0d14*/ 	.short	0x010a
        /*0d16*/ 	.byte	0x3f
	.zero		1


	//   ....[87]....
        /*0d18*/ 	.word	0x00012a20
        /*0d1c*/ 	.word	0x00000003
        /*0d20*/ 	.word	0x00013260
        /*0d24*/ 	.short	0x010a
        /*0d26*/ 	.byte	0x3f
	.zero		1


	//   ....[88]....
        /*0d28*/ 	.word	0x00012a70
        /*0d2c*/ 	.word	0x00000005
        /*0d30*/ 	.word	0x00013220
        /*0d34*/ 	.short	0x010a
        /*0d36*/ 	.byte	0x3f
	.zero		1


	//   ....[89]....
        /*0d38*/ 	.word	0x00012c10
        /*0d3c*/ 	.word	0x00000003
        /*0d40*/ 	.word	0x00013240
        /*0d44*/ 	.short	0x010a
        /*0d46*/ 	.byte	0x3f
	.zero		1


	//   ....[90]....
        /*0d48*/ 	.word	0x00012c60
        /*0d4c*/ 	.word	0x0000001b
        /*0d50*/ 	.word	0x00013240
        /*0d54*/ 	.short	0x010a
        /*0d56*/ 	.byte	0x3f
	.zero		1


	//   ....[91]....
        /*0d58*/ 	.word	0x00012cb0
        /*0d5c*/ 	.word	0x00000003
        /*0d60*/ 	.word	0x00013260
        /*0d64*/ 	.short	0x010a
        /*0d66*/ 	.byte	0x3f
	.zero		1


	//   ....[92]....
        /*0d68*/ 	.word	0x00012d00
        /*0d6c*/ 	.word	0x0000001b
        /*0d70*/ 	.word	0x00013260
        /*0d74*/ 	.short	0x010a
        /*0d76*/ 	.byte	0x3f
	.zero		1


	//   ....[93]....
        /*0d78*/ 	.word	0x00012d50
        /*0d7c*/ 	.word	0x00000003
        /*0d80*/ 	.word	0x00013280
        /*0d84*/ 	.short	0x010a
        /*0d86*/ 	.byte	0x3f
	.zero		1


	//----- nvinfo : EIATTR_NUM_MBARRIERS
	.align		4
.L_267:
        /*0d88*/ 	.byte	0x03, 0x38
        /*0d8a*/ 	.short	0x0016


	//----- nvinfo : EIATTR_EXIT_INSTR_OFFSETS
	.align		4
        /*0d8c*/ 	.byte	0x04, 0x1c
        /*0d8e*/ 	.short	(.L_269 - .L_268)


	//   ....[0]....
.L_268:
        /*0d90*/ 	.word	0x00000960


	//   ....[1]....
        /*0d94*/ 	.word	0x0000b4a0


	//   ....[2]....
        /*0d98*/ 	.word	0x00010400


	//----- nvinfo : EIATTR_MAX_THREADS
	.align		4
.L_269:
        /*0d9c*/ 	.byte	0x04, 0x05
        /*0d9e*/ 	.short	(.L_271 - .L_270)
.L_270:
        /*0da0*/ 	.word	0x00000200
        /*0da4*/ 	.word	0x00000001
        /*0da8*/ 	.word	0x00000001


	//----- nvinfo : EIATTR_CRS_STACK_SIZE
	.align		4
.L_271:
        /*0dac*/ 	.byte	0x04, 0x1e
        /*0dae*/ 	.short	(.L_273 - .L_272)
.L_272:
        /*0db0*/ 	.word	0x00000000


	//----- nvinfo : EIATTR_CBANK_PARAM_SIZE
	.align		4
.L_273:
        /*0db4*/ 	.byte	0x03, 0x19
        /*0db6*/ 	.short	0x0af0


	//----- nvinfo : EIATTR_PARAM_CBANK
	.align		4
        /*0db8*/ 	.byte	0x04, 0x0a
        /*0dba*/ 	.short	(.L_275 - .L_274)
	.align		4
.L_274:
        /*0dbc*/ 	.word	index@(.nv.constant0._ZN7cutlass13device_kernelIN5flash11enable_sm90INS1_16FlashAttnFwdSm90INS1_25CollectiveMainloopFwdSm90ILi2EN4cute5tupleIJNS5_1CILi1EEES8_S8_EEENS6_IJNS7_ILi192EEENS7_ILi160EEENS7_ILi64EEEEEELi64ENS_12float_e4m3_tEfNS_4arch4Sm90ELb1ELb0ELb0ELb0ELb1ELb0ELb0ELb1ELb1ELb1ELb0ELb0EEENS1_21CollectiveEpilogueFwdINS6_IJSA_SC_SB_EEES9_NS_10bfloat16_tESG_Li384ELb0ELb1ELb0ELb1EEENS1_30DynamicPersistentTileSchedulerILi384ELi128ELb0ELb1ELb1EEEEEEEEEvNT_6ParamsE)
        /*0dc0*/ 	.short	0x0210
        /*0dc2*/ 	.short	0x0af0


	//----- nvinfo : EIATTR_SW_WAR
	.align		4
.L_275:
        /*0dc4*/ 	.byte	0x04, 0x36
        /*0dc6*/ 	.short	(.L_277 - .L_276)
.L_276:
        /*0dc8*/ 	.word	0x00000008
.L_277:


//--------------------- .nv.info._ZN7cutlass13device_kernelIN5flash11enable_sm90INS1_16FlashAttnFwdSm90INS1_25CollectiveMainloopFwdSm90ILi2EN4cute5tupleIJNS5_1CILi1EEES8_S8_EEENS6_IJNS7_ILi192EEENS7_ILi160EEENS7_ILi64EEEEEELi64ENS_12float_e4m3_tEfNS_4arch4Sm90ELb1ELb0ELb0ELb1ELb1ELb0ELb0ELb1ELb1ELb1ELb0ELb0EEENS1_21CollectiveEpilogueFwdINS6_IJSA_SC_SB_EEES9_NS_10bfloat16_tESG_Li384ELb1ELb1ELb0ELb1EEENS1_36VarlenDynamicPersistentTileSchedulerILi192ELi160ELi384ELi128ELb0ELb1ELb1ELb1ELb1ELb1EEEEEEEEEvNT_6ParamsE --------------------------
	.section	.nv.info._ZN7cutlass13device_kernelIN5flash11enable_sm90INS1_16FlashAttnFwdSm90INS1_25CollectiveMainloopFwdSm90ILi2EN4cute5tupleIJNS5_1CILi1EEES8_S8_EEENS6_IJNS7_ILi192EEENS7_ILi160EEENS7_ILi64EEEEEELi64ENS_12float_e4m3_tEfNS_4arch4Sm90ELb1ELb0ELb0ELb1ELb1ELb0ELb0ELb1ELb1ELb1ELb0ELb0EEENS1_21CollectiveEpilogueFwdINS6_IJSA_SC_SB_EEES9_NS_10bfloat16_tESG_Li384ELb1ELb1ELb0ELb1EEENS1_36VarlenDynamicPersistentTileSchedulerILi192ELi160ELi384ELi128ELb0ELb1ELb1ELb1ELb1ELb1EEEEEEEEEvNT_6ParamsE,"",@"SHT_CUDA_INFO"
	.sectionflags	@""
	.align	4


	//----- nvinfo : EIATTR_CUDA_API_VERSION
	.align		4
        /*0000*/ 	.byte	0x04, 0x37
        /*0002*/ 	.short	(.L_279 - .L_278)
.L_278:
        /*0004*/ 	.word	0x00000082


	//----- nvinfo : EIATTR_KPARAM_INFO
	.align		4
.L_279:
        /*0008*/ 	.byte	0x04, 0x17
        /*000a*/ 	.short	(.L_281 - .L_280)
.L_280:
        /*000c*/ 	.word	0x00000000
        /*0010*/ 	.short	0x0000
        /*0012*/ 	.short	0x0070
        /*0014*/ 	.byte	0x00, 0xf0, 0x01, 0x2a


	//----- nvinfo : EIATTR_SPARSE_MMA_MASK
	.align		4
.L_281:
        /*0018*/ 	.byte	0x03, 0x50
        /*001a*/ 	.short	0x0000


	//----- nvinfo : EIATTR_MAXREG_COUNT
	.align		4
        /*001c*/ 	.byte	0x03, 0x1b
        /*001e*/ 	.short	0x0080


	//----- nvinfo : EIATTR_NUM_BARRIERS
	.align		4
        /*0020*/ 	.byte	0x02, 0x4c
        /*0022*/ 	.byte	0x09
	.zero		1


	//----- nvinfo : EIATTR_EXTERNS
	.align		4
        /*0024*/ 	.byte	0x04, 0x0f
        /*0026*/ 	.short	(.L_283 - .L_282)


	//   ....[0]....
	.align		4
.L_282:
        /*0028*/ 	.word	index@(__assertfail)


	//----- nvinfo : EIATTR_ANNOTATIONS
	.align		4
.L_283:
        /*002c*/ 	.byte	0x04, 0x55
        /*002e*/ 	.short	(.L_285 - .L_284)


	//   ....[0]....
.L_284:
        /* <DEDUP_REMOVED lines=35> */


	//----- nvinfo : EIATTR_MERCURY_ISA_VERSION
	.align		4
.L_285:
        /*0250*/ 	.byte	0x03, 0x5f
        /*0252*/ 	.short	0x0101


	//----- nvinfo : EIATTR_UNUSED_LOAD_BYTE_OFFSET
	.align		4
        /*0254*/ 	.byte	0x04, 0x44
        /*0256*/ 	.short	(.L_287 - .L_286)


	//   ....[0]....
.L_286:
        /*0258*/ 	.word	0x00000940
        /*025c*/ 	.word	0x0000fff0


	//   ....[1]....
        /*0260*/ 	.word	0x00009da0
        /*0264*/ 	.word	0x0000fff0


	//----- nvinfo : EIATTR_INT_WARP_WIDE_INSTR_OFFSETS
	.align		4
.L_287:
        /*0268*/ 	.byte	0x04, 0x31
        /*026a*/ 	.short	(.L_289 - .L_288)


	//   ....[0]....
.L_288:
        /*026c*/ 	.word	0x000000c0


	//   ....[1]....
        /*0270*/ 	.word	0x000000d0


	//   ....[2]....
        /*0274*/ 	.word	0x00000170


	//   ....[3]....
        /*0278*/ 	.word	0x0000cff0


	//   ....[4]....
        /*027c*/ 	.word	0x0000d080


	//   ....[5]....
        /*0280*/ 	.word	0x00010b90


	//   ....[6]....
        /*0284*/ 	.word	0x00010c20


	//----- nvinfo : EIATTR_COOP_GROUP_MASK_REGIDS
	.align		4
.L_289:
        /*0288*/ 	.byte	0x04, 0x29
        /*028a*/ 	.short	(.L_291 - .L_290)


	//   ....[0]....
.L_290:
        /*028c*/ 	.word	0xffffffff


	//   ....[1]....
        /*0290*/ 	.word	0xffffffff


	//   ....[2]....
        /*0294*/ 	.word	0xffffffff


	//   ....[3]....
        /*0298*/ 	.word	0xffffffff


	//   ....[4]....
        /*029c*/ 	.word	0xffffffff


	//   ....[5]....
        /*02a0*/ 	.word	0xffffffff


	//   ....[6]....
        /*02a4*/ 	.word	0xffffffff


	//   ....[7]....
        /*02a8*/ 	.word	0xffffffff


	//   ....[8]....
        /*02ac*/ 	.word	0xffffffff


	//   ....[9]....
        /*02b0*/ 	.word	0xffffffff


	//   ....[10]....
        /*02b4*/ 	.word	0xffffffff


	//   ....[11]....
        /*02b8*/ 	.word	0xffffffff


	//   ....[12]....
        /*02bc*/ 	.word	0xffffffff


	//   ....[13]....
        /*02c0*/ 	.word	0xffffffff


	//   ....[14]....
        /*02c4*/ 	.word	0xffffffff


	//   ....[15]....
        /*02c8*/ 	.word	0xffffffff


	//   ....[16]....
        /*02cc*/ 	.word	0xffffffff


	//   ....[17]....
        /*02d0*/ 	.word	0xffffffff


	//   ....[18]....
        /*02d4*/ 	.word	0xffffffff


	//   ....[19]....
        /*02d8*/ 	.word	0xffffffff


	//   ....[20]....
        /*02dc*/ 	.word	0xffffffff


	//   ....[21]....
        /*02e0*/ 	.word	0xffffffff


	//   ....[22]....
        /*02e4*/ 	.word	0xffffffff


	//   ....[23]....
        /*02e8*/ 	.word	0xffffffff


	//   ....[24]....
        /*02ec*/ 	.word	0xffffffff


	//   ....[25]....
        /*02f0*/ 	.word	0xffffffff


	//   ....[26]....
        /*02f4*/ 	.word	0xffffffff


	//   ....[27]....
        /*02f8*/ 	.word	0xffffffff


	//   ....[28]....
        /*02fc*/ 	.word	0xffffffff


	//   ....[29]....
        /*0300*/ 	.word	0xffffffff


	//   ....[30]....
        /*0304*/ 	.word	0xffffffff


	//   ....[31]....
        /*0308*/ 	.word	0xffffffff


	//   ....[32]....
        /*030c*/ 	.word	0xffffffff


	//   ....[33]....
        /*0310*/ 	.word	0xffffffff


	//   ....[34]....
        /*0314*/ 	.word	0xffffffff


	//   ....[35]....
        /*0318*/ 	.word	0xffffffff


	//   ....[36]....
        /*031c*/ 	.word	0xffffffff


	//   ....[37]....
        /*0320*/ 	.word	0xffffffff


	//   ....[38]....
        /*0324*/ 	.word	0xffffffff


	//   ....[39]....
        /*0328*/ 	.word	0xffffffff


	//   ....[40]....
        /*032c*/ 	.word	0xffffffff


	//   ....[41]....
        /*0330*/ 	.word	0xffffffff


	//   ....[42]....
        /*0334*/ 	.word	0xffffffff


	//   ....[43]....
        /*0338*/ 	.word	0xffffffff


	//   ....[44]....
        /*033c*/ 	.word	0xffffffff


	//   ....[45]....
        /*0340*/ 	.word	0xffffffff


	//   ....[46]....
        /*0344*/ 	.word	0xffffffff


	//   ....[47]....
        /*0348*/ 	.word	0xffffffff


	//   ....[48]....
        /*034c*/ 	.word	0xffffffff


	//   ....[49]....
        /*0350*/ 	.word	0xffffffff


	//   ....[50]....
        /*0354*/ 	.word	0xffffffff


	//   ....[51]....
        /*0358*/ 	.word	0xffffffff


	//   ....[52]....
        /*035c*/ 	.word	0xffffffff


	//   ....[53]....
        /*0360*/ 	.word	0xffffffff


	//   ....[54]....
        /*0364*/ 	.word	0xffffffff


	//   ....[55]....
        /*0368*/ 	.word	0xffffffff


	//   ....[56]....
        /*036c*/ 	.word	0xffffffff


	//   ....[57]....
        /*0370*/ 	.word	0xffffffff


	//   ....[58]....
        /*0374*/ 	.word	0xffffffff


	//   ....[59]....
        /*0378*/ 	.word	0xffffffff


	//   ....[60]....
        /*037c*/ 	.word	0xffffffff


	//   ....[61]....
        /*0380*/ 	.word	0xffffffff


	//   ....[62]....
        /*0384*/ 	.word	0xffffffff


	//   ....[63]....
        /*0388*/ 	.word	0xffffffff


	//   ....[64]....
        /*038c*/ 	.word	0xffffffff


	//   ....[65]....
        /*0390*/ 	.word	0xffffffff


	//   ....[66]....
        /*0394*/ 	.word	0xffffffff


	//   ....[67]....
        /*0398*/ 	.word	0xffffffff


	//   ....[68]....
        /*039c*/ 	.word	0xffffffff


	//   ....[69]....
        /*03a0*/ 	.word	0xffffffff


	//   ....[70]....
        /*03a4*/ 	.word	0xffffffff


	//   ....[71]....
        /*03a8*/ 	.word	0xffffffff


	//   ....[72]....
        /*03ac*/ 	.word	0xffffffff


	//   ....[73]....
        /*03b0*/ 	.word	0xffffffff


	//   ....[74]....
        /*03b4*/ 	.word	0xffffffff


	//   ....[75]....
        /*03b8*/ 	.word	0xffffffff


	//   ....[76]....
        /*03bc*/ 	.word	0xffffffff


	//   ....[77]....
        /*03c0*/ 	.word	0xffffffff


	//   ....[78]....
        /*03c4*/ 	.word	0xffffffff


	//   ....[79]....
        /*03c8*/ 	.word	0xffffffff


	//   ....[80]....
        /*03cc*/ 	.word	0xffffffff


	//   ....[81]....
        /*03d0*/ 	.word	0xffffffff


	//   ....[82]....
        /*03d4*/ 	.word	0xffffffff


	//   ....[83]....
        /*03d8*/ 	.word	0xffffffff


	//   ....[84]....
        /*03dc*/ 	.word	0xffffffff


	//   ....[85]....
        /*03e0*/ 	.word	0xffffffff


	//   ....[86]....
        /*03e4*/ 	.word	0xffffffff


	//   ....[87]....
        /*03e8*/ 	.word	0xffffffff


	//   ....[88]....
        /*03ec*/ 	.word	0xffffffff


	//   ....[89]....
        /*03f0*/ 	.word	0xffffffff


	//   ....[90]....
        /*03f4*/ 	.word	0xffffffff


	//   ....[91]....
        /*03f8*/ 	.word	0xffffffff


	//   ....[92]....
        /*03fc*/ 	.word	0xffffffff


	//   ....[93]....
        /*0400*/ 	.word	0xffffffff


	//   ....[94]....
        /*0404*/ 	.word	0xffffffff


	//   ....[95]....
        /*0408*/ 	.word	0xffffffff


	//   ....[96]....
        /*040c*/ 	.word	0xffffffff


	//   ....[97]....
        /*0410*/ 	.word	0xffffffff


	//   ....[98]....
        /*0414*/ 	.word	0xffffffff


	//   ....[99]....
        /*0418*/ 	.word	0xffffffff


	//   ....[100]....
        /*041c*/ 	.word	0xffffffff


	//   ....[101]....
        /*0420*/ 	.word	0xffffffff


	//   ....[102]....
        /*0424*/ 	.word	0xffffffff


	//   ....[103]....
        /*0428*/ 	.word	0xffffffff


	//   ....[104]....
        /*042c*/ 	.word	0xffffffff


	//   ....[105]....
        /*0430*/ 	.word	0xffffffff


	//   ....[106]....
        /*0434*/ 	.word	0xffffffff


	//   ....[107]....
        /*0438*/ 	.word	0xffffffff


	//   ....[108]....
        /*043c*/ 	.word	0xffffffff


	//   ....[109]....
        /*0440*/ 	.word	0xffffffff


	//   ....[110]....
        /*0444*/ 	.word	0xffffffff


	//   ....[111]....
        /*0448*/ 	.word	0xffffffff


	//   ....[112]....
        /*044c*/ 	.word	0xffffffff


	//   ....[113]....
        /*0450*/ 	.word	0xffffffff


	//   ....[114]....
        /*0454*/ 	.word	0xffffffff


	//   ....[115]....
        /*0458*/ 	.word	0xffffffff


	//   ....[116]....
        /*045c*/ 	.word	0xffffffff


	//   ....[117]....
        /*0460*/ 	.word	0xffffffff


	//   ....[118]....
        /*0464*/ 	.word	0xffffffff


	//   ....[119]....
        /*0468*/ 	.word	0xffffffff


	//   ....[120]....
        /*046c*/ 	.word	0xffffffff


	//   ....[121]....
        /*0470*/ 	.word	0xffffffff


	//   ....[122]....
        /*0474*/ 	.word	0xffffffff


	//   ....[123]....
        /*0478*/ 	.word	0xffffffff


	//   ....[124]....
        /*047c*/ 	.word	0xffffffff


	//   ....[125]....
        /*0480*/ 	.word	0xffffffff


	//   ....[126]....
        /*0484*/ 	.word	0xffffffff


	//   ....[127]....
        /*0488*/ 	.word	0xffffffff


	//   ....[128]....
        /*048c*/ 	.word	0xffffffff


	//   ....[129]....
        /*0490*/ 	.word	0xffffffff


	//   ....[130]....
        /*0494*/ 	.word	0xffffffff


	//   ....[131]....
        /*0498*/ 	.word	0xffffffff


	//   ....[132]....
        /*049c*/ 	.word	0xffffffff


	//   ....[133]....
        /*04a0*/ 	.word	0xffffffff


	//   ....[134]....
        /*04a4*/ 	.word	0xffffffff


	//   ....[135]....
        /*04a8*/ 	.word	0xffffffff


	//   ....[136]....
        /*04ac*/ 	.word	0xffffffff


	//   ....[137]....
        /*04b0*/ 	.word	0xffffffff


	//   ....[138]....
        /*04b4*/ 	.word	0xffffffff


	//   ....[139]....
        /*04b8*/ 	.word	0xffffffff


	//   ....[140]....
        /*04bc*/ 	.word	0xffffffff


	//   ....[141]....
        /*04c0*/ 	.word	0xffffffff


	//   ....[142]....
        /*04c4*/ 	.word	0xffffffff


	//   ....[143]....
        /*04c8*/ 	.word	0xffffffff


	//   ....[144]....
        /*04cc*/ 	.word	0xffffffff


	//   ....[145]....
        /*04d0*/ 	.word	0xffffffff


	//   ....[146]....
        /*04d4*/ 	.word	0xffffffff


	//   ....[147]....
        /*04d8*/ 	.word	0xffffffff


	//   ....[148]....
        /*04dc*/ 	.word	0xffffffff


	//   ....[149]....
        /*04e0*/ 	.word	0x0500000f


	//   ....[150]....
        /*04e4*/ 	.word	0x0500000f


	//   ....[151]....
        /*04e8*/ 	.word	0x0500000f


	//   ....[152]....
        /*04ec*/ 	.word	0x0500000f


	//   ....[153]....
        /*04f0*/ 	.word	0x0500000f


	//   ....[154]....
        /*04f4*/ 	.word	0x0500000f


	//   ....[155]....
        /*04f8*/ 	.word	0x0500000f


	//   ....[156]....
        /*04fc*/ 	.word	0x0500000f


	//   ....[157]....
        /*0500*/ 	.word	0x0500000f


	//   ....[158]....
        /*0504*/ 	.word	0x0500000f


	//   ....[159]....
        /*0508*/ 	.word	0x0500000f


	//   ....[160]....
        /*050c*/ 	.word	0x0500000f


	//   ....[161]....
        /*0510*/ 	.word	0x0500000f


	//   ....[162]....
        /*0514*/ 	.word	0x0500000f


	//   ....[163]....
        /*0518*/ 	.word	0x0500000f


	//   ....[164]....
        /*051c*/ 	.word	0x0500000f


	//   ....[165]....
        /*0520*/ 	.word	0x0500000f


	//   ....[166]....
        /*0524*/ 	.word	0x0500000f


	//   ....[167]....
        /*0528*/ 	.word	0x0500000f


	//   ....[168]....
        /*052c*/ 	.word	0x0500000f


	//   ....[169]....
        /*0530*/ 	.word	0x0500000f


	//   ....[170]....
        /*0534*/ 	.word	0x0500000f


	//   ....[171]....
        /*0538*/ 	.word	0x0500000f


	//   ....[172]....
        /*053c*/ 	.word	0x0500000f


	//   ....[173]....
        /*0540*/ 	.word	0x0500000f


	//   ....[174]....
        /*0544*/ 	.word	0x0500000f


	//   ....[175]....
        /*0548*/ 	.word	0x0500000f


	//   ....[176]....
        /*054c*/ 	.word	0x0500000f


	//   ....[177]....
        /*0550*/ 	.word	0x0500000f


	//   ....[178]....
        /*0554*/ 	.word	0x0500000f


	//   ....[179]....
        /*0558*/ 	.word	0x0500000f


	//   ....[180]....
        /*055c*/ 	.word	0x0500000f


	//   ....[181]....
        /*0560*/ 	.word	0x0500000f


	//   ....[182]....
        /*0564*/ 	.word	0x0500000f


	//   ....[183]....
        /*0568*/ 	.word	0x0500000f


	//   ....[184]....
        /*056c*/ 	.word	0x0500000f


	//   ....[185]....
        /*0570*/ 	.word	0x0500000f


	//   ....[186]....
        /*0574*/ 	.word	0x0500000f


	//   ....[187]....
        /*0578*/ 	.word	0x0500000f


	//   ....[188]....
        /*057c*/ 	.word	0x0500000f


	//   ....[189]....
        /*0580*/ 	.word	0x0500000f


	//   ....[190]....
        /*0584*/ 	.word	0x0500000f


	//   ....[191]....
        /*0588*/ 	.word	0x0500000f


	//   ....[192]....
        /*058c*/ 	.word	0x0500000f


	//   ....[193]....
        /*0590*/ 	.word	0x0500000f


	//   ....[194]....
        /*0594*/ 	.word	0x0500000f


	//   ....[195]....
        /*0598*/ 	.word	0x0500000f


	//   ....[196]....
        /*059c*/ 	.word	0x0500000f


	//   ....[197]....
        /*05a0*/ 	.word	0x0500000f


	//   ....[198]....
        /*05a4*/ 	.word	0x0500000f


	//   ....[199]....
        /*05a8*/ 	.word	0x0500000f


	//   ....[200]....
        /*05ac*/ 	.word	0x0500000f


	//   ....[201]....
        /*05b0*/ 	.word	0x0500000f


	//   ....[202]....
        /*05b4*/ 	.word	0x0500000f


	//----- nvinfo : EIATTR_COOP_GROUP_INSTR_OFFSETS
	.align		4
.L_291:
        /*05b8*/ 	.byte	0x04, 0x28
        /*05ba*/ 	.short	(.L_293 - .L_292)


	//   ....[0]....
.L_292:
        /*05bc*/ 	.word	0x00000070


	//   ....[1]....
        /*05c0*/ 	.word	0x000000b0


	//   ....[2]....
        /*05c4*/ 	.word	0x000002d0


	//   ....[3]....
        /*05c8*/ 	.word	0x00000430


	//   ....[4]....
        /*05cc*/ 	.word	0x00000550


	//   ....[5]....
        /*05d0*/ 	.word	0x000006b0


	//   ....[6]....
        /*05d4*/ 	.word	0x00001720


	//   ....[7]....
        /*05d8*/ 	.word	0x00002030


	//   ....[8]....
        /*05dc*/ 	.word	0x00002050


	//   ....[9]....
        /*05e0*/ 	.word	0x00002900


	//   ....[10]....
        /*05e4*/ 	.word	0x000029d0


	//   ....[11]....
        /*05e8*/ 	.word	0x00003490


	//   ....[12]....
        /*05ec*/ 	.word	0x00003550


	//   ....[13]....
        /*05f0*/ 	.word	0x00004ca0


	//   ....[14]....
        /*05f4*/ 	.word	0x00005470


	//   ....[15]....
        /*05f8*/ 	.word	0x00005490


	//   ....[16]....
        /*05fc*/ 	.word	0x000054d0


	//   ....[17]....
        /*0600*/ 	.word	0x000060e0


	//   ....[18]....
        /*0604*/ 	.word	0x00006130


	//   ....[19]....
        /*0608*/ 	.word	0x00007f10


	//   ....[20]....
        /*060c*/ 	.word	0x00007f20


	//   ....[21]....
        /*0610*/ 	.word	0x00007f50


	//   ....[22]....
        /*0614*/ 	.word	0x00007f60


	//   ....[23]....
        /*0618*/ 	.word	0x00009800


	//   ....[24]....
        /*061c*/ 	.word	0x00009810


	//   ....[25]....
        /*0620*/ 	.word	0x00009890


	//   ....[26]....
        /*0624*/ 	.word	0x000098a0


	//   ....[27]....
        /*0628*/ 	.word	0x0000a2f0


	//   ....[28]....
        /*062c*/ 	.word	0x0000a300


	//   ....[29]....
        /*0630*/ 	.word	0x0000a310


	//   ....[30]....
        /*0634*/ 	.word	0x0000a320


	//   ....[31]....
        /*0638*/ 	.word	0x0000a330


	//   ....[32]....
        /*063c*/ 	.word	0x0000a340


	//   ....[33]....
        /*0640*/ 	.word	0x0000a360


	//   ....[34]....
        /*0644*/ 	.word	0x0000a370


	//   ....[35]....
        /*0648*/ 	.word	0x0000a390


	//   ....[36]....
        /*064c*/ 	.word	0x0000a3a0


	//   ....[37]....
        /*0650*/ 	.word	0x0000a3d0


	//   ....[38]....
        /*0654*/ 	.word	0x0000a3e0


	//   ....[39]....
        /*0658*/ 	.word	0x0000a400


	//   ....[40]....
        /*065c*/ 	.word	0x0000a410


	//   ....[41]....
        /*0660*/ 	.word	0x0000a440


	//   ....[42]....
        /*0664*/ 	.word	0x0000a450


	//   ....[43]....
        /*0668*/ 	.word	0x0000a8b0


	//   ....[44]....
        /*066c*/ 	.word	0x0000a8f0


	//   ....[45]....
        /*0670*/ 	.word	0x0000a930


	//   ....[46]....
        /*0674*/ 	.word	0x0000a960


	//   ....[47]....
        /*0678*/ 	.word	0x0000ae30


	//   ....[48]....
        /*067c*/ 	.word	0x0000ae70


	//   ....[49]....
        /*0680*/ 	.word	0x0000aeb0


	//   ....[50]....
        /*0684*/ 	.word	0x0000aee0


	//   ....[51]....
        /*0688*/ 	.word	0x0000af00


	//   ....[52]....
        /*068c*/ 	.word	0x0000af20


	//   ....[53]....
        /*0690*/ 	.word	0x0000af40


	//   ....[54]....
        /*0694*/ 	.word	0x0000af60


	//   ....[55]....
        /*0698*/ 	.word	0x0000b820


	//   ....[56]....
        /*069c*/ 	.word	0x0000b850


	//   ....[57]....
        /*06a0*/ 	.word	0x0000b890


	//   ....[58]....
        /*06a4*/ 	.word	0x0000b8c0


	//   ....[59]....
        /*06a8*/ 	.word	0x0000b8d0


	//   ....[60]....
        /*06ac*/ 	.word	0x0000b8e0


	//   ....[61]....
        /*06b0*/ 	.word	0x0000b8f0


	//   ....[62]....
        /*06b4*/ 	.word	0x0000b910


	//   ....[63]....
        /*06b8*/ 	.word	0x0000ba60


	//   ....[64]....
        /*06bc*/ 	.word	0x0000bc30


	//   ....[65]....
        /*06c0*/ 	.word	0x0000bc60


	//   ....[66]....
        /*06c4*/ 	.word	0x0000bc90


	//   ....[67]....
        /*06c8*/ 	.word	0x0000bcc0


	//   ....[68]....
        /*06cc*/ 	.word	0x0000bcf0


	//   ....[69]....
        /*06d0*/ 	.word	0x0000bd30


	//   ....[70]....
        /*06d4*/ 	.word	0x0000be80


	//   ....[71]....
        /*06d8*/ 	.word	0x0000beb0


	//   ....[72]....
        /*06dc*/ 	.word	0x0000bee0


	//   ....[73]....
        /*06e0*/ 	.word	0x0000bf10


	//   ....[74]....
        /*06e4*/ 	.word	0x0000bf40


	//   ....[75]....
        /*06e8*/ 	.word	0x0000bf80


	//   ....[76]....
        /*06ec*/ 	.word	0x0000c000


	//   ....[77]....
        /*06f0*/ 	.word	0x0000c0a0


	//   ....[78]....
        /*06f4*/ 	.word	0x0000c140


	//   ....[79]....
        /*06f8*/ 	.word	0x0000dff0


	//   ....[80]....
        /*06fc*/ 	.word	0x0000e000


	//   ....[81]....
        /*0700*/ 	.word	0x0000e070


	//   ....[82]....
        /*0704*/ 	.word	0x0000e090


	//   ....[83]....
        /*0708*/ 	.word	0x0000e0d0


	//   ....[84]....
        /*070c*/ 	.word	0x0000e0f0


	//   ....[85]....
        /*0710*/ 	.word	0x0000e100


	//   ....[86]....
        /*0714*/ 	.word	0x0000e110


	//   ....[87]....
        /*0718*/ 	.word	0x0000e1a0


	//   ....[88]....
        /*071c*/ 	.word	0x0000e1c0


	//   ....[89]....
        /*0720*/ 	.word	0x0000e630


	//   ....[90]....
        /*0724*/ 	.word	0x0000e640


	//   ....[91]....
        /*0728*/ 	.word	0x0000e660


	//   ....[92]....
        /*072c*/ 	.word	0x0000e6f0


	//   ....[93]....
        /*0730*/ 	.word	0x0000e700


	//   ....[94]....
        /*0734*/ 	.word	0x0000e770


	//   ....[95]....
        /*0738*/ 	.word	0x0000e780


	//   ....[96]....
        /*073c*/ 	.word	0x0000e790


	//   ....[97]....
        /*0740*/ 	.word	0x0000e7a0


	//   ....[98]....
        /*0744*/ 	.word	0x0000e840


	//   ....[99]....
        /*0748*/ 	.word	0x0000f150


	//   ....[100]....
        /*074c*/ 	.word	0x0000f180


	//   ....[101]....
        /*0750*/ 	.word	0x0000f1a0


	//   ....[102]....
        /*0754*/ 	.word	0x0000f220


	//   ....[103]....
        /*0758*/ 	.word	0x0000f240


	//   ....[104]....
        /*075c*/ 	.word	0x0000f2c0


	//   ....[105]....
        /*0760*/ 	.word	0x0000f2e0


	//   ....[106]....
        /*0764*/ 	.word	0x0000f2f0


	//   ....[107]....
        /*0768*/ 	.word	0x0000f300


	//   ....[108]....
        /*076c*/ 	.word	0x0000f400


	//   ....[109]....
        /*0770*/ 	.word	0x0000f410


	//   ....[110]....
        /*0774*/ 	.word	0x0000f420


	//   ....[111]....
        /*0778*/ 	.word	0x0000fe00


	//   ....[112]....
        /*077c*/ 	.word	0x0000fe10


	//   ....[113]....
        /*0780*/ 	.word	0x0000fe30


	//   ....[114]....
        /*0784*/ 	.word	0x0000fe80


	//   ....[115]....
        /*0788*/ 	.word	0x0000fe90


	//   ....[116]....
        /*078c*/ 	.word	0x0000fed0


	//   ....[117]....
        /*0790*/ 	.word	0x0000fee0


	//   ....[118]....
        /*0794*/ 	.word	0x0000fef0


	//   ....[119]....
        /*0798*/ 	.word	0x0000ff30


	//   ....[120]....
        /*079c*/ 	.word	0x0000ff70


	//   ....[121]....
        /*07a0*/ 	.word	0x000103a0


	//   ....[122]....
        /*07a4*/ 	.word	0x000103b0


	//   ....[123]....
        /*07a8*/ 	.word	0x000103c0


	//   ....[124]....
        /*07ac*/ 	.word	0x00010400


	//   ....[125]....
        /*07b0*/ 	.word	0x00010410


	//   ....[126]....
        /*07b4*/ 	.word	0x00010450


	//   ....[127]....
        /*07b8*/ 	.word	0x00010460


	//   ....[128]....
        /*07bc*/ 	.word	0x00010470


	//   ....[129]....
        /*07c0*/ 	.word	0x000104b0


	//   ....[130]....
        /*07c4*/ 	.word	0x000104f0


	//   ....[131]....
        /*07c8*/ 	.word	0x00011340


	//   ....[132]....
        /*07cc*/ 	.word	0x00011370


	//   ....[133]....
        /*07d0*/ 	.word	0x000113a0


	//   ....[134]....
        /*07d4*/ 	.word	0x000113d0


	//   ....[135]....
        /*07d8*/ 	.word	0x000113e0


	//   ....[136]....
        /*07dc*/ 	.word	0x00011400


	//   ....[137]....
        /*07e0*/ 	.word	0x00011420


	//   ....[138]....
        /*07e4*/ 	.word	0x00011460


	//   ....[139]....
        /*07e8*/ 	.word	0x000115a0


	//   ....[140]....
        /*07ec*/ 	.word	0x000115d0


	//   ....[141]....
        /*07f0*/ 	.word	0x00011610


	//   ....[142]....
        /*07f4*/ 	.word	0x00011640


	//   ....[143]....
        /*07f8*/ 	.word	0x00011670


	//   ....[144]....
        /*07fc*/ 	.word	0x000116a0


	//   ....[145]....
        /*0800*/ 	.word	0x00011740


	//   ....[146]....
        /*0804*/ 	.word	0x000117e0


	//   ....[147]....
        /*0808*/ 	.word	0x00011880


	//   ....[148]....
        /*080c*/ 	.word	0x00011e70


	//   ....[149]....
        /*0810*/ 	.word	0x000124a0


	//   ....[150]....
        /*0814*/ 	.word	0x00012590


	//   ....[151]....
        /*0818*/ 	.word	0x00012620


	//   ....[152]....
        /*081c*/ 	.word	0x000126f0


	//   ....[153]....
        /*0820*/ 	.word	0x000127a0


	//   ....[154]....
        /*0824*/ 	.word	0x00012850


	//   ....[155]....
        /*0828*/ 	.word	0x000128f0


	//   ....[156]....
        /*082c*/ 	.word	0x00012990


	//   ....[157]....
        /*0830*/ 	.word	0x00012a40


	//   ....[158]....
        /*0834*/ 	.word	0x00012ac0


	//   ....[159]....
        /*0838*/ 	.word	0x00012b90


	//   ....[160]....
        /*083c*/ 	.word	0x00012cc0


	//   ....[161]....
        /*0840*/ 	.word	0x00012d70


	//   ....[162]....
        /*0844*/ 	.word	0x00012df0


	//   ....[163]....
        /*0848*/ 	.word	0x00012ee0


	//   ....[164]....
        /*084c*/ 	.word	0x00012f40


	//   ....[165]....
        /*0850*/ 	.word	0x00013020


	//   ....[166]....
        /*0854*/ 	.word	0x00013080


	//   ....[167]....
        /*0858*/ 	.word	0x00013120


	//   ....[168]....
        /*085c*/ 	.word	0x000131c0


	//   ....[169]....
        /*0860*/ 	.word	0x00013270


	//   ....[170]....
        /*0864*/ 	.word	0x00013320


	//   ....[171]....
        /*0868*/ 	.word	0x00013390


	//   ....[172]....
        /*086c*/ 	.word	0x000133f0


	//   ....[173]....
        /*0870*/ 	.word	0x000134e0


	//   ....[174]....
        /*0874*/ 	.word	0x00013540


	//   ....[175]....
        /*0878*/ 	.word	0x00013640


	//   ....[176]....
        /*087c*/ 	.word	0x000136a0


	//   ....[177]....
        /*0880*/ 	.word	0x00013740


	//   ....[178]....
        /*0884*/ 	.word	0x00013800


	//   ....[179]....
        /*0888*/ 	.word	0x000138d0


	//   ....[180]....
        /*088c*/ 	.word	0x00013950


	//   ....[181]....
        /*0890*/ 	.word	0x00013a10


	//   ....[182]....
        /*0894*/ 	.word	0x00013b40


	//   ....[183]....
        /*0898*/ 	.word	0x00013bf0


	//   ....[184]....
        /*089c*/ 	.word	0x00013ca0


	//   ....[185]....
        /*08a0*/ 	.word	0x00013d40


	//   ....[186]....
        /*08a4*/ 	.word	0x00013df0


	//   ....[187]....
        /*08a8*/ 	.word	0x00013e90


	//   ....[188]....
        /*08ac*/ 	.word	0x00013f40


	//   ....[189]....
        /*08b0*/ 	.word	0x00013fe0


	//   ....[190]....
        /*08b4*/ 	.word	0x00014050


	//   ....[191]....
        /*08b8*/ 	.word	0x00014110


	//   ....[192]....
        /*08bc*/ 	.word	0x00014200


	//   ....[193]....
        /*08c0*/ 	.word	0x00014290


	//   ....[194]....
        /*08c4*/ 	.word	0x000142f0


	//   ....[195]....
        /*08c8*/ 	.word	0x000143a0


	//   ....[196]....
        /*08cc*/ 	.word	0x00014400


	//   ....[197]....
        /*08d0*/ 	.word	0x000144b0


	//   ....[198]....
        /*08d4*/ 	.word	0x00014510


	//   ....[199]....
        /*08d8*/ 	.word	0x000145c0


	//   ....[200]....
        /*08dc*/ 	.word	0x00014620


	//   ....[201]....
        /*08e0*/ 	.word	0x000146d0


	//   ....[202]....
        /*08e4*/ 	.word	0x00014930


	//----- nvinfo : EIATTR_REG_RECONFIG
	.align		4
.L_293:
        /*08e8*/ 	.byte	0x01, 0x54
	.zero		2


	//----- nvinfo : EIATTR_SYSCALL_OFFSETS
	.align		4
        /*08ec*/ 	.byte	0x04, 0x46
        /*08ee*/ 	.short	(.L_295 - .L_294)


	//   ....[0]....
.L_294:
        /*08f0*/ 	.word	0x00001900


	//   ....[1]....
        /*08f4*/ 	.word	0x0000d1e0


	//   ....[2]....
        /*08f8*/ 	.word	0x0000d370


	//   ....[3]....
        /*08fc*/ 	.word	0x0000d4c0


	//   ....[4]....
        /*0900*/ 	.word	0x0000d610


	//   ....[5]....
        /*0904*/ 	.word	0x0000ec40


	//----- nvinfo : EIATTR_MBARRIER_INSTR_OFFSETS
	.align		4
.L_295:
        /*0908*/ 	.byte	0x04, 0x39
        /*090a*/ 	.short	(.L_297 - .L_296)


	//   ....[0]....
.L_296:
        /*090c*/ 	.word	0x00000180
        /*0910*/ 	.word	0x000000ff
        /*0914*/ 	.word	0x00013200
        /*0918*/ 	.short	0x0100
        /*091a*/ 	.byte	0x08
	.zero		1


	//   ....[1]....
        /*091c*/ 	.word	0x00000190
        /*0920*/ 	.word	0x000000ff
        /*0924*/ 	.word	0x00013220
        /*0928*/ 	.short	0x0100
        /*092a*/ 	.byte	0x08
	.zero		1


	//   ....[2]....
        /*092c*/ 	.word	0x00000280
        /*0930*/ 	.word	0x000000ff
        /*0934*/ 	.word	0x00013230
        /*0938*/ 	.short	0x0100
        /*093a*/ 	.byte	0x08
	.zero		1


	//   ....[3]....
        /*093c*/ 	.word	0x00000290
        /*0940*/ 	.word	0x000000ff
        /*0944*/ 	.word	0x00013240
        /*0948*/ 	.short	0x0100
        /*094a*/ 	.byte	0x08
	.zero		1


	//   ....[4]....
        /*094c*/ 	.word	0x000002a0
        /*0950*/ 	.word	0x000000ff
        /*0954*/ 	.word	0x00013238
        /*0958*/ 	.short	0x0100
        /*095a*/ 	.byte	0x08
	.zero		1


	//   ....[5]....
        /*095c*/ 	.word	0x000002b0
        /*0960*/ 	.word	0x000000ff
        /*0964*/ 	.word	0x00013248
        /*0968*/ 	.short	0x0100
        /*096a*/ 	.byte	0x08
	.zero		1


	//   ....[6]....
        /*096c*/ 	.word	0x000003e0
        /*0970*/ 	.word	0x000000ff
        /*0974*/ 	.word	0x00013250
        /*0978*/ 	.short	0x0100
        /*097a*/ 	.byte	0x08
	.zero		1


	//   ....[7]....
        /*097c*/ 	.word	0x000003f0
        /*0980*/ 	.word	0x000000ff
        /*0984*/ 	.word	0x00013260
        /*0988*/ 	.short	0x0100
        /*098a*/ 	.byte	0x08
	.zero		1


	//   ....[8]....
        /*098c*/ 	.word	0x00000400
        /*0990*/ 	.word	0x000000ff
        /*0994*/ 	.word	0x00013258
        /*0998*/ 	.short	0x0100
        /*099a*/ 	.byte	0x08
	.zero		1


	//   ....[9]....
        /*099c*/ 	.word	0x00000410
        /*09a0*/ 	.word	0x000000ff
        /*09a4*/ 	.word	0x00013268
        /*09a8*/ 	.short	0x0100
        /*09aa*/ 	.byte	0x08
	.zero		1


	//   ....[10]....
        /*09ac*/ 	.word	0x00000500
        /*09b0*/ 	.word	0x000000ff
        /*09b4*/ 	.word	0x00013270
        /*09b8*/ 	.short	0x0100
        /*09ba*/ 	.byte	0x06
	.zero		1


	//   ....[11]....
        /*09bc*/ 	.word	0x00000510
        /*09c0*/ 	.word	0x000000ff
        /*09c4*/ 	.word	0x00013280
        /*09c8*/ 	.short	0x0100
        /*09ca*/ 	.byte	0x06
	.zero		1


	//   ....[12]....
        /*09cc*/ 	.word	0x00000520
        /*09d0*/ 	.word	0x000000ff
        /*09d4*/ 	.word	0x00013278
        /*09d8*/ 	.short	0x0100
        /*09da*/ 	.byte	0x06
	.zero		1


	//   ....[13]....
        /*09dc*/ 	.word	0x00000530
        /*09e0*/ 	.word	0x000000ff
        /*09e4*/ 	.word	0x00013288
        /*09e8*/ 	.short	0x0100
        /*09ea*/ 	.byte	0x06
	.zero		1


	//   ....[14]....
        /*09ec*/ 	.word	0x00000660
        /*09f0*/ 	.word	0x000000ff
        /*09f4*/ 	.word	0x00013290
        /*09f8*/ 	.short	0x0100
        /*09fa*/ 	.byte	0x08
	.zero		1


	//   ....[15]....
        /*09fc*/ 	.word	0x00000670
        /*0a00*/ 	.word	0x000000ff
        /*0a04*/ 	.word	0x000132a0
        /*0a08*/ 	.short	0x0100
        /*0a0a*/ 	.byte	0x08
	.zero		1


	//   ....[16]....
        /*0a0c*/ 	.word	0x00000680
        /*0a10*/ 	.word	0x000000ff
        /*0a14*/ 	.word	0x00013298
        /*0a18*/ 	.short	0x0100
        /*0a1a*/ 	.byte	0x08
	.zero		1


	//   ....[17]....
        /*0a1c*/ 	.word	0x00000690
        /*0a20*/ 	.word	0x000000ff
        /*0a24*/ 	.word	0x000132a8
        /*0a28*/ 	.short	0x0100
        /*0a2a*/ 	.byte	0x08
	.zero		1


	//   ....[18]....
        /*0a2c*/ 	.word	0x000007e0
        /*0a30*/ 	.word	0x000000ff
        /*0a34*/ 	.word	0x000132b0
        /*0a38*/ 	.short	0x0100
        /*0a3a*/ 	.byte	0x08
	.zero		1


	//   ....[19]....
        /*0a3c*/ 	.word	0x000007f0
        /*0a40*/ 	.word	0x000000ff
        /*0a44*/ 	.word	0x000132c0
        /*0a48*/ 	.short	0x0100
        /*0a4a*/ 	.byte	0x08
	.zero		1


	//   ....[20]....
        /*0a4c*/ 	.word	0x00000800
        /*0a50*/ 	.word	0x000000ff
        /*0a54*/ 	.word	0x000132b8
        /*0a58*/ 	.short	0x0100
        /*0a5a*/ 	.byte	0x08
	.zero		1


	//   ....[21]....
        /*0a5c*/ 	.word	0x00000810
        /*0a60*/ 	.word	0x000000ff
        /*0a64*/ 	.word	0x000132c8
        /*0a68*/ 	.short	0x0100
        /*0a6a*/ 	.byte	0x08
	.zero		1


	//   ....[22]....
        /*0a6c*/ 	.word	0x00001980
        /*0a70*/ 	.word	0x000000ff
        /*0a74*/ 	.word	0x00013200
        /*0a78*/ 	.short	0x010a
        /*0a7a*/ 	.byte	0x2d
	.zero		1


	//   ....[23]....
        /*0a7c*/ 	.word	0x00001a00
        /*0a80*/ 	.word	0x00000003
        /*0a84*/ 	.word	0x00013230
        /*0a88*/ 	.short	0x010a
        /*0a8a*/ 	.byte	0x3f
	.zero		1


	//   ....[24]....
        /*0a8c*/ 	.word	0x00001a40
        /*0a90*/ 	.word	0x00000003
        /*0a94*/ 	.word	0x00013230
        /*0a98*/ 	.short	0x010a
        /*0a9a*/ 	.byte	0x3f
	.zero		1


	//   ....[25]....
        /*0a9c*/ 	.word	0x000021f0
        /*0aa0*/ 	.word	0x000000ff
        /*0aa4*/ 	.word	0x00000000
        /*0aa8*/ 	.short	0x0101
        /*0aaa*/ 	.byte	0x06
	.zero		1


	//   ....[26]....
        /*0aac*/ 	.word	0x000044c0
        /*0ab0*/ 	.word	0x000000ff
        /*0ab4*/ 	.word	0x00013230
        /*0ab8*/ 	.short	0x010a
        /*0aba*/ 	.byte	0x14
	.zero		1


	//   ....[27]....
        /*0abc*/ 	.word	0x00004500
        /*0ac0*/ 	.word	0x000000ff
        /*0ac4*/ 	.word	0x00013230
        /*0ac8*/ 	.short	0x010a
        /*0aca*/ 	.byte	0x14
	.zero		1


	//   ....[28]....
        /*0acc*/ 	.word	0x00004950
        /*0ad0*/ 	.word	0x000000ff
        /*0ad4*/ 	.word	0x00013250
        /*0ad8*/ 	.short	0x010a
        /*0ada*/ 	.byte	0x0b
	.zero		1


	//   ....[29]....
        /*0adc*/ 	.word	0x00004990
        /*0ae0*/ 	.word	0x000000ff
        /*0ae4*/ 	.word	0x00013250
        /*0ae8*/ 	.short	0x010a
        /*0aea*/ 	.byte	0x0b
	.zero		1


	//   ....[30]....
        /*0aec*/ 	.word	0x00004c40
        /*0af0*/ 	.word	0x000000ff
        /*0af4*/ 	.word	0x00000000
        /*0af8*/ 	.short	0x0101
        /*0afa*/ 	.byte	0x14
	.zero		1


	//   ....[31]....
        /*0afc*/ 	.word	0x00006da0
        /*0b00*/ 	.word	0x000000ff
        /*0b04*/ 	.word	0x00000000
        /*0b08*/ 	.short	0x0101
        /*0b0a*/ 	.byte	0x06
	.zero		1


	//   ....[32]....
        /*0b0c*/ 	.word	0x000072d0
        /*0b10*/ 	.word	0x000000ff
        /*0b14*/ 	.word	0x00013230
        /*0b18*/ 	.short	0x010a
        /*0b1a*/ 	.byte	0x06
	.zero		1


	//   ....[33]....
        /*0b1c*/ 	.word	0x00007310
        /*0b20*/ 	.word	0x000000ff
        /*0b24*/ 	.word	0x00013230
        /*0b28*/ 	.short	0x010a
        /*0b2a*/ 	.byte	0x06
	.zero		1


	//   ....[34]....
        /*0b2c*/ 	.word	0x00007760
        /*0b30*/ 	.word	0x000000ff
        /*0b34*/ 	.word	0x00013250
        /*0b38*/ 	.short	0x010a
        /*0b3a*/ 	.byte	0x0b
	.zero		1


	//   ....[35]....
        /*0b3c*/ 	.word	0x000077a0
        /*0b40*/ 	.word	0x000000ff
        /*0b44*/ 	.word	0x00013250
        /*0b48*/ 	.short	0x010a
        /*0b4a*/ 	.byte	0x0b
	.zero		1


	//   ....[36]....
        /*0b4c*/ 	.word	0x00007ab0
        /*0b50*/ 	.word	0x000000ff
        /*0b54*/ 	.word	0x00000000
        /*0b58*/ 	.short	0x0101
        /*0b5a*/ 	.byte	0x06
	.zero		1


	//   ....[37]....
        /*0b5c*/ 	.word	0x00009020
        /*0b60*/ 	.word	0x000000ff
        /*0b64*/ 	.word	0x00000000
        /*0b68*/ 	.short	0x0101
        /*0b6a*/ 	.byte	0x06
	.zero		1


	//   ....[38]....
        /*0b6c*/ 	.word	0x000094d0
        /*0b70*/ 	.word	0x000000ff
        /*0b74*/ 	.word	0x00013250
        /*0b78*/ 	.short	0x010a
        /*0b7a*/ 	.byte	0x0e
	.zero		1


	//   ....[39]....
        /*0b7c*/ 	.word	0x00009510
        /*0b80*/ 	.word	0x000000ff
        /*0b84*/ 	.word	0x00013250
        /*0b88*/ 	.short	0x010a
        /*0b8a*/ 	.byte	0x0e
	.zero		1


	//   ....[40]....
        /*0b8c*/ 	.word	0x00009b80
        /*0b90*/ 	.word	0x000000ff
        /*0b94*/ 	.word	0x00000000
        /*0b98*/ 	.short	0x0101
        /*0b9a*/ 	.byte	0x04
	.zero		1


	//   ....[41]....
        /*0b9c*/ 	.word	0x0000ae90
        /*0ba0*/ 	.word	0x00000000
        /*0ba4*/ 	.word	0x00000000
        /*0ba8*/ 	.short	0x0101
        /*0baa*/ 	.byte	0x3f
	.zero		1


	//   ....[42]....
        /*0bac*/ 	.word	0x0000dc50
        /*0bb0*/ 	.word	0x00000004
        /*0bb4*/ 	.word	0x00013280
        /*0bb8*/ 	.short	0x010a
        /*0bba*/ 	.byte	0x3f
	.zero		1


	//   ....[43]....
        /*0bbc*/ 	.word	0x0000e2e0
        /*0bc0*/ 	.word	0x00000004
        /*0bc4*/ 	.word	0x00013270
        /*0bc8*/ 	.short	0x0107
        /*0bca*/ 	.byte	0x3f
	.zero		1


	//   ....[44]....
        /*0bcc*/ 	.word	0x0000e3a0
        /*0bd0*/ 	.word	0x00000004
        /*0bd4*/ 	.word	0x00013270
        /*0bd8*/ 	.short	0x0101
        /*0bda*/ 	.byte	0x3f
	.zero		1


	//   ....[45]....
        /*0bdc*/ 	.word	0x0000e3f0
        /*0be0*/ 	.word	0x00000004
        /*0be4*/ 	.word	0x00013240
        /*0be8*/ 	.short	0x010a
        /*0bea*/ 	.byte	0x3f
	.zero		1


	//   ....[46]....
        /*0bec*/ 	.word	0x0000e950
        /*0bf0*/ 	.word	0x00000004
        /*0bf4*/ 	.word	0x00013230
        /*0bf8*/ 	.short	0x0107
        /*0bfa*/ 	.byte	0x3f
	.zero		1


	//   ....[47]....
        /*0bfc*/ 	.word	0x0000ea20
        /*0c00*/ 	.word	0x00000004
        /*0c04*/ 	.word	0x00013230
        /*0c08*/ 	.short	0x0101
        /*0c0a*/ 	.byte	0x3f
	.zero		1


	//   ....[48]....
        /*0c0c*/ 	.word	0x0000f500
        /*0c10*/ 	.word	0x00000016
        /*0c14*/ 	.word	0x00013200
        /*0c18*/ 	.short	0x0107
        /*0c1a*/ 	.byte	0x3f
	.zero		1


	//   ....[49]....
        /*0c1c*/ 	.word	0x0000f5f0
        /*0c20*/ 	.word	0x00000016
        /*0c24*/ 	.word	0x00013200
        /*0c28*/ 	.short	0x0101
        /*0c2a*/ 	.byte	0x3f
	.zero		1


	//   ....[50]....
        /*0c2c*/ 	.word	0x0000f610
        /*0c30*/ 	.word	0x00000016
        /*0c34*/ 	.word	0x00013220
        /*0c38*/ 	.short	0x010a
        /*0c3a*/ 	.byte	0x3f
	.zero		1


	//   ....[51]....
        /*0c3c*/ 	.word	0x0000fb30
        /*0c40*/ 	.word	0x00000000
        /*0c44*/ 	.word	0x00013280
        /*0c48*/ 	.short	0x010a
        /*0c4a*/ 	.byte	0x3f
	.zero		1


	//   ....[52]....
        /*0c4c*/ 	.word	0x00010020
        /*0c50*/ 	.word	0x00000000
        /*0c54*/ 	.word	0x00013270
        /*0c58*/ 	.short	0x0107
        /*0c5a*/ 	.byte	0x3f
	.zero		1


	//   ....[53]....
        /*0c5c*/ 	.word	0x000100e0
        /*0c60*/ 	.word	0x00000000
        /*0c64*/ 	.word	0x00013270
        /*0c68*/ 	.short	0x0101
        /*0c6a*/ 	.byte	0x3f
	.zero		1


	//   ....[54]....
        /*0c6c*/ 	.word	0x00010110
        /*0c70*/ 	.word	0x00000000
        /*0c74*/ 	.word	0x00013240
        /*0c78*/ 	.short	0x010a
        /*0c7a*/ 	.byte	0x3f
	.zero		1


	//   ....[55]....
        /*0c7c*/ 	.word	0x00010570
        /*0c80*/ 	.word	0x00000000
        /*0c84*/ 	.word	0x00013230
        /*0c88*/ 	.short	0x0107
        /*0c8a*/ 	.byte	0x3f
	.zero		1


	//   ....[56]....
        /*0c8c*/ 	.word	0x00010630
        /*0c90*/ 	.word	0x00000000
        /*0c94*/ 	.word	0x00013230
        /*0c98*/ 	.short	0x0101
        /*0c9a*/ 	.byte	0x3f
	.zero		1


	//   ....[57]....
        /*0c9c*/ 	.word	0x000106c0
        /*0ca0*/ 	.word	0x00000002
        /*0ca4*/ 	.word	0x00013270
        /*0ca8*/ 	.short	0x010a
        /*0caa*/ 	.byte	0x3f
	.zero		1


	//   ....[58]....
        /*0cac*/ 	.word	0x00010750
        /*0cb0*/ 	.word	0x00000002
        /*0cb4*/ 	.word	0x00013260
        /*0cb8*/ 	.short	0x010a
        /*0cba*/ 	.byte	0x3f
	.zero		1


	//   ....[59]....
        /*0cbc*/ 	.word	0x00010a60
        /*0cc0*/ 	.word	0x00000002
        /*0cc4*/ 	.word	0x00013250
        /*0cc8*/ 	.short	0x0101
        /*0cca*/ 	.byte	0x3f
	.zero		1


	//   ....[60]....
        /*0ccc*/ 	.word	0x00010af0
        /*0cd0*/ 	.word	0x00000002
        /*0cd4*/ 	.word	0x00000000
        /*0cd8*/ 	.short	0x0101
        /*0cda*/ 	.byte	0x3f
	.zero		1


	//   ....[61]....
        /*0cdc*/ 	.word	0x00010cc0
        /*0ce0*/ 	.word	0x00000003
        /*0ce4*/ 	.word	0x00013270
        /*0ce8*/ 	.short	0x010a
        /*0cea*/ 	.byte	0x3f
	.zero		1


	//   ....[62]....
        /*0cec*/ 	.word	0x00010d50
        /*0cf0*/ 	.word	0x00000003
        /*0cf4*/ 	.word	0x00013260
        /*0cf8*/ 	.short	0x010a
        /*0cfa*/ 	.byte	0x3f
	.zero		1


	//   ....[63]....
        /*0cfc*/ 	.word	0x00011070
        /*0d00*/ 	.word	0x00000003
        /*0d04*/ 	.word	0x00013250
        /*0d08*/ 	.short	0x0101
        /*0d0a*/ 	.byte	0x3f
	.zero		1


	//   ....[64]....
        /*0d0c*/ 	.word	0x00011130
        /*0d10*/ 	.word	0x00000003
        /*0d14*/ 	.word	0x00000000
        /*0d18*/ 	.short	0x0101
        /*0d1a*/ 	.byte	0x3f
	.zero		1


	//   ....[65]....
        /*0d1c*/ 	.word	0x00011df0
        /*0d20*/ 	.word	0x00000005
        /*0d24*/ 	.word	0x00013220
        /*0d28*/ 	.short	0x010a
        /*0d2a*/ 	.byte	0x3f
	.zero		1


	//   ....[66]....
        /*0d2c*/ 	.word	0x00011fa0
        /*0d30*/ 	.word	0x00000003
        /*0d34*/ 	.word	0x00013240
        /*0d38*/ 	.short	0x010a
        /*0d3a*/ 	.byte	0x3f
	.zero		1


	//   ....[67]....
        /*0d3c*/ 	.word	0x00012030
        /*0d40*/ 	.word	0x00000005
        /*0d44*/ 	.word	0x00013240
        /*0d48*/ 	.short	0x010a
        /*0d4a*/ 	.byte	0x3f
	.zero		1


	//   ....[68]....
        /*0d4c*/ 	.word	0x00012070
        /*0d50*/ 	.word	0x00000003
        /*0d54*/ 	.word	0x00013260
        /*0d58*/ 	.short	0x010a
        /*0d5a*/ 	.byte	0x3f
	.zero		1


	//   ....[69]....
        /*0d5c*/ 	.word	0x000120b0
        /*0d60*/ 	.word	0x00000005
        /*0d64*/ 	.word	0x00013260
        /*0d68*/ 	.short	0x010a
        /*0d6a*/ 	.byte	0x3f
	.zero		1


	//   ....[70]....
        /*0d6c*/ 	.word	0x000120f0
        /*0d70*/ 	.word	0x00000003
        /*0d74*/ 	.word	0x00013280
        /*0d78*/ 	.short	0x010a
        /*0d7a*/ 	.byte	0x3f
	.zero		1


	//   ....[71]....
        /*0d7c*/ 	.word	0x00012130
        /*0d80*/ 	.word	0x00000005
        /*0d84*/ 	.word	0x00013280
        /*0d88*/ 	.short	0x010a
        /*0d8a*/ 	.byte	0x3f
	.zero		1


	//   ....[72]....
        /*0d8c*/ 	.word	0x000121a0
        /*0d90*/ 	.word	0x00000003
        /*0d94*/ 	.word	0x00013200
        /*0d98*/ 	.short	0x010a
        /*0d9a*/ 	.byte	0x3f
	.zero		1


	//   ....[73]....
        /*0d9c*/ 	.word	0x000121f0
        /*0da0*/ 	.word	0x00000003
        /*0da4*/ 	.word	0x00013230
        /*0da8*/ 	.short	0x010a
        /*0daa*/ 	.byte	0x3f
	.zero		1


	//   ....[74]....
        /*0dac*/ 	.word	0x00012250
        /*0db0*/ 	.word	0x00000009
        /*0db4*/ 	.word	0x00013230
        /*0db8*/ 	.short	0x010a
        /*0dba*/ 	.byte	0x3f
	.zero		1


	//   ....[75]....
        /*0dbc*/ 	.word	0x000122b0
        /*0dc0*/ 	.word	0x00000009
        /*0dc4*/ 	.word	0x00013250
        /*0dc8*/ 	.short	0x010a
        /*0dca*/ 	.byte	0x3f
	.zero		1


	//   ....[76]....
        /*0dcc*/ 	.word	0x00012310
        /*0dd0*/ 	.word	0x0000000b
        /*0dd4*/ 	.word	0x00013230
        /*0dd8*/ 	.short	0x010a
        /*0dda*/ 	.byte	0x3f
	.zero		1


	//   ....[77]....
        /*0ddc*/ 	.word	0x00012370
        /*0de0*/ 	.word	0x0000000b
        /*0de4*/ 	.word	0x00013250
        /*0de8*/ 	.short	0x010a
        /*0dea*/ 	.byte	0x3f
	.zero		1


	//   ....[78]....
        /*0dec*/ 	.word	0x000123d0
        /*0df0*/ 	.word	0x00000006
        /*0df4*/ 	.word	0x00013250
        /*0df8*/ 	.short	0x010a
        /*0dfa*/ 	.byte	0x3f
	.zero		1


	//   ....[79]....
        /*0dfc*/ 	.word	0x000124e0
        /*0e00*/ 	.word	0x00000004
        /*0e04*/ 	.word	0x00013280
        /*0e08*/ 	.short	0x010a
        /*0e0a*/ 	.byte	0x3f
	.zero		1


	//   ....[80]....
        /*0e0c*/ 	.word	0x00012c10
        /*0e10*/ 	.word	0x00000004
        /*0e14*/ 	.word	0x00013240
        /*0e18*/ 	.short	0x010a
        /*0e1a*/ 	.byte	0x3f
	.zero		1


	//   ....[81]....
        /*0e1c*/ 	.word	0x00013a40
        /*0e20*/ 	.word	0x00000016
        /*0e24*/ 	.word	0x00013220
        /*0e28*/ 	.short	0x010a
        /*0e2a*/ 	.byte	0x3f
	.zero		1


	//   ....[82]....
        /*0e2c*/ 	.word	0x00013a90
        /*0e30*/ 	.word	0x00000000
        /*0e34*/ 	.word	0x00013280
        /*0e38*/ 	.short	0x010a
        /*0e3a*/ 	.byte	0x3f
	.zero		1


	//   ....[83]....
        /*0e3c*/ 	.word	0x00014150
        /*0e40*/ 	.word	0x00000000
        /*0e44*/ 	.word	0x00013240
        /*0e48*/ 	.short	0x010a
        /*0e4a*/ 	.byte	0x3f
	.zero		1


	//   ....[84]....
        /*0e4c*/ 	.word	0x00014710
        /*0e50*/ 	.word	0x00000002
        /*0e54*/ 	.word	0x00013270
        /*0e58*/ 	.short	0x010a
        /*0e5a*/ 	.byte	0x3f
	.zero		1


	//   ....[85]....
        /*0e5c*/ 	.word	0x00014760
        /*0e60*/ 	.word	0x00000002
        /*0e64*/ 	.word	0x00013260
        /*0e68*/ 	.short	0x010a
        /*0e6a*/ 	.byte	0x3f
	.zero		1


	//   ....[86]....
        /*0e6c*/ 	.word	0x000147b0
        /*0e70*/ 	.word	0x00000003
        /*0e74*/ 	.word	0x00013270
        /*0e78*/ 	.short	0x010a
        /*0e7a*/ 	.byte	0x3f
	.zero		1


	//   ....[87]....
        /*0e7c*/ 	.word	0x00014800
        /*0e80*/ 	.word	0x00000003
        /*0e84*/ 	.word	0x00013260
        /*0e88*/ 	.short	0x010a
        /*0e8a*/ 	.byte	0x3f
	.zero		1


	//   ....[88]....
        /*0e8c*/ 	.word	0x00014850
        /*0e90*/ 	.word	0x00000005
        /*0e94*/ 	.word	0x00013220
        /*0e98*/ 	.short	0x010a
        /*0e9a*/ 	.byte	0x3f
	.zero		1


	//   ....[89]....
        /*0e9c*/ 	.word	0x000149f0
        /*0ea0*/ 	.word	0x00000003
        /*0ea4*/ 	.word	0x00013240
        /*0ea8*/ 	.short	0x010a
        /*0eaa*/ 	.byte	0x3f
	.zero		1


	//   ....[90]....
        /*0eac*/ 	.word	0x00014a40
        /*0eb0*/ 	.word	0x00000005
        /*0eb4*/ 	.word	0x00013240
        /*0eb8*/ 	.short	0x010a
        /*0eba*/ 	.byte	0x3f
	.zero		1


	//   ....[91]....
        /*0ebc*/ 	.word	0x00014a90
        /*0ec0*/ 	.word	0x00000003
        /*0ec4*/ 	.word	0x00013260
        /*0ec8*/ 	.short	0x010a
        /*0eca*/ 	.byte	0x3f
	.zero		1


	//   ....[92]....
        /*0ecc*/ 	.word	0x00014ae0
        /*0ed0*/ 	.word	0x00000005
        /*0ed4*/ 	.word	0x00013260
        /*0ed8*/ 	.short	0x010a
        /*0eda*/ 	.byte	0x3f
	.zero		1


	//   ....[93]....
        /*0edc*/ 	.word	0x00014b30
        /*0ee0*/ 	.word	0x00000003
        /*0ee4*/ 	.word	0x00013280
        /*0ee8*/ 	.short	0x010a
        /*0eea*/ 	.byte	0x3f
	.zero		1


	//----- nvinfo : EIATTR_NUM_MBARRIERS
	.align		4
.L_297:
        /*0eec*/ 	.byte	0x03, 0x38
        /*0eee*/ 	.short	0x0016


	//----- nvinfo : EIATTR_EXIT_INSTR_OFFSETS
	.align		4
        /*0ef0*/ 	.byte	0x04, 0x1c
        /*0ef2*/ 	.short	(.L_299 - .L_298)


	//   ....[0]....
.L_298:
        /*0ef4*/ 	.word	0x00000980


	//   ....[1]....
        /*0ef8*/ 	.word	0x0000ba10


	//   ....[2]....
        /*0efc*/ 	.word	0x00012180


	//----- nvinfo : EIATTR_MAX_THREADS
	.align		4
.L_299:
        /*0f00*/ 	.byte	0x04, 0x05
        /*0f02*/ 	.short	(.L_301 - .L_300)
.L_300:
        /*0f04*/ 	.word	0x00000200
        /*0f08*/ 	.word	0x00000001
        /*0f0c*/ 	.word	0x00000001


	//----- nvinfo : EIATTR_CRS_STACK_SIZE
	.align		4
.L_301:
        /*0f10*/ 	.byte	0x04, 0x1e
        /*0f12*/ 	.short	(.L_303 - .L_302)
.L_302:
        /*0f14*/ 	.word	0x00000000


	//----- nvinfo : EIATTR_CBANK_PARAM_SIZE
	.align		4
.L_303:
        /*0f18*/ 	.byte	0x03, 0x19
        /*0f1a*/ 	.short	0x0af0


	//----- nvinfo : EIATTR_PARAM_CBANK
	.align		4
        /*0f1c*/ 	.byte	0x04, 0x0a
        /*0f1e*/ 	.short	(.L_305 - .L_304)
	.align		4
.L_304:
        /*0f20*/ 	.word	index@(.nv.constant0._ZN7cutlass13device_kernelIN5flash11enable_sm90INS1_16FlashAttnFwdSm90INS1_25CollectiveMainloopFwdSm90ILi2EN4cute5tupleIJNS5_1CILi1EEES8_S8_EEENS6_IJNS7_ILi192EEENS7_ILi160EEENS7_ILi64EEEEEELi64ENS_12float_e4m3_tEfNS_4arch4Sm90ELb1ELb0ELb0ELb1ELb1ELb0ELb0ELb1ELb1ELb1ELb0ELb0EEENS1_21CollectiveEpilogueFwdINS6_IJSA_SC_SB_EEES9_NS_10bfloat16_tESG_Li384ELb1ELb1ELb0ELb1EEENS1_36VarlenDynamicPersistentTileSchedulerILi192ELi160ELi384ELi128ELb0ELb1ELb1ELb1ELb1ELb1EEEEEEEEEvNT_6ParamsE)
        /*0f24*/ 	.short	0x0210
        /*0f26*/ 	.short	0x0af0


	//----- nvinfo : EIATTR_SW_WAR
	.align		4
.L_305:
        /*0f28*/ 	.byte	0x04, 0x36
        /*0f2a*/ 	.short	(.L_307 - .L_306)
.L_306:
        /*0f2c*/ 	.word	0x00000008
.L_307:


//--------------------- .nv.info._ZN7cutlass13device_kernelIN5flash11enable_sm90INS1_16FlashAttnFwdSm90INS1_25CollectiveMainloopFwdSm90ILi2EN4cute5tupleIJNS5_1CILi1EEES8_S8_EEENS6_IJNS7_ILi192EEENS7_ILi160EEENS7_ILi64EEEEEELi64ENS_12float_e4m3_tEfNS_4arch4Sm90ELb1ELb0ELb0ELb1ELb1ELb1ELb0ELb1ELb1ELb1ELb0ELb0EEENS1_21CollectiveEpilogueFwdINS6_IJSA_SC_SB_EEES9_NS_10bfloat16_tESG_Li384ELb1ELb1ELb0ELb1EEENS1_36VarlenDynamicPersistentTileSchedulerILi192ELi160ELi384ELi128ELb0ELb1ELb1ELb1ELb1ELb1EEEEEEEEEvNT_6ParamsE --------------------------
	.section	.nv.info._ZN7cutlass13device_kernelIN5flash11enable_sm90INS1_16FlashAttnFwdSm90INS1_25CollectiveMainloopFwdSm90ILi2EN4cute5tupleIJNS5_1CILi1EEES8_S8_EEENS6_IJNS7_ILi192EEENS7_ILi160EEENS7_ILi64EEEEEELi64ENS_12float_e4m3_tEfNS_4arch4Sm90ELb1ELb0ELb0ELb1ELb1ELb1ELb0ELb1ELb1ELb1ELb0ELb0EEENS1_21CollectiveEpilogueFwdINS6_IJSA_SC_SB_EEES9_NS_10bfloat16_tESG_Li384ELb1ELb1ELb0ELb1EEENS1_36VarlenDynamicPersistentTileSchedulerILi192ELi160ELi384ELi128ELb0ELb1ELb1ELb1ELb1ELb1EEEEEEEEEvNT_6ParamsE,"",@"SHT_CUDA_INFO"
	.sectionflags	@""
	.align	4


	//----- nvinfo : EIATTR_CUDA_API_VERSION
	.align		4
        /*0000*/ 	.byte	0x04, 0x37
        /*0002*/ 	.short	(.L_309 - .L_308)
.L_308:
        /*0004*/ 	.word	0x00000082


	//----- nvinfo : EIATTR_KPARAM_INFO
	.align		4
.L_309:
        /*0008*/ 	.byte	0x04, 0x17
        /*000a*/ 	.short	(.L_311 - .L_310)
.L_310:
        /*000c*/ 	.word	0x00000000
        /*0010*/ 	.short	0x0000
        /*0012*/ 	.short	0x0070
        /*0014*/ 	.byte	0x00, 0xf0, 0x01, 0x2a


	//----- nvinfo : EIATTR_SPARSE_MMA_MASK
	.align		4
.L_311:
        /*0018*/ 	.byte	0x03, 0x50
        /*001a*/ 	.short	0x0000


	//----- nvinfo : EIATTR_MAXREG_COUNT
	.align		4
        /*001c*/ 	.byte	0x03, 0x1b
        /*001e*/ 	.short	0x0080


	//----- nvinfo : EIATTR_NUM_BARRIERS
	.align		4
        /*0020*/ 	.byte	0x02, 0x4c
        /*0022*/ 	.byte	0x10
	.zero		1


	//----- nvinfo : EIATTR_EXTERNS
	.align		4
        /*0024*/ 	.byte	0x04, 0x0f
        /*0026*/ 	.short	(.L_313 - .L_312)


	//   ....[0]....
	.align		4
.L_312:
        /*0028*/ 	.word	index@(__assertfail)


	//----- nvinfo : EIATTR_ANNOTATIONS
	.align		4
.L_313:
        /*002c*/ 	.byte	0x04, 0x55
        /*002e*/ 	.short	(.L_315 - .L_314)


	//   ....[0]....
.L_314:
        /* <DEDUP_REMOVED lines=129> */


	//----- nvinfo : EIATTR_MERCURY_ISA_VERSION
	.align		4
.L_315:
        /*0828*/ 	.byte	0x03, 0x5f
        /*082a*/ 	.short	0x0101


	//----- nvinfo : EIATTR_UNUSED_LOAD_BYTE_OFFSET
	.align		4
        /*082c*/ 	.byte	0x04, 0x44
        /*082e*/ 	.short	(.L_317 - .L_316)


	//   ....[0]....
.L_316:
        /*0830*/ 	.word	0x00000a40
        /*0834*/ 	.word	0x0000fff0


	//   ....[1]....
        /*0838*/ 	.word	0x000111a0
        /*083c*/ 	.word	0x0000fff0


	//----- nvinfo : EIATTR_INT_WARP_WIDE_INSTR_OFFSETS
	.align		4
.L_317:
        /*0840*/ 	.byte	0x04, 0x31
        /*0842*/ 	.short	(.L_319 - .L_318)


	//   ....[0]....
.L_318:
        /*0844*/ 	.word	0x00000120


	//   ....[1]....
        /*0848*/ 	.word	0x000001c0


	//   ....[2]....
        /*084c*/ 	.word	0x00000230


	//   ....[3]....
        /*0850*/ 	.word	0x000153b0


	//   ....[4]....
        /*0854*/ 	.word	0x00015440


	//   ....[5]....
        /*0858*/ 	.word	0x00018eb0


	//   ....[6]....
        /*085c*/ 	.word	0x00018f40


	//----- nvinfo : EIATTR_COOP_GROUP_MASK_REGIDS
	.align		4
.L_319:
        /*0860*/ 	.byte	0x04, 0x29
        /*0862*/ 	.short	(.L_321 - .L_320)


	//   ....[0]....
.L_320:
        /*0864*/ 	.word	0xffffffff


	//   ....[1]....
        /*0868*/ 	.word	0xffffffff


	//   ....[2]....
        /*086c*/ 	.word	0xffffffff


	//   ....[3]....
        /*0870*/ 	.word	0xffffffff


	//   ....[4]....
        /*0874*/ 	.word	0xffffffff


	//   ....[5]....
        /*0878*/ 	.word	0xffffffff


	//   ....[6]....
        /*087c*/ 	.word	0xffffffff


	//   ....[7]....
        /*0880*/ 	.word	0xffffffff


	//   ....[8]....
        /*0884*/ 	.word	0xffffffff


	//   ....[9]....
        /*0888*/ 	.word	0xffffffff


	//   ....[10]....
        /*088c*/ 	.word	0xffffffff


	//   ....[11]....
        /*0890*/ 	.word	0xffffffff


	//   ....[12]....
        /*0894*/ 	.word	0xffffffff


	//   ....[13]....
        /*0898*/ 	.word	0xffffffff


	//   ....[14]....
        /*089c*/ 	.word	0xffffffff


	//   ....[15]....
        /*08a0*/ 	.word	0xffffffff


	//   ....[16]....
        /*08a4*/ 	.word	0xffffffff


	//   ....[17]....
        /*08a8*/ 	.word	0xffffffff


	//   ....[18]....
        /*08ac*/ 	.word	0xffffffff


	//   ....[19]....
        /*08b0*/ 	.word	0xffffffff


	//   ....[20]....
        /*08b4*/ 	.word	0xffffffff


	//   ....[21]....
        /*08b8*/ 	.word	0xffffffff


	//   ....[22]....
        /*08bc*/ 	.word	0xffffffff


	//   ....[23]....
        /*08c0*/ 	.word	0xffffffff


	//   ....[24]....
        /*08c4*/ 	.word	0xffffffff


	//   ....[25]....
        /*08c8*/ 	.word	0xffffffff


	//   ....[26]....
        /*08cc*/ 	.word	0xffffffff


	//   ....[27]....
        /*08d0*/ 	.word	0xffffffff


	//   ....[28]....
        /*08d4*/ 	.word	0xffffffff


	//   ....[29]....
        /*08d8*/ 	.word	0xffffffff


	//   ....[30]....
        /*08dc*/ 	.word	0xffffffff


	//   ....[31]....
        /*08e0*/ 	.word	0xffffffff


	//   ....[32]....
        /*08e4*/ 	.word	0xffffffff


	//   ....[33]....
        /*08e8*/ 	.word	0xffffffff


	//   ....[34]....
        /*08ec*/ 	.word	0xffffffff


	//   ....[35]....
        /*08f0*/ 	.word	0xffffffff


	//   ....[36]....
        /*08f4*/ 	.word	0xffffffff


	//   ....[37]....
        /*08f8*/ 	.word	0xffffffff


	//   ....[38]....
        /*08fc*/ 	.word	0xffffffff


	//   ....[39]....
        /*0900*/ 	.word	0xffffffff


	//   ....[40]....
        /*0904*/ 	.word	0xffffffff


	//   ....[41]....
        /*0908*/ 	.word	0xffffffff


	//   ....[42]....
        /*090c*/ 	.word	0xffffffff


	//   ....[43]....
        /*0910*/ 	.word	0xffffffff


	//   ....[44]....
        /*0914*/ 	.word	0xffffffff


	//   ....[45]....
        /*0918*/ 	.word	0xffffffff


	//   ....[46]....
        /*091c*/ 	.word	0xffffffff


	//   ....[47]....
        /*0920*/ 	.word	0xffffffff


	//   ....[48]....
        /*0924*/ 	.word	0xffffffff


	//   ....[49]....
        /*0928*/ 	.word	0xffffffff


	//   ....[50]....
        /*092c*/ 	.word	0xffffffff


	//   ....[51]....
        /*0930*/ 	.word	0xffffffff


	//   ....[52]....
        /*0934*/ 	.word	0xffffffff


	//   ....[53]....
        /*0938*/ 	.word	0xffffffff


	//   ....[54]....
        /*093c*/ 	.word	0xffffffff


	//   ....[55]....
        /*0940*/ 	.word	0xffffffff


	//   ....[56]....
        /*0944*/ 	.word	0xffffffff


	//   ....[57]....
        /*0948*/ 	.word	0xffffffff


	//   ....[58]....
        /*094c*/ 	.word	0xffffffff


	//   ....[59]....
        /*0950*/ 	.word	0xffffffff


	//   ....[60]....
        /*0954*/ 	.word	0xffffffff


	//   ....[61]....
        /*0958*/ 	.word	0xffffffff


	//   ....[62]....
        /*095c*/ 	.word	0xffffffff


	//   ....[63]....
        /*0960*/ 	.word	0xffffffff


	//   ....[64]....
        /*0964*/ 	.word	0xffffffff


	//   ....[65]....
        /*0968*/ 	.word	0xffffffff


	//   ....[66]....
        /*096c*/ 	.word	0xffffffff


	//   ....[67]....
        /*0970*/ 	.word	0xffffffff


	//   ....[68]....
        /*0974*/ 	.word	0xffffffff


	//   ....[69]....
        /*0978*/ 	.word	0xffffffff


	//   ....[70]....
        /*097c*/ 	.word	0xffffffff


	//   ....[71]....
        /*0980*/ 	.word	0xffffffff


	//   ....[72]....
        /*0984*/ 	.word	0xffffffff


	//   ....[73]....
        /*0988*/ 	.word	0xffffffff


	//   ....[74]....
        /*098c*/ 	.word	0xffffffff


	//   ....[75]....
        /*0990*/ 	.word	0xffffffff


	//   ....[76]....
        /*0994*/ 	.word	0xffffffff


	//   ....[77]....
        /*0998*/ 	.word	0xffffffff


	//   ....[78]....
        /*099c*/ 	.word	0xffffffff


	//   ....[79]....
        /*09a0*/ 	.word	0xffffffff


	//   ....[80]....
        /*09a4*/ 	.word	0xffffffff


	//   ....[81]....
        /*09a8*/ 	.word	0xffffffff


	//   ....[82]....
        /*09ac*/ 	.word	0xffffffff


	//   ....[83]....
        /*09b0*/ 	.word	0xffffffff


	//   ....[84]....
        /*09b4*/ 	.word	0xffffffff


	//   ....[85]....
        /*09b8*/ 	.word	0xffffffff


	//   ....[86]....
        /*09bc*/ 	.word	0xffffffff


	//   ....[87]....
        /*09c0*/ 	.word	0xffffffff


	//   ....[88]....
        /*09c4*/ 	.word	0xffffffff


	//   ....[89]....
        /*09c8*/ 	.word	0xffffffff


	//   ....[90]....
        /*09cc*/ 	.word	0xffffffff


	//   ....[91]....
        /*09d0*/ 	.word	0xffffffff


	//   ....[92]....
        /*09d4*/ 	.word	0xffffffff


	//   ....[93]....
        /*09d8*/ 	.word	0xffffffff


	//   ....[94]....
        /*09dc*/ 	.word	0xffffffff


	//   ....[95]....
        /*09e0*/ 	.word	0xffffffff


	//   ....[96]....
        /*09e4*/ 	.word	0xffffffff


	//   ....[97]....
        /*09e8*/ 	.word	0xffffffff


	//   ....[98]....
        /*09ec*/ 	.word	0xffffffff


	//   ....[99]....
        /*09f0*/ 	.word	0xffffffff


	//   ....[100]....
        /*09f4*/ 	.word	0xffffffff


	//   ....[101]....
        /*09f8*/ 	.word	0xffffffff


	//   ....[102]....
        /*09fc*/ 	.word	0xffffffff


	//   ....[103]....
        /*0a00*/ 	.word	0xffffffff


	//   ....[104]....
        /*0a04*/ 	.word	0xffffffff


	//   ....[105]....
        /*0a08*/ 	.word	0xffffffff


	//   ....[106]....
        /*0a0c*/ 	.word	0xffffffff


	//   ....[107]....
        /*0a10*/ 	.word	0xffffffff


	//   ....[108]....
        /*0a14*/ 	.word	0xffffffff


	//   ....[109]....
        /*0a18*/ 	.word	0xffffffff


	//   ....[110]....
        /*0a1c*/ 	.word	0xffffffff


	//   ....[111]....
        /*0a20*/ 	.word	0xffffffff


	//   ....[112]....
        /*0a24*/ 	.word	0xffffffff


	//   ....[113]....
        /*0a28*/ 	.word	0xffffffff


	//   ....[114]....
        /*0a2c*/ 	.word	0xffffffff


	//   ....[115]....
        /*0a30*/ 	.word	0xffffffff


	//   ....[116]....
        /*0a34*/ 	.word	0xffffffff


	//   ....[117]....
        /*0a38*/ 	.word	0xffffffff


	//   ....[118]....
        /*0a3c*/ 	.word	0xffffffff


	//   ....[119]....
        /*0a40*/ 	.word	0xffffffff


	//   ....[120]....
        /*0a44*/ 	.word	0xffffffff


	//   ....[121]....
        /*0a48*/ 	.word	0xffffffff


	//   ....[122]....
        /*0a4c*/ 	.word	0xffffffff


	//   ....[123]....
        /*0a50*/ 	.word	0xffffffff


	//   ....[124]....
        /*0a54*/ 	.word	0xffffffff


	//   ....[125]....
        /*0a58*/ 	.word	0xffffffff


	//   ....[126]....
        /*0a5c*/ 	.word	0xffffffff


	//   ....[127]....
        /*0a60*/ 	.word	0xffffffff


	//   ....[128]....
        /*0a64*/ 	.word	0xffffffff


	//   ....[129]....
        /*0a68*/ 	.word	0xffffffff


	//   ....[130]....
        /*0a6c*/ 	.word	0xffffffff


	//   ....[131]....
        /*0a70*/ 	.word	0xffffffff


	//   ....[132]....
        /*0a74*/ 	.word	0xffffffff


	//   ....[133]....
        /*0a78*/ 	.word	0xffffffff


	//   ....[134]....
        /*0a7c*/ 	.word	0xffffffff


	//   ....[135]....
        /*0a80*/ 	.word	0xffffffff


	//   ....[136]....
        /*0a84*/ 	.word	0xffffffff


	//   ....[137]....
        /*0a88*/ 	.word	0xffffffff


	//   ....[138]....
        /*0a8c*/ 	.word	0xffffffff


	//   ....[139]....
        /*0a90*/ 	.word	0xffffffff


	//   ....[140]....
        /*0a94*/ 	.word	0xffffffff


	//   ....[141]....
        /*0a98*/ 	.word	0xffffffff


	//   ....[142]....
        /*0a9c*/ 	.word	0xffffffff


	//   ....[143]....
        /*0aa0*/ 	.word	0xffffffff


	//   ....[144]....
        /*0aa4*/ 	.word	0xffffffff


	//   ....[145]....
        /*0aa8*/ 	.word	0xffffffff


	//   ....[146]....
        /*0aac*/ 	.word	0xffffffff


	//   ....[147]....
        /*0ab0*/ 	.word	0xffffffff


	//   ....[148]....
        /*0ab4*/ 	.word	0xffffffff


	//   ....[149]....
        /*0ab8*/ 	.word	0xffffffff


	//   ....[150]....
        /*0abc*/ 	.word	0xffffffff


	//   ....[151]....
        /*0ac0*/ 	.word	0xffffffff


	//   ....[152]....
        /*0ac4*/ 	.word	0xffffffff


	//   ....[153]....
        /*0ac8*/ 	.word	0xffffffff


	//   ....[154]....
        /*0acc*/ 	.word	0xffffffff


	//   ....[155]....
        /*0ad0*/ 	.word	0xffffffff


	//   ....[156]....
        /*0ad4*/ 	.word	0xffffffff


	//   ....[157]....
        /*0ad8*/ 	.word	0xffffffff


	//   ....[158]....
        /*0adc*/ 	.word	0xffffffff


	//   ....[159]....
        /*0ae0*/ 	.word	0xffffffff


	//   ....[160]....
        /*0ae4*/ 	.word	0xffffffff


	//   ....[161]....
        /*0ae8*/ 	.word	0xffffffff


	//   ....[162]....
        /*0aec*/ 	.word	0xffffffff


	//   ....[163]....
        /*0af0*/ 	.word	0xffffffff


	//   ....[164]....
        /*0af4*/ 	.word	0xffffffff


	//   ....[165]....
        /*0af8*/ 	.word	0xffffffff


	//   ....[166]....
        /*0afc*/ 	.word	0xffffffff


	//   ....[167]....
        /*0b00*/ 	.word	0x0500000f


	//   ....[168]....
        /*0b04*/ 	.word	0x0500000f


	//   ....[169]....
        /*0b08*/ 	.word	0x0500000f


	//   ....[170]....
        /*0b0c*/ 	.word	0x0500000f


	//   ....[171]....
        /*0b10*/ 	.word	0x0500000f


	//   ....[172]....
        /*0b14*/ 	.word	0x0500000f


	//   ....[173]....
        /*0b18*/ 	.word	0x0500000f


	//   ....[174]....
        /*0b1c*/ 	.word	0x0500000f


	//   ....[175]....
        /*0b20*/ 	.word	0x0500000f


	//   ....[176]....
        /*0b24*/ 	.word	0x0500000f


	//   ....[177]....
        /*0b28*/ 	.word	0x0500000f


	//   ....[178]....
        /*0b2c*/ 	.word	0x0500000f


	//   ....[179]....
        /*0b30*/ 	.word	0x0500000f


	//   ....[180]....
        /*0b34*/ 	.word	0x0500000f


	//   ....[181]....
        /*0b38*/ 	.word	0x0500000f


	//   ....[182]....
        /*0b3c*/ 	.word	0x0500000f


	//   ....[183]....
        /*0b40*/ 	.word	0x0500000f


	//   ....[184]....
        /*0b44*/ 	.word	0x0500000f


	//   ....[185]....
        /*0b48*/ 	.word	0x0500000f


	//   ....[186]....
        /*0b4c*/ 	.word	0x0500000f


	//   ....[187]....
        /*0b50*/ 	.word	0x0500000f


	//   ....[188]....
        /*0b54*/ 	.word	0x0500000f


	//   ....[189]....
        /*0b58*/ 	.word	0x0500000f


	//   ....[190]....
        /*0b5c*/ 	.word	0x0500000f


	//   ....[191]....
        /*0b60*/ 	.word	0x0500000f


	//   ....[192]....
        /*0b64*/ 	.word	0x0500000f


	//   ....[193]....
        /*0b68*/ 	.word	0x0500000f


	//   ....[194]....
        /*0b6c*/ 	.word	0x0500000f


	//   ....[195]....
        /*0b70*/ 	.word	0x0500000f


	//   ....[196]....
        /*0b74*/ 	.word	0x0500000f


	//   ....[197]....
        /*0b78*/ 	.word	0x0500000f


	//   ....[198]....
        /*0b7c*/ 	.word	0x0500000f


	//   ....[199]....
        /*0b80*/ 	.word	0x0500000f


	//   ....[200]....
        /*0b84*/ 	.word	0x0500000f


	//   ....[201]....
        /*0b88*/ 	.word	0x0500000f


	//   ....[202]....
        /*0b8c*/ 	.word	0x0500000f


	//   ....[203]....
        /*0b90*/ 	.word	0x0500000f


	//   ....[204]....
        /*0b94*/ 	.word	0x0500000f


	//   ....[205]....
        /*0b98*/ 	.word	0x0500000f


	//   ....[206]....
        /*0b9c*/ 	.word	0x0500000f


	//   ....[207]....
        /*0ba0*/ 	.word	0x0500000f


	//   ....[208]....
        /*0ba4*/ 	.word	0x0500000f


	//   ....[209]....
        /*0ba8*/ 	.word	0x0500000f


	//   ....[210]....
        /*0bac*/ 	.word	0x0500000f


	//   ....[211]....
        /*0bb0*/ 	.word	0x0500000f


	//   ....[212]....
        /*0bb4*/ 	.word	0x0500000f


	//   ....[213]....
        /*0bb8*/ 	.word	0x0500000f


	//   ....[214]....
        /*0bbc*/ 	.word	0x0500000f


	//   ....[215]....
        /*0bc0*/ 	.word	0x0500000f


	//   ....[216]....
        /*0bc4*/ 	.word	0x0500000f


	//   ....[217]....
        /*0bc8*/ 	.word	0x0500000f


	//   ....[218]....
        /*0bcc*/ 	.word	0x0500000f


	//   ....[219]....
        /*0bd0*/ 	.word	0x0500000f


	//   ....[220]....
        /*0bd4*/ 	.word	0x0500000f


	//   ....[221]....
        /*0bd8*/ 	.word	0x0500000f


	//   ....[222]....
        /*0bdc*/ 	.word	0x0500000f


	//   ....[223]....
        /*0be0*/ 	.word	0x0500000f


	//   ....[224]....
        /*0be4*/ 	.word	0x0500000f


	//   ....[225]....
        /*0be8*/ 	.word	0x0500000f


	//   ....[226]....
        /*0bec*/ 	.word	0x0500000f


	//   ....[227]....
        /*0bf0*/ 	.word	0x0500000f


	//   ....[228]....
        /*0bf4*/ 	.word	0x0500000f


	//   ....[229]....
        /*0bf8*/ 	.word	0x0500000f


	//   ....[230]....
        /*0bfc*/ 	.word	0x0500000f


	//   ....[231]....
        /*0c00*/ 	.word	0x0500000f


	//   ....[232]....
        /*0c04*/ 	.word	0x0500000f


	//   ....[233]....
        /*0c08*/ 	.word	0x0500000f


	//   ....[234]....
        /*0c0c*/ 	.word	0x0500000f


	//   ....[235]....
        /*0c10*/ 	.word	0x0500000f


	//   ....[236]....
        /*0c14*/ 	.word	0x0500000f


	//   ....[237]....
        /*0c18*/ 	.word	0x0500000f


	//   ....[238]....
        /*0c1c*/ 	.word	0x0500000f


	//   ....[239]....
        /*0c20*/ 	.word	0x0500000f


	//   ....[240]....
        /*0c24*/ 	.word	0x0500000f


	//   ....[241]....
        /*0c28*/ 	.word	0x0500000f


	//   ....[242]....
        /*0c2c*/ 	.word	0x0500000f


	//   ....[243]....
        /*0c30*/ 	.word	0x0500000f


	//   ....[244]....
        /*0c34*/ 	.word	0x0500000f


	//   ....[245]....
        /*0c38*/ 	.word	0x0500000f


	//   ....[246]....
        /*0c3c*/ 	.word	0x0500000f


	//   ....[247]....
        /*0c40*/ 	.word	0x0500000f


	//   ....[248]....
        /*0c44*/ 	.word	0x0500000f


	//   ....[249]....
        /*0c48*/ 	.word	0x0500000f


	//   ....[250]....
        /*0c4c*/ 	.word	0x0500000f


	//   ....[251]....
        /*0c50*/ 	.word	0x0500000f


	//   ....[252]....
        /*0c54*/ 	.word	0x0500000f


	//----- nvinfo : EIATTR_COOP_GROUP_INSTR_OFFSETS
	.align		4
.L_321:
        /*0c58*/ 	.byte	0x04, 0x28
        /*0c5a*/ 	.short	(.L_323 - .L_322)


	//   ....[0]....
.L_322:
        /*0c5c*/ 	.word	0x00000060


	//   ....[1]....
        /*0c60*/ 	.word	0x00000130


	//   ....[2]....
        /*0c64*/ 	.word	0x000001e0


	//   ....[3]....
        /*0c68*/ 	.word	0x000003a0


	//   ....[4]....
        /*0c6c*/ 	.word	0x00000500


	//   ....[5]....
        /*0c70*/ 	.word	0x00000620


	//   ....[6]....
        /*0c74*/ 	.word	0x00000780


	//   ....[7]....
        /*0c78*/ 	.word	0x000027b0


	//   ....[8]....
        /*0c7c*/ 	.word	0x000027c0


	//   ....[9]....
        /*0c80*/ 	.word	0x00003920


	//   ....[10]....
        /*0c84*/ 	.word	0x00003930


	//   ....[11]....
        /*0c88*/ 	.word	0x00004ab0


	//   ....[12]....
        /*0c8c*/ 	.word	0x00004ac0


	//   ....[13]....
        /*0c90*/ 	.word	0x00004e80


	//   ....[14]....
        /*0c94*/ 	.word	0x00004ea0


	//   ....[15]....
        /*0c98*/ 	.word	0x00005670


	//   ....[16]....
        /*0c9c*/ 	.word	0x00005d80


	//   ....[17]....
        /*0ca0*/ 	.word	0x00005d90


	//   ....[18]....
        /*0ca4*/ 	.word	0x00005da0


	//   ....[19]....
        /*0ca8*/ 	.word	0x00005db0


	//   ....[20]....
        /*0cac*/ 	.word	0x00007280


	//   ....[21]....
        /*0cb0*/ 	.word	0x00007290


	//   ....[22]....
        /*0cb4*/ 	.word	0x000072a0


	//   ....[23]....
        /*0cb8*/ 	.word	0x000072b0


	//   ....[24]....
        /*0cbc*/ 	.word	0x00008d60


	//   ....[25]....
        /*0cc0*/ 	.word	0x00009560


	//   ....[26]....
        /*0cc4*/ 	.word	0x00009570


	//   ....[27]....
        /*0cc8*/ 	.word	0x00009590


	//   ....[28]....
        /*0ccc*/ 	.word	0x00009f20


	//   ....[29]....
        /*0cd0*/ 	.word	0x00009f40


	//   ....[30]....
        /*0cd4*/ 	.word	0x0000bce0


	//   ....[31]....
        /*0cd8*/ 	.word	0x0000c2f0


	//   ....[32]....
        /*0cdc*/ 	.word	0x0000c690


	//   ....[33]....
        /*0ce0*/ 	.word	0x0000c750


	//   ....[34]....
        /*0ce4*/ 	.word	0x0000cd70


	//   ....[35]....
        /*0ce8*/ 	.word	0x0000cd90


	//   ....[36]....
        /*0cec*/ 	.word	0x0000f000


	//   ....[37]....
        /*0cf0*/ 	.word	0x0000f020


	//   ....[38]....
        /*0cf4*/ 	.word	0x0000f680


	//   ....[39]....
        /*0cf8*/ 	.word	0x0000f6e0


	//   ....[40]....
        /*0cfc*/ 	.word	0x00010b10


	//   ....[41]....
        /*0d00*/ 	.word	0x00010c00


	//   ....[42]....
        /*0d04*/ 	.word	0x00010c30


	//   ....[43]....
        /*0d08*/ 	.word	0x00010cf0


	//   ....[44]....
        /*0d0c*/ 	.word	0x00011720


	//   ....[45]....
        /*0d10*/ 	.word	0x00011730


	//   ....[46]....
        /*0d14*/ 	.word	0x00011740


	//   ....[47]....
        /*0d18*/ 	.word	0x00011750


	//   ....[48]....
        /*0d1c*/ 	.word	0x00011760


	//   ....[49]....
        /*0d20*/ 	.word	0x00011770


	//   ....[50]....
        /*0d24*/ 	.word	0x00011780


	//   ....[51]....
        /*0d28*/ 	.word	0x00011790


	//   ....[52]....
        /*0d2c*/ 	.word	0x000117a0


	//   ....[53]....
        /*0d30*/ 	.word	0x000117b0


	//   ....[54]....
        /*0d34*/ 	.word	0x000117c0


	//   ....[55]....
        /*0d38*/ 	.word	0x000117d0


	//   ....[56]....
        /*0d3c*/ 	.word	0x000117e0


	//   ....[57]....
        /*0d40*/ 	.word	0x000117f0


	//   ....[58]....
        /*0d44*/ 	.word	0x00011800


	//   ....[59]....
        /*0d48*/ 	.word	0x00011810


	//   ....[60]....
        /*0d4c*/ 	.word	0x00011d70


	//   ....[61]....
        /*0d50*/ 	.word	0x00011da0


	//   ....[62]....
        /*0d54*/ 	.word	0x00011dc0


	//   ....[63]....
        /*0d58*/ 	.word	0x00011dd0


	//   ....[64]....
        /*0d5c*/ 	.word	0x00012310


	//   ....[65]....
        /*0d60*/ 	.word	0x00012320


	//   ....[66]....
        /*0d64*/ 	.word	0x00012330


	//   ....[67]....
        /*0d68*/ 	.word	0x00012350


	//   ....[68]....
        /*0d6c*/ 	.word	0x00012370


	//   ....[69]....
        /*0d70*/ 	.word	0x00012390


	//   ....[70]....
        /*0d74*/ 	.word	0x00012450


	//   ....[71]....
        /*0d78*/ 	.word	0x00012460


	//   ....[72]....
        /*0d7c*/ 	.word	0x00012d10


	//   ....[73]....
        /*0d80*/ 	.word	0x00012d40


	//   ....[74]....
        /*0d84*/ 	.word	0x00012d60


	//   ....[75]....
        /*0d88*/ 	.word	0x00012d70


	//   ....[76]....
        /*0d8c*/ 	.word	0x00012d80


	//   ....[77]....
        /*0d90*/ 	.word	0x00012d90


	//   ....[78]....
        /*0d94*/ 	.word	0x00012da0


	//   ....[79]....
        /*0d98*/ 	.word	0x00012db0


	//   ....[80]....
        /*0d9c*/ 	.word	0x00012f70


	//   ....[81]....
        /*0da0*/ 	.word	0x00013120


	//   ....[82]....
        /*0da4*/ 	.word	0x00013150


	//   ....[83]....
        /*0da8*/ 	.word	0x00013180


	//   ....[84]....
        /*0dac*/ 	.word	0x000131b0


	//   ....[85]....
        /*0db0*/ 	.word	0x000131e0


	//   ....[86]....
        /*0db4*/ 	.word	0x00013210


	//   ....[87]....
        /*0db8*/ 	.word	0x00013380


	//   ....[88]....
        /*0dbc*/ 	.word	0x000133b0


	//   ....[89]....
        /*0dc0*/ 	.word	0x000133e0


	//   ....[90]....
        /*0dc4*/ 	.word	0x00013410


	//   ....[91]....
        /*0dc8*/ 	.word	0x00013440


	//   ....[92]....
        /*0dcc*/ 	.word	0x00013470


	//   ....[93]....
        /*0dd0*/ 	.word	0x00013520


	//   ....[94]....
        /*0dd4*/ 	.word	0x00013580


	//   ....[95]....
        /*0dd8*/ 	.word	0x00013620


	//   ....[96]....
        /*0ddc*/ 	.word	0x00014580


	//   ....[97]....
        /*0de0*/ 	.word	0x00016340


	//   ....[98]....
        /*0de4*/ 	.word	0x00016370


	//   ....[99]....
        /*0de8*/ 	.word	0x000163d0


	//   ....[100]....
        /*0dec*/ 	.word	0x00016400


	//   ....[101]....
        /*0df0*/ 	.word	0x00016450


	//   ....[102]....
        /*0df4*/ 	.word	0x00016460


	//   ....[103]....
        /*0df8*/ 	.word	0x00016480


	//   ....[104]....
        /*0dfc*/ 	.word	0x00016490


	//   ....[105]....
        /*0e00*/ 	.word	0x000164f0


	//   ....[106]....
        /*0e04*/ 	.word	0x00016540


	//   ....[107]....
        /*0e08*/ 	.word	0x00016990


	//   ....[108]....
        /*0e0c*/ 	.word	0x000169b0


	//   ....[109]....
        /*0e10*/ 	.word	0x00016a50


	//   ....[110]....
        /*0e14*/ 	.word	0x00016a60


	//   ....[111]....
        /*0e18*/ 	.word	0x00016ad0


	//   ....[112]....
        /*0e1c*/ 	.word	0x00016ae0


	//   ....[113]....
        /*0e20*/ 	.word	0x00016af0


	//   ....[114]....
        /*0e24*/ 	.word	0x00016b00


	//   ....[115]....
        /*0e28*/ 	.word	0x00016bb0


	//   ....[116]....
        /*0e2c*/ 	.word	0x00016bd0


	//   ....[117]....
        /*0e30*/ 	.word	0x00017470


	//   ....[118]....
        /*0e34*/ 	.word	0x000174a0


	//   ....[119]....
        /*0e38*/ 	.word	0x00017510


	//   ....[120]....
        /*0e3c*/ 	.word	0x00017530


	//   ....[121]....
        /*0e40*/ 	.word	0x000175b0


	//   ....[122]....
        /*0e44*/ 	.word	0x000175d0


	//   ....[123]....
        /*0e48*/ 	.word	0x000175e0


	//   ....[124]....
        /*0e4c*/ 	.word	0x00017650


	//   ....[125]....
        /*0e50*/ 	.word	0x000176a0


	//   ....[126]....
        /*0e54*/ 	.word	0x000176d0


	//   ....[127]....
        /*0e58*/ 	.word	0x00017710


	//   ....[128]....
        /*0e5c*/ 	.word	0x00017720


	//   ....[129]....
        /*0e60*/ 	.word	0x00018120


	//   ....[130]....
        /*0e64*/ 	.word	0x00018130


	//   ....[131]....
        /*0e68*/ 	.word	0x00018150


	//   ....[132]....
        /*0e6c*/ 	.word	0x000181a0


	//   ....[133]....
        /*0e70*/ 	.word	0x000181b0


	//   ....[134]....
        /*0e74*/ 	.word	0x000181f0


	//   ....[135]....
        /*0e78*/ 	.word	0x00018200


	//   ....[136]....
        /*0e7c*/ 	.word	0x00018210


	//   ....[137]....
        /*0e80*/ 	.word	0x00018250


	//   ....[138]....
        /*0e84*/ 	.word	0x00018290


	//   ....[139]....
        /*0e88*/ 	.word	0x000186c0


	//   ....[140]....
        /*0e8c*/ 	.word	0x000186d0


	//   ....[141]....
        /*0e90*/ 	.word	0x000186e0


	//   ....[142]....
        /*0e94*/ 	.word	0x00018720


	//   ....[143]....
        /*0e98*/ 	.word	0x00018730


	//   ....[144]....
        /*0e9c*/ 	.word	0x00018770


	//   ....[145]....
        /*0ea0*/ 	.word	0x00018780


	//   ....[146]....
        /*0ea4*/ 	.word	0x00018790


	//   ....[147]....
        /*0ea8*/ 	.word	0x000187d0


	//   ....[148]....
        /*0eac*/ 	.word	0x00018810


	//   ....[149]....
        /*0eb0*/ 	.word	0x00019640


	//   ....[150]....
        /*0eb4*/ 	.word	0x000196a0


	//   ....[151]....
        /*0eb8*/ 	.word	0x000196d0


	//   ....[152]....
        /*0ebc*/ 	.word	0x000196e0


	//   ....[153]....
        /*0ec0*/ 	.word	0x00019710


	//   ....[154]....
        /*0ec4*/ 	.word	0x00019740


	//   ....[155]....
        /*0ec8*/ 	.word	0x00019770


	//   ....[156]....
        /*0ecc*/ 	.word	0x000197a0


	//   ....[157]....
        /*0ed0*/ 	.word	0x00019920


	//   ....[158]....
        /*0ed4*/ 	.word	0x00019950


	//   ....[159]....
        /*0ed8*/ 	.word	0x00019980


	//   ....[160]....
        /*0edc*/ 	.word	0x000199b0


	//   ....[161]....
        /*0ee0*/ 	.word	0x000199e0


	//   ....[162]....
        /*0ee4*/ 	.word	0x00019a10


	//   ....[163]....
        /*0ee8*/ 	.word	0x00019ad0


	//   ....[164]....
        /*0eec*/ 	.word	0x00019af0


	//   ....[165]....
        /*0ef0*/ 	.word	0x00019b60


	//   ....[166]....
        /*0ef4*/ 	.word	0x0001a220


	//   ....[167]....
        /*0ef8*/ 	.word	0x0001a5e0


	//   ....[168]....
        /*0efc*/ 	.word	0x0001a670


	//   ....[169]....
        /*0f00*/ 	.word	0x0001a740


	//   ....[170]....
        /*0f04*/ 	.word	0x0001a7d0


	//   ....[171]....
        /*0f08*/ 	.word	0x0001a8b0


	//   ....[172]....
        /*0f0c*/ 	.word	0x0001a940


	//   ....[173]....
        /*0f10*/ 	.word	0x0001aa10


	//   ....[174]....
        /*0f14*/ 	.word	0x0001aaa0


	//   ....[175]....
        /*0f18*/ 	.word	0x0001aaf0


	//   ....[176]....
        /*0f1c*/ 	.word	0x0001ab40


	//   ....[177]....
        /*0f20*/ 	.word	0x0001ac10


	//   ....[178]....
        /*0f24*/ 	.word	0x0001aca0


	//   ....[179]....
        /*0f28*/ 	.word	0x0001acf0


	//   ....[180]....
        /*0f2c*/ 	.word	0x0001ad40


	//   ....[181]....
        /*0f30*/ 	.word	0x0001b030


	//   ....[182]....
        /*0f34*/ 	.word	0x0001b300


	//   ....[183]....
        /*0f38*/ 	.word	0x0001b400


	//   ....[184]....
        /*0f3c*/ 	.word	0x0001b4d0


	//   ....[185]....
        /*0f40*/ 	.word	0x0001b540


	//   ....[186]....
        /*0f44*/ 	.word	0x0001b610


	//   ....[187]....
        /*0f48*/ 	.word	0x0001b670


	//   ....[188]....
        /*0f4c*/ 	.word	0x0001b730


	//   ....[189]....
        /*0f50*/ 	.word	0x0001b790


	//   ....[190]....
        /*0f54*/ 	.word	0x0001b850


	//   ....[191]....
        /*0f58*/ 	.word	0x0001b8b0


	//   ....[192]....
        /*0f5c*/ 	.word	0x0001b980


	//   ....[193]....
        /*0f60*/ 	.word	0x0001ba80


	//   ....[194]....
        /*0f64*/ 	.word	0x0001bb30


	//   ....[195]....
        /*0f68*/ 	.word	0x0001bbb0


	//   ....[196]....
        /*0f6c*/ 	.word	0x0001bca0


	//   ....[197]....
        /*0f70*/ 	.word	0x0001bd00


	//   ....[198]....
        /*0f74*/ 	.word	0x0001bde0


	//   ....[199]....
        /*0f78*/ 	.word	0x0001be40


	//   ....[200]....
        /*0f7c*/ 	.word	0x0001bee0


	//   ....[201]....
        /*0f80*/ 	.word	0x0001bf80


	//   ....[202]....
        /*0f84*/ 	.word	0x0001c050


	//   ....[203]....
        /*0f88*/ 	.word	0x0001c100


	//   ....[204]....
        /*0f8c*/ 	.word	0x0001c170


	//   ....[205]....
        /*0f90*/ 	.word	0x0001c1d0


	//   ....[206]....
        /*0f94*/ 	.word	0x0001c290


	//   ....[207]....
        /*0f98*/ 	.word	0x0001c2f0


	//   ....[208]....
        /*0f9c*/ 	.word	0x0001c3f0


	//   ....[209]....
        /*0fa0*/ 	.word	0x0001c450


	//   ....[210]....
        /*0fa4*/ 	.word	0x0001c500


	//   ....[211]....
        /*0fa8*/ 	.word	0x0001c5b0


	//   ....[212]....
        /*0fac*/ 	.word	0x0001c660


	//   ....[213]....
        /*0fb0*/ 	.word	0x0001c6e0


	//   ....[214]....
        /*0fb4*/ 	.word	0x0001c7b0


	//   ....[215]....
        /*0fb8*/ 	.word	0x0001c8f0


	//   ....[216]....
        /*0fbc*/ 	.word	0x0001c9a0


	//   ....[217]....
        /*0fc0*/ 	.word	0x0001ca50


	//   ....[218]....
        /*0fc4*/ 	.word	0x0001caf0


	//   ....[219]....
        /*0fc8*/ 	.word	0x0001cba0


	//   ....[220]....
        /*0fcc*/ 	.word	0x0001cc40


	//   ....[221]....
        /*0fd0*/ 	.word	0x0001ccf0


	//   ....[222]....
        /*0fd4*/ 	.word	0x0001cd90


	//   ....[223]....
        /*0fd8*/ 	.word	0x0001ce00


	//   ....[224]....
        /*0fdc*/ 	.word	0x0001cec0


	//   ....[225]....
        /*0fe0*/ 	.word	0x0001cfb0


	//   ....[226]....
        /*0fe4*/ 	.word	0x0001d040


	//   ....[227]....
        /*0fe8*/ 	.word	0x0001d0a0


	//   ....[228]....
        /*0fec*/ 	.word	0x0001d150


	//   ....[229]....
        /*0ff0*/ 	.word	0x0001d1b0


	//   ....[230]....
        /*0ff4*/ 	.word	0x0001d260


	//   ....[231]....
        /*0ff8*/ 	.word	0x0001d2c0


	//   ....[232]....
        /*0ffc*/ 	.word	0x0001d370


	//   ....[233]....
        /*1000*/ 	.word	0x0001d3d0


	//   ....[234]....
        /*1004*/ 	.word	0x0001d480


	//   ....[235]....
        /*1008*/ 	.word	0x0001d660


	//   ....[236]....
        /*100c*/ 	.word	0x0001d700


	//   ....[237]....
        /*1010*/ 	.word	0x0001d820


	//   ....[238]....
        /*1014*/ 	.word	0x0001d890


	//   ....[239]....
        /*1018*/ 	.word	0x0001d900


	//   ....[240]....
        /*101c*/ 	.word	0x0001d970


	//   ....[241]....
        /*1020*/ 	.word	0x0001d9e0


	//   ....[242]....
        /*1024*/ 	.word	0x0001da60


	//   ....[243]....
        /*1028*/ 	.word	0x0001daf0


	//   ....[244]....
        /*102c*/ 	.word	0x0001db90


	//   ....[245]....
        /*1030*/ 	.word	0x0001dc00


	//   ....[246]....
        /*1034*/ 	.word	0x0001dc70


	//   ....[247]....
        /*1038*/ 	.word	0x0001dce0


	//   ....[248]....
        /*103c*/ 	.word	0x0001dd60


	//   ....[249]....
        /*1040*/ 	.word	0x0001ddd0


	//   ....[250]....
        /*1044*/ 	.word	0x0001de70


	//   ....[251]....
        /*1048*/ 	.word	0x0001df00


	//   ....[252]....
        /*104c*/ 	.word	0x0001e030


	//----- nvinfo : EIATTR_REG_RECONFIG
	.align		4
.L_323:
        /*1050*/ 	.byte	0x01, 0x54
	.zero		2


	//----- nvinfo : EIATTR_SYSCALL_OFFSETS
	.align		4
        /*1054*/ 	.byte	0x04, 0x46
        /*1056*/ 	.short	(.L_325 - .L_324)


	//   ....[0]....
.L_324:
        /*1058*/ 	.word	0x000019f0


	//   ....[1]....
        /*105c*/ 	.word	0x00001b40


	//   ....[2]....
        /*1060*/ 	.word	0x000057e0


	//   ....[3]....
        /*1064*/ 	.word	0x00005b00


	//   ....[4]....
        /*1068*/ 	.word	0x000155a0


	//   ....[5]....
        /*106c*/ 	.word	0x00015710


	//   ....[6]....
        /*1070*/ 	.word	0x00015860


	//   ....[7]....
        /*1074*/ 	.word	0x000159a0


	//   ....[8]....
        /*1078*/ 	.word	0x00016fd0


	//----- nvinfo : EIATTR_MBARRIER_INSTR_OFFSETS
	.align		4
.L_325:
        /*107c*/ 	.byte	0x04, 0x39
        /*107e*/ 	.short	(.L_327 - .L_326)


	//   ....[0]....
.L_326:
        /*1080*/ 	.word	0x00000250
        /*1084*/ 	.word	0x000000ff
        /*1088*/ 	.word	0x00013200
        /*108c*/ 	.short	0x0100
        /*108e*/ 	.byte	0x08
	.zero		1


	//   ....[1]....
        /*1090*/ 	.word	0x00000260
        /*1094*/ 	.word	0x000000ff
        /*1098*/ 	.word	0x00013220
        /*109c*/ 	.short	0x0100
        /*109e*/ 	.byte	0x08
	.zero		1


	//   ....[2]....
        /*10a0*/ 	.word	0x00000350
        /*10a4*/ 	.word	0x000000ff
        /*10a8*/ 	.word	0x00013230
        /*10ac*/ 	.short	0x0100
        /*10ae*/ 	.byte	0x08
	.zero		1


	//   ....[3]....
        /*10b0*/ 	.word	0x00000360
        /*10b4*/ 	.word	0x000000ff
        /*10b8*/ 	.word	0x00013240
        /*10bc*/ 	.short	0x0100
        /*10be*/ 	.byte	0x08
	.zero		1


	//   ....[4]....
        /*10c0*/ 	.word	0x00000370
        /*10c4*/ 	.word	0x000000ff
        /*10c8*/ 	.word	0x00013238
        /*10cc*/ 	.short	0x0100
        /*10ce*/ 	.byte	0x08
	.zero		1


	//   ....[5]....
        /*10d0*/ 	.word	0x00000380
        /*10d4*/ 	.word	0x000000ff
        /*10d8*/ 	.word	0x00013248
        /*10dc*/ 	.short	0x0100
        /*10de*/ 	.byte	0x08
	.zero		1


	//   ....[6]....
        /*10e0*/ 	.word	0x000004b0
        /*10e4*/ 	.word	0x000000ff
        /*10e8*/ 	.word	0x00013250
        /*10ec*/ 	.short	0x0100
        /*10ee*/ 	.byte	0x08
	.zero		1


	//   ....[7]....
        /*10f0*/ 	.word	0x000004c0
        /*10f4*/ 	.word	0x000000ff
        /*10f8*/ 	.word	0x00013260
        /*10fc*/ 	.short	0x0100
        /*10fe*/ 	.byte	0x08
	.zero		1


	//   ....[8]....
        /*1100*/ 	.word	0x000004d0
        /*1104*/ 	.word	0x000000ff
        /*1108*/ 	.word	0x00013258
        /*110c*/ 	.short	0x0100
        /*110e*/ 	.byte	0x08
	.zero		1


	//   ....[9]....
        /*1110*/ 	.word	0x000004e0
        /*1114*/ 	.word	0x000000ff
        /*1118*/ 	.word	0x00013268
        /*111c*/ 	.short	0x0100
        /*111e*/ 	.byte	0x08
	.zero		1


	//   ....[10]....
        /*1120*/ 	.word	0x000005d0
        /*1124*/ 	.word	0x000000ff
        /*1128*/ 	.word	0x00013270
        /*112c*/ 	.short	0x0100
        /*112e*/ 	.byte	0x06
	.zero		1


	//   ....[11]....
        /*1130*/ 	.word	0x000005e0
        /*1134*/ 	.word	0x000000ff
        /*1138*/ 	.word	0x00013280
        /*113c*/ 	.short	0x0100
        /*113e*/ 	.byte	0x06
	.zero		1


	//   ....[12]....
        /*1140*/ 	.word	0x000005f0
        /*1144*/ 	.word	0x000000ff
        /*1148*/ 	.word	0x00013278
        /*114c*/ 	.short	0x0100
        /*114e*/ 	.byte	0x06
	.zero		1


	//   ....[13]....
        /*1150*/ 	.word	0x00000600
        /*1154*/ 	.word	0x000000ff
        /*1158*/ 	.word	0x00013288
        /*115c*/ 	.short	0x0100
        /*115e*/ 	.byte	0x06
	.zero		1


	//   ....[14]....
        /*1160*/ 	.word	0x00000730
        /*1164*/ 	.word	0x000000ff
        /*1168*/ 	.word	0x00013290
        /*116c*/ 	.short	0x0100
        /*116e*/ 	.byte	0x08
	.zero		1


	//   ....[15]....
        /*1170*/ 	.word	0x00000740
        /*1174*/ 	.word	0x000000ff
        /*1178*/ 	.word	0x000132a0
        /*117c*/ 	.short	0x0100
        /*117e*/ 	.byte	0x08
	.zero		1


	//   ....[16]....
        /*1180*/ 	.word	0x00000750
        /*1184*/ 	.word	0x000000ff
        /*1188*/ 	.word	0x00013298
        /*118c*/ 	.short	0x0100
        /*118e*/ 	.byte	0x08
	.zero		1


	//   ....[17]....
        /*1190*/ 	.word	0x00000760
        /*1194*/ 	.word	0x000000ff
        /*1198*/ 	.word	0x000132a8
        /*119c*/ 	.short	0x0100
        /*119e*/ 	.byte	0x08
	.zero		1


	//   ....[18]....
        /*11a0*/ 	.word	0x000008a0
        /*11a4*/ 	.word	0x000000ff
        /*11a8*/ 	.word	0x000132b0
        /*11ac*/ 	.short	0x0100
        /*11ae*/ 	.byte	0x08
	.zero		1


	//   ....[19]....
        /*11b0*/ 	.word	0x000008b0
        /*11b4*/ 	.word	0x000000ff
        /*11b8*/ 	.word	0x000132c0
        /*11bc*/ 	.short	0x0100
        /*11be*/ 	.byte	0x08
	.zero		1


	//   ....[20]....
        /*11c0*/ 	.word	0x000008c0
        /*11c4*/ 	.word	0x000000ff
        /*11c8*/ 	.word	0x000132b8
        /*11cc*/ 	.short	0x0100
        /*11ce*/ 	.byte	0x08
	.zero		1


	//   ....[21]....
        /*11d0*/ 	.word	0x000008d0
        /*11d4*/ 	.word	0x000000ff
        /*11d8*/ 	.word	0x000132c8
        /*11dc*/ 	.short	0x0100
        /*11de*/ 	.byte	0x08
	.zero		1


	//   ....[22]....
        /*11e0*/ 	.word	0x00002760
        /*11e4*/ 	.word	0x00000041
        /*11e8*/ 	.word	0x00013290
        /*11ec*/ 	.short	0x010a
        /*11ee*/ 	.byte	0x3f
	.zero		1


	//   ....[23]....
        /*11f0*/ 	.word	0x000038d0
        /*11f4*/ 	.word	0x00000041
        /*11f8*/ 	.word	0x00013290
        /*11fc*/ 	.short	0x010a
        /*11fe*/ 	.byte	0x3f
	.zero		1


	//   ....[24]....
        /*1200*/ 	.word	0x000048c0
        /*1204*/ 	.word	0x00000041
        /*1208*/ 	.word	0x00013290
        /*120c*/ 	.short	0x010a
        /*120e*/ 	.byte	0x3f
	.zero		1


	//   ....[25]....
        /*1210*/ 	.word	0x00004c90
        /*1214*/ 	.word	0x00000004
        /*1218*/ 	.word	0x00000000
        /*121c*/ 	.short	0x0101
        /*121e*/ 	.byte	0x3f
	.zero		1


	//   ....[26]....
        /*1220*/ 	.word	0x00004cd0
        /*1224*/ 	.word	0x00000041
        /*1228*/ 	.word	0x000132b0
        /*122c*/ 	.short	0x010a
        /*122e*/ 	.byte	0x3f
	.zero		1


	//   ....[27]....
        /*1230*/ 	.word	0x00005080
        /*1234*/ 	.word	0x00000041
        /*1238*/ 	.word	0x00000000
        /*123c*/ 	.short	0x0101
        /*123e*/ 	.byte	0x3f
	.zero		1


	//   ....[28]....
        /*1240*/ 	.word	0x00005880
        /*1244*/ 	.word	0x00000012
        /*1248*/ 	.word	0x00013200
        /*124c*/ 	.short	0x010a
        /*124e*/ 	.byte	0x3f
	.zero		1


	//   ....[29]....
        /*1250*/ 	.word	0x000058d0
        /*1254*/ 	.word	0x00000012
        /*1258*/ 	.word	0x00013200
        /*125c*/ 	.short	0x010a
        /*125e*/ 	.byte	0x3f
	.zero		1


	//   ....[30]....
        /*1260*/ 	.word	0x00006030
        /*1264*/ 	.word	0x00000012
        /*1268*/ 	.word	0x00013200
        /*126c*/ 	.short	0x010a
        /*126e*/ 	.byte	0x3f
	.zero		1


	//   ....[31]....
        /*1270*/ 	.word	0x00007470
        /*1274*/ 	.word	0x00000012
        /*1278*/ 	.word	0x00013200
        /*127c*/ 	.short	0x010a
        /*127e*/ 	.byte	0x3f
	.zero		1


	//   ....[32]....
        /*1280*/ 	.word	0x000085e0
        /*1284*/ 	.word	0x0000000c
        /*1288*/ 	.word	0x00013230
        /*128c*/ 	.short	0x010a
        /*128e*/ 	.byte	0x3f
	.zero		1


	//   ....[33]....
        /*1290*/ 	.word	0x00008680
        /*1294*/ 	.word	0x0000000c
        /*1298*/ 	.word	0x00013230
        /*129c*/ 	.short	0x010a
        /*129e*/ 	.byte	0x3f
	.zero		1


	//   ....[34]....
        /*12a0*/ 	.word	0x0000a330
        /*12a4*/ 	.word	0x00000045
        /*12a8*/ 	.word	0x00000000
        /*12ac*/ 	.short	0x0101
        /*12ae*/ 	.byte	0x3f
	.zero		1


	//   ....[35]....
        /*12b0*/ 	.word	0x0000b280
        /*12b4*/ 	.word	0x00000000
        /*12b8*/ 	.word	0x00013230
        /*12bc*/ 	.short	0x010a
        /*12be*/ 	.byte	0x3f
	.zero		1


	//   ....[36]....
        /*12c0*/ 	.word	0x0000b310
        /*12c4*/ 	.word	0x00000000
        /*12c8*/ 	.word	0x00013230
        /*12cc*/ 	.short	0x010a
        /*12ce*/ 	.byte	0x3f
	.zero		1


	//   ....[37]....
        /*12d0*/ 	.word	0x0000b8d0
        /*12d4*/ 	.word	0x0000000f
        /*12d8*/ 	.word	0x00013250
        /*12dc*/ 	.short	0x010a
        /*12de*/ 	.byte	0x3f
	.zero		1


	//   ....[38]....
        /*12e0*/ 	.word	0x0000b920
        /*12e4*/ 	.word	0x0000000f
        /*12e8*/ 	.word	0x00013250
        /*12ec*/ 	.short	0x010a
        /*12ee*/ 	.byte	0x3f
	.zero		1


	//   ....[39]....
        /*12f0*/ 	.word	0x0000bca0
        /*12f4*/ 	.word	0x00000000
        /*12f8*/ 	.word	0x00000000
        /*12fc*/ 	.short	0x0101
        /*12fe*/ 	.byte	0x3f
	.zero		1


	//   ....[40]....
        /*1300*/ 	.word	0x0000ddd0
        /*1304*/ 	.word	0x0000000f
        /*1308*/ 	.word	0x00000000
        /*130c*/ 	.short	0x0101
        /*130e*/ 	.byte	0x3f
	.zero		1


	//   ....[41]....
        /*1310*/ 	.word	0x0000e3d0
        /*1314*/ 	.word	0x0000000c
        /*1318*/ 	.word	0x00013230
        /*131c*/ 	.short	0x010a
        /*131e*/ 	.byte	0x3f
	.zero		1


	//   ....[42]....
        /*1320*/ 	.word	0x0000e460
        /*1324*/ 	.word	0x0000000c
        /*1328*/ 	.word	0x00013230
        /*132c*/ 	.short	0x010a
        /*132e*/ 	.byte	0x3f
	.zero		1


	//   ....[43]....
        /*1330*/ 	.word	0x0000ea20
        /*1334*/ 	.word	0x0000000f
        /*1338*/ 	.word	0x00013250
        /*133c*/ 	.short	0x010a
        /*133e*/ 	.byte	0x3f
	.zero		1


	//   ....[44]....
        /*1340*/ 	.word	0x0000ea70
        /*1344*/ 	.word	0x0000000f
        /*1348*/ 	.word	0x00013250
        /*134c*/ 	.short	0x010a
        /*134e*/ 	.byte	0x3f
	.zero		1


	//   ....[45]....
        /*1350*/ 	.word	0x0000ed70
        /*1354*/ 	.word	0x00000000
        /*1358*/ 	.word	0x00000000
        /*135c*/ 	.short	0x0101
        /*135e*/ 	.byte	0x3f
	.zero		1


	//   ....[46]....
        /*1360*/ 	.word	0x00010350
        /*1364*/ 	.word	0x0000000f
        /*1368*/ 	.word	0x00000000
        /*136c*/ 	.short	0x0101
        /*136e*/ 	.byte	0x3f
	.zero		1


	//   ....[47]....
        /*1370*/ 	.word	0x00010820
        /*1374*/ 	.word	0x0000000a
        /*1378*/ 	.word	0x00013250
        /*137c*/ 	.short	0x010a
        /*137e*/ 	.byte	0x3f
	.zero		1


	//   ....[48]....
        /*1380*/ 	.word	0x00010870
        /*1384*/ 	.word	0x0000000a
        /*1388*/ 	.word	0x00013250
        /*138c*/ 	.short	0x010a
        /*138e*/ 	.byte	0x3f
	.zero		1


	//   ....[49]....
        /*1390*/ 	.word	0x000110f0
        /*1394*/ 	.word	0x00000000
        /*1398*/ 	.word	0x00000000
        /*139c*/ 	.short	0x0101
        /*139e*/ 	.byte	0x3f
	.zero		1


	//   ....[50]....
        /*13a0*/ 	.word	0x00012420
        /*13a4*/ 	.word	0x00000000
        /*13a8*/ 	.word	0x00000000
        /*13ac*/ 	.short	0x0101
        /*13ae*/ 	.byte	0x3f
	.zero		1


	//   ....[51]....
        /*13b0*/ 	.word	0x00014660
        /*13b4*/ 	.word	0x00000016
        /*13b8*/ 	.word	0x00013220
        /*13bc*/ 	.short	0x010a
        /*13be*/ 	.byte	0x3f
	.zero		1


	//   ....[52]....
        /*13c0*/ 	.word	0x00014730
        /*13c4*/ 	.word	0x00000005
        /*13c8*/ 	.word	0x000132a0
        /*13cc*/ 	.short	0x010a
        /*13ce*/ 	.byte	0x3f
	.zero		1


	//   ....[53]....
        /*13d0*/ 	.word	0x00014970
        /*13d4*/ 	.word	0x00000005
        /*13d8*/ 	.word	0x000132c0
        /*13dc*/ 	.short	0x010a
        /*13de*/ 	.byte	0x3f
	.zero		1


	//   ....[54]....
        /*13e0*/ 	.word	0x00014d20
        /*13e4*/ 	.word	0x00000005
        /*13e8*/ 	.word	0x000132a0
        /*13ec*/ 	.short	0x010a
        /*13ee*/ 	.byte	0x3f
	.zero		1


	//   ....[55]....
        /*13f0*/ 	.word	0x00014f50
        /*13f4*/ 	.word	0x00000005
        /*13f8*/ 	.word	0x000132c0
        /*13fc*/ 	.short	0x010a
        /*13fe*/ 	.byte	0x3f
	.zero		1


	//   ....[56]....
        /*1400*/ 	.word	0x00015f50
        /*1404*/ 	.word	0x00000006
        /*1408*/ 	.word	0x00013280
        /*140c*/ 	.short	0x010a
        /*140e*/ 	.byte	0x3f
	.zero		1


	//   ....[57]....
        /*1410*/ 	.word	0x00016600
        /*1414*/ 	.word	0x00000006
        /*1418*/ 	.word	0x00013270
        /*141c*/ 	.short	0x0107
        /*141e*/ 	.byte	0x3f
	.zero		1


	//   ....[58]....
        /*1420*/ 	.word	0x000166c0
        /*1424*/ 	.word	0x00000006
        /*1428*/ 	.word	0x00013270
        /*142c*/ 	.short	0x0101
        /*142e*/ 	.byte	0x3f
	.zero		1


	//   ....[59]....
        /*1430*/ 	.word	0x00016710
        /*1434*/ 	.word	0x00000006
        /*1438*/ 	.word	0x00013240
        /*143c*/ 	.short	0x010a
        /*143e*/ 	.byte	0x3f
	.zero		1


	//   ....[60]....
        /*1440*/ 	.word	0x00016cd0
        /*1444*/ 	.word	0x00000006
        /*1448*/ 	.word	0x00013230
        /*144c*/ 	.short	0x0107
        /*144e*/ 	.byte	0x3f
	.zero		1


	//   ....[61]....
        /*1450*/ 	.word	0x00016db0
        /*1454*/ 	.word	0x00000006
        /*1458*/ 	.word	0x00013230
        /*145c*/ 	.short	0x0101
        /*145e*/ 	.byte	0x3f
	.zero		1


	//   ....[62]....
        /*1460*/ 	.word	0x000177f0
        /*1464*/ 	.word	0x00000016
        /*1468*/ 	.word	0x00013200
        /*146c*/ 	.short	0x0107
        /*146e*/ 	.byte	0x3f
	.zero		1


	//   ....[63]....
        /*1470*/ 	.word	0x000178e0
        /*1474*/ 	.word	0x00000016
        /*1478*/ 	.word	0x00013200
        /*147c*/ 	.short	0x0101
        /*147e*/ 	.byte	0x3f
	.zero		1


	//   ....[64]....
        /*1480*/ 	.word	0x00017900
        /*1484*/ 	.word	0x00000016
        /*1488*/ 	.word	0x00013220
        /*148c*/ 	.short	0x010a
        /*148e*/ 	.byte	0x3f
	.zero		1


	//   ....[65]....
        /*1490*/ 	.word	0x00017e40
        /*1494*/ 	.word	0x00000006
        /*1498*/ 	.word	0x00013280
        /*149c*/ 	.short	0x010a
        /*149e*/ 	.byte	0x3f
	.zero		1


	//   ....[66]....
        /*14a0*/ 	.word	0x00018340
        /*14a4*/ 	.word	0x00000006
        /*14a8*/ 	.word	0x00013270
        /*14ac*/ 	.short	0x0107
        /*14ae*/ 	.byte	0x3f
	.zero		1


	//   ....[67]....
        /*14b0*/ 	.word	0x00018400
        /*14b4*/ 	.word	0x00000006
        /*14b8*/ 	.word	0x00013270
        /*14bc*/ 	.short	0x0101
        /*14be*/ 	.byte	0x3f
	.zero		1


	//   ....[68]....
        /*14c0*/ 	.word	0x00018430
        /*14c4*/ 	.word	0x00000006
        /*14c8*/ 	.word	0x00013240
        /*14cc*/ 	.short	0x010a
        /*14ce*/ 	.byte	0x3f
	.zero		1


	//   ....[69]....
        /*14d0*/ 	.word	0x00018890
        /*14d4*/ 	.word	0x00000006
        /*14d8*/ 	.word	0x00013230
        /*14dc*/ 	.short	0x0107
        /*14de*/ 	.byte	0x3f
	.zero		1


	//   ....[70]....
        /*14e0*/ 	.word	0x00018960
        /*14e4*/ 	.word	0x00000006
        /*14e8*/ 	.word	0x00013230
        /*14ec*/ 	.short	0x0101
        /*14ee*/ 	.byte	0x3f
	.zero		1


	//   ....[71]....
        /*14f0*/ 	.word	0x000189e0
        /*14f4*/ 	.word	0x00000002
        /*14f8*/ 	.word	0x00013270
        /*14fc*/ 	.short	0x010a
        /*14fe*/ 	.byte	0x3f
	.zero		1


	//   ....[72]....
        /*1500*/ 	.word	0x00018a70
        /*1504*/ 	.word	0x00000002
        /*1508*/ 	.word	0x00013260
        /*150c*/ 	.short	0x010a
        /*150e*/ 	.byte	0x3f
	.zero		1


	//   ....[73]....
        /*1510*/ 	.word	0x00018d80
        /*1514*/ 	.word	0x00000002
        /*1518*/ 	.word	0x00013250
        /*151c*/ 	.short	0x0101
        /*151e*/ 	.byte	0x3f
	.zero		1


	//   ....[74]....
        /*1520*/ 	.word	0x00018e10
        /*1524*/ 	.word	0x00000002
        /*1528*/ 	.word	0x00000000
        /*152c*/ 	.short	0x0101
        /*152e*/ 	.byte	0x3f
	.zero		1


	//   ....[75]....
        /*1530*/ 	.word	0x00018ff0
        /*1534*/ 	.word	0x00000003
        /*1538*/ 	.word	0x00013270
        /*153c*/ 	.short	0x010a
        /*153e*/ 	.byte	0x3f
	.zero		1


	//   ....[76]....
        /*1540*/ 	.word	0x00019080
        /*1544*/ 	.word	0x00000003
        /*1548*/ 	.word	0x00013260
        /*154c*/ 	.short	0x010a
        /*154e*/ 	.byte	0x3f
	.zero		1


	//   ....[77]....
        /*1550*/ 	.word	0x000193b0
        /*1554*/ 	.word	0x00000003
        /*1558*/ 	.word	0x00013250
        /*155c*/ 	.short	0x0101
        /*155e*/ 	.byte	0x3f
	.zero		1


	//   ....[78]....
        /*1560*/ 	.word	0x00019440
        /*1564*/ 	.word	0x00000003
        /*1568*/ 	.word	0x00000000
        /*156c*/ 	.short	0x0101
        /*156e*/ 	.byte	0x3f
	.zero		1


	//   ....[79]....
        /*1570*/ 	.word	0x0001a1a0
        /*1574*/ 	.word	0x00000005
        /*1578*/ 	.word	0x00013220
        /*157c*/ 	.short	0x010a
        /*157e*/ 	.byte	0x3f
	.zero		1


	//   ....[80]....
        /*1580*/ 	.word	0x0001a330
        /*1584*/ 	.word	0x00000004
        /*1588*/ 	.word	0x00013240
        /*158c*/ 	.short	0x010a
        /*158e*/ 	.byte	0x3f
	.zero		1


	//   ....[81]....
        /*1590*/ 	.word	0x0001a3e0
        /*1594*/ 	.word	0x00000005
        /*1598*/ 	.word	0x00013240
        /*159c*/ 	.short	0x010a
        /*159e*/ 	.byte	0x3f
	.zero		1


	//   ....[82]....
        /*15a0*/ 	.word	0x0001a420
        /*15a4*/ 	.word	0x00000004
        /*15a8*/ 	.word	0x00013260
        /*15ac*/ 	.short	0x010a
        /*15ae*/ 	.byte	0x3f
	.zero		1


	//   ....[83]....
        /*15b0*/ 	.word	0x0001a460
        /*15b4*/ 	.word	0x00000005
        /*15b8*/ 	.word	0x00013260
        /*15bc*/ 	.short	0x010a
        /*15be*/ 	.byte	0x3f
	.zero		1


	//   ....[84]....
        /*15c0*/ 	.word	0x0001a4a0
        /*15c4*/ 	.word	0x00000004
        /*15c8*/ 	.word	0x00013280
        /*15cc*/ 	.short	0x010a
        /*15ce*/ 	.byte	0x3f
	.zero		1


	//   ....[85]....
        /*15d0*/ 	.word	0x0001a4e0
        /*15d4*/ 	.word	0x00000005
        /*15d8*/ 	.word	0x00013280
        /*15dc*/ 	.short	0x010a
        /*15de*/ 	.byte	0x3f
	.zero		1


	//   ....[86]....
        /*15e0*/ 	.word	0x0001a540
        /*15e4*/ 	.word	0x00000041
        /*15e8*/ 	.word	0x00013290
        /*15ec*/ 	.short	0x010a
        /*15ee*/ 	.byte	0x3f
	.zero		1


	//   ....[87]....
        /*15f0*/ 	.word	0x0001a6a0
        /*15f4*/ 	.word	0x00000041
        /*15f8*/ 	.word	0x00013290
        /*15fc*/ 	.short	0x010a
        /*15fe*/ 	.byte	0x3f
	.zero		1


	//   ....[88]....
        /*1600*/ 	.word	0x0001a810
        /*1604*/ 	.word	0x00000041
        /*1608*/ 	.word	0x00013290
        /*160c*/ 	.short	0x010a
        /*160e*/ 	.byte	0x3f
	.zero		1


	//   ....[89]....
        /*1610*/ 	.word	0x0001a970
        /*1614*/ 	.word	0x00000041
        /*1618*/ 	.word	0x000132b0
        /*161c*/ 	.short	0x010a
        /*161e*/ 	.byte	0x3f
	.zero		1


	//   ....[90]....
        /*1620*/ 	.word	0x0001ab70
        /*1624*/ 	.word	0x00000012
        /*1628*/ 	.word	0x00013200
        /*162c*/ 	.short	0x010a
        /*162e*/ 	.byte	0x3f
	.zero		1


	//   ....[91]....
        /*1630*/ 	.word	0x0001ad70
        /*1634*/ 	.word	0x00000012
        /*1638*/ 	.word	0x00013200
        /*163c*/ 	.short	0x010a
        /*163e*/ 	.byte	0x3f
	.zero		1


	//   ....[92]....
        /*1640*/ 	.word	0x0001adc0
        /*1644*/ 	.word	0x0000000c
        /*1648*/ 	.word	0x00013230
        /*164c*/ 	.short	0x010a
        /*164e*/ 	.byte	0x3f
	.zero		1


	//   ....[93]....
        /*1650*/ 	.word	0x0001ae10
        /*1654*/ 	.word	0x00000000
        /*1658*/ 	.word	0x00013230
        /*165c*/ 	.short	0x010a
        /*165e*/ 	.byte	0x3f
	.zero		1


	//   ....[94]....
        /*1660*/ 	.word	0x0001ae60
        /*1664*/ 	.word	0x0000000f
        /*1668*/ 	.word	0x00013250
        /*166c*/ 	.short	0x010a
        /*166e*/ 	.byte	0x3f
	.zero		1


	//   ....[95]....
        /*1670*/ 	.word	0x0001aeb0
        /*1674*/ 	.word	0x0000000c
        /*1678*/ 	.word	0x00013230
        /*167c*/ 	.short	0x010a
        /*167e*/ 	.byte	0x3f
	.zero		1


	//   ....[96]....
        /*1680*/ 	.word	0x0001af00
        /*1684*/ 	.word	0x0000000f
        /*1688*/ 	.word	0x00013250
        /*168c*/ 	.short	0x010a
        /*168e*/ 	.byte	0x3f
	.zero		1


	//   ....[97]....
        /*1690*/ 	.word	0x0001af50
        /*1694*/ 	.word	0x0000000a
        /*1698*/ 	.word	0x00013250
        /*169c*/ 	.short	0x010a
        /*169e*/ 	.byte	0x3f
	.zero		1


	//   ....[98]....
        /*16a0*/ 	.word	0x0001b0f0
        /*16a4*/ 	.word	0x00000016
        /*16a8*/ 	.word	0x00013220
        /*16ac*/ 	.short	0x010a
        /*16ae*/ 	.byte	0x3f
	.zero		1


	//   ....[99]....
        /*16b0*/ 	.word	0x0001b140
        /*16b4*/ 	.word	0x00000005
        /*16b8*/ 	.word	0x000132a0
        /*16bc*/ 	.short	0x010a
        /*16be*/ 	.byte	0x3f
	.zero		1


	//   ....[100]....
        /*16c0*/ 	.word	0x0001b190
        /*16c4*/ 	.word	0x00000005
        /*16c8*/ 	.word	0x000132c0
        /*16cc*/ 	.short	0x010a
        /*16ce*/ 	.byte	0x3f
	.zero		1


	//   ....[101]....
        /*16d0*/ 	.word	0x0001b1e0
        /*16d4*/ 	.word	0x00000005
        /*16d8*/ 	.word	0x000132a0
        /*16dc*/ 	.short	0x010a
        /*16de*/ 	.byte	0x3f
	.zero		1


	//   ....[102]....
        /*16e0*/ 	.word	0x0001b230
        /*16e4*/ 	.word	0x00000005
        /*16e8*/ 	.word	0x000132c0
        /*16ec*/ 	.short	0x010a
        /*16ee*/ 	.byte	0x3f
	.zero		1


	//   ....[103]....
        /*16f0*/ 	.word	0x0001b350
        /*16f4*/ 	.word	0x00000006
        /*16f8*/ 	.word	0x00013280
        /*16fc*/ 	.short	0x010a
        /*16fe*/ 	.byte	0x3f
	.zero		1


	//   ....[104]....
        /*1700*/ 	.word	0x0001b9d0
        /*1704*/ 	.word	0x00000006
        /*1708*/ 	.word	0x00013240
        /*170c*/ 	.short	0x010a
        /*170e*/ 	.byte	0x3f
	.zero		1


	//   ....[105]....
        /*1710*/ 	.word	0x0001c7f0
        /*1714*/ 	.word	0x00000016
        /*1718*/ 	.word	0x00013220
        /*171c*/ 	.short	0x010a
        /*171e*/ 	.byte	0x3f
	.zero		1


	//   ....[106]....
        /*1720*/ 	.word	0x0001c840
        /*1724*/ 	.word	0x00000006
        /*1728*/ 	.word	0x00013280
        /*172c*/ 	.short	0x010a
        /*172e*/ 	.byte	0x3f
	.zero		1


	//   ....[107]....
        /*1730*/ 	.word	0x0001cf00
        /*1734*/ 	.word	0x00000006
        /*1738*/ 	.word	0x00013240
        /*173c*/ 	.short	0x010a
        /*173e*/ 	.byte	0x3f
	.zero		1


	//   ....[108]....
        /*1740*/ 	.word	0x0001d4c0
        /*1744*/ 	.word	0x00000002
        /*1748*/ 	.word	0x00013270
        /*174c*/ 	.short	0x010a
        /*174e*/ 	.byte	0x3f
	.zero		1


	//   ....[109]....
        /*1750*/ 	.word	0x0001d510
        /*1754*/ 	.word	0x00000002
        /*1758*/ 	.word	0x00013260
        /*175c*/ 	.short	0x010a
        /*175e*/ 	.byte	0x3f
	.zero		1


	//   ....[110]....
        /*1760*/ 	.word	0x0001d560
        /*1764*/ 	.word	0x00000003
        /*1768*/ 	.word	0x00013270
        /*176c*/ 	.short	0x010a
        /*176e*/ 	.byte	0x3f
	.zero		1


	//   ....[111]....
        /*1770*/ 	.word	0x0001d5b0
        /*1774*/ 	.word	0x00000003
        /*1778*/ 	.word	0x00013260
        /*177c*/ 	.short	0x010a
        /*177e*/ 	.byte	0x3f
	.zero		1


	//   ....[112]....
        /*1780*/ 	.word	0x0001df50
        /*1784*/ 	.word	0x00000005
        /*1788*/ 	.word	0x00013220
        /*178c*/ 	.short	0x010a
        /*178e*/ 	.byte	0x3f
	.zero		1


	//   ....[113]....
        /*1790*/ 	.word	0x0001e0f0
        /*1794*/ 	.word	0x00000004
        /*1798*/ 	.word	0x00013240
        /*179c*/ 	.short	0x010a
        /*179e*/ 	.byte	0x3f
	.zero		1


	//   ....[114]....
        /*17a0*/ 	.word	0x0001e140
        /*17a4*/ 	.word	0x00000005
        /*17a8*/ 	.word	0x00013240
        /*17ac*/ 	.short	0x010a
        /*17ae*/ 	.byte	0x3f
	.zero		1


	//   ....[115]....
        /*17b0*/ 	.word	0x0001e190
        /*17b4*/ 	.word	0x00000004
        /*17b8*/ 	.word	0x00013260
        /*17bc*/ 	.short	0x010a
        /*17be*/ 	.byte	0x3f
	.zero		1


	//   ....[116]....
        /*17c0*/ 	.word	0x0001e1e0
        /*17c4*/ 	.word	0x00000005
        /*17c8*/ 	.word	0x00013260
        /*17cc*/ 	.short	0x010a
        /*17ce*/ 	.byte	0x3f
	.zero		1


	//   ....[117]....
        /*17d0*/ 	.word	0x0001e230
        /*17d4*/ 	.word	0x00000004
        /*17d8*/ 	.word	0x00013280
        /*17dc*/ 	.short	0x010a
        /*17de*/ 	.byte	0x3f
	.zero		1


	//----- nvinfo : EIATTR_NUM_MBARRIERS
	.align		4
.L_327:
        /*17e0*/ 	.byte	0x03, 0x38
        /*17e2*/ 	.short	0x0016


	//----- nvinfo : EIATTR_EXIT_INSTR_OFFSETS
	.align		4
        /*17e4*/ 	.byte	0x04, 0x1c
        /*17e6*/ 	.short	(.L_329 - .L_328)


	//   ....[0]....
.L_328:
        /*17e8*/ 	.word	0x0001a530


	//----- nvinfo : EIATTR_MAX_THREADS
	.align		4
.L_329:
        /*17ec*/ 	.byte	0x04, 0x05
        /*17ee*/ 	.short	(.L_331 - .L_330)
.L_330:
        /*17f0*/ 	.word	0x00000200
        /*17f4*/ 	.word	0x00000001
        /*17f8*/ 	.word	0x00000001


	//----- nvinfo : EIATTR_CRS_STACK_SIZE
	.align		4
.L_331:
        /*17fc*/ 	.byte	0x04, 0x1e
        /*17fe*/ 	.short	(.L_333 - .L_332)
.L_332:
        /*1800*/ 	.word	0x00000000


	//----- nvinfo : EIATTR_CBANK_PARAM_SIZE
	.align		4
.L_333:
        /*1804*/ 	.byte	0x03, 0x19
        /*1806*/ 	.short	0x0af0


	//----- nvinfo : EIATTR_PARAM_CBANK
	.align		4
        /*1808*/ 	.byte	0x04, 0x0a
        /*180a*/ 	.short	(.L_335 - .L_334)
	.align		4
.L_334:
        /*180c*/ 	.word	index@(.nv.constant0._ZN7cutlass13device_kernelIN5flash11enable_sm90INS1_16FlashAttnFwdSm90INS1_25CollectiveMainloopFwdSm90ILi2EN4cute5tupleIJNS5_1CILi1EEES8_S8_EEENS6_IJNS7_ILi192EEENS7_ILi160EEENS7_ILi64EEEEEELi64ENS_12float_e4m3_tEfNS_4arch4Sm90ELb1ELb0ELb0ELb1ELb1ELb1ELb0ELb1ELb1ELb1ELb0ELb0EEENS1_21CollectiveEpilogueFwdINS6_IJSA_SC_SB_EEES9_NS_10bfloat16_tESG_Li384ELb1ELb1ELb0ELb1EEENS1_36VarlenDynamicPersistentTileSchedulerILi192ELi160ELi384ELi128ELb0ELb1ELb1ELb1ELb1ELb1EEEEEEEEEvNT_6ParamsE)
        /*1810*/ 	.short	0x0210
        /*1812*/ 	.short	0x0af0


	//----- nvinfo : EIATTR_SW_WAR
	.align		4
.L_335:
        /*1814*/ 	.byte	0x04, 0x36
        /*1816*/ 	.short	(.L_337 - .L_336)
.L_336:
        /*1818*/ 	.word	0x00000008
.L_337:


//--------------------- .nv.callgraph             --------------------------
	.section	.nv.callgraph,"",@"SHT_CUDA_CALLGRAPH"
	.align	4
	.sectionentsize	8
	.align		4
        /*0000*/ 	.word	0x00000000
	.align		4
        /*0004*/ 	.word	0xffffffff
	.align		4
        /*0008*/ 	.word	index@(_ZN7cutlass13device_kernelIN5flash11enable_sm90INS1_16FlashAttnFwdSm90INS1_25CollectiveMainloopFwdSm90ILi2EN4cute5tupleIJNS5_1CILi1EEES8_S8_EEENS6_IJNS7_ILi192EEENS7_ILi160EEENS7_ILi64EEEEEELi64ENS_12float_e4m3_tEfNS_4arch4Sm90ELb0ELb0ELb0ELb0ELb1ELb0ELb0ELb1ELb1ELb1ELb0ELb0EEENS1_21CollectiveEpilogueFwdINS6_IJSA_SC_SB_EEES9_NS_10bfloat16_tESG_Li384ELb0ELb1ELb0ELb1EEENS1_29StaticPersistentTileSchedulerILb0EEEEEEEEEvNT_6ParamsE)
	.align		4
        /*000c*/ 	.word	index@(__assertfail)
	.align		4
        /*0010*/ 	.word	index@(_ZN7cutlass13device_kernelIN5flash11enable_sm90INS1_16FlashAttnFwdSm90INS1_25CollectiveMainloopFwdSm90ILi2EN4cute5tupleIJNS5_1CILi1EEES8_S8_EEENS6_IJNS7_ILi192EEENS7_ILi160EEENS7_ILi64EEEEEELi64ENS_12float_e4m3_tEfNS_4arch4Sm90ELb0ELb0ELb0ELb1ELb1ELb0ELb0ELb1ELb1ELb1ELb0ELb0EEENS1_21CollectiveEpilogueFwdINS6_IJSA_SC_SB_EEES9_NS_10bfloat16_tESG_Li384ELb1ELb1ELb0ELb1EEENS1_36VarlenDynamicPersistentTileSchedulerILi192ELi160ELi384ELi128ELb0ELb1ELb1ELb0ELb1ELb1EEEEEEEEEvNT_6ParamsE)
	.align		4
        /*0014*/ 	.word	index@(__assertfail)
	.align		4
        /*0018*/ 	.word	index@(_ZN7cutlass13device_kernelIN5flash11enable_sm90INS1_16FlashAttnFwdSm90INS1_25CollectiveMainloopFwdSm90ILi2EN4cute5tupleIJNS5_1CILi1EEES8_S8_EEENS6_IJNS7_ILi192EEENS7_ILi160EEENS7_ILi64EEEEEELi64ENS_12float_e4m3_tEfNS_4arch4Sm90ELb0ELb0ELb0ELb1ELb1ELb1ELb0ELb1ELb1ELb1ELb0ELb0EEENS1_21CollectiveEpilogueFwdINS6_IJSA_SC_SB_EEES9_NS_10bfloat16_tESG_Li384ELb1ELb1ELb0ELb1EEENS1_36VarlenDynamicPersistentTileSchedulerILi192ELi160ELi384ELi128ELb0ELb1ELb1ELb0ELb1ELb1EEEEEEEEEvNT_6ParamsE)
	.align		4
        /*001c*/ 	.word	index@(__assertfail)
	.align		4
        /*0020*/ 	.word	index@(_ZN7cutlass13device_kernelIN5flash11enable_sm90INS1_16FlashAttnFwdSm90INS1_25CollectiveMainloopFwdSm90ILi2EN4cute5tupleIJNS5_1CILi1EEES8_S8_EEENS6_IJNS7_ILi192EEENS7_ILi160EEENS7_ILi64EEEEEELi64ENS_12float_e4m3_tEfNS_4arch4Sm90ELb0ELb1ELb0ELb0ELb1ELb0ELb0ELb1ELb1ELb1ELb0ELb0EEENS1_21CollectiveEpilogueFwdINS6_IJSA_SC_SB_EEES9_NS_10bfloat16_tESG_Li384ELb0ELb1ELb0ELb1EEENS1_30DynamicPersistentTileSchedulerILi384ELi128ELb0ELb1ELb1EEEEEEEEEvNT_6ParamsE)
	.align		4
        /*0024*/ 	.word	index@(__assertfail)
	.align		4
        /*0028*/ 	.word	index@(_ZN7cutlass13device_kernelIN5flash11enable_sm90INS1_16FlashAttnFwdSm90INS1_25CollectiveMainloopFwdSm90ILi2EN4cute5tupleIJNS5_1CILi1EEES8_S8_EEENS6_IJNS7_ILi192EEENS7_ILi160EEENS7_ILi64EEEEEELi64ENS_12float_e4m3_tEfNS_4arch4Sm90ELb0ELb1ELb0ELb1ELb1ELb0ELb0ELb1ELb1ELb1ELb0ELb0EEENS1_21CollectiveEpilogueFwdINS6_IJSA_SC_SB_EEES9_NS_10bfloat16_tESG_Li384ELb1ELb1ELb0ELb1EEENS1_36VarlenDynamicPersistentTileSchedulerILi192ELi160ELi384ELi128ELb0ELb1ELb1ELb1ELb0ELb1EEEEEEEEEvNT_6ParamsE)
	.align		4
        /*002c*/ 	.word	index@(__assertfail)
	.align		4
        /*0030*/ 	.word	index@(_ZN7cutlass13device_kernelIN5flash11enable_sm90INS1_16FlashAttnFwdSm90INS1_25CollectiveMainloopFwdSm90ILi2EN4cute5tupleIJNS5_1CILi1EEES8_S8_EEENS6_IJNS7_ILi192EEENS7_ILi160EEENS7_ILi64EEEEEELi64ENS_12float_e4m3_tEfNS_4arch4Sm90ELb0ELb1ELb0ELb1ELb1ELb1ELb0ELb1ELb1ELb1ELb0ELb0EEENS1_21CollectiveEpilogueFwdINS6_IJSA_SC_SB_EEES9_NS_10bfloat16_tESG_Li384ELb1ELb1ELb0ELb1EEENS1_36VarlenDynamicPersistentTileSchedulerILi192ELi160ELi384ELi128ELb0ELb1ELb1ELb1ELb0ELb1EEEEEEEEEvNT_6ParamsE)
	.align		4
        /*0034*/ 	.word	index@(__assertfail)
	.align		4
        /*0038*/ 	.word	index@(_ZN7cutlass13device_kernelIN5flash11enable_sm90INS1_16FlashAttnFwdSm90INS1_25CollectiveMainloopFwdSm90ILi2EN4cute5tupleIJNS5_1CILi1EEES8_S8_EEENS6_IJNS7_ILi192EEENS7_ILi160EEENS7_ILi64EEEEEELi64ENS_12float_e4m3_tEfNS_4arch4Sm90ELb1ELb0ELb0ELb0ELb1ELb0ELb0ELb1ELb1ELb1ELb0ELb0EEENS1_21CollectiveEpilogueFwdINS6_IJSA_SC_SB_EEES9_NS_10bfloat16_tESG_Li384ELb0ELb1ELb0ELb1EEENS1_30DynamicPersistentTileSchedulerILi384ELi128ELb0ELb1ELb1EEEEEEEEEvNT_6ParamsE)
	.align		4
        /*003c*/ 	.word	index@(__assertfail)
	.align		4
        /*0040*/ 	.word	index@(_ZN7cutlass13device_kernelIN5flash11enable_sm90INS1_16FlashAttnFwdSm90INS1_25CollectiveMainloopFwdSm90ILi2EN4cute5tupleIJNS5_1CILi1EEES8_S8_EEENS6_IJNS7_ILi192EEENS7_ILi160EEENS7_ILi64EEEEEELi64ENS_12float_e4m3_tEfNS_4arch4Sm90ELb1ELb0ELb0ELb1ELb1ELb0ELb0ELb1ELb1ELb1ELb0ELb0EEENS1_21CollectiveEpilogueFwdINS6_IJSA_SC_SB_EEES9_NS_10bfloat16_tESG_Li384ELb1ELb1ELb0ELb1EEENS1_36VarlenDynamicPersistentTileSchedulerILi192ELi160ELi384ELi128ELb0ELb1ELb1ELb1ELb1ELb1EEEEEEEEEvNT_6ParamsE)
	.align		4
        /*0044*/ 	.word	index@(__assertfail)
	.align		4
        /*0048*/ 	.word	index@(_ZN7cutlass13device_kernelIN5flash11enable_sm90INS1_16FlashAttnFwdSm90INS1_25CollectiveMainloopFwdSm90ILi2EN4cute5tupleIJNS5_1CILi1EEES8_S8_EEENS6_IJNS7_ILi192EEENS7_ILi160EEENS7_ILi64EEEEEELi64ENS_12float_e4m3_tEfNS_4arch4Sm90ELb1ELb0ELb0ELb1ELb1ELb1ELb0ELb1ELb1ELb1ELb0ELb0EEENS1_21CollectiveEpilogueFwdINS6_IJSA_SC_SB_EEES9_NS_10bfloat16_tESG_Li384ELb1ELb1ELb0ELb1EEENS1_36VarlenDynamicPersistentTileSchedulerILi192ELi160ELi384ELi128ELb0ELb1ELb1ELb1ELb1ELb1EEEEEEEEEvNT_6ParamsE)
	.align		4
        /*004c*/ 	.word	index@(__assertfail)
	.align		4
        /*0050*/ 	.word	0x00000000
	.align		4
        /*0054*/ 	.word	0xfffffffe
	.align		4
        /*0058*/ 	.word	0x00000000
	.align		4
        /*005c*/ 	.word	0xfffffffd
	.align		4
        /*0060*/ 	.word	0x00000000
	.align		4
        /*0064*/ 	.word	0xfffffffc


//--------------------- .nv.constant4             --------------------------
	.section	.nv.constant4,"a",@progbits
	.align	8
	.align		8
.nv.constant4:
        /*0000*/ 	.dword	__assertfail
	.align		8
        /*0008*/ 	.dword	__unnamed_1
	.align		8
        /*0010*/ 	.dword	__unnamed_2
	.align		8
        /*0018*/ 	.dword	__unnamed_3
	.align		8
        /*0020*/ 	.dword	__unnamed_4
	.align		8
        /*0028*/ 	.dword	__unnamed_5
	.align		8
        /*0030*/ 	.dword	__unnamed_6
	.align		8
        /*0038*/ 	.dword	_ZZN5flash28permute_output_fp8_VcolmajorIN4cute6TensorINS1_11ArrayEngineIN7cutlass10bfloat16_tELm32EEENS1_6LayoutINS1_5tupleIJNS8_IJNS1_1CILi2EEESA_NS9_ILi8EEEEEENS9_ILi1EEESD_EEENS8_IJNS8_IJSD_SA_NS9_ILi4EEEEEENS9_ILi0EEESH_EEEEEEEEEvRT_E9upper_map
	.align		8
        /*0040*/ 	.dword	_ZN71_INTERNAL_c056dcf3_35_flash_fwd_hdim64_e4m3_paged_sm90_cu_ea41c527_42184cuda3std3__45__cpo5beginE
	.align		8
        /*0048*/ 	.dword	_ZN71_INTERNAL_c056dcf3_35_flash_fwd_hdim64_e4m3_paged_sm90_cu_ea41c527_42184cuda3std3__45__cpo3endE
	.align		8
        /*0050*/ 	.dword	_ZN71_INTERNAL_c056dcf3_35_flash_fwd_hdim64_e4m3_paged_sm90_cu_ea41c527_42184cuda3std3__45__cpo6cbeginE
	.align		8
        /*0058*/ 	.dword	_ZN71_INTERNAL_c056dcf3_35_flash_fwd_hdim64_e4m3_paged_sm90_cu_ea41c527_42184cuda3std3__45__cpo4cendE
	.align		8
        /*0060*/ 	.dword	_ZN71_INTERNAL_c056dcf3_35_flash_fwd_hdim64_e4m3_paged_sm90_cu_ea41c527_42184cuda3std3__473_GLOBAL__N__c056dcf3_35_flash_fwd_hdim64_e4m3_paged_sm90_cu_ea41c527_42186ignoreE
	.align		8
        /*0068*/ 	.dword	_ZN71_INTERNAL_c056dcf3_35_flash_fwd_hdim64_e4m3_paged_sm90_cu_ea41c527_42184cuda3std3__419piecewise_constructE
	.align		8
        /*0070*/ 	.dword	_ZN71_INTERNAL_c056dcf3_35_flash_fwd_hdim64_e4m3_paged_sm90_cu_ea41c527_42184cuda3std3__48in_placeE
	.align		8
        /*0078*/ 	.dword	_ZN71_INTERNAL_c056dcf3_35_flash_fwd_hdim64_e4m3_paged_sm90_cu_ea41c527_42184cuda3std6ranges3__45__cpo4swapE
	.align		8
        /*0080*/ 	.dword	_ZN71_INTERNAL_c056dcf3_35_flash_fwd_hdim64_e4m3_paged_sm90_cu_ea41c527_42184cuda3std6ranges3__45__cpo9iter_moveE
	.align		8
        /*0088*/ 	.dword	_ZN71_INTERNAL_c056dcf3_35_flash_fwd_hdim64_e4m3_paged_sm90_cu_ea41c527_42184cute7productE
	.align		8
        /*0090*/ 	.dword	_ZN71_INTERNAL_c056dcf3_35_flash_fwd_hdim64_e4m3_paged_sm90_cu_ea41c527_42184cute1_E
	.align		8
        /*0098*/ 	.dword	$str$23
	.align		8
        /*00a0*/ 	.dword	$str$24


//--------------------- .text._ZN7cutlass13device_kernelIN5flash11enable_sm90INS1_16FlashAttnFwdSm90INS1_25CollectiveMainloopFwdSm90ILi2EN4cute5tupleIJNS5_1CILi1EEES8_S8_EEENS6_IJNS7_ILi192EEENS7_ILi160EEENS7_ILi64EEEEEELi64ENS_12float_e4m3_tEfNS_4arch4Sm90ELb0ELb0ELb0ELb0ELb1ELb0ELb0ELb1ELb1ELb1ELb0ELb0EEENS1_21CollectiveEpilogueFwdINS6_IJSA_SC_SB_EEES9_NS_10bfloat16_tESG_Li384ELb0ELb1ELb0ELb1EEENS1_29StaticPersistentTileSchedulerILb0EEEEEEEEEvNT_6ParamsE --------------------------
	.section	.text._ZN7cutlass13device_kernelIN5flash11enable_sm90INS1_16FlashAttnFwdSm90INS1_25CollectiveMainloopFwdSm90ILi2EN4cute5tupleIJNS5_1CILi1EEES8_S8_EEENS6_IJNS7_ILi192EEENS7_ILi160EEENS7_ILi64EEEEEELi64ENS_12float_e4m3_tEfNS_4arch4Sm90ELb0ELb0ELb0ELb0ELb1ELb0ELb0ELb1ELb1ELb1ELb0ELb0EEENS1_21CollectiveEpilogueFwdINS6_IJSA_SC_SB_EEES9_NS_10bfloat16_tESG_Li384ELb0ELb1ELb0ELb1EEENS1_29StaticPersistentTileSchedulerILb0EEEEEEEEEvNT_6ParamsE,"ax",@progbits
	.align	128
.text._ZN7cutlass13device_kernelIN5flash11enable_sm90INS1_16FlashAttnFwdSm90INS1_25CollectiveMainloopFwdSm90ILi2EN4cute5tupleIJNS5_1CILi1EEES8_S8_EEENS6_IJNS7_ILi192EEENS7_ILi160EEENS7_ILi64EEEEEELi64ENS_12float_e4m3_tEfNS_4arch4Sm90ELb0ELb0ELb0ELb0ELb1ELb0ELb0ELb1ELb1ELb1ELb0ELb0EEENS1_21CollectiveEpilogueFwdINS6_IJSA_SC_SB_EEES9_NS_10bfloat16_tESG_Li384ELb0ELb1ELb0ELb1EEENS1_29StaticPersistentTileSchedulerILb0EEEEEEEEEvNT_6ParamsE:
        .type           _ZN7cutlass13device_kernelIN5flash11enable_sm90INS1_16FlashAttnFwdSm90INS1_25CollectiveMainloopFwdSm90ILi2EN4cute5tupleIJNS5_1CILi1EEES8_S8_EEENS6_IJNS7_ILi192EEENS7_ILi160EEENS7_ILi64EEEEEELi64ENS_12float_e4m3_tEfNS_4arch4Sm90ELb0ELb0ELb0ELb0ELb1ELb0ELb0ELb1ELb1ELb1ELb0ELb0EEENS1_21CollectiveEpilogueFwdINS6_IJSA_SC_SB_EEES9_NS_10bfloat16_tESG_Li384ELb0ELb1ELb0ELb1EEENS1_29StaticPersistentTileSchedulerILb0EEEEEEEEEvNT_6ParamsE,@function
        .size           _ZN7cutlass13device_kernelIN5flash11enable_sm90INS1_16FlashAttnFwdSm90INS1_25CollectiveMainloopFwdSm90ILi2EN4cute5tupleIJNS5_1CILi1EEES8_S8_EEENS6_IJNS7_ILi192EEENS7_ILi160EEENS7_ILi64EEEEEELi64ENS_12float_e4m3_tEfNS_4arch4Sm90ELb0ELb0ELb0ELb0ELb1ELb0ELb0ELb1ELb1ELb1ELb0ELb0EEENS1_21CollectiveEpilogueFwdINS6_IJSA_SC_SB_EEES9_NS_10bfloat16_tESG_Li384ELb0ELb1ELb0ELb1EEENS1_29StaticPersistentTileSchedulerILb0EEEEEEEEEvNT_6ParamsE,(.L_x_2747 - _ZN7cutlass13device_kernelIN5flash11enable_sm90INS1_16FlashAttnFwdSm90INS1_25CollectiveMainloopFwdSm90ILi2EN4cute5tupleIJNS5_1CILi1EEES8_S8_EEENS6_IJNS7_ILi192EEENS7_ILi160EEENS7_ILi64EEEEEELi64ENS_12float_e4m3_tEfNS_4arch4Sm90ELb0ELb0ELb0ELb0ELb1ELb0ELb0ELb1ELb1ELb1ELb0ELb0EEENS1_21CollectiveEpilogueFwdINS6_IJSA_SC_SB_EEES9_NS_10bfloat16_tESG_Li384ELb0ELb1ELb0ELb1EEENS1_29StaticPersistentTileSchedulerILb0EEEEEEEEEvNT_6ParamsE)
        .other          _ZN7cutlass13device_kernelIN5flash11enable_sm90INS1_16FlashAttnFwdSm90INS1_25CollectiveMainloopFwdSm90ILi2EN4cute5tupleIJNS5_1CILi1EEES8_S8_EEENS6_IJNS7_ILi192EEENS7_ILi160EEENS7_ILi64EEEEEELi64ENS_12float_e4m3_tEfNS_4arch4Sm90ELb0ELb0ELb0ELb0ELb1ELb0ELb0ELb1ELb1ELb1ELb0ELb0EEENS1_21CollectiveEpilogueFwdINS6_IJSA_SC_SB_EEES9_NS_10bfloat16_tESG_Li384ELb0ELb1ELb0ELb1EEENS1_29StaticPersistentTileSchedulerILb0EEEEEEEEEvNT_6ParamsE,@"STO_CUDA_ENTRY STV_DEFAULT"
_ZN7cutlass13device_kernelIN5flash11enable_sm90INS1_16FlashAttnFwdSm90INS1_25CollectiveMainloopFwdSm90ILi2EN4cute5tupleIJNS5_1CILi1EEES8_S8_EEENS6_IJNS7_ILi192EEENS7_ILi160EEENS7_ILi64EEEEEELi64ENS_12float_e4m3_tEfNS_4arch4Sm90ELb0ELb0ELb0ELb0ELb1ELb0ELb0ELb1ELb1ELb1ELb0ELb0EEENS1_21CollectiveEpilogueFwdINS6_IJSA_SC_SB_EEES9_NS_10bfloat16_tESG_Li384ELb0ELb1ELb0ELb1EEENS1_29StaticPersistentTileSchedulerILb0EEEEEEEEEvNT_6ParamsE:
[----:B------:R-:W0:Y:S02]  /*0000*/  LDC R1, c[0x0][0x28] ;  /* 0x00000a00ff017b82 */ /* 0x000e240000000800 */
[----:B0-----:R-:W-:Y:S01]  /*0010*/  VIADD R1, R1, 0xffffffd8 ;  /* 0xffffffd801017836 */ /* 0x001fe20000000000 */
[----:B------:R-:W0:Y:S01]  /*0020*/  S2R R3, SR_TID.X ;  /* 0x0000000000037919 */ /* 0x000e220000002100 */
[----:B------:R-:W-:Y:S01]  /*0030*/  ELECT P0, URZ, PT ;  /* 0x00000000003f782f */ /* 0x000fe20003800000 */
[----:B------:R-:W-:Y:S01]  /*0040*/  UMOV UR4, 0x80 ;  /* 0x0000008000047882 */ /* 0x000fe20000000000 */
[----:B------:R-:W-:Y:S01]  /*0050*/  UMOV UR7, 0x180 ;  /* 0x0000018000077882 */ /* 0x000fe20000000000 */
[----:B0-----:R-:W-:-:S05]  /*0060*/  SHF.R.U32.HI R0, RZ, 0x5, R3 ;  /* 0x00000005ff007819 */ /* 0x001fca0000011603 */
[----:B------:R-:W0:Y:S02]  /*0070*/  SHFL.IDX PT, R2, R0, RZ, 0x1f ;  /* 0x00001fff00027589 */ /* 0x000e2400000e0000 */
[C---:B0-----:R-:W-:Y:S02]  /*0080*/  ISETP.NE.OR P0, PT, R2.reuse, RZ, !P0 ;  /* 0x000000ff0200720c */ /* 0x041fe40004705670 */
[----:B------:R-:W-:Y:S02]  /*0090*/  ISETP.NE.AND P1, PT, R2, RZ, PT ;  /* 0x000000ff0200720c */ /* 0x000fe40003f25270 */
[----:B------:R-:W-:-:S06]  /*00a0*/  SHF.R.U32.HI R2, RZ, 0x7, R3 ;  /* 0x00000007ff027819 */ /* 0x000fcc0000011603 */
[----:B------:R-:W0:Y:S03]  /*00b0*/  SHFL.IDX PT, R2, R2, RZ, 0x1f ;  /* 0x00001fff02027589 */ /* 0x000e2600000e0000 */
[----:B------:R-:W-:Y:S01]  /*00c0*/  VOTEU.ALL UP0, P0 ;  /* 0x00000000003f7886 */ /* 0x000fe20000000000 */
[----:B------:R-:W-:-:S04]  /*00d0*/  VOTEU.ALL UP1, P0 ;  /* 0x00000000003f7886 */ /* 0x000fc80000020000 */
[----:B------:R-:W1:Y:S01]  /*00e0*/  @!UP0 S2UR UR8, SR_CgaCtaId ;  /* 0x00000000000889c3 */ /* 0x000e620000008800 */
[----:B------:R-:W-:Y:S01]  /*00f0*/  @!UP0 UMOV UR6, 0x400 ;  /* 0x0000040000068882 */ /* 0x000fe20000000000 */
[----:B------:R-:W-:-:S04]  /*0100*/  @!UP0 UIADD3 UR4, -UR4, 0x100000, URZ ;  /* 0x0010000004048890 */ /* 0x000fc8000fffe13f */
[----:B------:R-:W-:Y:S02]  /*0110*/  @!UP0 USHF.L.U32 UR5, UR4, 0xb, URZ ;  /* 0x0000000b04058899 */ /* 0x000fe4000800063f */
[----:B------:R-:W-:Y:S02]  /*0120*/  @!UP0 USHF.L.U32 UR4, UR4, 0x1, URZ ;  /* 0x0000000104048899 */ /* 0x000fe4000800063f */
[----:B-1----:R-:W-:Y:S02]  /*0130*/  @!UP0 ULEA UR8, UR8, UR6, 0x18 ;  /* 0x0000000608088291 */ /* 0x002fe4000f8ec03f */
[----:B------:R-:W-:-:S04]  /*0140*/  @!UP0 UIADD3 UR6, -UR7, 0x100000, URZ ;  /* 0x0010000007068890 */ /* 0x000fc8000fffe13f */
[----:B------:R-:W-:Y:S02]  /*0150*/  @!UP0 USHF.L.U32 UR7, UR6, 0xb, URZ ;  /* 0x0000000b06078899 */ /* 0x000fe4000800063f */
[----:B------:R-:W-:Y:S01]  /*0160*/  @!UP0 USHF.L.U32 UR6, UR6, 0x1, URZ ;  /* 0x0000000106068899 */ /* 0x000fe2000800063f */
[----:B------:R-:W-:-:S05]  /*0170*/  VOTEU.ALL UP0, P0 ;  /* 0x00000000003f7886 */ /* 0x000fca0000000000 */
[----:B------:R1:W2:Y:S06]  /*0180*/  @!UP0 SYNCS.EXCH.64 URZ, [UR8+0x13200], UR4 ;  /* 0x01320004083f85b2 */ /* 0x0002ac0008000100 */
[----:B------:R1:W3:Y:S02]  /*0190*/  @!UP1 SYNCS.EXCH.64 URZ, [UR8+0x13220], UR6 ;  /* 0x01322006083f95b2 */ /* 0x0002e40008000100 */
[----:B01----:R-:W-:Y:S05]  /*01a0*/  @P1 BRA `(.L_x_0) ;  /* 0x0000000000481947 */ /* 0x003fea0003800000 */
[----:B------:R-:W0:Y:S01]  /*01b0*/  S2UR UR5, SR_CgaCtaId ;  /* 0x00000000000579c3 */ /* 0x000e220000008800 */
[----:B------:R-:W-:Y:S01]  /*01c0*/  UMOV UR4, 0x400 ;  /* 0x0000040000047882 */ /* 0x000fe20000000000 */
[----:B------:R-:W-:Y:S01]  /*01d0*/  UMOV UR6, 0x80 ;  /* 0x0000008000067882 */ /* 0x000fe20000000000 */
[----:B------:R-:W-:Y:S01]  /*01e0*/  UMOV UR7, 0x180 ;  /* 0x0000018000077882 */ /* 0x000fe20000000000 */
[----:B------:R-:W-:Y:S01]  /*01f0*/  ELECT P0, URZ, PT ;  /* 0x00000000003f782f */ /* 0x000fe20003800000 */
[----:B0-----:R-:W-:Y:S02]  /*0200*/  ULEA UR8, UR5, UR4, 0x18 ;  /* 0x0000000405087291 */ /* 0x001fe4000f8ec03f */
[----:B------:R-:W-:-:S04]  /*0210*/  UIADD3 UR4, -UR6, 0x100000, URZ ;  /* 0x0010000006047890 */ /* 0x000fc8000fffe13f */
[----:B------:R-:W-:Y:S02]  /*0220*/  USHF.L.U32 UR5, UR4, 0xb, URZ ;  /* 0x0000000b04057899 */ /* 0x000fe4000800063f */
[----:B------:R-:W-:Y:S02]  /*0230*/  USHF.L.U32 UR4, UR4, 0x1, URZ ;  /* 0x0000000104047899 */ /* 0x000fe4000800063f */
[----:B------:R-:W-:-:S04]  /*0240*/  UIADD3 UR6, -UR7, 0x100000, URZ ;  /* 0x0010000007067890 */ /* 0x000fc8000fffe13f */
[----:B------:R-:W-:Y:S02]  /*0250*/  USHF.L.U32 UR7, UR6, 0xb, URZ ;  /* 0x0000000b06077899 */ /* 0x000fe4000800063f */
[----:B------:R-:W-:Y:S01]  /*0260*/  USHF.L.U32 UR6, UR6, 0x1, URZ ;  /* 0x0000000106067899 */ /* 0x000fe2000800063f */
[----:B------:R-:W0:Y:S03]  /*0270*/  FENCE.VIEW.ASYNC.S ;  /* 0x00000000000073c6 */ /* 0x000e260000000000 */
[----:B0-----:R0:W1:Y:S08]  /*0280*/  SYNCS.EXCH.64 URZ, [UR8+0x13230], UR4 ;  /* 0x01323004083f75b2 */ /* 0x0010700008000100 */
[----:B------:R0:W4:Y:S01]  /*0290*/  SYNCS.EXCH.64 URZ, [UR8+0x13240], UR6 ;  /* 0x01324006083f75b2 */ /* 0x0001220008000100 */
[----:B------:R0:W0:Y:S01]  /*02a0*/  SYNCS.EXCH.64 URZ, [UR8+0x13238], UR4 ;  /* 0x01323804083f75b2 */ /* 0x0000220008000100 */
[----:B------:R0:W0:Y:S01]  /*02b0*/  SYNCS.EXCH.64 URZ, [UR8+0x13248], UR6 ;  /* 0x01324806083f75b2 */ /* 0x0000220008000100 */
[----:B------:R-:W-:Y:S01]  /*02c0*/  NOP ;  /* 0x0000000000007918 */ /* 0x000fe20000000000 */
.L_x_0:
[----:B------:R-:W5:Y:S01]  /*02d0*/  SHFL.IDX PT, R3, R0, RZ, 0x1f ;  /* 0x00001fff00037589 */ /* 0x000f6200000e0000 */
[----:B------:R-:W-:Y:S01]  /*02e0*/  NOP ;  /* 0x0000000000007918 */ /* 0x000fe20000000000 */
[----:B-----5:R-:W-:-:S13]  /*02f0*/  ISETP.NE.AND P0, PT, R3, RZ, PT ;  /* 0x000000ff0300720c */ /* 0x020fda0003f05270 */
[----:B------:R-:W-:Y:S05]  /*0300*/  @P0 BRA `(.L_x_1) ;  /* 0x0000000000480947 */ /* 0x000fea0003800000 */
[----:B0-----:R-:W0:Y:S01]  /*0310*/  S2UR UR5, SR_CgaCtaId ;  /* 0x00000000000579c3 */ /* 0x001e220000008800 */
        /* <DEDUP_REMOVED lines=12> */
[----:B0-----:R0:W0:Y:S08]  /*03e0*/  SYNCS.EXCH.64 URZ, [UR8+0x13250], UR4 ;  /* 0x01325004083f75b2 */ /* 0x0010300008000100 */
[----:B------:R0:W0:Y:S01]  /*03f0*/  SYNCS.EXCH.64 URZ, [UR8+0x13260], UR6 ;  /* 0x01326006083f75b2 */ /* 0x0000220008000100 */
[----:B------:R0:W0:Y:S01]  /*0400*/  SYNCS.EXCH.64 URZ, [UR8+0x13258], UR4 ;  /* 0x01325804083f75b2 */ /* 0x0000220008000100 */
[----:B------:R0:W0:Y:S01]  /*0410*/  SYNCS.EXCH.64 URZ, [UR8+0x13268], UR6 ;  /* 0x01326806083f75b2 */ /* 0x0000220008000100 */
[----:B------:R-:W-:Y:S01]  /*0420*/  NOP ;  /* 0x0000000000007918 */ /* 0x000fe20000000000 */
.L_x_1:
[----:B------:R-:W5:Y:S01]  /*0430*/  SHFL.IDX PT, R3, R0, RZ, 0x1f ;  /* 0x00001fff00037589 */ /* 0x000f6200000e0000 */
[----:B------:R-:W-:Y:S01]  /*0440*/  NOP ;  /* 0x0000000000007918 */ /* 0x000fe20000000000 */
[----:B-----5:R-:W-:-:S13]  /*0450*/  ISETP.NE.AND P0, PT, R3, RZ, PT ;  /* 0x000000ff0300720c */ /* 0x020fda0003f05270 */
[----:B------:R-:W-:Y:S05]  /*0460*/  @P0 BRA `(.L_x_2) ;  /* 0x0000000000380947 */ /* 0x000fea0003800000 */
[----:B0-----:R-:W0:Y:S01]  /*0470*/  S2UR UR5, SR_CgaCtaId ;  /* 0x00000000000579c3 */ /* 0x001e220000008800 */
[----:B------:R-:W-:Y:S01]  /*0480*/  UMOV UR4, 0x400 ;  /* 0x0000040000047882 */ /* 0x000fe20000000000 */
[----:B------:R-:W-:Y:S01]  /*0490*/  UMOV UR7, 0x80 ;  /* 0x0000008000077882 */ /* 0x000fe20000000000 */
[----:B------:R-:W-:Y:S01]  /*04a0*/  ELECT P0, URZ, PT ;  /* 0x00000000003f782f */ /* 0x000fe20003800000 */
[----:B0-----:R-:W-:Y:S02]  /*04b0*/  ULEA UR6, UR5, UR4, 0x18 ;  /* 0x0000000405067291 */ /* 0x001fe4000f8ec03f */
[----:B------:R-:W-:-:S04]  /*04c0*/  UIADD3 UR4, -UR7, 0x100000, URZ ;  /* 0x0010000007047890 */ /* 0x000fc8000fffe13f */
[----:B------:R-:W-:Y:S02]  /*04d0*/  USHF.L.U32 UR5, UR4, 0xb, URZ ;  /* 0x0000000b04057899 */ /* 0x000fe4000800063f */
[----:B------:R-:W-:Y:S01]  /*04e0*/  USHF.L.U32 UR4, UR4, 0x1, URZ ;  /* 0x0000000104047899 */ /* 0x000fe2000800063f */
[----:B------:R-:W0:Y:S11]  /*04f0*/  FENCE.VIEW.ASYNC.S ;  /* 0x00000000000073c6 */ /* 0x000e360000000000 */
[----:B0-----:R0:W0:Y:S01]  /*0500*/  SYNCS.EXCH.64 URZ, [UR6+0x13270], UR4 ;  /* 0x01327004063f75b2 */ /* 0x0010220008000100 */
[----:B------:R0:W0:Y:S01]  /*0510*/  SYNCS.EXCH.64 URZ, [UR6+0x13280], UR4 ;  /* 0x01328004063f75b2 */ /* 0x0000220008000100 */
[----:B------:R0:W0:Y:S01]  /*0520*/  SYNCS.EXCH.64 URZ, [UR6+0x13278], UR4 ;  /* 0x01327804063f75b2 */ /* 0x0000220008000100 */
[----:B------:R0:W0:Y:S01]  /*0530*/  SYNCS.EXCH.64 URZ, [UR6+0x13288], UR4 ;  /* 0x01328804063f75b2 */ /* 0x0000220008000100 */
[----:B------:R-:W-:Y:S01]  /*0540*/  NOP ;  /* 0x0000000000007918 */ /* 0x000fe20000000000 */
.L_x_2:
        /* <DEDUP_REMOVED lines=22> */
.L_x_3:
[----:B------:R-:W5:Y:S01]  /*06b0*/  SHFL.IDX PT, R3, R0, RZ, 0x1f ;  /* 0x00001fff00037589 */ /* 0x000f6200000e0000 */
[----:B------:R-:W0:Y:S01]  /*06c0*/  S2UR UR48, SR_CgaCtaId ;  /* 0x00000000003079c3 */ /* 0x000e220000008800 */
[----:B------:R-:W-:Y:S01]  /*06d0*/  R2UR UR9, R2 ;  /* 0x00000000020972ca */ /* 0x000fe200000e0000 */
[----:B------:R-:W-:Y:S01]  /*06e0*/  NOP ;  /* 0x0000000000007918 */ /* 0x000fe20000000000 */
[----:B-----5:R-:W-:-:S13]  /*06f0*/  ISETP.NE.AND P0, PT, R3, RZ, PT ;  /* 0x000000ff0300720c */ /* 0x020fda0003f05270 */
[----:B0-----:R-:W-:Y:S05]  /*0700*/  @P0 BRA `(.L_x_4) ;  /* 0x0000000000480947 */ /* 0x001fea0003800000 */
        /* <DEDUP_REMOVED lines=18> */
.L_x_4:
[----:B------:R-:W-:Y:S01]  /*0830*/  UISETP.NE.AND UP0, UPT, UR9, URZ, UPT ;  /* 0x0000003f0900728c */ /* 0x000fe2000bf05270 */
[----:B------:R-:W-:Y:S01]  /*0840*/  NOP ;  /* 0x0000000000007918 */ /* 0x000fe20000000000 */
[----:B------:R-:W-:Y:S01]  /*0850*/  UMOV UR41, 0x1 ;  /* 0x0000000100297882 */ /* 0x000fe20000000000 */
[----:B------:R-:W-:Y:S01]  /*0860*/  ULDC.64 UR36, c[0x0][0x208] ;  /* 0x0000820000247ab9 */ /* 0x000fe20000000a00 */
[----:B------:R-:W-:Y:S01]  /*0870*/  USEL UR41, UR41, 0x2, !UP0 ;  /* 0x0000000229297887 */ /* 0x000fe2000c000000 */
[----:B01234-:R-:W-:Y:S01]  /*0880*/  BAR.SYNC.DEFER_BLOCKING 0x0 ;  /* 0x0000000000007b1d */ /* 0x01ffe20000010000 */
[----:B------:R-:W-:-:S13]  /*0890*/  PLOP3.LUT P0, PT, PT, PT, UP0, 0x80, 0x0 ;  /* 0x000000000000781c */ /* 0x000fda0003f0f008 */
[----:B------:R-:W-:Y:S05]  /*08a0*/  @!P0 BRA `(.L_x_5) ;  /* 0x0000006c00ec8947 */ /* 0x000fea0003800000 */
.L_x_6:
[----:B------:R-:W-:-:S08]  /*08b0*/  NOP ;  /* 0x0000000000007918 */ /* 0x000fd00000000000 */
[----:B------:R-:W0:Y:S02]  /*08c0*/  USETMAXREG.TRY_ALLOC.CTAPOOL UP0, 0xa0 ;  /* 0x000000a0000079c8 */ /* 0x000e240008000600 */
[----:B0-----:R-:W-:-:S13]  /*08d0*/  PLOP3.LUT P0, PT, PT, PT, UP0, 0x80, 0x0 ;  /* 0x000000000000781c */ /* 0x001fda0003f0f008 */
[----:B------:R-:W-:Y:S05]  /*08e0*/  @!P0 BRA `(.L_x_6) ;  /* 0xfffffffc00f08947 */ /* 0x000fea000383ffff */
[----:B------:R-:W0:Y:S08]  /*08f0*/  S2UR UR43, SR_CTAID.X ;  /* 0x00000000002b79c3 */ /* 0x000e300000002500 */
[----:B------:R-:W-:Y:S08]  /*0900*/  BAR.ARV 0x8, 0x200 ;  /* 0x0208000000007b1d */ /* 0x000ff00000002000 */
[----:B------:R-:W0:Y:S02]  /*0910*/  LDC R0, c[0x0][0xc34] ;  /* 0x00030d00ff007b82 */ /* 0x000e240000000800 */
[----:B0-----:R-:W-:-:S13]  /*0920*/  ISETP.LE.AND P0, PT, R0, UR43, PT ;  /* 0x0000002b00007c0c */ /* 0x001fda000bf03270 */
[----:B------:R-:W-:Y:S05]  /*0930*/  @P0 EXIT ;  /* 0x000000000000094d */ /* 0x000fea0003800000 */
[----:B------:R-:W0:Y:S01]  /*0940*/  S2R R2, SR_TID.X ;  /* 0x0000000000027919 */ /* 0x000e220000002100 */
[----:B------:R-:W-:Y:S01]  /*0950*/  ULOP3.LUT UR42, UR41, 0x1, URZ, 0xfc, !UPT ;  /* 0x00000001292a7892 */ /* 0x000fe2000f8efc3f */
[----:B------:R-:W-:Y:S01]  /*0960*/  UMOV UR38, URZ ;  /* 0x0000003f00267c82 */ /* 0x000fe20008000000 */
[----:B------:R-:W-:Y:S01]  /*0970*/  UMOV UR39, URZ ;  /* 0x0000003f00277c82 */ /* 0x000fe20008000000 */
[----:B------:R-:W-:Y:S01]  /*0980*/  UMOV UR40, URZ ;  /* 0x0000003f00287c82 */ /* 0x000fe20008000000 */
[----:B0-----:R-:W-:-:S05]  /*0990*/  VIADD R2, R2, 0xffffff80 ;  /* 0xffffff8002027836 */ /* 0x001fca0000000000 */
[----:B------:R-:W-:-:S04]  /*09a0*/  SHF.R.S32.HI R3, RZ, 0x1f, R2 ;  /* 0x0000001fff037819 */ /* 0x000fc80000011402 */
[CC--:B------:R-:W-:Y:S02]  /*09b0*/  LEA.HI R18, R3.reuse, R2.reuse, RZ, 0x7 ;  /* 0x0000000203127211 */ /* 0x0c0fe400078f38ff */
[CC--:B------:R-:W-:Y:S02]  /*09c0*/  LEA.HI R7, R3.reuse, R2.reuse, RZ, 0x2 ;  /* 0x0000000203077211 */ /* 0x0c0fe400078f10ff */
[----:B------:R-:W-:Y:S02]  /*09d0*/  LOP3.LUT R17, R18, 0xffffff80, RZ, 0xc0, !PT ;  /* 0xffffff8012117812 */ /* 0x000fe400078ec0ff */
[CC--:B------:R-:W-:Y:S02]  /*09e0*/  LEA.HI R0, R3.reuse, R2.reuse, RZ, 0x4 ;  /* 0x0000000203007211 */ /* 0x0c0fe400078f20ff */
[----:B------:R-:W-:Y:S01]  /*09f0*/  LEA.HI R5, R3, R2, RZ, 0x5 ;  /* 0x0000000203057211 */ /* 0x000fe200078f28ff */
[----:B------:R-:W-:Y:S01]  /*0a00*/  IMAD.IADD R17, R2, 0x1, -R17 ;  /* 0x0000000102117824 */ /* 0x000fe200078e0a11 */
[----:B------:R-:W-:-:S02]  /*0a10*/  LOP3.LUT R11, R7, 0xfffffffc, RZ, 0xc0, !PT ;  /* 0xfffffffc070b7812 */ /* 0x000fc400078ec0ff */
[----:B------:R-:W-:Y:S01]  /*0a20*/  SHF.R.S32.HI R7, RZ, 0x4, R0 ;  /* 0x00000004ff077819 */ /* 0x000fe20000011400 */
[----:B------:R-:W-:Y:S01]  /*0a30*/  IMAD.SHL.U32 R6, R5, 0x20, RZ ;  /* 0x0000002005067824 */ /* 0x000fe200078e00ff */
[----:B------:R-:W-:Y:S01]  /*0a40*/  SHF.R.S32.HI R4, RZ, 0x1f, R17 ;  /* 0x0000001fff047819 */ /* 0x000fe20000011411 */
[----:B------:R-:W-:Y:S01]  /*0a50*/  IMAD.IADD R11, R2, 0x1, -R11 ;  /* 0x00000001020b7824 */ /* 0x000fe200078e0a0b */
[----:B------:R-:W-:Y:S02]  /*0a60*/  LEA.HI R16, R3, R2, RZ, 0x3 ;  /* 0x0000000203107211 */ /* 0x000fe400078f18ff */
[----:B------:R-:W-:Y:S02]  /*0a70*/  LEA.HI R3, R4, R17, RZ, 0x2 ;  /* 0x0000001104037211 */ /* 0x000fe400078f10ff */
[C---:B------:R-:W-:Y:S02]  /*0a80*/  LOP3.LUT R5, R0.reuse, 0x3fffff0, RZ, 0xc0, !PT ;  /* 0x03fffff000057812 */ /* 0x040fe400078ec0ff */
[----:B------:R-:W-:-:S02]  /*0a90*/  LEA.HI R0, R0, R7, RZ, 0x1 ;  /* 0x0000000700007211 */ /* 0x000fc400078f08ff */
[----:B------:R-:W-:Y:S01]  /*0aa0*/  SHF.R.S32.HI R8, RZ, 0x2, R3 ;  /* 0x00000002ff087819 */ /* 0x000fe20000011403 */
[----:B------:R-:W-:Y:S01]  /*0ab0*/  IMAD.IADD R5, R2, 0x1, -R5 ;  /* 0x0000000102057824 */ /* 0x000fe200078e0a05 */
[----:B------:R-:W-:Y:S02]  /*0ac0*/  SHF.R.S32.HI R9, RZ, 0x1f, R3 ;  /* 0x0000001fff097819 */ /* 0x000fe40000011403 */
[----:B------:R-:W-:Y:S02]  /*0ad0*/  LOP3.LUT R0, R0, 0x1ffffffe, RZ, 0xc0, !PT ;  /* 0x1ffffffe00007812 */ /* 0x000fe400078ec0ff */
[----:B------:R-:W-:Y:S02]  /*0ae0*/  SHF.R.S32.HI R18, RZ, 0x7, R18 ;  /* 0x00000007ff127819 */ /* 0x000fe40000011412 */
[----:B------:R-:W-:Y:S01]  /*0af0*/  LOP3.LUT R6, R6, 0xfffffc00, RZ, 0xc0, !PT ;  /* 0xfffffc0006067812 */ /* 0x000fe200078ec0ff */
[----:B------:R-:W-:Y:S01]  /*0b00*/  IMAD.IADD R23, R7, 0x1, -R0 ;  /* 0x0000000107177824 */ /* 0x000fe200078e0a00 */
[----:B------:R-:W-:Y:S01]  /*0b10*/  LEA.HI R9, R9, R8, RZ, 0x3 ;  /* 0x0000000809097211 */ /* 0x000fe200078f18ff */
[----:B------:R-:W-:Y:S01]  /*0b20*/  IMAD.HI R0, R18, 0x55555556, RZ ;  /* 0x5555555612007827 */ /* 0x000fe200078e02ff */
[----:B------:R-:W-:-:S02]  /*0b30*/  LEA.HI R7, R11, R11, RZ, 0x1 ;  /* 0x0000000b0b077211 */ /* 0x000fc400078f08ff */
[----:B------:R-:W-:Y:S01]  /*0b40*/  LOP3.LUT R9, R9, 0xfffffff8, RZ, 0xc0, !PT ;  /* 0xfffffff809097812 */ /* 0x000fe200078ec0ff */
[----:B------:R-:W-:Y:S01]  /*0b50*/  IMAD R6, R5, 0x40, R6 ;  /* 0x0000004005067824 */ /* 0x000fe200078e0206 */
[----:B------:R-:W-:Y:S02]  /*0b60*/  LEA.HI R5, R4, R17, RZ, 0x5 ;  /* 0x0000001104057211 */ /* 0x000fe400078f28ff */
[----:B------:R-:W-:Y:S01]  /*0b70*/  LOP3.LUT R4, R3, 0x7ffffffc, RZ, 0xc0, !PT ;  /* 0x7ffffffc03047812 */ /* 0x000fe200078ec0ff */
[----:B------:R-:W-:Y:S01]  /*0b80*/  IMAD R23, R23, 0x8, R6 ;  /* 0x0000000817177824 */ /* 0x000fe200078e0206 */
[----:B------:R-:W-:Y:S01]  /*0b90*/  IADD3 R8, R8, -R9, RZ ;  /* 0x8000000908087210 */ /* 0x000fe20007ffe0ff */
[----:B------:R-:W-:Y:S01]  /*0ba0*/  IMAD.MOV.U32 R9, RZ, RZ, -0x2 ;  /* 0xfffffffeff097424 */ /* 0x000fe200078e00ff */
[----:B------:R-:W-:Y:S01]  /*0bb0*/  LEA.HI R3, R0, R0, RZ, 0x1 ;  /* 0x0000000000037211 */ /* 0x000fe200078f08ff */
[----:B------:R-:W-:Y:S01]  /*0bc0*/  IMAD.IADD R4, R17, 0x1, -R4 ;  /* 0x0000000111047824 */ /* 0x000fe200078e0a04 */
[----:B------:R-:W-:-:S02]  /*0bd0*/  SHF.R.S32.HI R5, RZ, 0x5, R5 ;  /* 0x00000005ff057819 */ /* 0x000fc40000011405 */
[----:B------:R-:W-:Y:S01]  /*0be0*/  LOP3.LUT R0, R7, 0x1ffffffe, RZ, 0xc0, !PT ;  /* 0x1ffffffe07007812 */ /* 0x000fe200078ec0ff */
[----:B------:R-:W-:Y:S01]  /*0bf0*/  IMAD R3, R3, -0x3, R18 ;  /* 0xfffffffd03037824 */ /* 0x000fe200078e0212 */
[----:B------:R-:W-:Y:S01]  /*0c00*/  LOP3.LUT R13, R16, 0xfffffff8, RZ, 0xc0, !PT ;  /* 0xfffffff8100d7812 */ /* 0x000fe200078ec0ff */
[----:B------:R-:W-:Y:S01]  /*0c10*/  IMAD R8, R5, 0x10, R8 ;  /* 0x0000001005087824 */ /* 0x000fe200078e0208 */
[----:B------:R-:W-:Y:S01]  /*0c20*/  SHF.R.S32.HI R16, RZ, 0x3, R16 ;  /* 0x00000003ff107819 */ /* 0x000fe20000011410 */
[----:B------:R-:W-:Y:S02]  /*0c30*/  IMAD.IADD R0, R11, 0x1, -R0 ;  /* 0x000000010b007824 */ /* 0x000fe400078e0a00 */
[----:B------:R-:W-:Y:S02]  /*0c40*/  IMAD R19, R3, 0x40, R8 ;  /* 0x0000004003137824 */ /* 0x000fe400078e0208 */
[----:B------:R-:W-:Y:S02]  /*0c50*/  IMAD.IADD R2, R2, 0x1, -R13 ;  /* 0x0000000102027824 */ /* 0x000fe400078e0a0d */
[----:B------:R-:W-:-:S02]  /*0c60*/  IMAD R156, R4, R9, 0xa0 ;  /* 0x000000a0049c7424 */ /* 0x000fc400078e0209 */
[----:B------:R-:W-:-:S07]  /*0c70*/  IMAD R22, R0, 0x8, R19 ;  /* 0x0000000800167824 */ /* 0x000fce00078e0213 */
.L_x_31:
[----:B------:R-:W-:Y:S01]  /*0c80*/  ULDC UR4, c[0x0][0xc38] ;  /* 0x00030e0000047ab9 */ /* 0x000fe20000000800 */
[----:B------:R-:W-:Y:S01]  /*0c90*/  ULDC UR15, c[0x0][0xc44] ;  /* 0x00031100000f7ab9 */ /* 0x000fe20000000800 */
[----:B------:R-:W-:Y:S01]  /*0ca0*/  UISETP.NE.AND UP3, UPT, UR4, 0x1, UPT ;  /* 0x000000010400788c */ /* 0x000fe2000bf65270 */
[----:B------:R-:W-:Y:S01]  /*0cb0*/  IMAD.MOV.U32 R3, RZ, RZ, 0x3f800000 ;  /* 0x3f800000ff037424 */ /* 0x000fe200078e00ff */
[----:B------:R-:W-:Y:S01]  /*0cc0*/  UISETP.NE.AND UP2, UPT, UR15, 0x1, UPT ;  /* 0x000000010f00788c */ /* 0x000fe2000bf45270 */
[----:B------:R-:W-:Y:S01]  /*0cd0*/  IMAD.MOV.U32 R0, RZ, RZ, 0x3f800000 ;  /* 0x3f800000ff007424 */ /* 0x000fe200078e00ff */
[----:B------:R-:W-:Y:S01]  /*0ce0*/  ULDC.64 UR6, c[0x0][0x990] ;  /* 0x0002640000067ab9 */ /* 0x000fe20000000a00 */
[----:B------:R-:W-:Y:S01]  /*0cf0*/  ULDC.64 UR4, c[0x0][0x998] ;  /* 0x0002660000047ab9 */ /* 0x000fe20000000a00 */
[----:B------:R-:W-:Y:S02]  /*0d00*/  UISETP.NE.U32.AND UP0, UPT, UR6, URZ, UPT ;  /* 0x0000003f0600728c */ /* 0x000fe4000bf05070 */
[----:B------:R-:W-:Y:S01]  /*0d10*/  UISETP.NE.U32.AND UP1, UPT, UR4, URZ, UPT ;  /* 0x0000003f0400728c */ /* 0x000fe2000bf25070 */
[----:B------:R-:W-:-:S02]  /*0d20*/  UMOV UR44, UR43 ;  /* 0x0000002b002c7c82 */ /* 0x000fc40008000000 */
[----:B------:R-:W-:Y:S01]  /*0d30*/  @UP3 ULDC UR8, c[0x0][0xc3c] ;  /* 0x00030f0000083ab9 */ /* 0x000fe20000000800 */
[----:B------:R-:W-:Y:S01]  /*0d40*/  @UP3 ULDC UR10, c[0x0][0xc40] ;  /* 0x00031000000a3ab9 */ /* 0x000fe20000000800 */
[----:B------:R-:W-:Y:S02]  /*0d50*/  UIMAD.WIDE.U32 UR8, UR43, UR8, URZ ;  /* 0x000000082b0872a5 */ /* 0x000fe4000f8e003f */
[----:B------:R-:W-:Y:S02]  /*0d60*/  UISETP.NE.AND.EX UP0, UPT, UR7, URZ, UPT, UP0 ;  /* 0x0000003f0700728c */ /* 0x000fe4000bf05300 */
[----:B------:R-:W-:Y:S02]  /*0d70*/  @UP3 USHF.R.U32.HI UR44, URZ, UR10, UR9 ;  /* 0x0000000a3f2c3299 */ /* 0x000fe40008011609 */
[----:B------:R-:W-:Y:S01]  /*0d80*/  UISETP.NE.AND.EX UP1, UPT, UR5, URZ, UPT, UP1 ;  /* 0x0000003f0500728c */ /* 0x000fe2000bf25310 */
[----:B------:R-:W-:Y:S01]  /*0d90*/  @UP2 ULDC.64 UR10, c[0x0][0xc48] ;  /* 0x00031200000a2ab9 */ /* 0x000fe20000000a00 */
[----:B------:R-:W-:Y:S01]  /*0da0*/  PLOP3.LUT P0, PT, PT, PT, UP0, 0x80, 0x0 ;  /* 0x000000000000781c */ /* 0x000fe20003f0f008 */
[----:B------:R-:W-:-:S02]  /*0db0*/  UIMAD.WIDE.U32 UR8, UR44, UR10, URZ ;  /* 0x0000000a2c0872a5 */ /* 0x000fc4000f8e003f */
[----:B------:R-:W-:Y:S02]  /*0dc0*/  UMOV UR45, UR44 ;  /* 0x0000002c002d7c82 */ /* 0x000fe40008000000 */
[----:B------:R-:W-:Y:S01]  /*0dd0*/  @UP0 ULDC.64 UR12, c[0x0][0x9a8] ;  /* 0x00026a00000c0ab9 */ /* 0x000fe20000000a00 */
[----:B------:R-:W-:Y:S01]  /*0de0*/  @UP2 USHF.R.U32.HI UR45, URZ, UR11, UR9 ;  /* 0x0000000b3f2d2299 */ /* 0x000fe20008011609 */
[----:B------:R-:W-:Y:S01]  /*0df0*/  PLOP3.LUT P1, PT, PT, PT, UP1, 0x80, 0x0 ;  /* 0x000000000000781c */ /* 0x000fe20003f2f018 */
[----:B-1----:R-:W0:Y:S01]  /*0e00*/  S2R R40, SR_CgaCtaId ;  /* 0x0000000000287919 */ /* 0x002e220000008800 */
[----:B------:R-:W-:Y:S01]  /*0e10*/  @UP1 ULDC.64 UR18, c[0x0][0x9b8] ;  /* 0x00026e0000121ab9 */ /* 0x000fe20000000a00 */
[----:B------:R-:W-:Y:S02]  /*0e20*/  @UP0 USHF.R.S32.HI UR10, URZ, 0x1f, UR45 ;  /* 0x0000001f3f0a0899 */ /* 0x000fe4000801142d */
[----:B------:R-:W-:Y:S02]  /*0e30*/  @UP1 USHF.R.S32.HI UR11, URZ, 0x1f, UR45 ;  /* 0x0000001f3f0b1899 */ /* 0x000fe4000801142d */
[----:B------:R-:W-:-:S02]  /*0e40*/  @UP0 UIADD3 UR14, -UR45, URZ, URZ ;  /* 0x0000003f2d0e0290 */ /* 0x000fc4000fffe13f */
[----:B------:R-:W-:Y:S02]  /*0e50*/  @UP1 UIADD3 UR20, -UR45, URZ, URZ ;  /* 0x0000003f2d141290 */ /* 0x000fe4000fffe13f */
[----:B------:R-:W-:Y:S02]  /*0e60*/  @UP0 UIMAD.WIDE.U32 UR8, UR45, UR12, URZ ;  /* 0x0000000c2d0802a5 */ /* 0x000fe4000f8e003f */
[----:B------:R-:W-:Y:S02]  /*0e70*/  @UP0 UIMAD UR10, UR10, UR12, URZ ;  /* 0x0000000c0a0a02a4 */ /* 0x000fe4000f8e023f */
[----:B------:R-:W-:Y:S02]  /*0e80*/  @UP1 UIMAD UR12, UR11, UR18, URZ ;  /* 0x000000120b0c12a4 */ /* 0x000fe4000f8e023f */
[----:B------:R-:W-:Y:S02]  /*0e90*/  @UP0 UIMAD UR14, UR15, UR14, UR44 ;  /* 0x0000000e0f0e02a4 */ /* 0x000fe4000f8e022c */
[----:B------:R-:W-:-:S02]  /*0ea0*/  @UP1 UIMAD UR20, UR15, UR20, UR44 ;  /* 0x000000140f1412a4 */ /* 0x000fc4000f8e022c */
[----:B------:R-:W-:Y:S02]  /*0eb0*/  @UP0 UIMAD UR16, UR45, UR13, UR10 ;  /* 0x0000000d2d1002a4 */ /* 0x000fe4000f8e020a */
[----:B------:R-:W-:Y:S02]  /*0ec0*/  @UP0 USHF.R.S32.HI UR15, URZ, 0x1f, UR14 ;  /* 0x0000001f3f0f0899 */ /* 0x000fe4000801140e */
[----:B------:R-:W-:Y:S02]  /*0ed0*/  @UP1 USHF.R.S32.HI UR21, URZ, 0x1f, UR20 ;  /* 0x0000001f3f151899 */ /* 0x000fe40008011414 */
[----:B------:R-:W-:Y:S02]  /*0ee0*/  @UP1 UIMAD.WIDE.U32 UR10, UR45, UR18, URZ ;  /* 0x000000122d0a12a5 */ /* 0x000fe4000f8e003f */
[----:B------:R-:W-:Y:S02]  /*0ef0*/  @UP1 UIMAD UR17, UR45, UR19, UR12 ;  /* 0x000000132d1112a4 */ /* 0x000fe4000f8e020c */
[----:B------:R-:W-:Y:S01]  /*0f00*/  @UP0 UIADD3 UR9, UR9, UR16, URZ ;  /* 0x0000001009090290 */ /* 0x000fe2000fffe03f */
[----:B------:R-:W-:Y:S01]  /*0f10*/  @UP0 ULDC.64 UR18, c[0x0][0x9b0] ;  /* 0x00026c0000120ab9 */ /* 0x000fe20000000a00 */
[----:B------:R-:W-:Y:S01]  /*0f20*/  @UP1 ULDC.64 UR12, c[0x0][0x9c0] ;  /* 0x00027000000c1ab9 */ /* 0x000fe20000000a00 */
[----:B------:R-:W-:-:S02]  /*0f30*/  @UP0 UIMAD UR15, UR15, UR18, URZ ;  /* 0x000000120f0f02a4 */ /* 0x000fc4000f8e023f */
[----:B------:R-:W-:Y:S02]  /*0f40*/  @UP1 UIMAD UR16, UR21, UR12, URZ ;  /* 0x0000000c151012a4 */ /* 0x000fe4000f8e023f */
[----:B------:R-:W-:Y:S02]  /*0f50*/  @UP1 UIADD3 UR11, UR11, UR17, URZ ;  /* 0x000000110b0b1290 */ /* 0x000fe4000fffe03f */
[----:B------:R-:W-:Y:S02]  /*0f60*/  @UP0 UIMAD UR15, UR14, UR19, UR15 ;  /* 0x000000130e0f02a4 */ /* 0x000fe4000f8e020f */
[----:B------:R-:W-:Y:S02]  /*0f70*/  @UP0 UIMAD.WIDE.U32 UR8, UR14, UR18, UR8 ;  /* 0x000000120e0802a5 */ /* 0x000fe4000f8e0008 */
[----:B------:R-:W-:Y:S02]  /*0f80*/  @UP1 UIMAD UR16, UR20, UR13, UR16 ;  /* 0x0000000d141012a4 */ /* 0x000fe4000f8e0210 */
[----:B------:R-:W-:-:S02]  /*0f90*/  @UP1 UIMAD.WIDE.U32 UR12, UR20, UR12, UR10 ;  /* 0x0000000c140c12a5 */ /* 0x000fc4000f8e000a */
[----:B------:R-:W-:Y:S02]  /*0fa0*/  @UP0 UIADD3 UR10, UR9, UR15, URZ ;  /* 0x0000000f090a0290 */ /* 0x000fe4000fffe03f */
[----:B------:R-:W-:Y:S02]  /*0fb0*/  @UP0 ULEA UR6, UP2, UR8, UR6, 0x2 ;  /* 0x0000000608060291 */ /* 0x000fe4000f84103f */
[----:B------:R-:W-:Y:S02]  /*0fc0*/  @UP1 UIADD3 UR9, UR13, UR16, URZ ;  /* 0x000000100d091290 */ /* 0x000fe4000fffe03f */
[----:B------:R-:W-:Y:S02]  /*0fd0*/  @UP1 ULEA UR4, UP3, UR12, UR4, 0x2 ;  /* 0x000000040c041291 */ /* 0x000fe4000f86103f */
[----:B------:R-:W-:Y:S01]  /*0fe0*/  @UP0 ULEA.HI.X UR7, UR8, UR7, UR10, 0x2, UP2 ;  /* 0x0000000708070291 */ /* 0x000fe200090f140a */
[----:B------:R-:W-:Y:S01]  /*0ff0*/  MOV R4, UR6 ;  /* 0x0000000600047c02 */ /* 0x000fe20008000f00 */
[----:B------:R-:W-:-:S02]  /*1000*/  @UP1 ULEA.HI.X UR5, UR12, UR5, UR9, 0x2, UP3 ;  /* 0x000000050c051291 */ /* 0x000fc400098f1409 */
[----:B------:R-:W-:Y:S01]  /*1010*/  IMAD.U32 R6, RZ, RZ, UR4 ;  /* 0x00000004ff067e24 */ /* 0x000fe2000f8e00ff */
[----:B------:R-:W1:Y:S01]  /*1020*/  SHFL.IDX PT, R8, R18, RZ, 0x1f ;  /* 0x00001fff12087589 */ /* 0x000e6200000e0000 */
[----:B------:R-:W-:Y:S01]  /*1030*/  IMAD.U32 R5, RZ, RZ, UR7 ;  /* 0x00000007ff057e24 */ /* 0x000fe2000f8e00ff */
[----:B------:R-:W-:Y:S01]  /*1040*/  ULDC UR47, c[0x0][0x424] ;  /* 0x00010900002f7ab9 */ /* 0x000fe20000000800 */
[----:B------:R-:W-:Y:S01]  /*1050*/  IMAD.U32 R7, RZ, RZ, UR5 ;  /* 0x00000005ff077e24 */ /* 0x000fe2000f8e00ff */
[----:B------:R-:W-:Y:S01]  /*1060*/  ULDC.64 UR4, c[0x0][0x418] ;  /* 0x0001060000047ab9 */ /* 0x000fe20000000a00 */
[----:B------:R-:W-:Y:S01]  /*1070*/  ULDC UR6, c[0x0][0x988] ;  /* 0x0002620000067ab9 */ /* 0x000fe20000000800 */
[----:B------:R2:W3:Y:S04]  /*1080*/  @P0 LDG.E R3, desc[UR36][R4.64] ;  /* 0x0000002404030981 */ /* 0x0004e8000c1e1900 */
[----:B------:R-:W3:Y:S01]  /*1090*/  @P1 LDG.E R0, desc[UR36][R6.64] ;  /* 0x0000002406001981 */ /* 0x000ee2000c1e1900 */
[----:B------:R-:W-:-:S03]  /*10a0*/  UISETP.NE.U32.AND UP0, UPT, UR4, URZ, UPT ;  /* 0x0000003f0400728c */ /* 0x000fc6000bf05070 */
[----:B------:R-:W-:Y:S01]  /*10b0*/  ULDC UR4, c[0x0][0x2f0] ;  /* 0x0000bc0000047ab9 */ /* 0x000fe20000000800 */
[----:B------:R-:W-:Y:S01]  /*10c0*/  UISETP.NE.AND.EX UP0, UPT, UR5, URZ, UPT, UP0 ;  /* 0x0000003f0500728c */ /* 0x000fe2000bf05300 */
[----:B--2---:R-:W-:-:S03]  /*10d0*/  MOV R5, 0x400 ;  /* 0x0000040000057802 */ /* 0x004fc60000000f00 */
[----:B------:R-:W-:Y:S01]  /*10e0*/  USEL UR47, UR47, 0x1, UP0 ;  /* 0x000000012f2f7887 */ /* 0x000fe20008000000 */
[----:B0-----:R-:W-:-:S03]  /*10f0*/  LEA R25, R40, R5, 0x18 ;  /* 0x0000000528197211 */ /* 0x001fc600078ec0ff */
[----:B------:R-:W-:Y:S01]  /*1100*/  UIMAD UR47, UR47, UR4, URZ ;  /* 0x000000042f2f72a4 */ /* 0x000fe2000f8e023f */
[----:B-1----:R-:W-:-:S03]  /*1110*/  IMAD.HI R9, R8, 0x55555556, RZ ;  /* 0x5555555608097827 */ /* 0x002fc600078e02ff */
[----:B------:R-:W-:Y:S01]  /*1120*/  UIADD3 UR4, UR47, 0x9f, URZ ;  /* 0x0000009f2f047890 */ /* 0x000fe2000fffe03f */
[----:B------:R-:W-:Y:S01]  /*1130*/  VIADD R4, R25, 0xb000 ;  /* 0x0000b00019047836 */ /* 0x000fe20000000000 */
[----:B------:R-:W-:Y:S02]  /*1140*/  LEA.HI R9, R9, R9, RZ, 0x1 ;  /* 0x0000000909097211 */ /* 0x000fe400078f08ff */
[----:B------:R-:W-:Y:S02]  /*1150*/  UIMAD.WIDE UR4, UR4, 0x66666667, URZ ;  /* 0x66666667040478a5 */ /* 0x000fe4000f8e023f */
[----:B------:R-:W-:Y:S01]  /*1160*/  LOP3.LUT P0, RZ, R4, 0x9f, RZ, 0xc0, !PT ;  /* 0x0000009f04ff7812 */ /* 0x000fe2000780c0ff */
[----:B------:R-:W-:Y:S01]  /*1170*/  IMAD R9, R9, -0x3, R8 ;  /* 0xfffffffd09097824 */ /* 0x000fe200078e0208 */
[----:B------:R-:W-:-:S03]  /*1180*/  USHF.R.U32.HI UR48, URZ, 0x1f, UR5 ;  /* 0x0000001f3f307899 */ /* 0x000fc60008011605 */
[----:B------:R-:W-:Y:S01]  /*1190*/  IMAD R9, R9, 0x1000, R4 ;  /* 0x0000100009097824 */ /* 0x000fe200078e0204 */
[----:B------:R-:W-:-:S04]  /*11a0*/  ULEA.HI.SX32 UR48, UR5, UR48, 0x1a ;  /* 0x0000003005307291 */ /* 0x000fc8000f8fd23f */
[----:B------:R-:W-:-:S04]  /*11b0*/  SHF.R.U32.HI R9, RZ, 0x4, R9 ;  /* 0x00000004ff097819 */ /* 0x000fc80000011609 */
[----:B------:R-:W-:Y:S01]  /*11c0*/  LOP3.LUT R24, R9, 0x3fff, RZ, 0xc0, !PT ;  /* 0x00003fff09187812 */ /* 0x000fe200078ec0ff */
[----:B---3--:R-:W-:-:S04]  /*11d0*/  FMUL.FTZ R0, R3, R0 ;  /* 0x0000000003007220 */ /* 0x008fc80000410000 */
[----:B------:R-:W-:-:S05]  /*11e0*/  FMUL.FTZ R0, R0, UR6 ;  /* 0x0000000600007c20 */ /* 0x000fca0008410000 */
[----:B------:R-:W-:Y:S01]  /*11f0*/  R2UR UR46, R0 ;  /* 0x00000000002e72ca */ /* 0x000fe200000e0000 */
[----:B------:R-:W-:-:S14]  /*1200*/  @!P0 BRA `(.L_x_7) ;  /* 0x0000000000408947 */ /* 0x000fdc0003800000 */
[----:B------:R-:W-:Y:S01]  /*1210*/  MOV R0, 0x0 ;  /* 0x0000000000007802 */ /* 0x000fe20000000f00 */
[----:B------:R-:W-:Y:S01]  /*1220*/  ULDC.64 UR4, c[0x4][0x98] ;  /* 0x0100260000047ab9 */ /* 0x000fe20000000a00 */
[----:B------:R-:W-:Y:S01]  /*1230*/  ULDC.64 UR6, c[0x4][0x30] ;  /* 0x01000c0000067ab9 */ /* 0x000fe20000000a00 */
[----:B------:R-:W-:Y:S01]  /*1240*/  IMAD.U32 R4, RZ, RZ, UR4 ;  /* 0x00000004ff047e24 */ /* 0x000fe2000f8e00ff */
[----:B------:R0:W1:Y:S01]  /*1250*/  LDC.64 R14, c[0x4][R0] ;  /* 0x01000000000e7b82 */ /* 0x0000620000000a00 */
[----:B------:R-:W-:Y:S01]  /*1260*/  IMAD.U32 R5, RZ, RZ, UR5 ;  /* 0x00000005ff057e24 */ /* 0x000fe2000f8e00ff */
[----:B------:R-:W-:Y:S01]  /*1270*/  ULDC.64 UR4, c[0x4][0xa0] ;  /* 0x0100280000047ab9 */ /* 0x000fe20000000a00 */
[----:B------:R-:W-:Y:S01]  /*1280*/  MOV R10, UR6 ;  /* 0x00000006000a7c02 */ /* 0x000fe20008000f00 */
[----:B------:R-:W-:Y:S02]  /*1290*/  IMAD.U32 R6, RZ, RZ, UR4 ;  /* 0x00000004ff067e24 */ /* 0x000fe4000f8e00ff */
[----:B------:R-:W-:-:S02]  /*12a0*/  IMAD.U32 R7, RZ, RZ, UR5 ;  /* 0x00000005ff077e24 */ /* 0x000fc4000f8e00ff */
[----:B------:R-:W-:Y:S02]  /*12b0*/  IMAD.U32 R11, RZ, RZ, UR7 ;  /* 0x00000007ff0b7e24 */ /* 0x000fe4000f8e00ff */
[----:B------:R-:W-:Y:S02]  /*12c0*/  IMAD.MOV.U32 R8, RZ, RZ, 0x70 ;  /* 0x00000070ff087424 */ /* 0x000fe400078e00ff */
[----:B------:R-:W-:Y:S02]  /*12d0*/  IMAD.MOV.U32 R12, RZ, RZ, 0x1 ;  /* 0x00000001ff0c7424 */ /* 0x000fe400078e00ff */
[----:B0-----:R-:W-:-:S07]  /*12e0*/  IMAD.MOV.U32 R13, RZ, RZ, RZ ;  /* 0x000000ffff0d7224 */ /* 0x001fce00078e00ff */
[----:B------:R-:W-:-:S07]  /*12f0*/  LEPC R20, `(.L_x_7) ;  /* 0x000000001014794e */ /* 0x000fce0000000000 */
[----:B-1----:R-:W-:Y:S05]  /*1300*/  CALL.ABS.NOINC R14 ;  /* 0x000000000e007343 */ /* 0x002fea0003c00000 */
.L_x_7:
[----:B------:R-:W-:Y:S01]  /*1310*/  ULOP3.LUT UR4, UR38, 0x1, URZ, 0xc0, !UPT ;  /* 0x0000000126047892 */ /* 0x000fe2000f8ec03f */
[----:B------:R-:W-:-:S05]  /*1320*/  IMAD.U32 R3, RZ, RZ, UR42 ;  /* 0x0000002aff037e24 */ /* 0x000fca000f8e00ff */
[----:B------:R-:W-:Y:S01]  /*1330*/  IMAD.U32 R0, RZ, RZ, UR4 ;  /* 0x00000004ff007e24 */ /* 0x000fe2000f8e00ff */
[----:B------:R-:W-:-:S04]  /*1340*/  ISETP.NE.AND P0, PT, R3, 0x3, PT ;  /* 0x000000030300780c */ /* 0x000fc80003f05270 */
[----:B------:R-:W-:-:S04]  /*1350*/  SHF.L.U32 R0, R0, 0x1f, RZ ;  /* 0x0000001f00007819 */ /* 0x000fc800000006ff */
[----:B------:R-:W0:Y:S02]  /*1360*/  SYNCS.PHASECHK.TRANS64.TRYWAIT P1, [R25+URZ+0x13200], R0 ;  /* 0x01320000190075a7 */ /* 0x000e24000802017f */
[----:B0-----:R-:W-:Y:S05]  /*1370*/  @!P1 BRA `(.L_x_8) ;  /* 0x000000a8009c9947 */ /* 0x001fea0003800000 */
.L_x_99:
[----:B------:R-:W-:Y:S05]  /*1380*/  @!P0 BRA `(.L_x_9) ;  /* 0x0000000000048947 */ /* 0x000fea0003800000 */
[----:B------:R-:W-:Y:S01]  /*1390*/  BPT.TRAP 0x1 ;  /* 0x000000040000795c */ /* 0x000fe20000300000 */
.L_x_9:
[----:B------:R-:W-:Y:S02]  /*13a0*/  IMAD.U32 R4, RZ, RZ, UR39 ;  /* 0x00000027ff047e24 */ /* 0x000fe4000f8e00ff */
[----:B0-----:R-:W-:-:S03]  /*13b0*/  IMAD.U32 R0, RZ, RZ, UR40 ;  /* 0x00000028ff007e24 */ /* 0x001fc6000f8e00ff */
[----:B------:R-:W-:Y:S01]  /*13c0*/  SHF.L.U32 R4, R4, 0x1f, RZ ;  /* 0x0000001f04047819 */ /* 0x000fe200000006ff */
[----:B------:R-:W-:-:S04]  /*13d0*/  IMAD R5, R0, 0x8, R25 ;  /* 0x0000000800057824 */ /* 0x000fc800078e0219 */
[----:B------:R0:W1:Y:S01]  /*13e0*/  SYNCS.PHASECHK.TRANS64.TRYWAIT P1, [R5+URZ+0x13230], R4 ;  /* 0x01323004050075a7 */ /* 0x000062000802017f */
[----:B------:R-:W-:Y:S05]  /*13f0*/  @!P0 BRA `(.L_x_10) ;  /* 0x0000000000048947 */ /* 0x000fea0003800000 */
[----:B------:R-:W-:Y:S01]  /*1400*/  BPT.TRAP 0x1 ;  /* 0x000000040000795c */ /* 0x000fe20000300000 */
.L_x_10:
[----:B------:R-:W-:Y:S01]  /*1410*/  IADD3 R0, R25, 0xe000, RZ ;  /* 0x0000e00019007810 */ /* 0x000fe20007ffe0ff */
[----:B------:R-:W-:-:S03]  /*1420*/  IMAD.MOV.U32 R55, RZ, RZ, RZ ;  /* 0x000000ffff377224 */ /* 0x000fc600078e00ff */
[----:B------:R-:W-:-:S04]  /*1430*/  SHF.R.U32.HI R0, RZ, 0x4, R0 ;  /* 0x00000004ff007819 */ /* 0x000fc80000011600 */
[----:B------:R-:W-:Y:S01]  /*1440*/  LOP3.LUT R0, R0, 0x3fff, RZ, 0xc0, !PT ;  /* 0x00003fff00007812 */ /* 0x000fe200078ec0ff */
[----:B-1----:R-:W-:Y:S06]  /*1450*/  @P1 BRA `(.L_x_11) ;  /* 0x0000000000081947 */ /* 0x002fec0003800000 */
[----:B------:R-:W1:Y:S02]  /*1460*/  SYNCS.PHASECHK.TRANS64.TRYWAIT P1, [R5+URZ+0x13230], R4 ;  /* 0x01323004050075a7 */ /* 0x000e64000802017f */
[----:B-1----:R-:W-:Y:S05]  /*1470*/  @!P1 BRA `(.L_x_12) ;  /* 0x000000a800709947 */ /* 0x002fea0003800000 */
.L_x_11:
[----:B------:R-:W-:Y:S05]  /*1480*/  WARPSYNC.ALL ;  /* 0x0000000000007948 */ /* 0x000fea0003800000 */
[----:B------:R-:W-:-:S04]  /*1490*/  LOP3.LUT R0, R0, 0x10000, RZ, 0xfc, !PT ;  /* 0x0001000000007812 */ /* 0x000fc800078efcff */
[----:B------:R-:W-:Y:S01]  /*14a0*/  R2UR UR12, R0 ;  /* 0x00000000000c72ca */ /* 0x000fe200000e0000 */
[----:B------:R-:W-:Y:S01]  /*14b0*/  WARPGROUP.ARRIVE ;  /* 0x00000000000079c5 */ /* 0x000fe20000000000 */
[----:B------:R-:W-:Y:S01]  /*14c0*/  LOP3.LUT R3, R24, 0x10000, RZ, 0xfc, !PT ;  /* 0x0001000018037812 */ /* 0x000fe200078efcff */
[----:B------:R-:W-:Y:S01]  /*14d0*/  UMOV UR11, 0x80000020 ;  /* 0x80000020000b7882 */ /* 0x000fe20000000000 */
[----:B------:R-:W-:Y:S01]  /*14e0*/  UMOV UR9, 0x80000020 ;  /* 0x8000002000097882 */ /* 0x000fe20000000000 */
[----:B------:R-:W-:Y:S01]  /*14f0*/  UMOV UR7, 0x80000020 ;  /* 0x8000002000077882 */ /* 0x000fe20000000000 */
[C---:B------:R-:W-:Y:S01]  /*1500*/  R2UR UR8, R3.reuse ;  /* 0x00000000030872ca */ /* 0x040fe200000e0000 */
[----:B------:R-:W-:-:S06]  /*1510*/  VIADD R3, R3, 0x2 ;  /* 0x0000000203037836 */ /* 0x000fcc0000000000 */
[----:B------:R-:W-:-:S04]  /*1520*/  UIMAD UR12, UR40, 0x280, UR12 ;  /* 0x00000280280c78a4 */ /* 0x000fc8000f8e020c */
[----:B------:R-:W-:Y:S02]  /*1530*/  UIADD3 UR4, UR12, 0x80, URZ ;  /* 0x000000800c047890 */ /* 0x000fe4000fffe03f */
[----:B------:R-:W-:Y:S02]  /*1540*/  UIADD3 UR5, UR12, 0x100, URZ ;  /* 0x000001000c057890 */ /* 0x000fe4000fffe03f */
[----:B------:R-:W-:Y:S01]  /*1550*/  UMOV UR10, UR12 ;  /* 0x0000000c000a7c82 */ /* 0x000fe20008000000 */
[----:B------:R-:W-:Y:S01]  /*1560*/  UIADD3 UR6, UR12, 0x180, URZ ;  /* 0x000001800c067890 */ /* 0x000fe2000fffe03f */
[----:B------:R-:W-:Y:S01]  /*1570*/  QGMMA.64x32x32.F32.E4M3.E4M3 R104, gdesc[UR8], RZ, !UPT, gsb0 ;  /* 0x00600000086879f3 */ /* 0x000fe2000c0008ff */
[----:B------:R-:W-:Y:S01]  /*1580*/  UMOV UR10, UR4 ;  /* 0x00000004000a7c82 */ /* 0x000fe20008000000 */
[----:B------:R-:W-:Y:S01]  /*1590*/  UMOV UR11, 0x80000020 ;  /* 0x80000020000b7882 */ /* 0x000fe20000000000 */
[----:B------:R-:W-:Y:S02]  /*15a0*/  UIADD3 UR4, UR12, 0x200, URZ ;  /* 0x000002000c047890 */ /* 0x000fe4000fffe03f */
[----:B------:R-:W-:Y:S01]  /*15b0*/  UIADD3 UR13, UR12, 0x182, URZ ;  /* 0x000001820c0d7890 */ /* 0x000fe2000fffe03f */
[----:B------:R-:W-:-:S02]  /*15c0*/  WARPGROUP.DEPBAR.LE gsb0, 0x0 ;  /* 0x00008000000079c5 */ /* 0x000fc40000010000 */
[----:B------:R-:W-:-:S06]  /*15d0*/  WARPGROUP.ARRIVE ;  /* 0x00000000000079c5 */ /* 0x000fcc0000000000 */
[----:B------:R-:W-:Y:S01]  /*15e0*/  QGMMA.64x32x32.F32.E4M3.E4M3 R88, gdesc[UR8], RZ, !UPT, gsb0 ;  /* 0x00600000085879f3 */ /* 0x000fe2000c0008ff */
[----:B------:R-:W-:Y:S01]  /*15f0*/  UMOV UR10, UR5 ;  /* 0x00000005000a7c82 */ /* 0x000fe20008000000 */
[----:B------:R-:W-:Y:S01]  /*1600*/  UMOV UR11, 0x80000020 ;  /* 0x80000020000b7882 */ /* 0x000fe20000000000 */
[----:B------:R-:W-:Y:S01]  /*1610*/  UMOV UR5, 0x80000020 ;  /* 0x8000002000057882 */ /* 0x000fe20000000000 */
[----:B------:R-:W-:Y:S02]  /*1620*/  WARPGROUP.DEPBAR.LE gsb0, 0x0 ;  /* 0x00008000000079c5 */ /* 0x000fe40000010000 */
[----:B------:R-:W-:-:S06]  /*1630*/  WARPGROUP.ARRIVE ;  /* 0x00000000000079c5 */ /* 0x000fcc0000000000 */
[----:B------:R-:W-:Y:S01]  /*1640*/  QGMMA.64x32x32.F32.E4M3.E4M3 R72, gdesc[UR8], RZ, !UPT, gsb0 ;  /* 0x00600000084879f3 */ /* 0x000fe2000c0008ff */
[----:B------:R-:W-:Y:S01]  /*1650*/  UMOV UR10, UR6 ;  /* 0x00000006000a7c82 */ /* 0x000fe20008000000 */
[----:B------:R-:W-:Y:S01]  /*1660*/  UMOV UR11, 0x80000020 ;  /* 0x80000020000b7882 */ /* 0x000fe20000000000 */
[----:B------:R-:W-:Y:S01]  /*1670*/  UIADD3 UR6, UR12, 0x2, URZ ;  /* 0x000000020c067890 */ /* 0x000fe2000fffe03f */
[----:B------:R-:W-:Y:S02]  /*1680*/  WARPGROUP.DEPBAR.LE gsb0, 0x0 ;  /* 0x00008000000079c5 */ /* 0x000fe40000010000 */
[----:B------:R-:W-:-:S06]  /*1690*/  WARPGROUP.ARRIVE ;  /* 0x00000000000079c5 */ /* 0x000fcc0000000000 */
[----:B------:R-:W-:Y:S01]  /*16a0*/  QGMMA.64x32x32.F32.E4M3.E4M3 R56, gdesc[UR8], RZ, !UPT, gsb0 ;  /* 0x00600000083879f3 */ /* 0x000fe2000c0008ff */
[----:B------:R-:W-:Y:S01]  /*16b0*/  UMOV UR10, UR4 ;  /* 0x00000004000a7c82 */ /* 0x000fe20008000000 */
[----:B------:R-:W-:Y:S01]  /*16c0*/  UMOV UR11, 0x80000020 ;  /* 0x80000020000b7882 */ /* 0x000fe20000000000 */
[----:B------:R-:W-:Y:S01]  /*16d0*/  R2UR UR4, R3 ;  /* 0x00000000030472ca */ /* 0x000fe200000e0000 */
[----:B------:R-:W-:Y:S02]  /*16e0*/  WARPGROUP.DEPBAR.LE gsb0, 0x0 ;  /* 0x00008000000079c5 */ /* 0x000fe40000010000 */
[----:B------:R-:W-:-:S06]  /*16f0*/  WARPGROUP.ARRIVE ;  /* 0x00000000000079c5 */ /* 0x000fcc0000000000 */
[----:B------:R-:W-:Y:S01]  /*1700*/  QGMMA.64x32x32.F32.E4M3.E4M3 R24, gdesc[UR8], RZ, !UPT, gsb0 ;  /* 0x00600000081879f3 */ /* 0x000fe2000c0008ff */
[----:B------:R-:W-:Y:S02]  /*1710*/  UIADD3 UR10, UR12, 0x82, URZ ;  /* 0x000000820c0a7890 */ /* 0x000fe4000fffe03f */
[----:B------:R-:W-:Y:S02]  /*1720*/  UIADD3 UR11, UR12, 0x102, URZ ;  /* 0x000001020c0b7890 */ /* 0x000fe4000fffe03f */
[----:B------:R-:W-:Y:S01]  /*1730*/  UIADD3 UR12, UR12, 0x202, URZ ;  /* 0x000002020c0c7890 */ /* 0x000fe2000fffe03f */
[----:B------:R-:W-:Y:S02]  /*1740*/  WARPGROUP.DEPBAR.LE gsb0, 0x0 ;  /* 0x00008000000079c5 */ /* 0x000fe40000010000 */
[----:B------:R-:W-:-:S06]  /*1750*/  WARPGROUP.ARRIVE ;  /* 0x00000000000079c5 */ /* 0x000fcc0000000000 */
[----:B------:R-:W-:Y:S01]  /*1760*/  QGMMA.64x32x32.F32.E4M3.E4M3 R104, gdesc[UR4], R104, gsb0 ;  /* 0x00600000046879f3 */ /* 0x000fe20008000868 */
[----:B------:R-:W-:Y:S01]  /*1770*/  UMOV UR6, UR10 ;  /* 0x0000000a00067c82 */ /* 0x000fe20008000000 */
[----:B------:R-:W-:Y:S01]  /*1780*/  UMOV UR7, 0x80000020 ;  /* 0x8000002000077882 */ /* 0x000fe20000000000 */
        /* <DEDUP_REMOVED lines=17> */
[----:B------:R-:W-:Y:S03]  /*18a0*/  QGMMA.64x32x32.F32.E4M3.E4M3 R24, gdesc[UR4], R24, gsb0 ;  /* 0x00600000041879f3 */ /* 0x000fe60008000818 */
[----:B------:R-:W-:Y:S02]  /*18b0*/  WARPGROUP.DEPBAR.LE gsb0, 0x0 ;  /* 0x00008000000079c5 */ /* 0x000fe40000010000 */
[----:B------:R-:W-:Y:S05]  /*18c0*/  @!P0 BRA `(.L_x_13) ;  /* 0x0000000000048947 */ /* 0x000fea0003800000 */
[----:B------:R-:W-:Y:S01]  /*18d0*/  BPT.TRAP 0x1 ;  /* 0x000000040000795c */ /* 0x000fe20000300000 */
.L_x_13:
[----:B01----:R-:W-:Y:S01]  /*18e0*/  VIADD R4, R156, UR47 ;  /* 0x0000002f9c047c36 */ /* 0x003fe20008000000 */
[----:B------:R-:W-:Y:S01]  /*18f0*/  P2R R6, PR, RZ, 0x1 ;  /* 0x00000001ff067803 */ /* 0x000fe20000000000 */
[----:B------:R-:W-:Y:S01]  /*1900*/  IMAD.U32 R3, RZ, RZ, UR48 ;  /* 0x00000030ff037e24 */ /* 0x000fe2000f8e00ff */
[----:B------:R-:W-:Y:S01]  /*1910*/  UISETP.GE.AND UP0, UPT, UR47, 0xa1, UPT ;  /* 0x000000a12f00788c */ /* 0x000fe2000bf06270 */
[----:B------:R-:W-:Y:S02]  /*1920*/  IMAD.U32 R48, RZ, RZ, UR46 ;  /* 0x0000002eff307e24 */ /* 0x000fe4000f8e00ff */
[----:B------:R-:W-:Y:S02]  /*1930*/  IMAD R4, R3, -0xa0, R4 ;  /* 0xffffff6003047824 */ /* 0x000fe400078e0204 */
[----:B------:R-:W-:-:S03]  /*1940*/  VIADD R5, R5, 0x13240 ;  /* 0x0001324005057836 */ /* 0x000fc60000000000 */
[C---:B------:R-:W-:Y:S02]  /*1950*/  ISETP.GT.AND P6, PT, R4.reuse, RZ, PT ;  /* 0x000000ff0400720c */ /* 0x040fe40003fc4270 */
[C---:B------:R-:W-:Y:S02]  /*1960*/  ISETP.GT.AND P5, PT, R4.reuse, 0x1, PT ;  /* 0x000000010400780c */ /* 0x040fe40003fa4270 */
[----:B------:R-:W-:Y:S02]  /*1970*/  ISETP.GT.AND P4, PT, R4, 0x8, PT ;  /* 0x000000080400780c */ /* 0x000fe40003f84270 */
[----:B------:R-:W-:Y:S02]  /*1980*/  FSEL R104, R104, -INF , P6 ;  /* 0xff80000068687808 */ /* 0x000fe40003000000 */
[----:B------:R-:W-:Y:S02]  /*1990*/  FSEL R105, R105, -INF , P5 ;  /* 0xff80000069697808 */ /* 0x000fe40002800000 */
[----:B------:R-:W-:-:S02]  /*19a0*/  ISETP.GT.AND P3, PT, R4, 0x9, PT ;  /* 0x000000090400780c */ /* 0x000fc40003f64270 */
[----:B------:R-:W-:Y:S02]  /*19b0*/  FSEL R108, R108, -INF , P4 ;  /* 0xff8000006c6c7808 */ /* 0x000fe40002000000 */
[----:B------:R-:W-:Y:S02]  /*19c0*/  FMNMX.FTZ R3, R104, R105, !PT ;  /* 0x0000006968037209 */ /* 0x000fe40007810000 */
[----:B------:R-:W-:Y:S02]  /*19d0*/  ISETP.GT.AND P1, PT, R4, 0x10, PT ;  /* 0x000000100400780c */ /* 0x000fe40003f24270 */
[----:B------:R-:W-:Y:S02]  /*19e0*/  FSEL R109, R109, -INF , P3 ;  /* 0xff8000006d6d7808 */ /* 0x000fe40001800000 */
[----:B------:R-:W-:Y:S02]  /*19f0*/  FMNMX.FTZ R8, R108, R3, !PT ;  /* 0x000000036c087209 */ /* 0x000fe40007810000 */
[----:B------:R-:W-:-:S02]  /*1a00*/  ISETP.GT.AND P2, PT, R4, 0x11, PT ;  /* 0x000000110400780c */ /* 0x000fc40003f44270 */
[----:B------:R-:W-:Y:S02]  /*1a10*/  FSEL R112, R112, -INF , P1 ;  /* 0xff80000070707808 */ /* 0x000fe40000800000 */
[----:B------:R-:W-:Y:S02]  /*1a20*/  FMNMX.FTZ R3, R109, R8, !PT ;  /* 0x000000086d037209 */ /* 0x000fe40007810000 */
[----:B------:R-:W-:Y:S02]  /*1a30*/  FSEL R106, R106, -INF , P6 ;  /* 0xff8000006a6a7808 */ /* 0x000fe40003000000 */
[----:B------:R-:W-:Y:S02]  /*1a40*/  ISETP.GT.AND P6, PT, R4, 0x18, PT ;  /* 0x000000180400780c */ /* 0x000fe40003fc4270 */
[----:B------:R-:W-:Y:S02]  /*1a50*/  FSEL R113, R113, -INF , P2 ;  /* 0xff80000071717808 */ /* 0x000fe40001000000 */
[----:B------:R-:W-:-:S02]  /*1a60*/  FMNMX.FTZ R8, R112, R3, !PT ;  /* 0x0000000370087209 */ /* 0x000fc40007810000 */
[----:B------:R-:W-:Y:S02]  /*1a70*/  FSEL R107, R107, -INF , P5 ;  /* 0xff8000006b6b7808 */ /* 0x000fe40002800000 */
[----:B------:R-:W-:Y:S02]  /*1a80*/  ISETP.GT.AND P5, PT, R4, 0x19, PT ;  /* 0x000000190400780c */ /* 0x000fe40003fa4270 */
[----:B------:R-:W-:Y:S02]  /*1a90*/  FSEL R116, R116, -INF , P6 ;  /* 0xff80000074747808 */ /* 0x000fe40003000000 */
[----:B------:R-:W-:Y:S02]  /*1aa0*/  FMNMX.FTZ R3, R113, R8, !PT ;  /* 0x0000000871037209 */ /* 0x000fe40007810000 */
[----:B------:R-:W-:Y:S02]  /*1ab0*/  FSEL R110, R110, -INF , P4 ;  /* 0xff8000006e6e7808 */ /* 0x000fe40002000000 */
        /* <DEDUP_REMOVED lines=80> */
[----:B------:R-:W-:Y:S02]  /*1fc0*/  FSEL R87, R87, -INF , P2 ;  /* 0xff80000057577808 */ /* 0x000fe40001000000 */
[C---:B------:R-:W-:Y:S02]  /*1fd0*/  ISETP.GT.AND P1, PT, R4.reuse, 0x70, PT ;  /* 0x000000700400780c */ /* 0x040fe40003f24270 */
[C---:B------:R-:W-:Y:S02]  /*1fe0*/  ISETP.GT.AND P2, PT, R4.reuse, 0x71, PT ;  /* 0x000000710400780c */ /* 0x040fe40003f44270 */
[----:B------:R-:W-:Y:S02]  /*1ff0*/  ISETP.GT.AND P0, PT, R4, 0x79, PT ;  /* 0x000000790400780c */ /* 0x000fe40003f04270 */
[----:B------:R-:W-:-:S02]  /*2000*/  FSEL R61, R61, -INF , P3 ;  /* 0xff8000003d3d7808 */ /* 0x000fc40001800000 */
[----:B------:R-:W-:Y:S02]  /*2010*/  FMNMX.FTZ R8, R60, R3, !PT ;  /* 0x000000033c087209 */ /* 0x000fe40007810000 */
[----:B------:R-:W-:Y:S02]  /*2020*/  FSEL R64, R64, -INF , P1 ;  /* 0xff80000040407808 */ /* 0x000fe40000800000 */
[----:B------:R-:W-:Y:S02]  /*2030*/  FSEL R58, R58, -INF , P6 ;  /* 0xff8000003a3a7808 */ /* 0x000fe40003000000 */
[----:B------:R-:W-:Y:S02]  /*2040*/  FSEL R65, R65, -INF , P2 ;  /* 0xff80000041417808 */ /* 0x000fe40001000000 */
[----:B------:R-:W-:Y:S02]  /*2050*/  FSEL R59, R59, -INF , P5 ;  /* 0xff8000003b3b7808 */ /* 0x000fe40002800000 */
[----:B------:R-:W-:-:S02]  /*2060*/  FSEL R69, R69, -INF , P0 ;  /* 0xff80000045457808 */ /* 0x000fc40000000000 */
[----:B------:R-:W-:Y:S02]  /*2070*/  FSEL R66, R66, -INF , P1 ;  /* 0xff80000042427808 */ /* 0x000fe40000800000 */
[----:B------:R-:W-:Y:S02]  /*2080*/  FSEL R67, R67, -INF , P2 ;  /* 0xff80000043437808 */ /* 0x000fe40001000000 */
[----:B------:R-:W-:Y:S02]  /*2090*/  FMNMX.FTZ R3, R61, R8, !PT ;  /* 0x000000083d037209 */ /* 0x000fe40007810000 */
[C---:B------:R-:W-:Y:S02]  /*20a0*/  ISETP.GT.AND P6, PT, R4.reuse, 0x78, PT ;  /* 0x000000780400780c */ /* 0x040fe40003fc4270 */
[C---:B------:R-:W-:Y:S02]  /*20b0*/  ISETP.GT.AND P5, PT, R4.reuse, 0x80, PT ;  /* 0x000000800400780c */ /* 0x040fe40003fa4270 */
[----:B------:R-:W-:-:S02]  /*20c0*/  ISETP.GT.AND P0, PT, R4, 0x81, PT ;  /* 0x000000810400780c */ /* 0x000fc40003f04270 */
[C---:B------:R-:W-:Y:S02]  /*20d0*/  ISETP.GT.AND P1, PT, R4.reuse, 0x88, PT ;  /* 0x000000880400780c */ /* 0x040fe40003f24270 */
[----:B------:R-:W-:Y:S02]  /*20e0*/  ISETP.GT.AND P2, PT, R4, 0x89, PT ;  /* 0x000000890400780c */ /* 0x000fe40003f44270 */
[----:B------:R-:W-:Y:S02]  /*20f0*/  FMNMX.FTZ R13, R106, R107, !PT ;  /* 0x0000006b6a0d7209 */ /* 0x000fe40007810000 */
[----:B------:R-:W-:Y:S02]  /*2100*/  FMNMX.FTZ R8, R64, R3, !PT ;  /* 0x0000000340087209 */ /* 0x000fe40007810000 */
[----:B------:R-:W-:Y:S02]  /*2110*/  FSEL R68, R68, -INF , P6 ;  /* 0xff80000044447808 */ /* 0x000fe40003000000 */
[----:B------:R-:W-:-:S02]  /*2120*/  FSEL R62, R62, -INF , P4 ;  /* 0xff8000003e3e7808 */ /* 0x000fc40002000000 */
[----:B------:R-:W-:Y:S02]  /*2130*/  FSEL R63, R63, -INF , P3 ;  /* 0xff8000003f3f7808 */ /* 0x000fe40001800000 */
[----:B------:R-:W-:Y:S02]  /*2140*/  FSEL R43, R24, -INF , P5 ;  /* 0xff800000182b7808 */ /* 0x000fe40002800000 */
[----:B------:R-:W-:Y:S02]  /*2150*/  FSEL R47, R25, -INF , P0 ;  /* 0xff800000192f7808 */ /* 0x000fe40000000000 */
[----:B------:R-:W-:Y:S02]  /*2160*/  P2R R12, PR, RZ, 0x1 ;  /* 0x00000001ff0c7803 */ /* 0x000fe40000000000 */
[----:B------:R-:W-:Y:S02]  /*2170*/  FSEL R51, R28, -INF , P1 ;  /* 0xff8000001c337808 */ /* 0x000fe40000800000 */
[----:B------:R-:W-:-:S02]  /*2180*/  P2R R11, PR, RZ, 0x2 ;  /* 0x00000002ff0b7803 */ /* 0x000fc40000000000 */
[----:B------:R-:W-:Y:S02]  /*2190*/  FSEL R49, R29, -INF , P2 ;  /* 0xff8000001d317808 */ /* 0x000fe40001000000 */
[----:B------:R-:W-:Y:S02]  /*21a0*/  P2R R10, PR, RZ, 0x4 ;  /* 0x00000004ff0a7803 */ /* 0x000fe40000000000 */
[C---:B------:R-:W-:Y:S02]  /*21b0*/  ISETP.GT.AND P3, PT, R4.reuse, 0x90, PT ;  /* 0x000000900400780c */ /* 0x040fe40003f64270 */
[C---:B------:R-:W-:Y:S02]  /*21c0*/  ISETP.GT.AND P4, PT, R4.reuse, 0x91, PT ;  /* 0x000000910400780c */ /* 0x040fe40003f84270 */
[C---:B------:R-:W-:Y:S02]  /*21d0*/  ISETP.GT.AND P5, PT, R4.reuse, 0x98, PT ;  /* 0x000000980400780c */ /* 0x040fe40003fa4270 */
[----:B------:R-:W-:-:S02]  /*21e0*/  ISETP.GT.AND P6, PT, R4, 0x99, PT ;  /* 0x000000990400780c */ /* 0x000fc40003fc4270 */
[C---:B------:R-:W-:Y:S02]  /*21f0*/  ISETP.GT.AND P2, PT, R4.reuse, 0x78, PT ;  /* 0x000000780400780c */ /* 0x040fe40003f44270 */
[C---:B------:R-:W-:Y:S02]  /*2200*/  ISETP.GT.AND P1, PT, R4.reuse, 0x79, PT ;  /* 0x000000790400780c */ /* 0x040fe40003f24270 */
[----:B------:R-:W-:Y:S02]  /*2210*/  ISETP.GT.AND P0, PT, R4, 0x80, PT ;  /* 0x000000800400780c */ /* 0x000fe40003f04270 */
[----:B------:R-:W-:Y:S02]  /*2220*/  FMNMX.FTZ R4, R110, R13, !PT ;  /* 0x0000000d6e047209 */ /* 0x000fe40007810000 */
[----:B------:R-:W-:Y:S02]  /*2230*/  FMNMX.FTZ R3, R65, R8, !PT ;  /* 0x0000000841037209 */ /* 0x000fe40007810000 */
[----:B------:R-:W-:-:S02]  /*2240*/  FMNMX.FTZ R15, R111, R4, !PT ;  /* 0x000000046f0f7209 */ /* 0x000fc40007810000 */
[----:B------:R-:W-:Y:S02]  /*2250*/  FMNMX.FTZ R8, R68, R3, !PT ;  /* 0x0000000344087209 */ /* 0x000fe40007810000 */
[----:B------:R-:W-:Y:S02]  /*2260*/  FMNMX.FTZ R4, R114, R15, !PT ;  /* 0x0000000f72047209 */ /* 0x000fe40007810000 */
[----:B------:R-:W-:Y:S02]  /*2270*/  FMNMX.FTZ R8, R69, R8, !PT ;  /* 0x0000000845087209 */ /* 0x000fe40007810000 */
[----:B------:R-:W-:Y:S02]  /*2280*/  FMNMX.FTZ R15, R115, R4, !PT ;  /* 0x00000004730f7209 */ /* 0x000fe40007810000 */
[----:B------:R-:W-:Y:S02]  /*2290*/  FMNMX.FTZ R8, R43, R8, !PT ;  /* 0x000000082b087209 */ /* 0x000fe40007810000 */
[----:B------:R-:W-:-:S02]  /*22a0*/  FMNMX.FTZ R4, R118, R15, !PT ;  /* 0x0000000f76047209 */ /* 0x000fc40007810000 */
[----:B------:R-:W-:Y:S02]  /*22b0*/  FMNMX.FTZ R8, R47, R8, !PT ;  /* 0x000000082f087209 */ /* 0x000fe40007810000 */
[----:B------:R-:W-:Y:S02]  /*22c0*/  FMNMX.FTZ R21, R119, R4, !PT ;  /* 0x0000000477157209 */ /* 0x000fe40007810000 */
[----:B------:R-:W-:Y:S02]  /*22d0*/  FMNMX.FTZ R8, R51, R8, !PT ;  /* 0x0000000833087209 */ /* 0x000fe40007810000 */
[----:B------:R-:W-:Y:S02]  /*22e0*/  FMNMX.FTZ R4, R90, R21, !PT ;  /* 0x000000155a047209 */ /* 0x000fe40007810000 */
[----:B------:R-:W-:Y:S02]  /*22f0*/  FSEL R53, R32, -INF , P3 ;  /* 0xff80000020357808 */ /* 0x000fe40001800000 */
[----:B------:R-:W-:-:S02]  /*2300*/  FMNMX.FTZ R8, R49, R8, !PT ;  /* 0x0000000831087209 */ /* 0x000fc40007810000 */
[----:B------:R-:W-:Y:S02]  /*2310*/  FMNMX.FTZ R21, R91, R4, !PT ;  /* 0x000000045b157209 */ /* 0x000fe40007810000 */
[----:B------:R-:W-:Y:S02]  /*2320*/  FSEL R44, R33, -INF , P4 ;  /* 0xff800000212c7808 */ /* 0x000fe40002000000 */
        /* <DEDUP_REMOVED lines=8> */
[----:B------:R-:W-:Y:S02]  /*23b0*/  FMNMX.FTZ R7, R46, R3, !PT ;  /* 0x000000032e077209 */ /* 0x000fe40007810000 */
[----:B------:R-:W-:-:S02]  /*23c0*/  FMNMX.FTZ R25, R99, R4, !PT ;  /* 0x0000000463197209 */ /* 0x000fc40007810000 */
[----:B------:R-:W-:Y:S01]  /*23d0*/  P2R R9, PR, RZ, 0x8 ;  /* 0x00000008ff097803 */ /* 0x000fe20000000000 */
[----:B------:R-:W0:Y:S01]  /*23e0*/  SHFL.BFLY PT, R8, R7, 0x2, 0x1f ;  /* 0x0c401f0007087f89 */ /* 0x000e2200000e0000 */
[----:B------:R-:W-:Y:S02]  /*23f0*/  FMNMX.FTZ R4, R102, R25, !PT ;  /* 0x0000001966047209 */ /* 0x000fe40007810000 */
[----:B------:R-:W-:Y:S02]  /*2400*/  FSEL R70, R70, -INF , P2 ;  /* 0xff80000046467808 */ /* 0x000fe40001000000 */
[----:B------:R-:W-:Y:S02]  /*2410*/  FMNMX.FTZ R29, R103, R4, !PT ;  /* 0x00000004671d7209 */ /* 0x000fe40007810000 */
[----:B------:R-:W-:Y:S02]  /*2420*/  FSEL R71, R71, -INF , P1 ;  /* 0xff80000047477808 */ /* 0x000fe40000800000 */
[----:B------:R-:W-:-:S02]  /*2430*/  FMNMX.FTZ R4, R74, R29, !PT ;  /* 0x0000001d4a047209 */ /* 0x000fc40007810000 */
[----:B------:R-:W-:Y:S02]  /*2440*/  FSEL R26, R26, -INF , P0 ;  /* 0xff8000001a1a7808 */ /* 0x000fe40000000000 */
[----:B------:R-:W-:Y:S02]  /*2450*/  FMNMX.FTZ R29, R75, R4, !PT ;  /* 0x000000044b1d7209 */ /* 0x000fe40007810000 */
[----:B------:R-:W-:Y:S02]  /*2460*/  ISETP.NE.AND P0, PT, R12, RZ, PT ;  /* 0x000000ff0c00720c */ /* 0x000fe40003f05270 */
[----:B------:R-:W-:Y:S02]  /*2470*/  FMNMX.FTZ R4, R78, R29, !PT ;  /* 0x0000001d4e047209 */ /* 0x000fe40007810000 */
[----:B------:R-:W-:Y:S02]  /*2480*/  ISETP.NE.AND P1, PT, R11, RZ, PT ;  /* 0x000000ff0b00720c */ /* 0x000fe40003f25270 */
[----:B------:R-:W-:-:S02]  /*2490*/  FMNMX.FTZ R29, R79, R4, !PT ;  /* 0x000000044f1d7209 */ /* 0x000fc40007810000 */
[----:B------:R-:W-:Y:S02]  /*24a0*/  FSEL R27, R27, -INF , P0 ;  /* 0xff8000001b1b7808 */ /* 0x000fe40000000000 */
[----:B0-----:R-:W-:Y:S02]  /*24b0*/  FMNMX.FTZ R8, R7, R8, !PT ;  /* 0x0000000807087209 */ /* 0x001fe40007810000 */
[----:B------:R-:W-:Y:S02]  /*24c0*/  FMNMX.FTZ R4, R82, R29, !PT ;  /* 0x0000001d52047209 */ /* 0x000fe40007810000 */
[----:B------:R-:W-:Y:S01]  /*24d0*/  ISETP.NE.AND P2, PT, R10, RZ, PT ;  /* 0x000000ff0a00720c */ /* 0x000fe20003f45270 */
[----:B------:R-:W0:Y:S01]  /*24e0*/  SHFL.BFLY PT, R3, R8, 0x1, 0x1f ;  /* 0x0c201f0008037f89 */ /* 0x000e2200000e0000 */
[----:B------:R-:W-:Y:S02]  /*24f0*/  FMNMX.FTZ R37, R83, R4, !PT ;  /* 0x0000000453257209 */ /* 0x000fe40007810000 */
[----:B------:R-:W-:-:S02]  /*2500*/  FSEL R50, R30, -INF , P1 ;  /* 0xff8000001e327808 */ /* 0x000fc40000800000 */
[----:B------:R-:W-:Y:S02]  /*2510*/  FMNMX.FTZ R4, R86, R37, !PT ;  /* 0x0000002556047209 */ /* 0x000fe40007810000 */
[----:B------:R-:W-:Y:S02]  /*2520*/  FSEL R52, R31, -INF , P2 ;  /* 0xff8000001f347808 */ /* 0x000fe40001000000 */
[----:B------:R-:W-:Y:S02]  /*2530*/  FMNMX.FTZ R37, R87, R4, !PT ;  /* 0x0000000457257209 */ /* 0x000fe40007810000 */
[----:B------:R-:W-:Y:S02]  /*2540*/  FSEL R39, R39, -INF , P6 ;  /* 0xff80000027277808 */ /* 0x000fe40003000000 */
[----:B------:R-:W-:Y:S02]  /*2550*/  FMNMX.FTZ R4, R58, R37, !PT ;  /* 0x000000253a047209 */ /* 0x000fe40007810000 */
[----:B------:R-:W-:-:S02]  /*2560*/  ISETP.NE.AND P0, PT, R6, RZ, PT ;  /* 0x000000ff0600720c */ /* 0x000fc40003f05270 */
[----:B------:R-:W-:Y:S02]  /*2570*/  FMNMX.FTZ R37, R59, R4, !PT ;  /* 0x000000043b257209 */ /* 0x000fe40007810000 */
[----:B------:R-:W-:Y:S02]  /*2580*/  PRMT R40, R40, 0x654, R5 ;  /* 0x0000065428287816 */ /* 0x000fe40000000005 */
[----:B------:R-:W-:Y:S02]  /*2590*/  FMNMX.FTZ R4, R62, R37, !PT ;  /* 0x000000253e047209 */ /* 0x000fe40007810000 */
[----:B------:R1:W-:Y:S01]  /*25a0*/  SYNCS.ARRIVE.TRANS64.RED.A1T0 RZ, [R40+URZ], RZ ;  /* 0x000000ff28ff79a7 */ /* 0x0003e2000810043f */
[----:B0-----:R-:W-:Y:S02]  /*25b0*/  FMNMX.FTZ R3, R8, R3, !PT ;  /* 0x0000000308037209 */ /* 0x001fe40007810000 */
[----:B------:R-:W-:Y:S02]  /*25c0*/  FMNMX.FTZ R37, R63, R4, !PT ;  /* 0x000000043f257209 */ /* 0x000fe40007810000 */
[C---:B------:R-:W-:Y:S01]  /*25d0*/  FSETP.NEU.FTZ.AND P3, PT, R3.reuse, -INF , PT ;  /* 0xff8000000300780b */ /* 0x040fe20003f7d000 */
[----:B------:R-:W-:-:S01]  /*25e0*/  FFMA.FTZ R48, R3, R48, -8 ;  /* 0xc100000003307423 */ /* 0x000fc20000010030 */
[----:B------:R-:W-:-:S04]  /*25f0*/  FMNMX.FTZ R4, R66, R37, !PT ;  /* 0x0000002542047209 */ /* 0x000fc80007810000 */
[----:B------:R-:W-:Y:S02]  /*2600*/  FMNMX.FTZ R37, R67, R4, !PT ;  /* 0x0000000443257209 */ /* 0x000fe40007810000 */
[----:B------:R-:W-:Y:S02]  /*2610*/  FSEL R48, R48, RZ, P3 ;  /* 0x000000ff30307208 */ /* 0x000fe40001800000 */
[----:B------:R-:W-:Y:S02]  /*2620*/  FMNMX.FTZ R4, R70, R37, !PT ;  /* 0x0000002546047209 */ /* 0x000fe40007810000 */
[----:B------:R-:W-:Y:S01]  /*2630*/  ISETP.NE.AND P3, PT, R9, RZ, PT ;  /* 0x000000ff0900720c */ /* 0x000fe20003f65270 */
[--C-:B------:R-:W-:Y:S01]  /*2640*/  FFMA.FTZ R32, R73, UR46, -R48.reuse ;  /* 0x0000002e49207c23 */ /* 0x100fe20008010830 */
[----:B------:R-:W-:Y:S01]  /*2650*/  FMNMX.FTZ R73, R71, R4, !PT ;  /* 0x0000000447497209 */ /* 0x000fe20007810000 */
[--C-:B------:R-:W-:Y:S01]  /*2660*/  FFMA.FTZ R72, R72, UR46, -R48.reuse ;  /* 0x0000002e48487c23 */ /* 0x100fe20008010830 */
[----:B------:R-:W-:Y:S01]  /*2670*/  FSEL R54, R34, -INF , P3 ;  /* 0xff80000022367808 */ /* 0x000fe20001800000 */
[--C-:B------:R-:W-:Y:S01]  /*2680*/  FFMA.FTZ R34, R56, UR46, -R48.reuse ;  /* 0x0000002e38227c23 */ /* 0x100fe20008010830 */
[----:B------:R-:W-:Y:S01]  /*2690*/  FMNMX.FTZ R4, R26, R73, !PT ;  /* 0x000000491a047209 */ /* 0x000fe20007810000 */
[----:B------:R0:W-:Y:S01]  /*26a0*/  MUFU.EX2 R29, R72 ;  /* 0x00000048001d7308 */ /* 0x0001e20000000800 */
[----:B------:R-:W-:Y:S01]  /*26b0*/  FSEL R56, R38, -INF , P5 ;  /* 0xff80000026387808 */ /* 0x000fe20002800000 */
[--C-:B------:R-:W-:Y:S01]  /*26c0*/  FFMA.FTZ R38, R60, UR46, -R48.reuse ;  /* 0x0000002e3c267c23 */ /* 0x100fe20008010830 */
[----:B------:R-:W-:Y:S01]  /*26d0*/  FMNMX.FTZ R73, R27, R4, !PT ;  /* 0x000000041b497209 */ /* 0x000fe20007810000 */
[--C-:B------:R-:W-:Y:S01]  /*26e0*/  FFMA.FTZ R60, R64, UR46, -R48.reuse ;  /* 0x0000002e403c7c23 */ /* 0x100fe20008010830 */
[----:B------:R-:W-:-:S01]  /*26f0*/  FFMA.FTZ R64, R68, UR46, -R48 ;  /* 0x0000002e44407c23 */ /* 0x000fc20008010830 */
[--C-:B------:R-:W-:Y:S01]  /*2700*/  FFMA.FTZ R68, R47, UR46, -R48.reuse ;  /* 0x0000002e2f447c23 */ /* 0x100fe20008010830 */
[----:B------:R-:W-:Y:S01]  /*2710*/  FMNMX.FTZ R73, R50, R73, !PT ;  /* 0x0000004932497209 */ /* 0x000fe20007810000 */
[--C-:B------:R-:W-:Y:S01]  /*2720*/  FFMA.FTZ R47, R51, UR46, -R48.reuse ;  /* 0x0000002e332f7c23 */ /* 0x100fe20008010830 */
[----:B0-----:R-:W-:Y:S01]  /*2730*/  FSEL R72, R35, -INF , P4 ;  /* 0xff80000023487808 */ /* 0x001fe20002000000 */
[----:B------:R-:W-:Y:S01]  /*2740*/  IMAD.U32 R51, RZ, RZ, UR46 ;  /* 0x0000002eff337e24 */ /* 0x000fe2000f8e00ff */
[----:B------:R-:W-:Y:S01]  /*2750*/  FMNMX.FTZ R73, R52, R73, !PT ;  /* 0x0000004934497209 */ /* 0x000fe20007810000 */
[--C-:B------:R-:W-:Y:S01]  /*2760*/  FFMA.FTZ R35, R57, UR46, -R48.reuse ;  /* 0x0000002e39237c23 */ /* 0x100fe20008010830 */
[----:B------:R-:W-:-:S01]  /*2770*/  FFMA.FTZ R41, R76, UR46, -R48 ;  /* 0x0000002e4c297c23 */ /* 0x000fc20008010830 */
[--C-:B------:R-:W-:Y:S01]  /*2780*/  FFMA.FTZ R57, R61, UR46, -R48.reuse ;  /* 0x0000002e3d397c23 */ /* 0x100fe20008010830 */
        /* <DEDUP_REMOVED lines=16> */
[----:B------:R-:W-:-:S01]  /*2890*/  FFMA.FTZ R20, R92, UR46, -R48 ;  /* 0x0000002e5c147c23 */ /* 0x000fc20008010830 */
[----:B------:R-:W0:Y:S01]  /*28a0*/  SHFL.BFLY PT, R73, R4, 0x2, 0x1f ;  /* 0x0c401f0004497f89 */ /* 0x000e2200000e0000 */
[----:B------:R-:W-:-:S01]  /*28b0*/  FFMA.FTZ R93, R93, UR46, -R48 ;  /* 0x0000002e5d5d7c23 */ /* 0x000fc20008010830 */
[--C-:B------:R-:W-:Y:S01]  /*28c0*/  FFMA.FTZ R24, R96, UR46, -R48.reuse ;  /* 0x0000002e60187c23 */ /* 0x100fe20008010830 */
        /* <DEDUP_REMOVED lines=13> */
[----:B------:R-:W-:Y:S01]  /*29a0*/  FFMA.FTZ R46, R46, UR46, -R48 ;  /* 0x0000002e2e2e7c23 */ /* 0x000fe20008010830 */
[----:B------:R-:W-:Y:S01]  /*29b0*/  MUFU.EX2 R6, R6 ;  /* 0x0000000600067308 */ /* 0x000fe20000000800 */
[----:B0-----:R-:W-:-:S07]  /*29c0*/  FMNMX.FTZ R73, R4, R73, !PT ;  /* 0x0000004904497209 */ /* 0x001fce0007810000 */
[----:B------:R-:W0:Y:S01]  /*29d0*/  MUFU.EX2 R7, R7 ;  /* 0x0000000700077308 */ /* 0x000e220000000800 */
[----:B------:R-:W2:Y:S07]  /*29e0*/  SHFL.BFLY PT, R4, R73, 0x1, 0x1f ;  /* 0x0c201f0049047f89 */ /* 0x000eae00000e0000 */
[----:B------:R3:W-:Y:S08]  /*29f0*/  MUFU.EX2 R30, R84 ;  /* 0x00000054001e7308 */ /* 0x0007f00000000800 */
[----:B------:R-:W4:Y:S08]  /*2a00*/  MUFU.EX2 R8, R8 ;  /* 0x0000000800087308 */ /* 0x000f300000000800 */
[----:B------:R-:W-:Y:S01]  /*2a10*/  MUFU.EX2 R9, R9 ;  /* 0x0000000900097308 */ /* 0x000fe20000000800 */
[----:B--2---:R-:W-:-:S04]  /*2a20*/  FMNMX.FTZ R4, R73, R4, !PT ;  /* 0x0000000449047209 */ /* 0x004fc80007810000 */
[C---:B------:R-:W-:Y:S01]  /*2a30*/  FSETP.NEU.FTZ.AND P1, PT, R4.reuse, -INF , PT ;  /* 0xff8000000400780b */ /* 0x040fe20003f3d000 */
[----:B------:R-:W-:-:S02]  /*2a40*/  FFMA.FTZ R51, R4, R51, -8 ;  /* 0xc100000004337423 */ /* 0x000fc40000010033 */
[----:B------:R-:W-:Y:S03]  /*2a50*/  MUFU.EX2 R10, R10 ;  /* 0x0000000a000a7308 */ /* 0x000fe60000000800 */
[----:B------:R-:W-:Y:S02]  /*2a60*/  FSEL R51, R51, RZ, P1 ;  /* 0x000000ff33337208 */ /* 0x000fe40000800000 */
[----:B------:R-:W-:-:S03]  /*2a70*/  PLOP3.LUT P1, PT, PT, PT, UP0, 0x80, 0x0 ;  /* 0x000000000000781c */ /* 0x000fc60003f2f008 */
[----:B------:R2:W-:Y:S01]  /*2a80*/  MUFU.EX2 R21, R93 ;  /* 0x0000005d00157308 */ /* 0x0005e20000000800 */
[----:B------:R-:W-:-:S01]  /*2a90*/  FFMA.FTZ R48, R106, UR46, -R51 ;  /* 0x0000002e6a307c23 */ /* 0x000fc20008010833 */
[--C-:B------:R-:W-:Y:S01]  /*2aa0*/  FFMA.FTZ R53, R107, UR46, -R51.reuse ;  /* 0x0000002e6b357c23 */ /* 0x100fe20008010833 */
[----:B------:R-:W-:-:S01]  /*2ab0*/  FFMA.FTZ R69, R110, UR46, -R51 ;  /* 0x0000002e6e457c23 */ /* 0x000fc20008010833 */
[--C-:B---3--:R-:W-:Y:S01]  /*2ac0*/  FFMA.FTZ R84, R111, UR46, -R51.reuse ;  /* 0x0000002e6f547c23 */ /* 0x108fe20008010833 */
[----:B------:R-:W-:-:S01]  /*2ad0*/  FFMA.FTZ R73, R114, UR46, -R51 ;  /* 0x0000002e72497c23 */ /* 0x000fc20008010833 */
[--C-:B------:R-:W-:Y:S01]  /*2ae0*/  FFMA.FTZ R80, R115, UR46, -R51.reuse ;  /* 0x0000002e73507c23 */ /* 0x100fe20008010833 */
[----:B------:R-:W-:-:S01]  /*2af0*/  FFMA.FTZ R85, R98, UR46, -R51 ;  /* 0x0000002e62557c23 */ /* 0x000fc20008010833 */
[----:B------:R-:W-:Y:S01]  /*2b00*/  MUFU.EX2 R48, R48 ;  /* 0x0000003000307308 */ /* 0x000fe20000000800 */
[----:B------:R-:W-:-:S01]  /*2b10*/  FFMA.FTZ R98, R79, UR46, -R51 ;  /* 0x0000002e4f627c23 */ /* 0x000fc20008010833 */
[--C-:B------:R-:W-:Y:S01]  /*2b20*/  FFMA.FTZ R79, R83, UR46, -R51.reuse ;  /* 0x0000002e534f7c23 */ /* 0x100fe20008010833 */
[----:B--2---:R-:W-:-:S01]  /*2b30*/  FFMA.FTZ R93, R78, UR46, -R51 ;  /* 0x0000002e4e5d7c23 */ /* 0x004fc20008010833 */
[--C-:B------:R-:W-:Y:S01]  /*2b40*/  FFMA.FTZ R83, R87, UR46, -R51.reuse ;  /* 0x0000002e57537c23 */ /* 0x100fe20008010833 */
[----:B------:R-:W-:-:S01]  /*2b50*/  FFMA.FTZ R78, R82, UR46, -R51 ;  /* 0x0000002e524e7c23 */ /* 0x000fc20008010833 */
[----:B0-----:R-:W-:Y:S01]  /*2b60*/  FADD.FTZ R87, R6, R7 ;  /* 0x0000000706577221 */ /* 0x001fe20000010000 */
[----:B------:R-:W-:-:S01]  /*2b70*/  FFMA.FTZ R82, R86, UR46, -R51 ;  /* 0x0000002e56527c23 */ /* 0x000fc20008010833 */
[----:B------:R-:W0:Y:S01]  /*2b80*/  MUFU.EX2 R53, R53 ;  /* 0x0000003500357308 */ /* 0x000e220000000800 */
[----:B------:R-:W-:-:S01]  /*2b90*/  FFMA.FTZ R92, R119, UR46, -R51 ;  /* 0x0000002e775c7c23 */ /* 0x000fc20008010833 */
[----:B----4-:R-:W-:Y:S01]  /*2ba0*/  FADD.FTZ R100, R8, R87 ;  /* 0x0000005708647221 */ /* 0x010fe20000010000 */
[----:B------:R-:W-:-:S01]  /*2bb0*/  FFMA.FTZ R77, R90, UR46, -R51 ;  /* 0x0000002e5a4d7c23 */ /* 0x000fc20008010833 */
[--C-:B------:R-:W-:Y:S01]  /*2bc0*/  FFMA.FTZ R88, R91, UR46, -R51.reuse ;  /* 0x0000002e5b587c23 */ /* 0x100fe20008010833 */
[----:B-1----:R-:W-:-:S01]  /*2bd0*/  FFMA.FTZ R40, R59, UR46, -R51 ;  /* 0x0000002e3b287c23 */ /* 0x002fc20008010833 */
[--C-:B------:R-:W-:Y:S01]  /*2be0*/  FFMA.FTZ R90, R99, UR46, -R51.reuse ;  /* 0x0000002e635a7c23 */ /* 0x100fe20008010833 */
[----:B------:R-:W-:-:S01]  /*2bf0*/  FFMA.FTZ R91, R102, UR46, -R51 ;  /* 0x0000002e665b7c23 */ /* 0x000fc20008010833 */
[----:B------:R-:W1:Y:S01]  /*2c00*/  MUFU.EX2 R69, R69 ;  /* 0x0000004500457308 */ /* 0x000e620000000800 */
[----:B------:R-:W-:-:S01]  /*2c10*/  FFMA.FTZ R96, R103, UR46, -R51 ;  /* 0x0000002e67607c23 */ /* 0x000fc20008010833 */
[--C-:B------:R-:W-:Y:S01]  /*2c20*/  FFMA.FTZ R58, R58, UR46, -R51.reuse ;  /* 0x0000002e3a3a7c23 */ /* 0x100fe20008010833 */
[----:B------:R-:W-:-:S01]  /*2c30*/  FFMA.FTZ R62, R62, UR46, -R51 ;  /* 0x0000002e3e3e7c23 */ /* 0x000fc20008010833 */
[--C-:B------:R-:W-:Y:S01]  /*2c40*/  FFMA.FTZ R74, R74, UR46, -R51.reuse ;  /* 0x0000002e4a4a7c23 */ /* 0x100fe20008010833 */
[----:B------:R-:W-:-:S01]  /*2c50*/  FFMA.FTZ R75, R75, UR46, -R51 ;  /* 0x0000002e4b4b7c23 */ /* 0x000fc20008010833 */
[--C-:B------:R-:W-:Y:S01]  /*2c60*/  FFMA.FTZ R66, R66, UR46, -R51.reuse ;  /* 0x0000002e42427c23 */ /* 0x100fe20008010833 */
[----:B------:R-:W-:-:S01]  /*2c70*/  FFMA.FTZ R67, R67, UR46, -R51 ;  /* 0x0000002e43437c23 */ /* 0x000fc20008010833 */
[----:B------:R-:W2:Y:S01]  /*2c80*/  MUFU.EX2 R84, R84 ;  /* 0x0000005400547308 */ /* 0x000ea20000000800 */
[----:B0-----:R-:W-:-:S01]  /*2c90*/  FADD.FTZ R86, R48, R53 ;  /* 0x0000003530567221 */ /* 0x001fc20000010000 */
[--C-:B------:R-:W-:Y:S01]  /*2ca0*/  FFMA.FTZ R70, R70, UR46, -R51.reuse ;  /* 0x0000002e46467c23 */ /* 0x100fe20008010833 */
[----:B------:R-:W-:-:S01]  /*2cb0*/  FFMA.FTZ R71, R71, UR46, -R51 ;  /* 0x0000002e47477c23 */ /* 0x000fc20008010833 */
[--C-:B------:R-:W-:Y:S01]  /*2cc0*/  FFMA.FTZ R50, R50, UR46, -R51.reuse ;  /* 0x0000002e32327c23 */ /* 0x100fe20008010833 */
[----:B------:R-:W-:-:S01]  /*2cd0*/  FFMA.FTZ R52, R52, UR46, -R51 ;  /* 0x0000002e34347c23 */ /* 0x000fc20008010833 */
[--C-:B------:R-:W-:Y:S01]  /*2ce0*/  FFMA.FTZ R54, R54, UR46, -R51.reuse ;  /* 0x0000002e36367c23 */ /* 0x100fe20008010833 */
[----:B------:R-:W-:-:S01]  /*2cf0*/  FFMA.FTZ R72, R72, UR46, -R51 ;  /* 0x0000002e48487c23 */ /* 0x000fc20008010833 */
[----:B------:R-:W0:Y:S01]  /*2d00*/  MUFU.EX2 R73, R73 ;  /* 0x0000004900497308 */ /* 0x000e220000000800 */
[----:B-1----:R-:W-:-:S01]  /*2d10*/  FADD.FTZ R87, R69, R86 ;  /* 0x0000005645577221 */ /* 0x002fc20000010000 */
[--C-:B------:R-:W-:Y:S01]  /*2d20*/  FFMA.FTZ R56, R56, UR46, -R51.reuse ;  /* 0x0000002e38387c23 */ /* 0x100fe20008010833 */
[----:B------:R-:W-:-:S01]  /*2d30*/  FFMA.FTZ R39, R39, UR46, -R51 ;  /* 0x0000002e27277c23 */ /* 0x000fc20008010833 */
[----:B------:R-:W-:-:S04]  /*2d40*/  F2FP.SATFINITE.E4M3.F32.PACK_AB_MERGE_C R152, R9, R8, RZ ;  /* 0x000000080998723e */ /* 0x000fc800048070ff */
[----:B------:R1:W-:Y:S01]  /*2d50*/  MUFU.EX2 R37, R81 ;  /* 0x0000005100257308 */ /* 0x0003e20000000800 */
[----:B--2---:R-:W-:-:S01]  /*2d60*/  FADD.FTZ R86, R84, R87 ;  /* 0x0000005754567221 */ /* 0x004fc20000010000 */
[----:B------:R-:W-:Y:S02]  /*2d70*/  F2FP.SATFINITE.E4M3.F32.PACK_AB_MERGE_C R152, R7, R6, R152 ;  /* 0x000000060798723e */ /* 0x000fe40004807098 */
[----:B------:R-:W-:-:S04]  /*2d80*/  F2FP.SATFINITE.E4M3.F32.PACK_AB_MERGE_C R153, R84, R69, RZ ;  /* 0x000000455499723e */ /* 0x000fc800048070ff */
[----:B------:R-:W-:Y:S01]  /*2d90*/  MUFU.EX2 R11, R11 ;  /* 0x0000000b000b7308 */ /* 0x000fe20000000800 */
[----:B-1----:R-:W-:-:S01]  /*2da0*/  FFMA.FTZ R81, R118, UR46, -R51 ;  /* 0x0000002e76517c23 */ /* 0x002fc20008010833 */
[----:B0-----:R-:W-:Y:S01]  /*2db0*/  FADD.FTZ R87, R73, R86 ;  /* 0x0000005649577221 */ /* 0x001fe20000010000 */
[----:B------:R-:W-:Y:S01]  /*2dc0*/  F2FP.SATFINITE.E4M3.F32.PACK_AB_MERGE_C R153, R53, R48, R153 ;  /* 0x000000303599723e */ /* 0x000fe20004807099 */
[--C-:B------:R-:W-:Y:S02]  /*2dd0*/  IMAD.MOV.U32 R53, RZ, RZ, R55.reuse ;  /* 0x000000ffff357224 */ /* 0x100fe400078e0037 */
[----:B------:R-:W-:Y:S02]  /*2de0*/  IMAD.MOV.U32 R48, RZ, RZ, R55 ;  /* 0x000000ffff307224 */ /* 0x000fe400078e0037 */
[----:B------:R-:W0:Y:S08]  /*2df0*/  MUFU.EX2 R80, R80 ;  /* 0x0000005000507308 */ /* 0x000e300000000800 */
[----:B------:R-:W1:Y:S08]  /*2e00*/  MUFU.EX2 R12, R12 ;  /* 0x0000000c000c7308 */ /* 0x000e700000000800 */
[----:B------:R2:W-:Y:S01]  /*2e10*/  MUFU.EX2 R15, R89 ;  /* 0x00000059000f7308 */ /* 0x0005e20000000800 */
[----:B0-----:R-:W-:-:S07]  /*2e20*/  FADD.FTZ R86, R80, R87 ;  /* 0x0000005750567221 */ /* 0x001fce0000010000 */
[----:B------:R-:W0:Y:S01]  /*2e30*/  MUFU.EX2 R81, R81 ;  /* 0x0000005100517308 */ /* 0x000e220000000800 */
[----:B--2---:R-:W-:-:S01]  /*2e40*/  FFMA.FTZ R89, R94, UR46, -R51 ;  /* 0x0000002e5e597c23 */ /* 0x004fc20008010833 */
[----:B------:R-:W-:Y:S01]  /*2e50*/  FFMA.FTZ R94, R95, UR46, -R51 ;  /* 0x0000002e5f5e7c23 */ /* 0x000fe20008010833 */
[----:B------:R-:W-:-:S04]  /*2e60*/  FADD.FTZ R95, R9, R100 ;  /* 0x00000064095f7221 */ /* 0x000fc80000010000 */
[----:B------:R-:W-:Y:S01]  /*2e70*/  FADD.FTZ R100, R10, R95 ;  /* 0x0000005f0a647221 */ /* 0x000fe20000010000 */
[----:B------:R-:W2:Y:S03]  /*2e80*/  MUFU.EX2 R13, R117 ;  /* 0x00000075000d7308 */ /* 0x000ea60000000800 */
[----:B------:R-:W-:-:S04]  /*2e90*/  FADD.FTZ R59, R11, R100 ;  /* 0x000000640b3b7221 */ /* 0x000fc80000010000 */
[----:B-1----:R-:W-:Y:S01]  /*2ea0*/  FADD.FTZ R100, R12, R59 ;  /* 0x0000003b0c647221 */ /* 0x002fe20000010000 */
[----:B------:R-:W1:Y:S01]  /*2eb0*/  MUFU.EX2 R92, R92 ;  /* 0x0000005c005c7308 */ /* 0x000e620000000800 */
[----:B------:R-:W-:-:S01]  /*2ec0*/  FFMA.FTZ R59, R63, UR46, -R51 ;  /* 0x0000002e3f3b7c23 */ /* 0x000fc20008010833 */
[----:B0-----:R-:W-:-:S06]  /*2ed0*/  FADD.FTZ R63, R81, R86 ;  /* 0x00000056513f7221 */ /* 0x001fcc0000010000 */
[----:B------:R-:W0:Y:S01]  /*2ee0*/  MUFU.EX2 R14, R14 ;  /* 0x0000000e000e7308 */ /* 0x000e220000000800 */
[----:B--2---:R-:W-:-:S01]  /*2ef0*/  FADD.FTZ R87, R13, R100 ;  /* 0x000000640d577221 */ /* 0x004fc20000010000 */
[----:B------:R-:W-:-:S04]  /*2f00*/  F2FP.SATFINITE.E4M3.F32.PACK_AB_MERGE_C R154, R13, R12, RZ ;  /* 0x0000000c0d9a723e */ /* 0x000fc800048070ff */
[----:B------:R-:W-:Y:S02]  /*2f10*/  F2FP.SATFINITE.E4M3.F32.PACK_AB_MERGE_C R154, R11, R10, R154 ;  /* 0x0000000a0b9a723e */ /* 0x000fe4000480709a */
[----:B------:R-:W2:Y:S01]  /*2f20*/  MUFU.EX2 R77, R77 ;  /* 0x0000004d004d7308 */ /* 0x000ea20000000800 */
[----:B-1----:R-:W-:-:S01]  /*2f30*/  FADD.FTZ R86, R92, R63 ;  /* 0x0000003f5c567221 */ /* 0x002fc20000010000 */
[----:B------:R-:W-:Y:S01]  /*2f40*/  FFMA.FTZ R63, R26, UR46, -R51 ;  /* 0x0000002e1a3f7c23 */ /* 0x000fe20008010833 */
[----:B------:R-:W-:-:S04]  /*2f50*/  F2FP.SATFINITE.E4M3.F32.PACK_AB_MERGE_C R155, R92, R81, RZ ;  /* 0x000000515c9b723e */ /* 0x000fc800048070ff */
[----:B------:R-:W-:Y:S01]  /*2f60*/  F2FP.SATFINITE.E4M3.F32.PACK_AB_MERGE_C R155, R80, R73, R155 ;  /* 0x00000049509b723e */ /* 0x000fe2000480709b */
[----:B------:R-:W1:Y:S01]  /*2f70*/  MUFU.EX2 R88, R88 ;  /* 0x0000005800587308 */ /* 0x000e620000000800 */
[----:B0-----:R-:W-:-:S04]  /*2f80*/  FADD.FTZ R100, R14, R87 ;  /* 0x000000570e647221 */ /* 0x001fc80000010000 */
[----:B------:R-:W-:-:S03]  /*2f90*/  FADD.FTZ R95, R15, R100 ;  /* 0x000000640f5f7221 */ /* 0x000fc60000010000 */
[----:B------:R-:W0:Y:S01]  /*2fa0*/  MUFU.EX2 R20, R20 ;  /* 0x0000001400147308 */ /* 0x000e220000000800 */
[----:B--2---:R-:W-:-:S01]  /*2fb0*/  FADD.FTZ R87, R77, R86 ;  /* 0x000000564d577221 */ /* 0x004fc20000010000 */
[----:B------:R-:W-:-:S06]  /*2fc0*/  FFMA.FTZ R86, R27, UR46, -R51 ;  /* 0x0000002e1b567c23 */ /* 0x000fcc0008010833 */
[----:B------:R-:W2:Y:S01]  /*2fd0*/  MUFU.EX2 R89, R89 ;  /* 0x0000005900597308 */ /* 0x000ea20000000800 */
[----:B-1----:R-:W-:-:S07]  /*2fe0*/  FADD.FTZ R26, R88, R87 ;  /* 0x00000057581a7221 */ /* 0x002fce0000010000 */
[----:B------:R-:W1:Y:S01]  /*2ff0*/  MUFU.EX2 R94, R94 ;  /* 0x0000005e005e7308 */ /* 0x000e620000000800 */
[----:B0-----:R-:W-:-:S01]  /*3000*/  FADD.FTZ R100, R20, R95 ;  /* 0x0000005f14647221 */ /* 0x001fc20000010000 */
[----:B------:R-:W-:-:S03]  /*3010*/  F2FP.SATFINITE.E4M3.F32.PACK_AB_MERGE_C R136, R21, R20, RZ ;  /* 0x000000141588723e */ /* 0x000fc600048070ff */
[----:B------:R-:W-:Y:S01]  /*3020*/  FADD.FTZ R87, R21, R100 ;  /* 0x0000006415577221 */ /* 0x000fe20000010000 */
[----:B------:R-:W-:Y:S02]  /*3030*/  F2FP.SATFINITE.E4M3.F32.PACK_AB_MERGE_C R136, R15, R14, R136 ;  /* 0x0000000e0f88723e */ /* 0x000fe40004807088 */
[----:B------:R-:W0:Y:S01]  /*3040*/  MUFU.EX2 R24, R24 ;  /* 0x0000001800187308 */ /* 0x000e220000000800 */
[----:B--2---:R-:W-:-:S07]  /*3050*/  FADD.FTZ R27, R89, R26 ;  /* 0x0000001a591b7221 */ /* 0x004fce0000010000 */
[----:B------:R-:W-:Y:S01]  /*3060*/  MUFU.EX2 R85, R85 ;  /* 0x0000005500557308 */ /* 0x000fe20000000800 */
[----:B-1----:R-:W-:-:S04]  /*3070*/  F2FP.SATFINITE.E4M3.F32.PACK_AB_MERGE_C R137, R94, R89, RZ ;  /* 0x000000595e89723e */ /* 0x002fc800048070ff */
[----:B------:R-:W-:-:S03]  /*3080*/  F2FP.SATFINITE.E4M3.F32.PACK_AB_MERGE_C R137, R88, R77, R137 ;  /* 0x0000004d5889723e */ /* 0x000fc60004807089 */
[----:B------:R-:W1:Y:S01]  /*3090*/  MUFU.EX2 R25, R97 ;  /* 0x0000006100197308 */ /* 0x000e620000000800 */
[----:B0-----:R-:W-:-:S07]  /*30a0*/  FADD.FTZ R100, R24, R87 ;  /* 0x0000005718647221 */ /* 0x001fce0000010000 */
[----:B------:R-:W-:Y:S08]  /*30b0*/  MUFU.EX2 R90, R90 ;  /* 0x0000005a005a7308 */ /* 0x000ff00000000800 */
[----:B------:R-:W0:Y:S01]  /*30c0*/  MUFU.EX2 R28, R28 ;  /* 0x0000001c001c7308 */ /* 0x000e220000000800 */
[----:B-1----:R-:W-:-:S07]  /*30d0*/  FADD.FTZ R87, R25, R100 ;  /* 0x0000006419577221 */ /* 0x002fce0000010000 */
[----:B------:R-:W-:Y:S08]  /*30e0*/  MUFU.EX2 R91, R91 ;  /* 0x0000005b005b7308 */ /* 0x000ff00000000800 */
[----:B------:R-:W1:Y:S01]  /*30f0*/  MUFU.EX2 R33, R33 ;  /* 0x0000002100217308 */ /* 0x000e620000000800 */
[----:B0-----:R-:W-:-:S07]  /*3100*/  FADD.FTZ R100, R28, R87 ;  /* 0x000000571c647221 */ /* 0x001fce0000010000 */
[----:B------:R-:W-:Y:S08]  /*3110*/  MUFU.EX2 R5, R58 ;  /* 0x0000003a00057308 */ /* 0x000ff00000000800 */
[----:B------:R-:W0:Y:S01]  /*3120*/  MUFU.EX2 R96, R96 ;  /* 0x0000006000607308 */ /* 0x000e220000000800 */
[----:B-1----:R-:W-:-:S01]  /*3130*/  FADD.FTZ R100, R33, R100 ;  /* 0x0000006421647221 */ /* 0x002fc20000010000 */
[----:B------:R-:W-:Y:S01]  /*3140*/  F2FP.SATFINITE.E4M3.F32.PACK_AB_MERGE_C R28, R33, R28, RZ ;  /* 0x0000001c211c723e */ /* 0x000fe200048070ff */
[----:B------:R-:W-:-:S02]  /*3150*/  IMAD.MOV.U32 R33, RZ, RZ, R55 ;  /* 0x000000ffff217224 */ /* 0x000fc400078e0037 */
[----:B------:R-:W-:Y:S01]  /*3160*/  FADD.FTZ R9, R29, R100 ;  /* 0x000000641d097221 */ /* 0x000fe20000010000 */
[----:B------:R-:W-:Y:S01]  /*3170*/  F2FP.SATFINITE.E4M3.F32.PACK_AB_MERGE_C R138, R25, R24, R28 ;  /* 0x00000018198a723e */ /* 0x000fe2000480701c */
[--C-:B------:R-:W-:Y:S01]  /*3180*/  IMAD.MOV.U32 R28, RZ, RZ, R55.reuse ;  /* 0x000000ffff1c7224 */ /* 0x100fe200078e0037 */
[----:B------:R1:W-:Y:S01]  /*3190*/  MUFU.EX2 R58, R62 ;  /* 0x0000003e003a7308 */ /* 0x0003e20000000800 */
[--C-:B------:R-:W-:Y:S02]  /*31a0*/  IMAD.MOV.U32 R25, RZ, RZ, R55.reuse ;  /* 0x000000ffff197224 */ /* 0x100fe400078e0037 */
[----:B------:R-:W-:-:S05]  /*31b0*/  IMAD.MOV.U32 R24, RZ, RZ, R55 ;  /* 0x000000ffff187224 */ /* 0x000fca00078e0037 */
[----:B------:R-:W2:Y:S01]  /*31c0*/  MUFU.EX2 R74, R74 ;  /* 0x0000004a004a7308 */ /* 0x000ea20000000800 */
[----:B-1----:R-:W-:-:S04]  /*31d0*/  FADD.FTZ R62, R94, R27 ;  /* 0x0000001b5e3e7221 */ /* 0x002fc80000010000 */
[----:B------:R-:W-:-:S03]  /*31e0*/  FADD.FTZ R27, R85, R62 ;  /* 0x0000003e551b7221 */ /* 0x000fc60000010000 */
[----:B------:R-:W1:Y:S01]  /*31f0*/  MUFU.EX2 R32, R32 ;  /* 0x0000002000207308 */ /* 0x000e620000000800 */
[----:B------:R-:W-:-:S04]  /*3200*/  FADD.FTZ R62, R90, R27 ;  /* 0x0000001b5a3e7221 */ /* 0x000fc80000010000 */
[----:B------:R-:W-:Y:S01]  /*3210*/  FADD.FTZ R51, R91, R62 ;  /* 0x0000003e5b337221 */ /* 0x000fe20000010000 */
[C---:B0-----:R-:W-:Y:S02]  /*3220*/  F2FP.SATFINITE.E4M3.F32.PACK_AB_MERGE_C R91, R96.reuse, R91, RZ ;  /* 0x0000005b605b723e */ /* 0x041fe400048070ff */
[----:B------:R-:W0:Y:S01]  /*3230*/  MUFU.EX2 R75, R75 ;  /* 0x0000004b004b7308 */ /* 0x000e220000000800 */
[----:B------:R-:W-:-:S01]  /*3240*/  FADD.FTZ R51, R96, R51 ;  /* 0x0000003360337221 */ /* 0x000fc20000010000 */
[----:B------:R-:W-:-:S03]  /*3250*/  F2FP.SATFINITE.E4M3.F32.PACK_AB_MERGE_C R139, R90, R85, R91 ;  /* 0x000000555a8b723e */ /* 0x000fc6000480705b */
[----:B--2---:R-:W-:Y:S01]  /*3260*/  FADD.FTZ R8, R74, R51 ;  /* 0x000000334a087221 */ /* 0x004fe20000010000 */
[----:B------:R-:W-:Y:S02]  /*3270*/  IMAD.MOV.U32 R51, RZ, RZ, R55 ;  /* 0x000000ffff337224 */ /* 0x000fe400078e0037 */
[----:B------:R-:W2:Y:S01]  /*3280*/  MUFU.EX2 R41, R41 ;  /* 0x0000002900297308 */ /* 0x000ea20000000800 */
[----:B-1----:R-:W-:-:S07]  /*3290*/  FADD.FTZ R12, R32, R9 ;  /* 0x00000009200c7221 */ /* 0x002fce0000010000 */
[----:B------:R-:W1:Y:S01]  /*32a0*/  MUFU.EX2 R93, R93 ;  /* 0x0000005d005d7308 */ /* 0x000e620000000800 */
[----:B0-----:R-:W-:-:S07]  /*32b0*/  FADD.FTZ R8, R75, R8 ;  /* 0x000000084b087221 */ /* 0x001fce0000010000 */
[----:B------:R-:W0:Y:S01]  /*32c0*/  MUFU.EX2 R42, R42 ;  /* 0x0000002a002a7308 */ /* 0x000e220000000800 */
[----:B--2---:R-:W-:-:S07]  /*32d0*/  FADD.FTZ R9, R41, R12 ;  /* 0x0000000c29097221 */ /* 0x004fce0000010000 */
[----:B------:R-:W2:Y:S01]  /*32e0*/  MUFU.EX2 R98, R98 ;  /* 0x0000006200627308 */ /* 0x000ea20000000800 */
[----:B-1----:R-:W-:-:S07]  /*32f0*/  FADD.FTZ R13, R93, R8 ;  /* 0x000000085d0d7221 */ /* 0x002fce0000010000 */
[----:B------:R-:W1:Y:S01]  /*3300*/  MUFU.EX2 R36, R36 ;  /* 0x0000002400247308 */ /* 0x000e620000000800 */
[----:B0-----:R-:W-:-:S01]  /*3310*/  FADD.FTZ R9, R42, R9 ;  /* 0x000000092a097221 */ /* 0x001fc20000010000 */
[----:B------:R-:W-:Y:S02]  /*3320*/  F2FP.SATFINITE.E4M3.F32.PACK_AB_MERGE_C R41, R42, R41, RZ ;  /* 0x000000292a29723e */ /* 0x000fe400048070ff */
[----:B------:R-:W-:Y:S02]  /*3330*/  MOV R42, R55 ;  /* 0x00000037002a7202 */ /* 0x000fe40000000f00 */
[----:B------:R-:W-:Y:S01]  /*3340*/  F2FP.SATFINITE.E4M3.F32.PACK_AB_MERGE_C R140, R32, R29, R41 ;  /* 0x0000001d208c723e */ /* 0x000fe20004807029 */
[----:B------:R-:W-:Y:S01]  /*3350*/  IMAD.MOV.U32 R41, RZ, RZ, R55 ;  /* 0x000000ffff297224 */ /* 0x000fe200078e0037 */
[----:B------:R-:W0:Y:S01]  /*3360*/  MUFU.EX2 R78, R78 ;  /* 0x0000004e004e7308 */ /* 0x000e220000000800 */
[----:B--2---:R-:W-:-:S01]  /*3370*/  FADD.FTZ R13, R98, R13 ;  /* 0x0000000d620d7221 */ /* 0x004fc20000010000 */
[----:B------:R-:W-:Y:S01]  /*3380*/  F2FP.SATFINITE.E4M3.F32.PACK_AB_MERGE_C R93, R98, R93, RZ ;  /* 0x0000005d625d723e */ /* 0x000fe200048070ff */
[----:B------:R-:W-:Y:S01]  /*3390*/  IMAD.MOV.U32 R29, RZ, RZ, R55 ;  /* 0x000000ffff1d7224 */ /* 0x000fe200078e0037 */
[----:B------:R-:W-:-:S02]  /*33a0*/  MOV R32, R55 ;  /* 0x0000003700207202 */ /* 0x000fc40000000f00 */
[----:B------:R-:W-:Y:S02]  /*33b0*/  F2FP.SATFINITE.E4M3.F32.PACK_AB_MERGE_C R141, R75, R74, R93 ;  /* 0x0000004a4b8d723e */ /* 0x000fe4000480705d */
[----:B------:R-:W2:Y:S01]  /*33c0*/  MUFU.EX2 R79, R79 ;  /* 0x0000004f004f7308 */ /* 0x000ea20000000800 */
[----:B-1----:R-:W-:-:S04]  /*33d0*/  FADD.FTZ R8, R36, R9 ;  /* 0x0000000924087221 */ /* 0x002fc80000010000 */
[----:B------:R-:W-:-:S03]  /*33e0*/  FADD.FTZ R9, R37, R8 ;  /* 0x0000000825097221 */ /* 0x000fc60000010000 */
[----:B------:R-:W1:Y:S01]  /*33f0*/  MUFU.EX2 R82, R82 ;  /* 0x0000005200527308 */ /* 0x000e620000000800 */
[----:B0-----:R-:W-:-:S01]  /*3400*/  FADD.FTZ R12, R78, R13 ;  /* 0x0000000d4e0c7221 */ /* 0x001fc20000010000 */
[----:B------:R-:W-:-:S06]  /*3410*/  FADD.FTZ R6, R30, R9 ;  /* 0x000000091e067221 */ /* 0x000fcc0000010000 */
[----:B------:R-:W0:Y:S01]  /*3420*/  MUFU.EX2 R31, R31 ;  /* 0x0000001f001f7308 */ /* 0x000e220000000800 */
[----:B--2---:R-:W-:-:S07]  /*3430*/  FADD.FTZ R7, R79, R12 ;  /* 0x0000000c4f077221 */ /* 0x004fce0000010000 */
[----:B------:R-:W2:Y:S01]  /*3440*/  MUFU.EX2 R83, R83 ;  /* 0x0000005300537308 */ /* 0x000ea20000000800 */
[----:B-1----:R-:W-:-:S07]  /*3450*/  FADD.FTZ R8, R82, R7 ;  /* 0x0000000752087221 */ /* 0x002fce0000010000 */
[----:B------:R-:W1:Y:S01]  /*3460*/  MUFU.EX2 R34, R34 ;  /* 0x0000002200227308 */ /* 0x000e620000000800 */
[C---:B0-----:R-:W-:Y:S01]  /*3470*/  F2FP.SATFINITE.E4M3.F32.PACK_AB_MERGE_C R30, R31.reuse, R30, RZ ;  /* 0x0000001e1f1e723e */ /* 0x041fe200048070ff */
[----:B------:R-:W-:-:S03]  /*3480*/  FADD.FTZ R31, R31, R6 ;  /* 0x000000061f1f7221 */ /* 0x000fc60000010000 */
[----:B------:R-:W-:Y:S01]  /*3490*/  F2FP.SATFINITE.E4M3.F32.PACK_AB_MERGE_C R142, R37, R36, R30 ;  /* 0x00000024258e723e */ /* 0x000fe2000480701e */
[----:B------:R-:W-:Y:S02]  /*34a0*/  IMAD.MOV.U32 R37, RZ, RZ, R55 ;  /* 0x000000ffff257224 */ /* 0x000fe400078e0037 */
[----:B------:R-:W0:Y:S01]  /*34b0*/  MUFU.EX2 R35, R35 ;  /* 0x0000002300237308 */ /* 0x000e220000000800 */
[----:B--2---:R-:W-:-:S01]  /*34c0*/  FADD.FTZ R8, R83, R8 ;  /* 0x0000000853087221 */ /* 0x004fc20000010000 */
[----:B------:R-:W-:Y:S01]  /*34d0*/  F2FP.SATFINITE.E4M3.F32.PACK_AB_MERGE_C R82, R83, R82, RZ ;  /* 0x000000525352723e */ /* 0x000fe200048070ff */
[--C-:B------:R-:W-:Y:S02]  /*34e0*/  IMAD.MOV.U32 R36, RZ, RZ, R55.reuse ;  /* 0x000000ffff247224 */ /* 0x100fe400078e0037 */
[----:B------:R-:W-:Y:S01]  /*34f0*/  FADD.FTZ R7, R5, R8 ;  /* 0x0000000805077221 */ /* 0x000fe20000010000 */
[----:B------:R-:W-:Y:S01]  /*3500*/  F2FP.SATFINITE.E4M3.F32.PACK_AB_MERGE_C R143, R79, R78, R82 ;  /* 0x0000004e4f8f723e */ /* 0x000fe20004807052 */
[----:B------:R-:W-:Y:S01]  /*3510*/  IMAD.MOV.U32 R30, RZ, RZ, R55 ;  /* 0x000000ffff1e7224 */ /* 0x000fe200078e0037 */
[----:B------:R-:W2:Y:S01]  /*3520*/  MUFU.EX2 R40, R40 ;  /* 0x0000002800287308 */ /* 0x000ea20000000800 */
[----:B-1----:R-:W-:-:S01]  /*3530*/  FADD.FTZ R6, R34, R31 ;  /* 0x0000001f22067221 */ /* 0x002fc20000010000 */
[----:B------:R-:W-:-:S06]  /*3540*/  IMAD.MOV.U32 R31, RZ, RZ, R55 ;  /* 0x000000ffff1f7224 */ /* 0x000fcc00078e0037 */
[----:B------:R-:W1:Y:S01]  /*3550*/  MUFU.EX2 R38, R38 ;  /* 0x0000002600267308 */ /* 0x000e620000000800 */
[----:B0-----:R-:W-:-:S07]  /*3560*/  FADD.FTZ R9, R35, R6 ;  /* 0x0000000623097221 */ /* 0x001fce0000010000 */
[----:B------:R-:W0:Y:S01]  /*3570*/  MUFU.EX2 R57, R57 ;  /* 0x0000003900397308 */ /* 0x000e220000000800 */
[----:B--2---:R-:W-:-:S04]  /*3580*/  FADD.FTZ R11, R40, R7 ;  /* 0x00000007280b7221 */ /* 0x004fc80000010000 */
[----:B------:R-:W-:-:S03]  /*3590*/  FADD.FTZ R8, R58, R11 ;  /* 0x0000000b3a087221 */ /* 0x000fc60000010000 */
[----:B------:R-:W2:Y:S01]  /*35a0*/  MUFU.EX2 R59, R59 ;  /* 0x0000003b003b7308 */ /* 0x000ea20000000800 */
[----:B-1----:R-:W-:-:S07]  /*35b0*/  FADD.FTZ R6, R38, R9 ;  /* 0x0000000926067221 */ /* 0x002fce0000010000 */
[----:B------:R-:W1:Y:S01]  /*35c0*/  MUFU.EX2 R60, R60 ;  /* 0x0000003c003c7308 */ /* 0x000e620000000800 */
[C---:B0-----:R-:W-:Y:S01]  /*35d0*/  F2FP.SATFINITE.E4M3.F32.PACK_AB_MERGE_C R38, R57.reuse, R38, RZ ;  /* 0x000000263926723e */ /* 0x041fe200048070ff */
[----:B------:R-:W-:-:S03]  /*35e0*/  FADD.FTZ R57, R57, R6 ;  /* 0x0000000639397221 */ /* 0x000fc60000010000 */
[----:B------:R-:W-:Y:S01]  /*35f0*/  F2FP.SATFINITE.E4M3.F32.PACK_AB_MERGE_C R144, R35, R34, R38 ;  /* 0x000000222390723e */ /* 0x000fe20004807026 */
[--C-:B------:R-:W-:Y:S02]  /*3600*/  IMAD.MOV.U32 R38, RZ, RZ, R55.reuse ;  /* 0x000000ffff267224 */ /* 0x100fe400078e0037 */
[----:B------:R-:W0:Y:S01]  /*3610*/  MUFU.EX2 R26, R66 ;  /* 0x00000042001a7308 */ /* 0x000e220000000800 */
[C---:B--2---:R-:W-:Y:S01]  /*3620*/  F2FP.SATFINITE.E4M3.F32.PACK_AB_MERGE_C R58, R59.reuse, R58, RZ ;  /* 0x0000003a3b3a723e */ /* 0x044fe200048070ff */
[----:B------:R-:W-:Y:S01]  /*3630*/  FADD.FTZ R59, R59, R8 ;  /* 0x000000083b3b7221 */ /* 0x000fe20000010000 */
[--C-:B------:R-:W-:Y:S02]  /*3640*/  IMAD.MOV.U32 R35, RZ, RZ, R55.reuse ;  /* 0x000000ffff237224 */ /* 0x100fe400078e0037 */
[----:B------:R-:W-:Y:S01]  /*3650*/  F2FP.SATFINITE.E4M3.F32.PACK_AB_MERGE_C R145, R40, R5, R58 ;  /* 0x000000052891723e */ /* 0x000fe2000480703a */
[----:B------:R-:W-:Y:S02]  /*3660*/  IMAD.MOV.U32 R40, RZ, RZ, R55 ;  /* 0x000000ffff287224 */ /* 0x000fe400078e0037 */
[----:B------:R-:W2:Y:S01]  /*3670*/  MUFU.EX2 R61, R61 ;  /* 0x0000003d003d7308 */ /* 0x000ea20000000800 */
[----:B-1----:R-:W-:-:S01]  /*3680*/  FADD.FTZ R6, R60, R57 ;  /* 0x000000393c067221 */ /* 0x002fc20000010000 */
[----:B------:R-:W-:-:S06]  /*3690*/  IMAD.MOV.U32 R34, RZ, RZ, R55 ;  /* 0x000000ffff227224 */ /* 0x000fcc00078e0037 */
[----:B------:R-:W1:Y:S01]  /*36a0*/  MUFU.EX2 R27, R67 ;  /* 0x00000043001b7308 */ /* 0x000e620000000800 */
[----:B0-----:R-:W-:-:S07]  /*36b0*/  FADD.FTZ R8, R26, R59 ;  /* 0x0000003b1a087221 */ /* 0x001fce0000010000 */
[----:B------:R-:W0:Y:S01]  /*36c0*/  MUFU.EX2 R64, R64 ;  /* 0x0000004000407308 */ /* 0x000e220000000800 */
[----:B--2---:R-:W-:-:S07]  /*36d0*/  FADD.FTZ R11, R61, R6 ;  /* 0x000000063d0b7221 */ /* 0x004fce0000010000 */
[----:B------:R-:W2:Y:S01]  /*36e0*/  MUFU.EX2 R70, R70 ;  /* 0x0000004600467308 */ /* 0x000ea20000000800 */
[----:B-1----:R-:W-:-:S07]  /*36f0*/  FADD.FTZ R13, R27, R8 ;  /* 0x000000081b0d7221 */ /* 0x002fce0000010000 */
[----:B------:R-:W1:Y:S01]  /*3700*/  MUFU.EX2 R65, R65 ;  /* 0x0000004100417308 */ /* 0x000e620000000800 */
[----:B0-----:R-:W-:-:S07]  /*3710*/  FADD.FTZ R6, R64, R11 ;  /* 0x0000000b40067221 */ /* 0x001fce0000010000 */
[----:B------:R-:W0:Y:S01]  /*3720*/  MUFU.EX2 R71, R71 ;  /* 0x0000004700477308 */ /* 0x000e220000000800 */
[----:B--2---:R-:W-:-:S07]  /*3730*/  FADD.FTZ R8, R70, R13 ;  /* 0x0000000d46087221 */ /* 0x004fce0000010000 */
[----:B------:R-:W2:Y:S01]  /*3740*/  MUFU.EX2 R43, R43 ;  /* 0x0000002b002b7308 */ /* 0x000ea20000000800 */
[----:B-1----:R-:W-:-:S01]  /*3750*/  FADD.FTZ R6, R65, R6 ;  /* 0x0000000641067221 */ /* 0x002fc20000010000 */
[----:B------:R-:W-:-:S04]  /*3760*/  F2FP.SATFINITE.E4M3.F32.PACK_AB_MERGE_C R64, R65, R64, RZ ;  /* 0x000000404140723e */ /* 0x000fc800048070ff */
[----:B------:R-:W-:Y:S02]  /*3770*/  F2FP.SATFINITE.E4M3.F32.PACK_AB_MERGE_C R146, R61, R60, R64 ;  /* 0x0000003c3d92723e */ /* 0x000fe40004807040 */
[----:B------:R-:W1:Y:S01]  /*3780*/  MUFU.EX2 R63, R63 ;  /* 0x0000003f003f7308 */ /* 0x000e620000000800 */
[----:B0-----:R-:W-:-:S01]  /*3790*/  FADD.FTZ R8, R71, R8 ;  /* 0x0000000847087221 */ /* 0x001fc20000010000 */
[----:B------:R-:W-:-:S04]  /*37a0*/  F2FP.SATFINITE.E4M3.F32.PACK_AB_MERGE_C R70, R71, R70, RZ ;  /* 0x000000464746723e */ /* 0x000fc800048070ff */
[----:B------:R-:W-:Y:S01]  /*37b0*/  F2FP.SATFINITE.E4M3.F32.PACK_AB_MERGE_C R147, R27, R26, R70 ;  /* 0x0000001a1b93723e */ /* 0x000fe20004807046 */
[----:B------:R-:W-:Y:S01]  /*37c0*/  IMAD.MOV.U32 R27, RZ, RZ, R55 ;  /* 0x000000ffff1b7224 */ /* 0x000fe200078e0037 */
[----:B------:R-:W0:Y:S01]  /*37d0*/  MUFU.EX2 R68, R68 ;  /* 0x0000004400447308 */ /* 0x000e220000000800 */
[----:B--2---:R-:W-:-:S01]  /*37e0*/  FADD.FTZ R11, R43, R6 ;  /* 0x000000062b0b7221 */ /* 0x004fc20000010000 */
[----:B------:R-:W-:-:S06]  /*37f0*/  IMAD.MOV.U32 R26, RZ, RZ, R55 ;  /* 0x000000ffff1a7224 */ /* 0x000fcc00078e0037 */
        /* <DEDUP_REMOVED lines=8> */
[----:B------:R1:W3:Y:S01]  /*3880*/  MUFU.EX2 R7, R52 ;  /* 0x0000003400077308 */ /* 0x0002e20000000800 */
[----:B0-----:R-:W-:-:S07]  /*3890*/  FADD.FTZ R6, R50, R13 ;  /* 0x0000000d32067221 */ /* 0x001fce0000010000 */
[----:B------:R-:W0:Y:S01]  /*38a0*/  MUFU.EX2 R49, R49 ;  /* 0x0000003100317308 */ /* 0x000e220000000800 */
[C---:B--2---:R-:W-:Y:S01]  /*38b0*/  F2FP.SATFINITE.E4M3.F32.PACK_AB_MERGE_C R47, R76.reuse, R47, RZ ;  /* 0x0000002f4c2f723e */ /* 0x044fe200048070ff */
[----:B------:R-:W-:Y:S01]  /*38c0*/  FADD.FTZ R76, R76, R11 ;  /* 0x0000000b4c4c7221 */ /* 0x000fe20000010000 */
[----:B-1----:R-:W-:Y:S02]  /*38d0*/  MOV R52, R55 ;  /* 0x0000003700347202 */ /* 0x002fe40000000f00 */
[----:B------:R-:W-:Y:S01]  /*38e0*/  F2FP.SATFINITE.E4M3.F32.PACK_AB_MERGE_C R148, R68, R43, R47 ;  /* 0x0000002b4494723e */ /* 0x000fe2000480702f */
[--C-:B------:R-:W-:Y:S02]  /*38f0*/  IMAD.MOV.U32 R47, RZ, RZ, R55.reuse ;  /* 0x000000ffff2f7224 */ /* 0x100fe400078e0037 */
[----:B------:R-:W1:Y:S01]  /*3900*/  MUFU.EX2 R54, R54 ;  /* 0x0000003600367308 */ /* 0x000e620000000800 */
[C---:B---3--:R-:W-:Y:S01]  /*3910*/  F2FP.SATFINITE.E4M3.F32.PACK_AB_MERGE_C R50, R7.reuse, R50, RZ ;  /* 0x000000320732723e */ /* 0x048fe200048070ff */
[----:B------:R-:W-:Y:S01]  /*3920*/  FADD.FTZ R7, R7, R6 ;  /* 0x0000000607077221 */ /* 0x000fe20000010000 */
[----:B------:R-:W-:-:S02]  /*3930*/  IMAD.MOV.U32 R43, RZ, RZ, R55 ;  /* 0x000000ffff2b7224 */ /* 0x000fc400078e0037 */
[----:B------:R-:W-:Y:S01]  /*3940*/  F2FP.SATFINITE.E4M3.F32.PACK_AB_MERGE_C R149, R86, R63, R50 ;  /* 0x0000003f5695723e */ /* 0x000fe20004807032 */
[----:B------:R-:W-:Y:S02]  /*3950*/  IMAD.MOV.U32 R50, RZ, RZ, R55 ;  /* 0x000000ffff327224 */ /* 0x000fe400078e0037 */
[----:B------:R-:W2:Y:S01]  /*3960*/  MUFU.EX2 R44, R44 ;  /* 0x0000002c002c7308 */ /* 0x000ea20000000800 */
[----:B0-----:R-:W-:-:S07]  /*3970*/  FADD.FTZ R5, R49, R76 ;  /* 0x0000004c31057221 */ /* 0x001fce0000010000 */
[----:B------:R-:W0:Y:S01]  /*3980*/  MUFU.EX2 R9, R72 ;  /* 0x0000004800097308 */ /* 0x000e220000000800 */
[----:B-1----:R-:W-:-:S07]  /*3990*/  FADD.FTZ R6, R54, R7 ;  /* 0x0000000736067221 */ /* 0x002fce0000010000 */
[----:B------:R-:W-:Y:S01]  /*39a0*/  MUFU.EX2 R45, R45 ;  /* 0x0000002d002d7308 */ /* 0x000fe20000000800 */
[----:B--2---:R-:W-:-:S07]  /*39b0*/  FADD.FTZ R8, R44, R5 ;  /* 0x000000052c087221 */ /* 0x004fce0000010000 */
[----:B------:R-:W1:Y:S01]  /*39c0*/  MUFU.EX2 R46, R46 ;  /* 0x0000002e002e7308 */ /* 0x000e620000000800 */
[----:B0-----:R-:W-:-:S07]  /*39d0*/  FADD.FTZ R5, R9, R6 ;  /* 0x0000000609057221 */ /* 0x001fce0000010000 */
[----:B------:R-:W-:Y:S08]  /*39e0*/  MUFU.EX2 R56, R56 ;  /* 0x0000003800387308 */ /* 0x000ff00000000800 */
[----:B------:R-:W0:Y:S01]  /*39f0*/  MUFU.EX2 R39, R39 ;  /* 0x0000002700277308 */ /* 0x000e220000000800 */
[----:B-1----:R-:W-:Y:S01]  /*3a00*/  F2FP.SATFINITE.E4M3.F32.PACK_AB_MERGE_C R6, R46, R45, RZ ;  /* 0x0000002d2e06723e */ /* 0x002fe200048070ff */
[----:B------:R-:W-:-:S03]  /*3a10*/  FADD.FTZ R45, R45, R8 ;  /* 0x000000082d2d7221 */ /* 0x000fc60000010000 */
[----:B------:R-:W-:Y:S01]  /*3a20*/  F2FP.SATFINITE.E4M3.F32.PACK_AB_MERGE_C R150, R44, R49, R6 ;  /* 0x000000312c96723e */ /* 0x000fe20004807006 */
[----:B------:R-:W-:-:S01]  /*3a30*/  FADD.FTZ R6, R46, R45 ;  /* 0x0000002d2e067221 */ /* 0x000fc20000010000 */
[--C-:B------:R-:W-:Y:S02]  /*3a40*/  IMAD.MOV.U32 R49, RZ, RZ, R55.reuse ;  /* 0x000000ffff317224 */ /* 0x100fe400078e0037 */
[--C-:B------:R-:W-:Y:S02]  /*3a50*/  IMAD.MOV.U32 R46, RZ, RZ, R55.reuse ;  /* 0x000000ffff2e7224 */ /* 0x100fe400078e0037 */
[--C-:B------:R-:W-:Y:S02]  /*3a60*/  IMAD.MOV.U32 R45, RZ, RZ, R55.reuse ;  /* 0x000000ffff2d7224 */ /* 0x100fe400078e0037 */
[----:B------:R-:W-:Y:S01]  /*3a70*/  IMAD.MOV.U32 R44, RZ, RZ, R55 ;  /* 0x000000ffff2c7224 */ /* 0x000fe200078e0037 */
[----:B0-----:R-:W-:Y:S01]  /*3a80*/  F2FP.SATFINITE.E4M3.F32.PACK_AB_MERGE_C R7, R39, R56, RZ ;  /* 0x000000382707723e */ /* 0x001fe200048070ff */
[----:B------:R-:W-:-:S03]  /*3a90*/  FADD.FTZ R56, R56, R5 ;  /* 0x0000000538387221 */ /* 0x000fc60000010000 */
[----:B------:R-:W-:Y:S01]  /*3aa0*/  F2FP.SATFINITE.E4M3.F32.PACK_AB_MERGE_C R151, R9, R54, R7 ;  /* 0x000000360997723e */ /* 0x000fe20004807007 */
[----:B------:R-:W-:-:S01]  /*3ab0*/  FADD.FTZ R5, R39, R56 ;  /* 0x0000003827057221 */ /* 0x000fc20000010000 */
[--C-:B------:R-:W-:Y:S02]  /*3ac0*/  IMAD.MOV.U32 R54, RZ, RZ, R55.reuse ;  /* 0x000000ffff367224 */ /* 0x100fe400078e0037 */
[----:B------:R-:W-:Y:S01]  /*3ad0*/  IMAD.MOV.U32 R39, RZ, RZ, R55 ;  /* 0x000000ffff277224 */ /* 0x000fe200078e0037 */
[----:B------:R-:W-:Y:S06]  /*3ae0*/  @!P1 BRA `(.L_x_14) ;  /* 0x0000002000f09947 */ /* 0x000fec0003800000 */
[----:B------:R-:W-:Y:S01]  /*3af0*/  IMAD.MOV.U32 R9, RZ, RZ, R4 ;  /* 0x000000ffff097224 */ /* 0x000fe200078e0004 */
[----:B------:R-:W-:Y:S02]  /*3b00*/  MOV R7, R3 ;  /* 0x0000000300077202 */ /* 0x000fe40000000f00 */
[----:B------:R-:W-:Y:S02]  /*3b10*/  CS2R R54, SRZ ;  /* 0x0000000000367805 */ /* 0x000fe4000001ff00 */
[----:B------:R-:W-:Y:S02]  /*3b20*/  CS2R R52, SRZ ;  /* 0x0000000000347805 */ /* 0x000fe4000001ff00 */
[----:B------:R-:W-:Y:S02]  /*3b30*/  CS2R R50, SRZ ;  /* 0x0000000000327805 */ /* 0x000fe4000001ff00 */
[----:B------:R-:W-:Y:S02]  /*3b40*/  CS2R R48, SRZ ;  /* 0x0000000000307805 */ /* 0x000fe4000001ff00 */
[----:B------:R-:W-:-:S02]  /*3b50*/  CS2R R46, SRZ ;  /* 0x00000000002e7805 */ /* 0x000fc4000001ff00 */
[----:B------:R-:W-:Y:S02]  /*3b60*/  CS2R R44, SRZ ;  /* 0x00000000002c7805 */ /* 0x000fe4000001ff00 */
        /* <DEDUP_REMOVED lines=9> */
[----:B------:R-:W-:Y:S01]  /*3c00*/  CS2R R24, SRZ ;  /* 0x0000000000187805 */ /* 0x000fe2000001ff00 */
[----:B------:R-:W-:Y:S01]  /*3c10*/  UIADD3 UR25, UR48, -0x2, URZ ;  /* 0xfffffffe30197890 */ /* 0x000fe2000fffe03f */
[----:B------:R-:W-:Y:S01]  /*3c20*/  UMOV UR24, UR39 ;  /* 0x0000002700187c82 */ /* 0x000fe20008000000 */
[----:B------:R-:W-:-:S10]  /*3c30*/  UMOV UR23, UR40 ;  /* 0x0000002800177c82 */ /* 0x000fd40008000000 */
.L_x_25:
[----:B------:R-:W-:-:S04]  /*3c40*/  UISETP.NE.AND UP0, UPT, UR23, 0x1, UPT ;  /* 0x000000011700788c */ /* 0x000fc8000bf05270 */
[----:B------:R-:W-:-:S04]  /*3c50*/  USEL UR39, URZ, 0x1, UP0 ;  /* 0x000000013f277887 */ /* 0x000fc80008000000 */
[----:B------:R-:W-:Y:S01]  /*3c60*/  ULOP3.LUT UR39, UR24, UR39, URZ, 0x3c, !UPT ;  /* 0x0000002718277292 */ /* 0x000fe2000f8e3c3f */
[----:B------:R-:W-:Y:S11]  /*3c70*/  @!P0 BRA `(.L_x_15) ;  /* 0x0000000000048947 */ /* 0x000ff60003800000 */
[----:B------:R-:W-:Y:S01]  /*3c80*/  BPT.TRAP 0x1 ;  /* 0x000000040000795c */ /* 0x000fe20000300000 */
.L_x_15:
[----:B------:R-:W0:Y:S01]  /*3c90*/  S2UR UR20, SR_CgaCtaId ;  /* 0x00000000001479c3 */ /* 0x000e220000008800 */
[----:B------:R-:W-:Y:S01]  /*3ca0*/  UIADD3 UR40, UR23, 0x1, URZ ;  /* 0x0000000117287890 */ /* 0x000fe2000fffe03f */
[----:B------:R-:W-:Y:S01]  /*3cb0*/  IMAD.U32 R3, RZ, RZ, UR39 ;  /* 0x00000027ff037e24 */ /* 0x000fe2000f8e00ff */
[----:B------:R-:W-:Y:S02]  /*3cc0*/  UMOV UR21, 0x400 ;  /* 0x0000040000157882 */ /* 0x000fe40000000000 */
[----:B------:R-:W-:Y:S02]  /*3cd0*/  UISETP.NE.AND UP0, UPT, UR40, 0x2, UPT ;  /* 0x000000022800788c */ /* 0x000fe4000bf05270 */
[----:B------:R-:W-:Y:S02]  /*3ce0*/  SHF.L.U32 R3, R3, 0x1f, RZ ;  /* 0x0000001f03037819 */ /* 0x000fe400000006ff */
[----:B------:R-:W-:Y:S02]  /*3cf0*/  USEL UR40, UR40, URZ, UP0 ;  /* 0x0000003f28287287 */ /* 0x000fe40008000000 */
[----:B0-----:R-:W-:-:S04]  /*3d00*/  ULEA UR21, UR20, UR21, 0x18 ;  /* 0x0000001514157291 */ /* 0x001fc8000f8ec03f */
[----:B------:R-:W-:-:S09]  /*3d10*/  ULEA UR22, UR40, UR21, 0x3 ;  /* 0x0000001528167291 */ /* 0x000fd2000f8e183f */
[----:B------:R0:W1:Y:S01]  /*3d20*/  SYNCS.PHASECHK.TRANS64.TRYWAIT P1, [UR22+0x13230], R3 ;  /* 0x01323003ff0075a7 */ /* 0x0000620008020156 */
[----:B------:R-:W-:Y:S05]  /*3d30*/  @!P0 BRA `(.L_x_16) ;  /* 0x0000000000048947 */ /* 0x000fea0003800000 */
[----:B------:R-:W-:Y:S01]  /*3d40*/  BPT.TRAP 0x1 ;  /* 0x000000040000795c */ /* 0x000fe20000300000 */
.L_x_16:
[----:B-1----:R-:W-:Y:S05]  /*3d50*/  @P1 BRA `(.L_x_17) ;  /* 0x0000000000081947 */ /* 0x002fea0003800000 */
[----:B------:R-:W1:Y:S02]  /*3d60*/  SYNCS.PHASECHK.TRANS64.TRYWAIT P1, [UR22+0x13230], R3 ;  /* 0x01323003ff0075a7 */ /* 0x000e640008020156 */
[----:B-1----:R-:W-:Y:S05]  /*3d70*/  @!P1 BRA `(.L_x_18) ;  /* 0x0000008000449947 */ /* 0x002fea0003800000 */
.L_x_17:
[----:B------:R-:W-:Y:S01]  /*3d80*/  R2UR UR26, R0 ;  /* 0x00000000001a72ca */ /* 0x000fe200000e0000 */
[----:B------:R-:W-:Y:S01]  /*3d90*/  WARPGROUP.ARRIVE ;  /* 0x00000000000079c5 */ /* 0x000fe20000000000 */
[----:B------:R-:W-:Y:S01]  /*3da0*/  UMOV UR11, 0x80000020 ;  /* 0x80000020000b7882 */ /* 0x000fe20000000000 */
[----:B------:R-:W-:Y:S01]  /*3db0*/  UMOV UR12, UR8 ;  /* 0x00000008000c7c82 */ /* 0x000fe20008000000 */
[----:B------:R-:W-:Y:S01]  /*3dc0*/  UMOV UR13, UR9 ;  /* 0x00000009000d7c82 */ /* 0x000fe20008000000 */
[----:B------:R-:W-:Y:S01]  /*3dd0*/  UMOV UR15, 0x80000020 ;  /* 0x80000020000f7882 */ /* 0x000fe20000000000 */
[----:B------:R-:W-:Y:S01]  /*3de0*/  UMOV UR16, UR8 ;  /* 0x0000000800107c82 */ /* 0x000fe20008000000 */
[----:B------:R-:W-:Y:S01]  /*3df0*/  UMOV UR17, UR9 ;  /* 0x0000000900117c82 */ /* 0x000fe20008000000 */
[----:B------:R-:W-:Y:S01]  /*3e00*/  UMOV UR19, 0x80000020 ;  /* 0x8000002000137882 */ /* 0x000fe20000000000 */
[----:B------:R-:W-:-:S04]  /*3e10*/  UMOV UR7, 0x80000020 ;  /* 0x8000002000077882 */ /* 0x000fc80000000000 */
[----:B------:R-:W-:-:S04]  /*3e20*/  UIMAD UR26, UR40, 0x280, UR26 ;  /* 0x00000280281a78a4 */ /* 0x000fc8000f8e021a */
[----:B------:R-:W-:Y:S02]  /*3e30*/  UIADD3 UR14, UR26, 0x80, URZ ;  /* 0x000000801a0e7890 */ /* 0x000fe4000fffe03f */
[----:B------:R-:W-:Y:S02]  /*3e40*/  UIADD3 UR18, UR26, 0x100, URZ ;  /* 0x000001001a127890 */ /* 0x000fe4000fffe03f */
[----:B------:R-:W-:Y:S01]  /*3e50*/  UMOV UR10, UR26 ;  /* 0x0000001a000a7c82 */ /* 0x000fe20008000000 */
[----:B------:R-:W-:Y:S01]  /*3e60*/  UIADD3 UR6, UR26, 0x200, URZ ;  /* 0x000002001a067890 */ /* 0x000fe2000fffe03f */
[----:B------:R-:W-:Y:S01]  /*3e70*/  QGMMA.64x32x32.F32.E4M3.E4M3 R120, gdesc[UR8], RZ, !UPT, gsb0 ;  /* 0x00600000087879f3 */ /* 0x000fe2000c0008ff */
[----:B------:R-:W-:Y:S01]  /*3e80*/  UIADD3 UR10, UR26, 0x180, URZ ;  /* 0x000001801a0a7890 */ /* 0x000fe2000fffe03f */
[----:B------:R-:W-:Y:S01]  /*3e90*/  UMOV UR11, 0x80000020 ;  /* 0x80000020000b7882 */ /* 0x000fe20000000000 */
[----:B------:R-:W-:Y:S02]  /*3ea0*/  WARPGROUP.DEPBAR.LE gsb0, 0x0 ;  /* 0x00008000000079c5 */ /* 0x000fe40000010000 */
[----:B------:R-:W-:-:S06]  /*3eb0*/  WARPGROUP.ARRIVE ;  /* 0x00000000000079c5 */ /* 0x000fcc0000000000 */
[----:B------:R-:W-:Y:S01]  /*3ec0*/  QGMMA.64x32x32.F32.E4M3.E4M3 R104, gdesc[UR12], RZ, !UPT, gsb0 ;  /* 0x006000000c6879f3 */ /* 0x000fe2000c0008ff */
[----:B------:R-:W-:Y:S01]  /*3ed0*/  UIADD3 UR14, UR26, 0x82, URZ ;  /* 0x000000821a0e7890 */ /* 0x000fe2000fffe03f */
[----:B------:R-:W-:Y:S01]  /*3ee0*/  UMOV UR12, UR4 ;  /* 0x00000004000c7c82 */ /* 0x000fe20008000000 */
[----:B------:R-:W-:Y:S01]  /*3ef0*/  UMOV UR13, UR5 ;  /* 0x00000005000d7c82 */ /* 0x000fe20008000000 */
        /* <DEDUP_REMOVED lines=16> */
[----:B------:R-:W-:Y:S03]  /*4000*/  QGMMA.64x32x32.F32.E4M3.E4M3 R56, gdesc[UR8], RZ, !UPT, gsb0 ;  /* 0x00600000083879f3 */ /* 0x000fe6000c0008ff */
[----:B------:R-:W-:Y:S02]  /*4010*/  WARPGROUP.DEPBAR.LE gsb0, 0x0 ;  /* 0x00008000000079c5 */ /* 0x000fe40000010000 */
[----:B------:R-:W-:-:S06]  /*4020*/  WARPGROUP.ARRIVE ;  /* 0x00000000000079c5 */ /* 0x000fcc0000000000 */
[----:B------:R-:W-:Y:S01]  /*4030*/  QGMMA.64x32x32.F32.E4M3.E4M3 R120, gdesc[UR4], R120, gsb0 ;  /* 0x00600000047879f3 */ /* 0x000fe20008000878 */
[----:B------:R-:W-:Y:S01]  /*4040*/  UIADD3 UR6, UR26, 0x182, URZ ;  /* 0x000001821a067890 */ /* 0x000fe2000fffe03f */
[----:B------:R-:W-:Y:S01]  /*4050*/  UMOV UR7, 0x80000020 ;  /* 0x8000002000077882 */ /* 0x000fe20000000000 */
[----:B------:R-:W-:Y:S01]  /*4060*/  UIADD3 UR26, UR26, 0x202, URZ ;  /* 0x000002021a1a7890 */ /* 0x000fe2000fffe03f */
[----:B------:R-:W-:Y:S02]  /*4070*/  WARPGROUP.DEPBAR.LE gsb0, 0x0 ;  /* 0x00008000000079c5 */ /* 0x000fe40000010000 */
[----:B------:R-:W-:-:S06]  /*4080*/  WARPGROUP.ARRIVE ;  /* 0x00000000000079c5 */ /* 0x000fcc0000000000 */
[----:B------:R-:W-:Y:S03]  /*4090*/  QGMMA.64x32x32.F32.E4M3.E4M3 R104, gdesc[UR12], R104, gsb0 ;  /* 0x006000000c6879f3 */ /* 0x000fe60008000868 */
[----:B------:R-:W-:Y:S02]  /*40a0*/  WARPGROUP.DEPBAR.LE gsb0, 0x0 ;  /* 0x00008000000079c5 */ /* 0x000fe40000010000 */
[----:B------:R-:W-:-:S06]  /*40b0*/  WARPGROUP.ARRIVE ;  /* 0x00000000000079c5 */ /* 0x000fcc0000000000 */
[----:B------:R-:W-:Y:S03]  /*40c0*/  QGMMA.64x32x32.F32.E4M3.E4M3 R88, gdesc[UR16], R88, gsb0 ;  /* 0x00600000105879f3 */ /* 0x000fe60008000858 */
        /* <DEDUP_REMOVED lines=11> */
.L_x_19:
[----:B------:R-:W-:Y:S01]  /*4180*/  ULEA UR12, UR23, UR21, 0x3 ;  /* 0x00000015170c7291 */ /* 0x000fe2000f8e183f */
[----:B01----:R-:W-:-:S05]  /*4190*/  IMAD.U32 R3, RZ, RZ, UR24 ;  /* 0x00000018ff037e24 */ /* 0x003fca000f8e00ff */
[----:B------:R-:W-:-:S04]  /*41a0*/  SHF.L.U32 R3, R3, 0x1f, RZ ;  /* 0x0000001f03037819 */ /* 0x000fc800000006ff */
[----:B------:R0:W1:Y:S01]  /*41b0*/  SYNCS.PHASECHK.TRANS64.TRYWAIT P1, [UR12+0x13250], R3 ;  /* 0x01325003ff0075a7 */ /* 0x000062000802014c */
[----:B------:R-:W-:Y:S05]  /*41c0*/  @!P0 BRA `(.L_x_20) ;  /* 0x0000000000048947 */ /* 0x000fea0003800000 */
[----:B------:R-:W-:Y:S01]  /*41d0*/  BPT.TRAP 0x1 ;  /* 0x000000040000795c */ /* 0x000fe20000300000 */
.L_x_20:
[----:B-1----:R-:W-:Y:S05]  /*41e0*/  @P1 BRA `(.L_x_21) ;  /* 0x0000000000081947 */ /* 0x002fea0003800000 */
[----:B------:R-:W1:Y:S02]  /*41f0*/  SYNCS.PHASECHK.TRANS64.TRYWAIT P1, [UR12+0x13250], R3 ;  /* 0x01325003ff0075a7 */ /* 0x000e64000802014c */
[----:B-1----:R-:W-:Y:S05]  /*4200*/  @!P1 BRA `(.L_x_22) ;  /* 0x0000007c00389947 */ /* 0x002fea0003800000 */
.L_x_21:
[----:B------:R-:W-:Y:S01]  /*4210*/  UIADD3 UR21, UR21, 0x1000, URZ ;  /* 0x0000100015157890 */ /* 0x000fe2000fffe03f */
[----:B------:R-:W-:Y:S01]  /*4220*/  WARPGROUP.ARRIVE ;  /* 0x00000000000079c5 */ /* 0x000fe20000000000 */
[----:B------:R-:W-:Y:S01]  /*4230*/  UMOV UR7, 0xc0000010 ;  /* 0xc000001000077882 */ /* 0x000fe20000000000 */
[----:B------:R-:W-:Y:S01]  /*4240*/  UMOV UR11, 0xc0000010 ;  /* 0xc0000010000b7882 */ /* 0x000fe20000000000 */
[----:B------:R-:W-:-:S04]  /*4250*/  USHF.R.U32.HI UR21, URZ, 0x4, UR21 ;  /* 0x000000043f157899 */ /* 0x000fc80008011615 */
[----:B------:R-:W-:-:S04]  /*4260*/  ULOP3.LUT UR21, UR21, 0x3fff, URZ, 0xc0, !UPT ;  /* 0x00003fff15157892 */ /* 0x000fc8000f8ec03f */
[----:B------:R-:W-:-:S04]  /*4270*/  ULOP3.LUT UR10, UR21, 0x10000, URZ, 0xfc, !UPT ;  /* 0x00010000150a7892 */ /* 0x000fc8000f8efc3f */
[----:B------:R-:W-:-:S07]  /*4280*/  UIMAD UR10, UR23, 0x280, UR10 ;  /* 0x00000280170a78a4 */ /* 0x000fce000f8e020a */
[----:B------:R-:W-:Y:S02]  /*4290*/  UMOV UR6, UR10 ;  /* 0x0000000a00067c82 */ /* 0x000fe40008000000 */
[----:B------:R-:W-:Y:S01]  /*42a0*/  QGMMA.64x64x32.F32.E4M3.E4M3 R24, R152, gdesc[UR4], R24, gsb0 ;  /* 0x00e0000498187df3 */ /* 0x000fe20008000818 */
[----:B------:R-:W-:Y:S01]  /*42b0*/  UIADD3 UR6, UR10, 0x80, URZ ;  /* 0x000000800a067890 */ /* 0x000fe2000fffe03f */
[----:B------:R-:W-:Y:S01]  /*42c0*/  UMOV UR7, 0xc0000010 ;  /* 0xc000001000077882 */ /* 0x000fe20000000000 */
[----:B------:R-:W-:Y:S02]  /*42d0*/  WARPGROUP.DEPBAR.LE gsb0, 0x0 ;  /* 0x00008000000079c5 */ /* 0x000fe40000010000 */
[----:B------:R-:W-:-:S06]  /*42e0*/  WARPGROUP.ARRIVE ;  /* 0x00000000000079c5 */ /* 0x000fcc0000000000 */
        /* <DEDUP_REMOVED lines=8> */
[----:B------:R-:W-:Y:S01]  /*4370*/  UIADD3 UR10, UR10, 0x200, URZ ;  /* 0x000002000a0a7890 */ /* 0x000fe2000fffe03f */
[----:B------:R-:W-:Y:S02]  /*4380*/  WARPGROUP.DEPBAR.LE gsb0, 0x0 ;  /* 0x00008000000079c5 */ /* 0x000fe40000010000 */
[----:B------:R-:W-:-:S06]  /*4390*/  WARPGROUP.ARRIVE ;  /* 0x00000000000079c5 */ /* 0x000fcc0000000000 */
[----:B------:R-:W-:Y:S03]  /*43a0*/  QGMMA.64x64x32.F32.E4M3.E4M3 R24, R144, gdesc[UR4], R24, gsb0 ;  /* 0x00e0000490187df3 */ /* 0x000fe60008000818 */
[----:B------:R-:W-:Y:S02]  /*43b0*/  WARPGROUP.DEPBAR.LE gsb0, 0x0 ;  /* 0x00008000000079c5 */ /* 0x000fe40000010000 */
[----:B------:R-:W-:-:S06]  /*43c0*/  WARPGROUP.ARRIVE ;  /* 0x00000000000079c5 */ /* 0x000fcc0000000000 */
[----:B------:R-:W-:Y:S03]  /*43d0*/  QGMMA.64x64x32.F32.E4M3.E4M3 R24, R148, gdesc[UR8], R24, gsb0 ;  /* 0x00e0000894187df3 */ /* 0x000fe60008000818 */
[----:B------:R-:W-:Y:S02]  /*43e0*/  WARPGROUP.DEPBAR.LE gsb0, 0x0 ;  /* 0x00008000000079c5 */ /* 0x000fe40000010000 */
[----:B------:R-:W-:Y:S05]  /*43f0*/  @!P0 BRA `(.L_x_23) ;  /* 0x0000000000048947 */ /* 0x000fea0003800000 */
[----:B------:R-:W-:Y:S01]  /*4400*/  BPT.TRAP 0x1 ;  /* 0x000000040000795c */ /* 0x000fe20000300000 */
.L_x_23:
[----:B-1----:R-:W-:Y:S01]  /*4410*/  FMNMX.FTZ R4, R120, R7, !PT ;  /* 0x0000000778047209 */ /* 0x002fe20007810000 */
[----:B------:R-:W-:Y:S01]  /*4420*/  UIADD3 UR22, UR22, 0x13240, URZ ;  /* 0x0001324016167890 */ /* 0x000fe2000fffe03f */
[----:B------:R-:W-:Y:S02]  /*4430*/  FMNMX.FTZ R8, R122, R9, !PT ;  /* 0x000000097a087209 */ /* 0x000fe40007810000 */
[----:B0-----:R-:W-:Y:S01]  /*4440*/  FMNMX.FTZ R3, R121, R4, !PT ;  /* 0x0000000479037209 */ /* 0x001fe20007810000 */
[----:B------:R-:W-:Y:S01]  /*4450*/  UPRMT UR22, UR20, 0x654, UR22 ;  /* 0x0000065414167896 */ /* 0x000fe20008000016 */
[----:B------:R-:W-:Y:S02]  /*4460*/  FMNMX.FTZ R11, R123, R8, !PT ;  /* 0x000000087b0b7209 */ /* 0x000fe40007810000 */
[----:B------:R-:W-:Y:S02]  /*4470*/  FMNMX.FTZ R4, R124, R3, !PT ;  /* 0x000000037c047209 */ /* 0x000fe40007810000 */
[----:B------:R-:W-:-:S02]  /*4480*/  FMNMX.FTZ R8, R126, R11, !PT ;  /* 0x0000000b7e087209 */ /* 0x000fc40007810000 */
[----:B------:R-:W-:Y:S02]  /*4490*/  FMNMX.FTZ R3, R125, R4, !PT ;  /* 0x000000047d037209 */ /* 0x000fe40007810000 */
[----:B------:R-:W-:Y:S01]  /*44a0*/  FMNMX.FTZ R11, R127, R8, !PT ;  /* 0x000000087f0b7209 */ /* 0x000fe20007810000 */
[----:B------:R-:W-:Y:S01]  /*44b0*/  SYNCS.ARRIVE.TRANS64.RED.A1T0 RZ, [UR22], RZ ;  /* 0x000000ffffff79a7 */ /* 0x000fe20008100416 */
        /* <DEDUP_REMOVED lines=71> */
[----:B------:R-:W-:-:S03]  /*4930*/  FMNMX.FTZ R8, R71, R8, !PT ;  /* 0x0000000847087209 */ /* 0x000fc60007810000 */
[----:B------:R-:W0:Y:S04]  /*4940*/  SHFL.BFLY PT, R3, R10, 0x2, 0x1f ;  /* 0x0c401f000a037f89 */ /* 0x000e2800000e0000 */
[----:B------:R-:W1:Y:S01]  /*4950*/  SHFL.BFLY PT, R13, R8, 0x2, 0x1f ;  /* 0x0c401f00080d7f89 */ /* 0x000e6200000e0000 */
[----:B0-----:R-:W-:Y:S02]  /*4960*/  FMNMX.FTZ R11, R10, R3, !PT ;  /* 0x000000030a0b7209 */ /* 0x001fe40007810000 */
[----:B-1----:R-:W-:-:S03]  /*4970*/  FMNMX.FTZ R13, R8, R13, !PT ;  /* 0x0000000d080d7209 */ /* 0x002fc60007810000 */
[----:B------:R-:W0:Y:S04]  /*4980*/  SHFL.BFLY PT, R4, R11, 0x1, 0x1f ;  /* 0x0c201f000b047f89 */ /* 0x000e2800000e0000 */
[----:B------:R-:W1:Y:S01]  /*4990*/  SHFL.BFLY PT, R12, R13, 0x1, 0x1f ;  /* 0x0c201f000d0c7f89 */ /* 0x000e6200000e0000 */
[----:B0-----:R-:W-:Y:S02]  /*49a0*/  FMNMX.FTZ R3, R11, R4, !PT ;  /* 0x000000040b037209 */ /* 0x001fe40007810000 */
[----:B-1----:R-:W-:Y:S01]  /*49b0*/  FMNMX.FTZ R4, R13, R12, !PT ;  /* 0x0000000c0d047209 */ /* 0x002fe20007810000 */
[----:B------:R-:W-:Y:S02]  /*49c0*/  IMAD.U32 R12, RZ, RZ, UR46 ;  /* 0x0000002eff0c7e24 */ /* 0x000fe4000f8e00ff */
[----:B------:R-:W-:-:S02]  /*49d0*/  FADD.FTZ R7, -R3, R7 ;  /* 0x0000000703077221 */ /* 0x000fc40000010100 */
[----:B------:R-:W-:Y:S02]  /*49e0*/  FADD.FTZ R9, -R4, R9 ;  /* 0x0000000904097221 */ /* 0x000fe40000010100 */
[----:B------:R-:W-:Y:S02]  /*49f0*/  FMUL.FTZ R7, R7, UR46 ;  /* 0x0000002e07077c20 */ /* 0x000fe40008410000 */
[----:B------:R-:W-:Y:S01]  /*4a00*/  FMUL.FTZ R8, R9, UR46 ;  /* 0x0000002e09087c20 */ /* 0x000fe20008410000 */
[----:B------:R-:W-:-:S03]  /*4a10*/  FFMA.FTZ R9, R3, R12, -8 ;  /* 0xc100000003097423 */ /* 0x000fc6000001000c */
[----:B------:R-:W-:Y:S01]  /*4a20*/  MUFU.EX2 R7, R7 ;  /* 0x0000000700077308 */ /* 0x000fe20000000800 */
[----:B------:R-:W-:-:S01]  /*4a30*/  FFMA.FTZ R11, R121, UR46, -R9 ;  /* 0x0000002e790b7c23 */ /* 0x000fc20008010809 */
[----:B------:R-:W-:Y:S02]  /*4a40*/  IMAD.U32 R121, RZ, RZ, UR46 ;  /* 0x0000002eff797e24 */ /* 0x000fe4000f8e00ff */
        /* <DEDUP_REMOVED lines=39> */
[----:B------:R-:W-:Y:S01]  /*4cc0*/  FFMA.FTZ R69, R4, R121, -8 ;  /* 0xc100000004457423 */ /* 0x000fe20000010079 */
[----:B------:R-:W-:Y:S03]  /*4cd0*/  MUFU.EX2 R8, R8 ;  /* 0x0000000800087308 */ /* 0x000fe60000000800 */
[----:B------:R-:W-:-:S01]  /*4ce0*/  FFMA.FTZ R121, R122, UR46, -R69 ;  /* 0x0000002e7a797c23 */ /* 0x000fc20008010845 */
[--C-:B------:R-:W-:Y:S01]  /*4cf0*/  FFMA.FTZ R120, R123, UR46, -R69.reuse ;  /* 0x0000002e7b787c23 */ /* 0x100fe20008010845 */
[----:B------:R-:W-:-:S01]  /*4d00*/  FFMA.FTZ R122, R126, UR46, -R69 ;  /* 0x0000002e7e7a7c23 */ /* 0x000fc20008010845 */
[--C-:B------:R-:W-:Y:S01]  /*4d10*/  FFMA.FTZ R123, R127, UR46, -R69.reuse ;  /* 0x0000002e7f7b7c23 */ /* 0x100fe20008010845 */
[----:B------:R-:W-:-:S01]  /*4d20*/  FFMA.FTZ R124, R130, UR46, -R69 ;  /* 0x0000002e827c7c23 */ /* 0x000fc20008010845 */
[----:B------:R-:W0:Y:S01]  /*4d30*/  MUFU.EX2 R10, R10 ;  /* 0x0000000a000a7308 */ /* 0x000e220000000800 */
[----:B------:R-:W-:-:S01]  /*4d40*/  FFMA.FTZ R125, R131, UR46, -R69 ;  /* 0x0000002e837d7c23 */ /* 0x000fc20008010845 */
[--C-:B------:R-:W-:Y:S01]  /*4d50*/  FFMA.FTZ R126, R134, UR46, -R69.reuse ;  /* 0x0000002e867e7c23 */ /* 0x100fe20008010845 */
[----:B------:R-:W-:-:S01]  /*4d60*/  FFMA.FTZ R127, R135, UR46, -R69 ;  /* 0x0000002e877f7c23 */ /* 0x000fc20008010845 */
[--C-:B------:R-:W-:Y:S01]  /*4d70*/  FFMA.FTZ R106, R106, UR46, -R69.reuse ;  /* 0x0000002e6a6a7c23 */ /* 0x100fe20008010845 */
[----:B------:R-:W-:-:S01]  /*4d80*/  FFMA.FTZ R107, R107, UR46, -R69 ;  /* 0x0000002e6b6b7c23 */ /* 0x000fc20008010845 */
        /* <DEDUP_REMOVED lines=11> */
[----:B0-----:R-:W-:-:S01]  /*4e40*/  FFMA.FTZ R6, R7, R6, R10 ;  /* 0x0000000607067223 */ /* 0x001fc2000001000a */
[--C-:B------:R-:W-:Y:S01]  /*4e50*/  FFMA.FTZ R95, R95, UR46, -R69.reuse ;  /* 0x0000002e5f5f7c23 */ /* 0x100fe20008010845 */
[----:B------:R-:W-:-:S01]  /*4e60*/  FFMA.FTZ R98, R98, UR46, -R69 ;  /* 0x0000002e62627c23 */ /* 0x000fc20008010845 */
[--C-:B------:R-:W-:Y:S01]  /*4e70*/  FFMA.FTZ R99, R99, UR46, -R69.reuse ;  /* 0x0000002e63637c23 */ /* 0x100fe20008010845 */
[----:B------:R-:W-:-:S01]  /*4e80*/  FFMA.FTZ R102, R102, UR46, -R69 ;  /* 0x0000002e66667c23 */ /* 0x000fc20008010845 */
[--C-:B------:R-:W-:Y:S01]  /*4e90*/  FFMA.FTZ R103, R103, UR46, -R69.reuse ;  /* 0x0000002e67677c23 */ /* 0x100fe20008010845 */
[----:B------:R-:W-:-:S01]  /*4ea0*/  FFMA.FTZ R74, R74, UR46, -R69 ;  /* 0x0000002e4a4a7c23 */ /* 0x000fc20008010845 */
[----:B------:R-:W0:Y:S01]  /*4eb0*/  MUFU.EX2 R120, R120 ;  /* 0x0000007800787308 */ /* 0x000e220000000800 */
[----:B-1----:R-:W-:-:S01]  /*4ec0*/  FFMA.FTZ R5, R8, R5, R121 ;  /* 0x0000000508057223 */ /* 0x002fc20000010079 */
[--C-:B------:R-:W-:Y:S01]  /*4ed0*/  FFMA.FTZ R75, R75, UR46, -R69.reuse ;  /* 0x0000002e4b4b7c23 */ /* 0x100fe20008010845 */
[----:B------:R-:W-:-:S01]  /*4ee0*/  FFMA.FTZ R78, R78, UR46, -R69 ;  /* 0x0000002e4e4e7c23 */ /* 0x000fc20008010845 */
[--C-:B------:R-:W-:Y:S01]  /*4ef0*/  FFMA.FTZ R79, R79, UR46, -R69.reuse ;  /* 0x0000002e4f4f7c23 */ /* 0x100fe20008010845 */
[----:B------:R-:W-:-:S01]  /*4f00*/  FFMA.FTZ R82, R82, UR46, -R69 ;  /* 0x0000002e52527c23 */ /* 0x000fc20008010845 */
[--C-:B------:R-:W-:Y:S01]  /*4f10*/  FFMA.FTZ R83, R83, UR46, -R69.reuse ;  /* 0x0000002e53537c23 */ /* 0x100fe20008010845 */
[----:B------:R-:W-:-:S01]  /*4f20*/  FFMA.FTZ R86, R86, UR46, -R69 ;  /* 0x0000002e56567c23 */ /* 0x000fc20008010845 */
[----:B------:R-:W1:Y:S01]  /*4f30*/  MUFU.EX2 R12, R12 ;  /* 0x0000000c000c7308 */ /* 0x000e620000000800 */
[----:B--2---:R-:W-:-:S01]  /*4f40*/  FADD.FTZ R129, R11, R6 ;  /* 0x000000060b817221 */ /* 0x004fc20000010000 */
        /* <DEDUP_REMOVED lines=10> */
[----:B------:R-:W-:-:S04]  /*4ff0*/  FFMA.FTZ R69, R71, UR46, -R69 ;  /* 0x0000002e47457c23 */ /* 0x000fc80008010845 */
[----:B------:R-:W0:Y:S01]  /*5000*/  MUFU.EX2 R13, R13 ;  /* 0x0000000d000d7308 */ /* 0x000e220000000800 */
[----:B-1----:R-:W-:-:S07]  /*5010*/  FADD.FTZ R6, R12, R129 ;  /* 0x000000810c067221 */ /* 0x002fce0000010000 */
[----:B------:R-:W1:Y:S01]  /*5020*/  MUFU.EX2 R123, R123 ;  /* 0x0000007b007b7308 */ /* 0x000e620000000800 */
[----:B--2---:R-:W-:-:S07]  /*5030*/  FADD.FTZ R128, R122, R5 ;  /* 0x000000057a807221 */ /* 0x004fce0000010000 */
[----:B------:R-:W2:Y:S01]  /*5040*/  MUFU.EX2 R14, R14 ;  /* 0x0000000e000e7308 */ /* 0x000ea20000000800 */
[----:B0-----:R-:W-:-:S07]  /*5050*/  FADD.FTZ R5, R13, R6 ;  /* 0x000000060d057221 */ /* 0x001fce0000010000 */
        /* <DEDUP_REMOVED lines=141> */
[----:B--2---:R-:W-:-:S01]  /*5930*/  FADD.FTZ R71, R70, R71 ;  /* 0x0000004746477221 */ /* 0x004fc20000010000 */
[----:B0-----:R-:W-:-:S03]  /*5940*/  FADD.FTZ R6, R9, R6 ;  /* 0x0000000609067221 */ /* 0x001fc60000010000 */
[----:B-1----:R-:W-:Y:S01]  /*5950*/  FADD.FTZ R5, R69, R71 ;  /* 0x0000004745057221 */ /* 0x002fe20000010000 */
[----:B------:R-:W-:Y:S06]  /*5960*/  @!P0 BRA `(.L_x_24) ;  /* 0x0000000000048947 */ /* 0x000fec0003800000 */
[----:B------:R-:W-:Y:S01]  /*5970*/  BPT.TRAP 0x1 ;  /* 0x000000040000795c */ /* 0x000fe20000300000 */
.L_x_24:
[----:B------:R-:W-:Y:S01]  /*5980*/  UIADD3 UR6, UR12, 0x13260, URZ ;  /* 0x000132600c067890 */ /* 0x000fe2000fffe03f */
[----:B------:R-:W-:Y:S01]  /*5990*/  ISETP.LT.AND P1, PT, RZ, UR25, PT ;  /* 0x00000019ff007c0c */ /* 0x000fe2000bf21270 */
[----:B------:R-:W-:Y:S01]  /*59a0*/  UIADD3 UR7, UR25, -0x1, URZ ;  /* 0xffffffff19077890 */ /* 0x000fe2000fffe03f */
[----:B------:R-:W-:Y:S01]  /*59b0*/  F2FP.SATFINITE.E4M3.F32.PACK_AB_MERGE_C R9, R9, R68, RZ ;  /* 0x000000440909723e */ /* 0x000fe200048070ff */
[----:B------:R-:W-:Y:S01]  /*59c0*/  UPRMT UR6, UR20, 0x654, UR6 ;  /* 0x0000065414067896 */ /* 0x000fe20008000006 */
[----:B------:R-:W-:Y:S01]  /*59d0*/  F2FP.SATFINITE.E4M3.F32.PACK_AB_MERGE_C R12, R13, R12, RZ ;  /* 0x0000000c0d0c723e */ /* 0x000fe200048070ff */
[----:B------:R-:W-:Y:S01]  /*59e0*/  UMOV UR24, UR39 ;  /* 0x0000002700187c82 */ /* 0x000fe20008000000 */
[----:B------:R-:W-:Y:S01]  /*59f0*/  F2FP.SATFINITE.E4M3.F32.PACK_AB_MERGE_C R122, R123, R122, RZ ;  /* 0x0000007a7b7a723e */ /* 0x000fe200048070ff */
[----:B------:R-:W-:Y:S01]  /*5a00*/  UMOV UR23, UR40 ;  /* 0x0000002800177c82 */ /* 0x000fe20008000000 */
[----:B------:R-:W-:Y:S01]  /*5a10*/  F2FP.SATFINITE.E4M3.F32.PACK_AB_MERGE_C R20, R21, R20, RZ ;  /* 0x000000141514723e */ /* 0x000fe200048070ff */
[----:B------:R-:W-:Y:S01]  /*5a20*/  UMOV UR25, UR7 ;  /* 0x0000000700197c82 */ /* 0x000fe20008000000 */
[----:B------:R-:W-:Y:S01]  /*5a30*/  F2FP.SATFINITE.E4M3.F32.PACK_AB_MERGE_C R126, R127, R126, RZ ;  /* 0x0000007e7f7e723e */ /* 0x000fe200048070ff */
[-C--:B------:R-:W-:Y:S01]  /*5a40*/  FMUL.FTZ R24, R24, R7.reuse ;  /* 0x0000000718187220 */ /* 0x080fe20000410000 */
[----:B------:R-:W-:Y:S01]  /*5a50*/  F2FP.SATFINITE.E4M3.F32.PACK_AB_MERGE_C R108, R109, R108, RZ ;  /* 0x0000006c6d6c723e */ /* 0x000fe200048070ff */
[----:B------:R-:W-:Y:S01]  /*5a60*/  SYNCS.ARRIVE.TRANS64.RED.A1T0 RZ, [UR6], RZ ;  /* 0x000000ffffff79a7 */ /* 0x000fe20008100406 */
[----:B------:R-:W-:Y:S01]  /*5a70*/  F2FP.SATFINITE.E4M3.F32.PACK_AB_MERGE_C R110, R111, R110, RZ ;  /* 0x0000006e6f6e723e */ /* 0x000fe200048070ff */
[-C--:B------:R-:W-:Y:S01]  /*5a80*/  FMUL.FTZ R25, R25, R7.reuse ;  /* 0x0000000719197220 */ /* 0x080fe20000410000 */
        /* <DEDUP_REMOVED lines=26> */
[----:B------:R-:W-:Y:S01]  /*5c30*/  F2FP.SATFINITE.E4M3.F32.PACK_AB_MERGE_C R150, R65, R64, R9 ;  /* 0x000000404196723e */ /* 0x000fe20004807009 */
[----:B------:R-:W-:Y:S01]  /*5c40*/  FMUL.FTZ R53, R53, R7 ;  /* 0x0000000735357220 */ /* 0x000fe20000410000 */
[----:B------:R-:W-:Y:S01]  /*5c50*/  F2FP.SATFINITE.E4M3.F32.PACK_AB_MERGE_C R152, R11, R10, R12 ;  /* 0x0000000a0b98723e */ /* 0x000fe2000480700c */
[-C--:B------:R-:W-:Y:S01]  /*5c60*/  FMUL.FTZ R26, R26, R8.reuse ;  /* 0x000000081a1a7220 */ /* 0x080fe20000410000 */
[----:B------:R-:W-:Y:S01]  /*5c70*/  F2FP.SATFINITE.E4M3.F32.PACK_AB_MERGE_C R153, R120, R121, R122 ;  /* 0x000000797899723e */ /* 0x000fe2000480707a */
[----:B------:R-:W-:Y:S01]  /*5c80*/  FMUL.FTZ R27, R27, R8 ;  /* 0x000000081b1b7220 */ /* 0x000fe20000410000 */
        /* <DEDUP_REMOVED lines=29> */
[----:B------:R-:W-:Y:S01]  /*5e60*/  IMAD.MOV.U32 R9, RZ, RZ, R4 ;  /* 0x000000ffff097224 */ /* 0x000fe200078e0004 */
[----:B------:R-:W-:Y:S01]  /*5e70*/  F2FP.SATFINITE.E4M3.F32.PACK_AB_MERGE_C R149, R59, R58, R62 ;  /* 0x0000003a3b95723e */ /* 0x000fe2000480703e */
[----:B------:R-:W-:Y:S01]  /*5e80*/  IMAD.MOV.U32 R7, RZ, RZ, R3 ;  /* 0x000000ffff077224 */ /* 0x000fe200078e0003 */
[----:B------:R-:W-:Y:S01]  /*5e90*/  F2FP.SATFINITE.E4M3.F32.PACK_AB_MERGE_C R151, R67, R66, R70 ;  /* 0x000000424397723e */ /* 0x000fe20004807046 */
[----:B------:R-:W-:Y:S06]  /*5ea0*/  @P1 BRA `(.L_x_25) ;  /* 0xffffffdc00641947 */ /* 0x000fec000383ffff */
.L_x_14:
[----:B------:R-:W-:Y:S06]  /*5eb0*/  BAR.ARV 0x8, 0x200 ;  /* 0x0208000000007b1d */ /* 0x000fec0000002000 */
[----:B------:R-:W-:Y:S05]  /*5ec0*/  @!P0 BRA `(.L_x_26) ;  /* 0x0000000000048947 */ /* 0x000fea0003800000 */
[----:B------:R-:W-:Y:S01]  /*5ed0*/  BPT.TRAP 0x1 ;  /* 0x000000040000795c */ /* 0x000fe20000300000 */
.L_x_26:
[----:B------:R-:W0:Y:S01]  /*5ee0*/  S2UR UR5, SR_CgaCtaId ;  /* 0x00000000000579c3 */ /* 0x000e220000008800 */
[----:B------:R-:W-:Y:S01]  /*5ef0*/  UMOV UR4, 0x400 ;  /* 0x0000040000047882 */ /* 0x000fe20000000000 */
[----:B------:R-:W-:-:S05]  /*5f00*/  IMAD.U32 R0, RZ, RZ, UR39 ;  /* 0x00000027ff007e24 */ /* 0x000fca000f8e00ff */
[----:B------:R-:W-:Y:S01]  /*5f10*/  SHF.L.U32 R0, R0, 0x1f, RZ ;  /* 0x0000001f00007819 */ /* 0x000fe200000006ff */
[----:B0-----:R-:W-:-:S04]  /*5f20*/  ULEA UR4, UR5, UR4, 0x18 ;  /* 0x0000000405047291 */ /* 0x001fc8000f8ec03f */
[----:B------:R-:W-:-:S09]  /*5f30*/  ULEA UR6, UR40, UR4, 0x3 ;  /* 0x0000000428067291 */ /* 0x000fd2000f8e183f */
[----:B------:R0:W1:Y:S01]  /*5f40*/  SYNCS.PHASECHK.TRANS64.TRYWAIT P1, [UR6+0x13250], R0 ;  /* 0x01325000ff0075a7 */ /* 0x0000620008020146 */
[----:B------:R-:W-:Y:S05]  /*5f50*/  @!P0 BRA `(.L_x_27) ;  /* 0x0000000000048947 */ /* 0x000fea0003800000 */
[----:B------:R-:W-:Y:S01]  /*5f60*/  BPT.TRAP 0x1 ;  /* 0x000000040000795c */ /* 0x000fe20000300000 */
.L_x_27:
[----:B-1----:R-:W-:Y:S05]  /*5f70*/  @P1 BRA `(.L_x_28) ;  /* 0x0000000000081947 */ /* 0x002fea0003800000 */
[----:B------:R-:W1:Y:S02]  /*5f80*/  SYNCS.PHASECHK.TRANS64.TRYWAIT P1, [UR6+0x13250], R0 ;  /* 0x01325000ff0075a7 */ /* 0x000e640008020146 */
[----:B-1----:R-:W-:Y:S05]  /*5f90*/  @!P1 BRA `(.L_x_29) ;  /* 0x0000005c00ec9947 */ /* 0x002fea0003800000 */
.L_x_28:
[----:B------:R-:W-:Y:S01]  /*5fa0*/  ULDC.64 UR8, c[0x0][0x9a0] ;  /* 0x0002680000087ab9 */ /* 0x000fe20000000a00 */
[----:B------:R-:W-:Y:S01]  /*5fb0*/  UIADD3 UR7, UR4, 0x1000, URZ ;  /* 0x0000100004077890 */ /* 0x000fe2000fffe03f */
[----:B------:R-:W-:Y:S01]  /*5fc0*/  WARPGROUP.ARRIVE ;  /* 0x00000000000079c5 */ /* 0x000fe20000000000 */
[----:B------:R-:W-:Y:S01]  /*5fd0*/  UISETP.NE.U32.AND UP0, UPT, UR8, URZ, UPT ;  /* 0x0000003f0800728c */ /* 0x000fe2000bf05070 */
[----:B-1----:R-:W-:Y:S01]  /*5fe0*/  IMAD.MOV.U32 R7, RZ, RZ, 0x3f800000 ;  /* 0x3f800000ff077424 */ /* 0x002fe200078e00ff */
[----:B------:R-:W-:Y:S02]  /*5ff0*/  USHF.R.U32.HI UR7, URZ, 0x4, UR7 ;  /* 0x000000043f077899 */ /* 0x000fe40008011607 */
[----:B------:R-:W-:Y:S02]  /*6000*/  UISETP.NE.AND.EX UP0, UPT, UR9, URZ, UPT, UP0 ;  /* 0x0000003f0900728c */ /* 0x000fe4000bf05300 */
[----:B------:R-:W-:-:S04]  /*6010*/  ULOP3.LUT UR7, UR7, 0x3fff, URZ, 0xc0, !UPT ;  /* 0x00003fff07077892 */ /* 0x000fc8000f8ec03f */
[----:B------:R-:W-:Y:S01]  /*6020*/  ULOP3.LUT UR14, UR7, 0x10000, URZ, 0xfc, !UPT ;  /* 0x00010000070e7892 */ /* 0x000fe2000f8efc3f */
[----:B------:R-:W-:-:S04]  /*6030*/  PLOP3.LUT P1, PT, PT, PT, UP0, 0x80, 0x0 ;  /* 0x000000000000781c */ /* 0x000fc80003f2f008 */
[----:B------:R-:W-:Y:S01]  /*6040*/  @UP0 USHF.R.S32.HI UR7, URZ, 0x1f, UR45 ;  /* 0x0000001f3f070899 */ /* 0x000fe2000801142d */
[----:B------:R-:W-:Y:S01]  /*6050*/  @UP0 ULDC.64 UR10, c[0x0][0x9c8] ;  /* 0x00027200000a0ab9 */ /* 0x000fe20000000a00 */
[----:B------:R-:W-:Y:S02]  /*6060*/  @UP0 UIADD3 UR15, -UR45, URZ, URZ ;  /* 0x0000003f2d0f0290 */ /* 0x000fe4000fffe13f */
[----:B------:R-:W-:Y:S02]  /*6070*/  @UP0 UIMAD UR7, UR7, UR10, URZ ;  /* 0x0000000a070702a4 */ /* 0x000fe4000f8e023f */
[----:B------:R-:W-:Y:S02]  /*6080*/  @UP0 UIMAD.WIDE.U32 UR12, UR45, UR10, URZ ;  /* 0x0000000a2d0c02a5 */ /* 0x000fe4000f8e003f */
[----:B------:R-:W-:Y:S02]  /*6090*/  @UP0 UIMAD UR10, UR45, UR11, UR7 ;  /* 0x0000000b2d0a02a4 */ /* 0x000fe4000f8e0207 */
[----:B------:R-:W-:-:S02]  /*60a0*/  UIMAD UR7, UR40, 0x280, UR14 ;  /* 0x00000280280778a4 */ /* 0x000fc4000f8e020e */
[----:B------:R-:W-:Y:S01]  /*60b0*/  @UP0 UIADD3 UR13, UR13, UR10, URZ ;  /* 0x0000000a0d0d0290 */ /* 0x000fe2000fffe03f */
[----:B------:R-:W-:Y:S01]  /*60c0*/  UMOV UR11, 0xc0000010 ;  /* 0xc0000010000b7882 */ /* 0x000fe20000000000 */
[----:B------:R-:W-:-:S03]  /*60d0*/  @UP0 ULDC UR16, c[0x0][0xc44] ;  /* 0x0003110000100ab9 */ /* 0x000fc60000000800 */
[----:B------:R-:W-:Y:S01]  /*60e0*/  UMOV UR10, UR7 ;  /* 0x00000007000a7c82 */ /* 0x000fe20008000000 */
[----:B------:R-:W-:Y:S01]  /*60f0*/  @UP0 UIMAD UR15, UR16, UR15, UR44 ;  /* 0x0000000f100f02a4 */ /* 0x000fe2000f8e022c */
[----:B------:R-:W-:Y:S02]  /*6100*/  QGMMA.64x64x32.F32.E4M3.E4M3 R24, R152, gdesc[UR8], R24, gsb0 ;  /* 0x00e0000898187df3 */ /* 0x000fe40008000818 */
[----:B------:R-:W-:Y:S01]  /*6110*/  @UP0 ULDC.64 UR16, c[0x0][0x9d0] ;  /* 0x0002740000100ab9 */ /* 0x000fe20000000a00 */
[----:B------:R-:W-:Y:S02]  /*6120*/  @UP0 USHF.R.S32.HI UR14, URZ, 0x1f, UR15 ;  /* 0x0000001f3f0e0899 */ /* 0x000fe4000801140f */
[----:B------:R-:W-:Y:S02]  /*6130*/  @UP0 UIMAD.WIDE.U32 UR10, UR15, UR16, UR12 ;  /* 0x000000100f0a02a5 */ /* 0x000fe4000f8e000c */
[----:B------:R-:W-:Y:S02]  /*6140*/  @UP0 UIMAD UR14, UR14, UR16, URZ ;  /* 0x000000100e0e02a4 */ /* 0x000fe4000f8e023f */
[----:B------:R-:W-:-:S02]  /*6150*/  @UP0 ULEA UR8, UP1, UR10, UR8, 0x2 ;  /* 0x000000080a080291 */ /* 0x000fc4000f82103f */
[----:B------:R-:W-:-:S04]  /*6160*/  @UP0 UIMAD UR14, UR15, UR17, UR14 ;  /* 0x000000110f0e02a4 */ /* 0x000fc8000f8e020e */
[----:B------:R-:W-:Y:S01]  /*6170*/  @UP0 UIADD3 UR11, UR11, UR14, URZ ;  /* 0x0000000e0b0b0290 */ /* 0x000fe2000fffe03f */
[----:B------:R-:W-:-:S03]  /*6180*/  IMAD.U32 R8, RZ, RZ, UR8 ;  /* 0x00000008ff087e24 */ /* 0x000fc6000f8e00ff */
[----:B------:R-:W-:-:S06]  /*6190*/  @UP0 ULEA.HI.X UR9, UR10, UR9, UR11, 0x2, UP1 ;  /* 0x000000090a090291 */ /* 0x000fcc00088f140b */
[----:B------:R-:W-:Y:S01]  /*61a0*/  MOV R9, UR9 ;  /* 0x0000000900097c02 */ /* 0x000fe20008000f00 */
[----:B------:R-:W-:-:S04]  /*61b0*/  UIADD3 UR10, UR7, 0x80, URZ ;  /* 0x00000080070a7890 */ /* 0x000fc8000fffe03f */
[----:B------:R1:W2:Y:S01]  /*61c0*/  @P1 LDG.E R7, desc[UR36][R8.64] ;  /* 0x0000002408071981 */ /* 0x0002a2000c1e1900 */
        /* <DEDUP_REMOVED lines=11> */
[----:B------:R-:W3:Y:S04]  /*6280*/  SHFL.BFLY PT, R11, R6, 0x2, 0x1f ;  /* 0x0c401f00060b7f89 */ /* 0x000ee800000e0000 */
[----:B-1----:R-:W1:Y:S01]  /*6290*/  SHFL.BFLY PT, R8, R5, 0x2, 0x1f ;  /* 0x0c401f0005087f89 */ /* 0x002e6200000e0000 */
[----:B------:R-:W-:Y:S02]  /*62a0*/  WARPGROUP.DEPBAR.LE gsb0, 0x0 ;  /* 0x00008000000079c5 */ /* 0x000fe40000010000 */
[----:B------:R-:W-:-:S06]  /*62b0*/  WARPGROUP.ARRIVE ;  /* 0x00000000000079c5 */ /* 0x000fcc0000000000 */
[----:B------:R-:W-:Y:S01]  /*62c0*/  QGMMA.64x64x32.F32.E4M3.E4M3 R24, R144, gdesc[UR8], R24, gsb0 ;  /* 0x00e0000890187df3 */ /* 0x000fe20008000818 */
[----:B---3--:R-:W-:-:S01]  /*62d0*/  FADD.FTZ R11, R11, R6 ;  /* 0x000000060b0b7221 */ /* 0x008fc20000010000 */
[----:B------:R-:W-:Y:S01]  /*62e0*/  UIADD3 UR8, UR7, 0x200, URZ ;  /* 0x0000020007087890 */ /* 0x000fe2000fffe03f */
[----:B-1----:R-:W-:-:S01]  /*62f0*/  FADD.FTZ R8, R8, R5 ;  /* 0x0000000508087221 */ /* 0x002fc20000010000 */
[----:B------:R-:W-:Y:S02]  /*6300*/  UMOV UR11, 0xc0000010 ;  /* 0xc0000010000b7882 */ /* 0x000fe40000000000 */
[----:B0-----:R-:W0:Y:S03]  /*6310*/  SHFL.BFLY PT, R0, R11, 0x1, 0x1f ;  /* 0x0c201f000b007f89 */ /* 0x001e2600000e0000 */
[----:B------:R-:W-:Y:S01]  /*6320*/  UMOV UR10, UR8 ;  /* 0x00000008000a7c82 */ /* 0x000fe20008000000 */
[----:B------:R-:W1:Y:S01]  /*6330*/  SHFL.BFLY PT, R9, R8, 0x1, 0x1f ;  /* 0x0c201f0008097f89 */ /* 0x000e6200000e0000 */
[----:B------:R-:W-:-:S02]  /*6340*/  IMAD.MOV.U32 R6, RZ, RZ, RZ ;  /* 0x000000ffff067224 */ /* 0x000fc400078e00ff */
[----:B0-----:R-:W-:Y:S01]  /*6350*/  FADD.FTZ R12, R11, R0 ;  /* 0x000000000b0c7221 */ /* 0x001fe20000010000 */
[----:B-1----:R-:W-:-:S04]  /*6360*/  FADD.FTZ R13, R8, R9 ;  /* 0x00000009080d7221 */ /* 0x002fc80000010000 */
[C---:B------:R-:W-:Y:S01]  /*6370*/  FSETP.NE.FTZ.AND P1, PT, R12.reuse, RZ, PT ;  /* 0x000000ff0c00720b */ /* 0x040fe20003f35000 */
[----:B------:R-:W-:Y:S01]  /*6380*/  FMUL.FTZ R14, R12, 0.00390625 ;  /* 0x3b8000000c0e7820 */ /* 0x000fe20000410000 */
[----:B------:R-:W-:Y:S01]  /*6390*/  FMUL.FTZ R15, R13, 0.00390625 ;  /* 0x3b8000000d0f7820 */ /* 0x000fe20000410000 */
[----:B------:R-:W-:Y:S02]  /*63a0*/  WARPGROUP.DEPBAR.LE gsb0, 0x0 ;  /* 0x00008000000079c5 */ /* 0x000fe40000010000 */
[----:B------:R-:W-:-:S06]  /*63b0*/  WARPGROUP.ARRIVE ;  /* 0x00000000000079c5 */ /* 0x000fcc0000000000 */
[----:B------:R-:W-:Y:S01]  /*63c0*/  QGMMA.64x64x32.F32.E4M3.E4M3 R24, R148, gdesc[UR8], R24, gsb0 ;  /* 0x00e0000894187df3 */ /* 0x000fe20008000818 */
[----:B------:R-:W-:Y:S02]  /*63d0*/  FSETP.NE.FTZ.AND P3, PT, R15, RZ, PT ;  /* 0x000000ff0f00720b */ /* 0x000fe40003f75000 */
[----:B------:R-:W-:Y:S01]  /*63e0*/  FSETP.NE.FTZ.AND P2, PT, R14, RZ, PT ;  /* 0x000000ff0e00720b */ /* 0x000fe20003f55000 */
[----:B------:R-:W-:Y:S01]  /*63f0*/  @P1 MUFU.RCP R6, R12 ;  /* 0x0000000c00061308 */ /* 0x000fe20000001000 */
[----:B------:R-:W-:Y:S01]  /*6400*/  FSETP.NE.FTZ.AND P1, PT, R13, RZ, PT ;  /* 0x000000ff0d00720b */ /* 0x000fe20003f35000 */
[----:B------:R-:W-:-:S08]  /*6410*/  IMAD.MOV.U32 R10, RZ, RZ, RZ ;  /* 0x000000ffff0a7224 */ /* 0x000fd000078e00ff */
[----:B------:R-:W0:Y:S08]  /*6420*/  @P3 MUFU.LG2 R11, R15 ;  /* 0x0000000f000b3308 */ /* 0x000e300000000c00 */
[----:B------:R-:W1:Y:S08]  /*6430*/  @P2 MUFU.LG2 R9, R14 ;  /* 0x0000000e00092308 */ /* 0x000e700000000c00 */
[----:B------:R-:W3:Y:S01]  /*6440*/  @P1 MUFU.RCP R10, R13 ;  /* 0x0000000d000a1308 */ /* 0x000ee20000001000 */
[----:B------:R-:W-:-:S02]  /*6450*/  IMAD.U32 R20, RZ, RZ, UR46 ;  /* 0x0000002eff147e24 */ /* 0x000fc4000f8e00ff */
[----:B------:R-:W-:Y:S02]  /*6460*/  IMAD.U32 R8, RZ, RZ, UR46 ;  /* 0x0000002eff087e24 */ /* 0x000fe4000f8e00ff */
[----:B0-----:R-:W-:Y:S01]  /*6470*/  @P3 FMUL.FTZ R11, R11, 0.69314718246459960938 ;  /* 0x3f3172180b0b3820 */ /* 0x001fe20000410000 */
[----:B------:R-:W-:Y:S01]  /*6480*/  @P3 FMUL.FTZ R12, R20, 0.69314718246459960938 ;  /* 0x3f317218140c3820 */ /* 0x000fe20000410000 */
[----:B------:R-:W-:Y:S01]  /*6490*/  @P2 FMUL.FTZ R8, R8, 0.69314718246459960938 ;  /* 0x3f31721808082820 */ /* 0x000fe20000410000 */
[----:B-1----:R-:W-:Y:S01]  /*64a0*/  @P2 FMUL.FTZ R9, R9, 0.69314718246459960938 ;  /* 0x3f31721809092820 */ /* 0x002fe20000410000 */
[----:B------:R-:W-:Y:S02]  /*64b0*/  IMAD.MOV.U32 R0, RZ, RZ, -0x800000 ;  /* 0xff800000ff007424 */ /* 0x000fe400078e00ff */
[----:B------:R-:W-:Y:S01]  /*64c0*/  @P3 FFMA.FTZ R0, R12, R4, R11 ;  /* 0x000000040c003223 */ /* 0x000fe2000001000b */
[----:B------:R-:W-:Y:S02]  /*64d0*/  IMAD.MOV.U32 R5, RZ, RZ, -0x800000 ;  /* 0xff800000ff057424 */ /* 0x000fe400078e00ff */
[----:B------:R-:W-:Y:S01]  /*64e0*/  @P2 FFMA.FTZ R5, R8, R3, R9 ;  /* 0x0000000308052223 */ /* 0x000fe20000010009 */
[-C--:B--2---:R-:W-:Y:S01]  /*64f0*/  FMUL.FTZ R11, R6, R7.reuse ;  /* 0x00000007060b7220 */ /* 0x084fe20000410000 */
[----:B---3--:R-:W-:Y:S01]  /*6500*/  FMUL.FTZ R56, R10, R7 ;  /* 0x000000070a387220 */ /* 0x008fe20000410000 */
[----:B------:R-:W-:-:S02]  /*6510*/  WARPGROUP.DEPBAR.LE gsb0, 0x0 ;  /* 0x00008000000079c5 */ /* 0x000fc40000010000 */
[----:B------:R-:W-:Y:S05]  /*6520*/  @!P0 BRA `(.L_x_30) ;  /* 0x0000000000048947 */ /* 0x000fea0003800000 */
[----:B------:R-:W-:Y:S01]  /*6530*/  BPT.TRAP 0x1 ;  /* 0x000000040000795c */ /* 0x000fe20000300000 */
.L_x_30:
[----:B------:R-:W0:Y:S01]  /*6540*/  S2R R57, SR_TID.X ;  /* 0x0000000000397919 */ /* 0x000e220000002100 */
[----:B------:R-:W-:Y:S01]  /*6550*/  ULDC.64 UR8, c[0x4][0x38] ;  /* 0x01000e0000087ab9 */ /* 0x000fe20000000a00 */
[----:B------:R-:W1:Y:S01]  /*6560*/  S2UR UR7, SR_SWINHI ;  /* 0x00000000000779c3 */ /* 0x000e620000002f00 */
[-C--:B------:R-:W-:Y:S01]  /*6570*/  FMUL.FTZ R8, R24, R11.reuse ;  /* 0x0000000b18087220 */ /* 0x080fe20000410000 */
[-C--:B------:R-:W-:Y:S01]  /*6580*/  FMUL.FTZ R21, R37, R11.reuse ;  /* 0x0000000b25157220 */ /* 0x080fe20000410000 */
[-C--:B------:R-:W-:Y:S01]  /*6590*/  FMUL.FTZ R9, R29, R11.reuse ;  /* 0x0000000b1d097220 */ /* 0x080fe20000410000 */
[-C--:B------:R-:W-:Y:S01]  /*65a0*/  FMUL.FTZ R13, R36, R11.reuse ;  /* 0x0000000b240d7220 */ /* 0x080fe20000410000 */
[-C--:B------:R-:W-:Y:S01]  /*65b0*/  FMUL.FTZ R14, R32, R11.reuse ;  /* 0x0000000b200e7220 */ /* 0x080fe20000410000 */
[----:B------:R-:W-:Y:S01]  /*65c0*/  FMUL.FTZ R10, R25, R11 ;  /* 0x0000000b190a7220 */ /* 0x000fe20000410000 */
[-C--:B------:R-:W-:Y:S01]  /*65d0*/  FMUL.FTZ R15, R38, R56.reuse ;  /* 0x00000038260f7220 */ /* 0x080fe20000410000 */
[-C--:B------:R-:W-:Y:S01]  /*65e0*/  FMUL.FTZ R12, R27, R56.reuse ;  /* 0x000000381b0c7220 */ /* 0x080fe20000410000 */
[----:B------:R-:W-:Y:S01]  /*65f0*/  FMUL.FTZ R20, R34, R56 ;  /* 0x0000003822147220 */ /* 0x000fe20000410000 */
[----:B------:R-:W-:Y:S01]  /*6600*/  ULDC.64 UR10, c[0x0][0xb90] ;  /* 0x0002e400000a7ab9 */ /* 0x000fe20000000a00 */
[----:B------:R-:W-:Y:S01]  /*6610*/  USHF.R.S32.HI UR16, URZ, 0x1f, UR45 ;  /* 0x0000001f3f107899 */ /* 0x000fe2000801142d */
[----:B------:R-:W-:Y:S01]  /*6620*/  ULDC.64 UR12, c[0x0][0xb98] ;  /* 0x0002e600000c7ab9 */ /* 0x000fe20000000a00 */
[----:B0-----:R-:W-:-:S05]  /*6630*/  IMAD.SHL.U32 R3, R57, 0x4, RZ ;  /* 0x0000000439037824 */ /* 0x001fca00078e00ff */
[----:B------:R-:W-:-:S04]  /*6640*/  LOP3.LUT R3, R3, 0xc, RZ, 0xc0, !PT ;  /* 0x0000000c03037812 */ /* 0x000fc800078ec0ff */
[----:B------:R-:W-:-:S05]  /*6650*/  IADD3 R6, P0, R3, UR8, RZ ;  /* 0x0000000803067c10 */ /* 0x000fca000ff1e0ff */
[----:B------:R-:W-:-:S05]  /*6660*/  IMAD.X R7, RZ, RZ, UR9, P0 ;  /* 0x00000009ff077e24 */ /* 0x000fca00080e06ff */
[----:B------:R0:W2:Y:S01]  /*6670*/  LDG.E.CONSTANT R4, desc[UR36][R6.64] ;  /* 0x0000002406047981 */ /* 0x0000a2000c1e9900 */
[-C--:B------:R-:W-:Y:S01]  /*6680*/  FMUL.FTZ R3, R28, R11.reuse ;  /* 0x0000000b1c037220 */ /* 0x080fe20000410000 */
[-C--:B------:R-:W-:Y:S01]  /*6690*/  FMUL.FTZ R24, R33, R11.reuse ;  /* 0x0000000b21187220 */ /* 0x080fe20000410000 */
[-C--:B------:R-:W-:Y:S01]  /*66a0*/  FMUL.FTZ R37, R48, R11.reuse ;  /* 0x0000000b30257220 */ /* 0x080fe20000410000 */
[-C--:B------:R-:W-:Y:S01]  /*66b0*/  FMUL.FTZ R28, R44, R11.reuse ;  /* 0x0000000b2c1c7220 */ /* 0x080fe20000410000 */
[-C--:B------:R-:W-:Y:S01]  /*66c0*/  FMUL.FTZ R29, R40, R11.reuse ;  /* 0x0000000b281d7220 */ /* 0x080fe20000410000 */
[-C--:B------:R-:W-:Y:S01]  /*66d0*/  FMUL.FTZ R32, R45, R11.reuse ;  /* 0x0000000b2d207220 */ /* 0x080fe20000410000 */
[-C--:B------:R-:W-:Y:S01]  /*66e0*/  FMUL.FTZ R33, R41, R11.reuse ;  /* 0x0000000b29217220 */ /* 0x080fe20000410000 */
[----:B------:R-:W3:Y:S01]  /*66f0*/  LDC R48, c[0x0][0xbe8] ;  /* 0x0002fa00ff307b82 */ /* 0x000ee20000000800 */
[-C--:B------:R-:W-:Y:S01]  /*6700*/  FMUL.FTZ R36, R52, R11.reuse ;  /* 0x0000000b34247220 */ /* 0x080fe20000410000 */
[-C--:B0-----:R-:W-:Y:S01]  /*6710*/  FMUL.FTZ R6, R30, R56.reuse ;  /* 0x000000381e067220 */ /* 0x081fe20000410000 */
[-C--:B------:R-:W-:Y:S01]  /*6720*/  FMUL.FTZ R7, R26, R56.reuse ;  /* 0x000000381a077220 */ /* 0x080fe20000410000 */
[-C--:B------:R-:W-:Y:S01]  /*6730*/  FMUL.FTZ R40, R53, R11.reuse ;  /* 0x0000000b35287220 */ /* 0x080fe20000410000 */
[----:B------:R-:W-:Y:S01]  /*6740*/  FMUL.FTZ R41, R49, R11 ;  /* 0x0000000b31297220 */ /* 0x000fe20000410000 */
[-C--:B------:R-:W-:Y:S01]  /*6750*/  FMUL.FTZ R25, R39, R56.reuse ;  /* 0x0000003827197220 */ /* 0x080fe20000410000 */
[-C--:B------:R-:W-:Y:S01]  /*6760*/  FMUL.FTZ R26, R35, R56.reuse ;  /* 0x00000038231a7220 */ /* 0x080fe20000410000 */
[----:B------:R-:W-:Y:S01]  /*6770*/  F2FP.BF16.F32.PACK_AB R6, R6, R7 ;  /* 0x000000070606723e */ /* 0x000fe200000010ff */
[-C--:B------:R-:W-:Y:S01]  /*6780*/  FMUL.FTZ R30, R42, R56.reuse ;  /* 0x000000382a1e7220 */ /* 0x080fe20000410000 */
[----:B------:R-:W-:Y:S01]  /*6790*/  LOP3.LUT P0, R7, R57, 0x3, RZ, 0xc0, !PT ;  /* 0x0000000339077812 */ /* 0x000fe2000780c0ff */
[-C--:B------:R-:W-:Y:S01]  /*67a0*/  FMUL.FTZ R11, R31, R56.reuse ;  /* 0x000000381f0b7220 */ /* 0x080fe20000410000 */
[-C--:B------:R-:W-:Y:S01]  /*67b0*/  FMUL.FTZ R35, R54, R56.reuse ;  /* 0x0000003836237220 */ /* 0x080fe20000410000 */
[-C--:B------:R-:W-:Y:S01]  /*67c0*/  FMUL.FTZ R38, R50, R56.reuse ;  /* 0x0000003832267220 */ /* 0x080fe20000410000 */
[-C--:B------:R-:W-:Y:S01]  /*67d0*/  FMUL.FTZ R39, R55, R56.reuse ;  /* 0x0000003837277220 */ /* 0x080fe20000410000 */
[----:B------:R-:W-:Y:S01]  /*67e0*/  FMUL.FTZ R42, R51, R56 ;  /* 0x00000038332a7220 */ /* 0x000fe20000410000 */
[----:B------:R-:W-:Y:S01]  /*67f0*/  F2FP.BF16.F32.PACK_AB R13, R13, R14 ;  /* 0x0000000e0d0d723e */ /* 0x000fe200000010ff */
[----:B------:R-:W-:Y:S01]  /*6800*/  UMOV UR8, UR4 ;  /* 0x0000000400087c82 */ /* 0x000fe20008000000 */
[----:B-1----:R-:W-:Y:S01]  /*6810*/  UMOV UR9, UR7 ;  /* 0x0000000700097c82 */ /* 0x002fe20008000000 */
[----:B------:R-:W-:Y:S01]  /*6820*/  F2FP.BF16.F32.PACK_AB R24, R21, R24 ;  /* 0x000000181518723e */ /* 0x000fe200000010ff */
[-C--:B------:R-:W-:Y:S01]  /*6830*/  FMUL.FTZ R27, R46, R56.reuse ;  /* 0x000000382e1b7220 */ /* 0x080fe20000410000 */
[----:B------:R-:W-:Y:S01]  /*6840*/  ISETP.EQ.OR P0, PT, R7, 0x3, !P0 ;  /* 0x000000030700780c */ /* 0x000fe20004702670 */
[-C--:B------:R-:W-:Y:S01]  /*6850*/  FMUL.FTZ R31, R47, R56.reuse ;  /* 0x000000382f1f7220 */ /* 0x080fe20000410000 */
[----:B------:R-:W-:Y:S01]  /*6860*/  F2FP.BF16.F32.PACK_AB R28, R28, R29 ;  /* 0x0000001d1c1c723e */ /* 0x000fe200000010ff */
[----:B------:R-:W-:Y:S01]  /*6870*/  FMUL.FTZ R34, R43, R56 ;  /* 0x000000382b227220 */ /* 0x000fe20000410000 */
[----:B------:R-:W-:Y:S01]  /*6880*/  F2FP.BF16.F32.PACK_AB R33, R32, R33 ;  /* 0x000000212021723e */ /* 0x000fe200000010ff */
[----:B------:R-:W0:Y:S01]  /*6890*/  LDC R50, c[0x0][0xc38] ;  /* 0x00030e00ff327b82 */ /* 0x000e220000000800 */
[----:B------:R-:W-:Y:S01]  /*68a0*/  F2FP.BF16.F32.PACK_AB R36, R36, R37 ;  /* 0x000000252424723e */ /* 0x000fe200000010ff */
[----:B------:R-:W-:Y:S01]  /*68b0*/  UIADD3 UR7, -UR45, URZ, URZ ;  /* 0x0000003f2d077290 */ /* 0x000fe2000fffe13f */
[----:B------:R-:W-:Y:S01]  /*68c0*/  F2FP.BF16.F32.PACK_AB R41, R40, R41 ;  /* 0x000000292829723e */ /* 0x000fe200000010ff */
[----:B------:R-:W-:Y:S01]  /*68d0*/  IMAD R49, RZ, RZ, -UR44 ;  /* 0x8000002cff317e24 */ /* 0x000fe2000f8e02ff */
[----:B------:R-:W-:Y:S01]  /*68e0*/  F2FP.BF16.F32.PACK_AB R26, R25, R26 ;  /* 0x0000001a191a723e */ /* 0x000fe200000010ff */
[----:B------:R-:W-:Y:S01]  /*68f0*/  UIADD3 UR6, UR6, 0x13260, URZ ;  /* 0x0001326006067890 */ /* 0x000fe2000fffe03f */
[----:B------:R-:W-:-:S02]  /*6900*/  F2FP.BF16.F32.PACK_AB R11, R11, R12 ;  /* 0x0000000c0b0b723e */ /* 0x000fc400000010ff */
[----:B------:R-:W-:Y:S01]  /*6910*/  F2FP.BF16.F32.PACK_AB R35, R35, R38 ;  /* 0x000000262323723e */ /* 0x000fe200000010ff */
[----:B------:R-:W-:Y:S01]  /*6920*/  UPRMT UR6, UR5, 0x654, UR6 ;  /* 0x0000065405067896 */ /* 0x000fe20008000006 */
[----:B------:R-:W-:Y:S02]  /*6930*/  F2FP.BF16.F32.PACK_AB R42, R39, R42 ;  /* 0x0000002a272a723e */ /* 0x000fe400000010ff */
[----:B------:R-:W-:Y:S02]  /*6940*/  SEL R37, R13, R24, P0 ;  /* 0x000000180d257207 */ /* 0x000fe40000000000 */
[----:B------:R-:W-:Y:S01]  /*6950*/  SEL R32, R24, R13, P0 ;  /* 0x0000000d18207207 */ /* 0x000fe20000000000 */
[----:B------:R-:W-:Y:S01]  /*6960*/  IMAD.U32 R24, RZ, RZ, UR8 ;  /* 0x00000008ff187e24 */ /* 0x000fe2000f8e00ff */
[----:B------:R-:W-:Y:S01]  /*6970*/  MOV R25, UR9 ;  /* 0x0000000900197c02 */ /* 0x000fe20008000f00 */
[----:B------:R-:W-:Y:S01]  /*6980*/  ULDC UR8, c[0x0][0xc44] ;  /* 0x0003110000087ab9 */ /* 0x000fe20000000800 */
[----:B------:R-:W-:Y:S01]  /*6990*/  SEL R39, R28, R33, P0 ;  /* 0x000000211c277207 */ /* 0x000fe20000000000 */
[----:B------:R-:W-:Y:S01]  /*69a0*/  UIMAD UR15, UR8, UR7, UR44 ;  /* 0x00000007080f72a4 */ /* 0x000fe2000f8e022c */
[----:B------:R-:W-:Y:S01]  /*69b0*/  SEL R38, R33, R28, P0 ;  /* 0x0000001c21267207 */ /* 0x000fe20000000000 */
[----:B------:R-:W-:Y:S01]  /*69c0*/  SYNCS.ARRIVE.TRANS64.RED.A1T0 RZ, [UR6], RZ ;  /* 0x000000ffffff79a7 */ /* 0x000fe20008100406 */
[----:B------:R-:W-:Y:S01]  /*69d0*/  SEL R33, R36, R41, P0 ;  /* 0x0000002924217207 */ /* 0x000fe20000000000 */
[----:B0-----:R-:W-:Y:S01]  /*69e0*/  IMAD R49, R50, R49, UR43 ;  /* 0x0000002b32317e24 */ /* 0x001fe2000f8e0231 */
[----:B------:R-:W-:Y:S01]  /*69f0*/  SEL R36, R41, R36, P0 ;  /* 0x0000002429247207 */ /* 0x000fe20000000000 */
[----:B------:R-:W-:Y:S01]  /*6a00*/  USHF.R.S32.HI UR14, URZ, 0x1f, UR15 ;  /* 0x0000001f3f0e7899 */ /* 0x000fe2000801140f */
[----:B------:R-:W-:Y:S01]  /*6a10*/  SEL R41, R6, R11, P0 ;  /* 0x0000000b06297207 */ /* 0x000fe20000000000 */
[----:B------:R-:W-:Y:S01]  /*6a20*/  UIMAD.WIDE.U32 UR8, UR15, UR10, URZ ;  /* 0x0000000a0f0872a5 */ /* 0x000fe2000f8e003f */
[----:B------:R-:W-:Y:S01]  /*6a30*/  SEL R40, R11, R6, P0 ;  /* 0x000000060b287207 */ /* 0x000fe20000000000 */
[----:B------:R-:W-:Y:S01]  /*6a40*/  IMAD.WIDE R6, R23, 0x2, R24 ;  /* 0x0000000217067825 */ /* 0x000fe200078e0218 */
[----:B------:R-:W-:Y:S01]  /*6a50*/  F2FP.BF16.F32.PACK_AB R3, R3, R8 ;  /* 0x000000080303723e */ /* 0x000fe200000010ff */
[----:B------:R-:W-:Y:S01]  /*6a60*/  UIMAD UR7, UR14, UR10, URZ ;  /* 0x0000000a0e0772a4 */ /* 0x000fe2000f8e023f */
[----:B------:R-:W-:Y:S01]  /*6a70*/  F2FP.BF16.F32.PACK_AB R10, R9, R10 ;  /* 0x0000000a090a723e */ /* 0x000fe200000010ff */
[----:B------:R-:W-:Y:S01]  /*6a80*/  UIMAD UR10, UR16, UR12, URZ ;  /* 0x0000000c100a72a4 */ /* 0x000fe2000f8e023f */
[----:B------:R-:W-:Y:S01]  /*6a90*/  F2FP.BF16.F32.PACK_AB R15, R15, R20 ;  /* 0x000000140f0f723e */ /* 0x000fe200000010ff */
[----:B------:R-:W-:Y:S01]  /*6aa0*/  UIMAD UR7, UR15, UR11, UR7 ;  /* 0x0000000b0f0772a4 */ /* 0x000fe2000f8e0207 */
[----:B------:R-:W-:Y:S01]  /*6ab0*/  F2FP.BF16.F32.PACK_AB R27, R27, R30 ;  /* 0x0000001e1b1b723e */ /* 0x000fe200000010ff */
[----:B------:R-:W-:Y:S01]  /*6ac0*/  UIMAD UR10, UR45, UR13, UR10 ;  /* 0x0000000d2d0a72a4 */ /* 0x000fe2000f8e020a */
[----:B------:R-:W-:Y:S01]  /*6ad0*/  F2FP.BF16.F32.PACK_AB R34, R31, R34 ;  /* 0x000000221f22723e */ /* 0x000fe200000010ff */
[----:B------:R-:W-:Y:S01]  /*6ae0*/  UIADD3 UR9, UR9, UR7, URZ ;  /* 0x0000000709097290 */ /* 0x000fe2000fffe03f */
[----:B------:R-:W-:-:S02]  /*6af0*/  SEL R31, R3, R10, P0 ;  /* 0x0000000a031f7207 */ /* 0x000fc40000000000 */
[----:B------:R-:W-:Y:S01]  /*6b00*/  SEL R30, R10, R3, P0 ;  /* 0x000000030a1e7207 */ /* 0x000fe20000000000 */
[----:B------:R-:W-:Y:S01]  /*6b10*/  IMAD.SHL.U32 R3, R2, 0x8, RZ ;  /* 0x0000000802037824 */ /* 0x000fe200078e00ff */
[----:B------:R-:W-:Y:S01]  /*6b20*/  IADD3 R10, P2, R6, 0x40, RZ ;  /* 0x00000040060a7810 */ /* 0x000fe20007f5e0ff */
[----:B------:R-:W-:Y:S01]  /*6b30*/  UIMAD.WIDE.U32 UR8, UR45, UR12, UR8 ;  /* 0x0000000c2d0872a5 */ /* 0x000fe2000f8e0008 */
[----:B------:R-:W-:Y:S01]  /*6b40*/  SEL R43, R15, R26, P0 ;  /* 0x0000001a0f2b7207 */ /* 0x000fe20000000000 */
[----:B------:R-:W-:Y:S01]  /*6b50*/  IMAD R9, R16, 0x40, R3 ;  /* 0x0000004010097824 */ /* 0x000fe200078e0203 */
[----:B------:R-:W-:Y:S01]  /*6b60*/  SEL R44, R26, R15, P0 ;  /* 0x0000000f1a2c7207 */ /* 0x000fe20000000000 */
[----:B------:R-:W-:Y:S01]  /*6b70*/  IMAD.X R11, RZ, RZ, R7, P2 ;  /* 0x000000ffff0b7224 */ /* 0x000fe200010e0607 */
[C---:B------:R-:W-:Y:S01]  /*6b80*/  LOP3.LUT R15, R6.reuse, 0x380, RZ, 0xc0, !PT ;  /* 0x00000380060f7812 */ /* 0x040fe200078ec0ff */
[----:B------:R-:W-:Y:S01]  /*6b90*/  IMAD.WIDE R24, R9, 0x2, R24 ;  /* 0x0000000209187825 */ /* 0x000fe200078e0218 */
[----:B------:R-:W-:Y:S01]  /*6ba0*/  IADD3 R21, P1, R6, 0x60, RZ ;  /* 0x0000006006157810 */ /* 0x000fe20007f3e0ff */
[----:B------:R-:W-:Y:S01]  /*6bb0*/  ULDC UR7, c[0x0][0xa88] ;  /* 0x0002a20000077ab9 */ /* 0x000fe20000000800 */
[C---:B---3--:R-:W-:Y:S01]  /*6bc0*/  ISETP.NE.AND P2, PT, R48.reuse, 0x1, PT ;  /* 0x000000013000780c */ /* 0x048fe20003f45270 */
[----:B------:R-:W-:Y:S01]  /*6bd0*/  IMAD R54, R48, UR7, RZ ;  /* 0x0000000730367c24 */ /* 0x000fe2000f8e02ff */
[----:B------:R-:W-:Y:S01]  /*6be0*/  SEL R45, R27, R34, P0 ;  /* 0x000000221b2d7207 */ /* 0x000fe20000000000 */
[----:B------:R-:W-:Y:S01]  /*6bf0*/  IMAD.X R9, RZ, RZ, R7, P1 ;  /* 0x000000ffff097224 */ /* 0x000fe200008e0607 */
[----:B------:R-:W-:-:S02]  /*6c00*/  SHF.R.U64 R15, R15, 0x3, RZ ;  /* 0x000000030f0f7819 */ /* 0x000fc400000012ff */
[----:B------:R-:W-:Y:S02]  /*6c10*/  SEL R34, R34, R27, P0 ;  /* 0x0000001b22227207 */ /* 0x000fe40000000000 */
[----:B------:R-:W-:Y:S02]  /*6c20*/  LOP3.LUT R8, R21, 0x380, RZ, 0xc0, !PT ;  /* 0x0000038015087812 */ /* 0x000fe400078ec0ff */
[----:B------:R-:W-:Y:S02]  /*6c30*/  SEL R27, R35, R42, P0 ;  /* 0x0000002a231b7207 */ /* 0x000fe40000000000 */
[----:B------:R-:W-:Y:S01]  /*6c40*/  SEL R42, R42, R35, P0 ;  /* 0x000000232a2a7207 */ /* 0x000fe20000000000 */
[----:B------:R-:W0:Y:S01]  /*6c50*/  @P2 LDC R26, c[0x0][0xbec] ;  /* 0x0002fb00ff1a2b82 */ /* 0x000e220000000800 */
[----:B------:R-:W-:Y:S02]  /*6c60*/  IADD3 R35, P3, R6, 0x20, RZ ;  /* 0x0000002006237810 */ /* 0x000fe40007f7e0ff */
[----:B------:R-:W-:Y:S01]  /*6c70*/  LOP3.LUT R14, R15, R6, RZ, 0x3c, !PT ;  /* 0x000000060f0e7212 */ /* 0x000fe200078e3cff */
[--C-:B------:R-:W-:Y:S01]  /*6c80*/  IMAD.MOV.U32 R15, RZ, RZ, R7.reuse ;  /* 0x000000ffff0f7224 */ /* 0x100fe200078e0007 */
[----:B------:R-:W-:Y:S01]  /*6c90*/  SHF.R.U64 R6, R8, 0x3, RZ ;  /* 0x0000000308067819 */ /* 0x000fe200000012ff */
[----:B------:R-:W-:Y:S01]  /*6ca0*/  IMAD.X R13, RZ, RZ, R7, P3 ;  /* 0x000000ffff0d7224 */ /* 0x000fe200018e0607 */
[----:B------:R-:W-:Y:S01]  /*6cb0*/  LOP3.LUT R7, R10, 0x380, RZ, 0xc0, !PT ;  /* 0x000003800a077812 */ /* 0x000fe200078ec0ff */
[----:B------:R-:W1:Y:S01]  /*6cc0*/  @P2 LDC R46, c[0x0][0xbf0] ;  /* 0x0002fc00ff2e2b82 */ /* 0x000e620000000800 */
[----:B------:R-:W-:-:S02]  /*6cd0*/  LOP3.LUT R8, R6, R21, RZ, 0x3c, !PT ;  /* 0x0000001506087212 */ /* 0x000fc400078e3cff */
[----:B------:R-:W-:Y:S02]  /*6ce0*/  LOP3.LUT R6, R35, 0x380, RZ, 0xc0, !PT ;  /* 0x0000038023067812 */ /* 0x000fe400078ec0ff */
[----:B------:R-:W-:Y:S02]  /*6cf0*/  MOV R58, R14 ;  /* 0x0000000e003a7202 */ /* 0x000fe40000000f00 */
[----:B------:R-:W-:Y:S02]  /*6d00*/  SHF.R.U64 R6, R6, 0x3, RZ ;  /* 0x0000000306067819 */ /* 0x000fe400000012ff */
[----:B------:R-:W-:Y:S02]  /*6d10*/  SHF.R.U64 R7, R7, 0x3, RZ ;  /* 0x0000000307077819 */ /* 0x000fe400000012ff */
[----:B------:R-:W-:Y:S02]  /*6d20*/  LOP3.LUT R12, R6, R35, RZ, 0x3c, !PT ;  /* 0x00000023060c7212 */ /* 0x000fe400078e3cff */
[----:B------:R-:W-:-:S02]  /*6d30*/  IADD3 R35, P4, R24, 0x4800, RZ ;  /* 0x0000480018237810 */ /* 0x000fc40007f9e0ff */
[----:B------:R-:W-:Y:S02]  /*6d40*/  IADD3 R29, P1, R24, 0x1800, RZ ;  /* 0x00001800181d7810 */ /* 0x000fe40007f3e0ff */
[----:B------:R-:W-:Y:S02]  /*6d50*/  LOP3.LUT R6, R35, 0x380, RZ, 0xc0, !PT ;  /* 0x0000038023067812 */ /* 0x000fe400078ec0ff */
[----:B------:R-:W-:Y:S02]  /*6d60*/  LOP3.LUT R10, R7, R10, RZ, 0x3c, !PT ;  /* 0x0000000a070a7212 */ /* 0x000fe400078e3cff */
[----:B------:R-:W-:Y:S02]  /*6d70*/  SHF.R.U64 R6, R6, 0x3, RZ ;  /* 0x0000000306067819 */ /* 0x000fe400000012ff */
[----:B------:R-:W-:Y:S02]  /*6d80*/  LOP3.LUT R28, R29, 0x380, RZ, 0xc0, !PT ;  /* 0x000003801d1c7812 */ /* 0x000fe400078ec0ff */
[----:B------:R-:W-:Y:S01]  /*6d90*/  LOP3.LUT R6, R6, R35, RZ, 0x3c, !PT ;  /* 0x0000002306067212 */ /* 0x000fe200078e3cff */
[----:B------:R-:W-:Y:S01]  /*6da0*/  IMAD R35, R49, 0xc0, R22 ;  /* 0x000000c031237824 */ /* 0x000fe200078e0216 */
[----:B------:R-:W-:Y:S01]  /*6db0*/  MOV R56, R10 ;  /* 0x0000000a00387202 */ /* 0x000fe20000000f00 */
[----:B------:R-:W-:Y:S01]  /*6dc0*/  IMAD.U32 R10, RZ, RZ, UR10 ;  /* 0x0000000aff0a7e24 */ /* 0x000fe2000f8e00ff */
[----:B------:R-:W-:Y:S01]  /*6dd0*/  SHF.R.U64 R28, R28, 0x3, RZ ;  /* 0x000000031c1c7819 */ /* 0x000fe200000012ff */
[----:B0-----:R-:W-:Y:S01]  /*6de0*/  @P2 IMAD.HI.U32 R15, R35, R26, RZ ;  /* 0x0000001a230f2227 */ /* 0x001fe200078e00ff */
[----:B------:R-:W-:Y:S01]  /*6df0*/  MOV R57, R12 ;  /* 0x0000000c00397202 */ /* 0x000fe20000000f00 */
[----:B------:R-:W-:Y:S01]  /*6e00*/  ULDC.64 UR10, c[0x0][0xaf0] ;  /* 0x0002bc00000a7ab9 */ /* 0x000fe20000000a00 */
[----:B------:R-:W-:Y:S01]  /*6e10*/  LOP3.LUT R28, R28, R29, RZ, 0x3c, !PT ;  /* 0x0000001d1c1c7212 */ /* 0x000fe200078e3cff */
[----:B------:R-:W-:Y:S01]  /*6e20*/  IMAD.MOV.U32 R14, RZ, RZ, R35 ;  /* 0x000000ffff0e7224 */ /* 0x000fe200078e0023 */
[----:B-1----:R-:W-:Y:S01]  /*6e30*/  @P2 SHF.R.U32.HI R14, RZ, R46, R15 ;  /* 0x0000002eff0e2219 */ /* 0x002fe2000001160f */
[----:B------:R-:W-:Y:S01]  /*6e40*/  IMAD.X R29, RZ, RZ, R25, P1 ;  /* 0x000000ffff1d7224 */ /* 0x000fe200008e0619 */
[----:B------:R-:W-:-:S02]  /*6e50*/  MOV R55, R8 ;  /* 0x0000000800377202 */ /* 0x000fc40000000f00 */
[--C-:B------:R-:W-:Y:S01]  /*6e60*/  SHF.R.S32.HI R9, RZ, 0x1f, R14.reuse ;  /* 0x0000001fff097819 */ /* 0x100fe2000001140e */
[----:B------:R-:W-:Y:S01]  /*6e70*/  IMAD.MOV R11, RZ, RZ, -R14 ;  /* 0x000000ffff0b7224 */ /* 0x000fe200078e0a0e */
[----:B------:R-:W-:Y:S02]  /*6e80*/  IADD3 R8, P1, R14, UR8, RZ ;  /* 0x000000080e087c10 */ /* 0x000fe4000ff3e0ff */
[----:B------:R-:W-:Y:S01]  /*6e90*/  IADD3 R21, P3, R24, 0x3000, RZ ;  /* 0x0000300018157810 */ /* 0x000fe20007f7e0ff */
[----:B------:R-:W-:Y:S01]  /*6ea0*/  IMAD R13, R48, R11, R35 ;  /* 0x0000000b300d7224 */ /* 0x000fe200078e0223 */
[----:B------:R-:W-:Y:S01]  /*6eb0*/  IADD3.X R9, R9, UR9, R10, P1, !PT ;  /* 0x0000000909097c10 */ /* 0x000fe20008ffe40a */
[----:B------:R-:W-:Y:S01]  /*6ec0*/  ULDC.64 UR8, c[0x0][0xb88] ;  /* 0x0002e20000087ab9 */ /* 0x000fe20000000a00 */
[----:B------:R-:W-:Y:S01]  /*6ed0*/  LOP3.LUT R7, R24, 0x380, RZ, 0xc0, !PT ;  /* 0x0000038018077812 */ /* 0x000fe200078ec0ff */
[----:B------:R-:W-:Y:S01]  /*6ee0*/  IMAD R35, R49, 0xc0, R19 ;  /* 0x000000c031237824 */ /* 0x000fe200078e0213 */
[----:B------:R-:W-:Y:S01]  /*6ef0*/  SHF.R.S32.HI R10, RZ, 0x1f, R13 ;  /* 0x0000001fff0a7819 */ /* 0x000fe2000001140d */
[----:B------:R-:W-:Y:S01]  /*6f00*/  IMAD.WIDE.U32 R8, R13, UR8, R8 ;  /* 0x000000080d087c25 */ /* 0x000fe2000f8e0008 */
[----:B------:R-:W-:-:S02]  /*6f10*/  LOP3.LUT R20, R21, 0x380, RZ, 0xc0, !PT ;  /* 0x0000038015147812 */ /* 0x000fc400078ec0ff */
[----:B------:R-:W-:Y:S01]  /*6f20*/  SHF.R.U64 R7, R7, 0x3, RZ ;  /* 0x0000000307077819 */ /* 0x000fe200000012ff */
[----:B------:R-:W-:Y:S01]  /*6f30*/  IMAD R10, R10, UR8, RZ ;  /* 0x000000080a0a7c24 */ /* 0x000fe2000f8e02ff */
[----:B------:R-:W-:Y:S02]  /*6f40*/  SHF.R.U64 R20, R20, 0x3, RZ ;  /* 0x0000000314147819 */ /* 0x000fe400000012ff */
[----:B------:R-:W-:Y:S01]  /*6f50*/  LOP3.LUT R24, R7, R24, RZ, 0x3c, !PT ;  /* 0x0000001807187212 */ /* 0x000fe200078e3cff */
[----:B------:R-:W-:Y:S01]  /*6f60*/  IMAD R15, R13, UR9, R10 ;  /* 0x000000090d0f7c24 */ /* 0x000fe2000f8e020a */
[----:B------:R-:W-:Y:S01]  /*6f70*/  ULDC.64 UR8, c[0x0][0xb50] ;  /* 0x0002d40000087ab9 */ /* 0x000fe20000000a00 */
[----:B------:R-:W-:Y:S01]  /*6f80*/  IADD3.X R7, RZ, R25, RZ, P4, !PT ;  /* 0x00000019ff077210 */ /* 0x000fe200027fe4ff */
[----:B------:R-:W-:Y:S01]  /*6f90*/  VIADD R13, R35, 0x8 ;  /* 0x00000008230d7836 */ /* 0x000fe20000000000 */
[----:B------:R-:W-:Y:S01]  /*6fa0*/  LOP3.LUT P1, RZ, R17, 0x3, RZ, 0xc0, !PT ;  /* 0x0000000311ff7812 */ /* 0x000fe2000782c0ff */
[----:B------:R-:W-:Y:S01]  /*6fb0*/  IMAD.IADD R9, R9, 0x1, R15 ;  /* 0x0000000109097824 */ /* 0x000fe200078e020f */
[----:B------:R-:W-:-:S02]  /*6fc0*/  LEA R15, P4, R8, UR8, 0x2 ;  /* 0x00000008080f7c11 */ /* 0x000fc4000f8810ff */
[----:B------:R-:W-:Y:S01]  /*6fd0*/  LOP3.LUT R20, R20, R21, RZ, 0x3c, !PT ;  /* 0x0000001514147212 */ /* 0x000fe200078e3cff */
[----:B------:R-:W-:Y:S01]  /*6fe0*/  IMAD.X R21, RZ, RZ, R25, P3 ;  /* 0x000000ffff157224 */ /* 0x000fe200018e0619 */
[-C--:B------:R-:W-:Y:S01]  /*6ff0*/  ISETP.GE.OR P3, PT, R35, R54.reuse, P1 ;  /* 0x000000362300720c */ /* 0x080fe20000f66670 */
[----:B------:R-:W-:Y:S01]  /*7000*/  SHFL.IDX PT, R50, R15, RZ, 0x1c1f ;  /* 0x001c1fff0f327589 */ /* 0x000fe200000e0000 */
[----:B------:R-:W-:Y:S01]  /*7010*/  LEA.HI.X R35, R8, UR9, R9, 0x2, P4 ;  /* 0x0000000908237c11 */ /* 0x000fe2000a0f1409 */
[----:B------:R-:W-:Y:S01]  /*7020*/  ULDC.64 UR8, c[0x0][0xae8] ;  /* 0x0002ba0000087ab9 */ /* 0x000fe20000000a00 */
[----:B------:R-:W-:Y:S01]  /*7030*/  ISETP.GE.OR P1, PT, R13, R54, P1 ;  /* 0x000000360d00720c */ /* 0x000fe20000f26670 */
[----:B------:R-:W-:Y:S04]  /*7040*/  SHFL.IDX PT, R52, R15, 0x1, 0x1c1f ;  /* 0x003c1f000f347f89 */ /* 0x000fe800000e0000 */
[----:B------:R-:W-:Y:S01]  /*7050*/  SHFL.IDX PT, R51, R35, RZ, 0x1c1f ;  /* 0x001c1fff23337589 */ /* 0x000fe200000e0000 */
[----:B------:R-:W-:Y:S06]  /*7060*/  BAR.SYNC.DEFER_BLOCKING 0x1, 0x180 ;  /* 0x0046000000007b1d */ /* 0x000fec0000010000 */
[----:B------:R-:W-:Y:S01]  /*7070*/  SHFL.IDX PT, R53, R35, 0x1, 0x1c1f ;  /* 0x003c1f0023357f89 */ /* 0x000fe200000e0000 */
[----:B--2---:R-:W-:-:S03]  /*7080*/  LOP3.LUT R11, R4, 0x2, RZ, 0x3c, !PT ;  /* 0x00000002040b7812 */ /* 0x004fc600078e3cff */
[----:B------:R-:W-:Y:S04]  /*7090*/  SHFL.IDX PT, R37, R37, R4, 0x1c1f ;  /* 0x001c1f0425257589 */ /* 0x000fe800000e0000 */
[----:B------:R-:W0:Y:S04]  /*70a0*/  SHFL.IDX PT, R32, R32, R11, 0x1c1f ;  /* 0x001c1f0b20207589 */ /* 0x000e2800000e0000 */
[----:B------:R-:W-:Y:S04]  /*70b0*/  SHFL.IDX PT, R31, R31, R4, 0x1c1f ;  /* 0x001c1f041f1f7589 */ /* 0x000fe800000e0000 */
[----:B------:R-:W-:Y:S04]  /*70c0*/  SHFL.IDX PT, R39, R39, R4, 0x1c1f ;  /* 0x001c1f0427277589 */ /* 0x000fe800000e0000 */
[----:B------:R-:W-:Y:S04]  /*70d0*/  SHFL.IDX PT, R41, R41, R4, 0x1c1f ;  /* 0x001c1f0429297589 */ /* 0x000fe800000e0000 */
[----:B------:R-:W1:Y:S04]  /*70e0*/  SHFL.IDX PT, R30, R30, R11, 0x1c1f ;  /* 0x001c1f0b1e1e7589 */ /* 0x000e6800000e0000 */
[----:B------:R-:W2:Y:S04]  /*70f0*/  SHFL.IDX PT, R38, R38, R11, 0x1c1f ;  /* 0x001c1f0b26267589 */ /* 0x000ea800000e0000 */
[----:B------:R-:W3:Y:S01]  /*7100*/  SHFL.IDX PT, R40, R40, R11, 0x1c1f ;  /* 0x001c1f0b28287589 */ /* 0x000ee200000e0000 */
[----:B0-----:R-:W-:-:S02]  /*7110*/  SEL R12, R37, R32, P0 ;  /* 0x00000020250c7207 */ /* 0x001fc40000000000 */
[----:B------:R-:W-:Y:S01]  /*7120*/  SEL R14, R32, R37, P0 ;  /* 0x00000025200e7207 */ /* 0x000fe20000000000 */
[----:B------:R-:W-:Y:S04]  /*7130*/  SHFL.IDX PT, R33, R33, R4, 0x1c1f ;  /* 0x001c1f0421217589 */ /* 0x000fe800000e0000 */
[----:B------:R-:W-:Y:S04]  /*7140*/  SHFL.IDX PT, R43, R43, R4, 0x1c1f ;  /* 0x001c1f042b2b7589 */ /* 0x000fe800000e0000 */
[----:B------:R-:W-:Y:S04]  /*7150*/  SHFL.IDX PT, R45, R45, R4, 0x1c1f ;  /* 0x001c1f042d2d7589 */ /* 0x000fe800000e0000 */
[----:B------:R-:W-:Y:S01]  /*7160*/  SHFL.IDX PT, R27, R27, R4, 0x1c1f ;  /* 0x001c1f041b1b7589 */ /* 0x000fe200000e0000 */
[----:B-1----:R-:W-:-:S02]  /*7170*/  SEL R8, R31, R30, P0 ;  /* 0x0000001e1f087207 */ /* 0x002fc40000000000 */
[----:B------:R-:W-:Y:S01]  /*7180*/  SEL R10, R30, R31, P0 ;  /* 0x0000001f1e0a7207 */ /* 0x000fe20000000000 */
[----:B------:R-:W0:Y:S01]  /*7190*/  SHFL.IDX PT, R26, R36, R11, 0x1c1f ;  /* 0x001c1f0b241a7589 */ /* 0x000e2200000e0000 */
[----:B--2---:R-:W-:-:S03]  /*71a0*/  SEL R32, R39, R38, P0 ;  /* 0x0000002627207207 */ /* 0x004fc60000000000 */
[----:B------:R-:W1:Y:S01]  /*71b0*/  SHFL.IDX PT, R44, R44, R11, 0x1c1f ;  /* 0x001c1f0b2c2c7589 */ /* 0x000e6200000e0000 */
[----:B---3--:R-:W-:-:S03]  /*71c0*/  SEL R9, R41, R40, P0 ;  /* 0x0000002829097207 */ /* 0x008fc60000000000 */
[----:B------:R2:W3:Y:S04]  /*71d0*/  SHFL.IDX PT, R4, R34, R11, 0x1c1f ;  /* 0x001c1f0b22047589 */ /* 0x0004e800000e0000 */
[----:B------:R4:W5:Y:S01]  /*71e0*/  SHFL.IDX PT, R42, R42, R11, 0x1c1f ;  /* 0x001c1f0b2a2a7589 */ /* 0x00096200000e0000 */
[----:B--2---:R-:W-:Y:S02]  /*71f0*/  SEL R34, R38, R39, P0 ;  /* 0x0000002726227207 */ /* 0x004fe40000000000 */
[----:B----4-:R-:W-:Y:S02]  /*7200*/  SEL R11, R40, R41, P0 ;  /* 0x00000029280b7207 */ /* 0x010fe40000000000 */
[----:B0-----:R-:W-:Y:S02]  /*7210*/  SEL R36, R33, R26, P0 ;  /* 0x0000001a21247207 */ /* 0x001fe40000000000 */
[----:B------:R-:W-:Y:S01]  /*7220*/  SEL R38, R26, R33, P0 ;  /* 0x000000211a267207 */ /* 0x000fe20000000000 */
[----:B------:R0:W-:Y:S01]  /*7230*/  STSM.16.M88.4 [R58], R8 ;  /* 0x000000083a007844 */ /* 0x0001e20000000200 */
[----:B-1----:R-:W-:-:S02]  /*7240*/  SEL R13, R43, R44, P0 ;  /* 0x0000002c2b0d7207 */ /* 0x002fc40000000000 */
[----:B------:R-:W-:Y:S02]  /*7250*/  SEL R15, R44, R43, P0 ;  /* 0x0000002b2c0f7207 */ /* 0x000fe40000000000 */
[----:B---3--:R-:W-:Y:S02]  /*7260*/  SEL R33, R45, R4, P0 ;  /* 0x000000042d217207 */ /* 0x008fe40000000000 */
[----:B------:R-:W-:Y:S01]  /*7270*/  SEL R35, R4, R45, P0 ;  /* 0x0000002d04237207 */ /* 0x000fe20000000000 */
[----:B------:R-:W-:Y:S01]  /*7280*/  STSM.16.M88.4 [R57], R12 ;  /* 0x0000000c39007844 */ /* 0x000fe20000000200 */
[----:B-----5:R-:W-:Y:S02]  /*7290*/  SEL R37, R27, R42, P0 ;  /* 0x0000002a1b257207 */ /* 0x020fe40000000000 */
[----:B------:R-:W-:Y:S01]  /*72a0*/  SEL R39, R42, R27, P0 ;  /* 0x0000001b2a277207 */ /* 0x000fe20000000000 */
[----:B------:R-:W-:Y:S04]  /*72b0*/  STSM.16.M88.4 [R56], R32 ;  /* 0x0000002038007844 */ /* 0x000fe80000000200 */
[----:B------:R-:W-:Y:S01]  /*72c0*/  STSM.16.M88.4 [R55], R36 ;  /* 0x0000002437007844 */ /* 0x000fe20000000200 */
[----:B0-----:R-:W0:Y:S08]  /*72d0*/  @P2 LDC R9, c[0x0][0xbec] ;  /* 0x0002fb00ff092b82 */ /* 0x001e300000000800 */
[----:B------:R-:W-:Y:S08]  /*72e0*/  BAR.SYNC.DEFER_BLOCKING 0x1, 0x180 ;  /* 0x0046000000007b1d */ /* 0x000ff00000010000 */
[----:B------:R-:W1:Y:S01]  /*72f0*/  @P2 LDC R11, c[0x0][0xbf0] ;  /* 0x0002fc00ff0b2b82 */ /* 0x000e620000000800 */
[----:B------:R-:W-:Y:S04]  /*7300*/  @!P3 ST.E desc[UR36][R50.64], R5 ;  /* 0x000000053200b985 */ /* 0x000fe8000c101924 */
[----:B------:R2:W-:Y:S04]  /*7310*/  @!P1 ST.E desc[UR36][R52.64], R0 ;  /* 0x0000000034009985 */ /* 0x0005e8000c101924 */
[----:B------:R-:W3:Y:S04]  /*7320*/  LD.E.128 R24, desc[UR36][R24.64] ;  /* 0x0000002418187980 */ /* 0x000ee8000c101d00 */
[----:B------:R-:W4:Y:S04]  /*7330*/  LD.E.128 R28, desc[UR36][R28.64] ;  /* 0x000000241c1c7980 */ /* 0x000f28000c101d00 */
[----:B------:R-:W5:Y:S04]  /*7340*/  LD.E.128 R40, desc[UR36][R20.64] ;  /* 0x0000002414287980 */ /* 0x000f68000c101d00 */
[----:B------:R0:W5:Y:S01]  /*7350*/  LD.E.128 R44, desc[UR36][R6.64] ;  /* 0x00000024062c7980 */ /* 0x000162000c101d00 */
[----:B--2---:R-:W-:Y:S01]  /*7360*/  IMAD R0, R2, 0x30, R16 ;  /* 0x0000003002007824 */ /* 0x004fe200078e0210 */
[----:B------:R-:W-:-:S02]  /*7370*/  UIMAD UR5, UR14, UR8, URZ ;  /* 0x000000080e0572a4 */ /* 0x000fc4000f8e023f */
[----:B------:R-:W-:Y:S01]  /*7380*/  UIMAD.WIDE.U32 UR6, UR15, UR8, URZ ;  /* 0x000000080f0672a5 */ /* 0x000fe2000f8e003f */
[----:B------:R-:W-:Y:S01]  /*7390*/  IMAD R8, R49, 0xc0, R0 ;  /* 0x000000c031087824 */ /* 0x000fe200078e0200 */
[----:B------:R-:W-:Y:S01]  /*73a0*/  UIMAD UR5, UR15, UR9, UR5 ;  /* 0x000000090f0572a4 */ /* 0x000fe2000f8e0205 */
[----:B------:R-:W-:Y:S01]  /*73b0*/  @!PT LDS RZ, [RZ] ;  /* 0x00000000fffff984 */ /* 0x000fe20000000800 */
[----:B------:R-:W-:Y:S01]  /*73c0*/  @!PT LDS RZ, [RZ] ;  /* 0x00000000fffff984 */ /* 0x000fe20000000800 */
[----:B------:R-:W-:Y:S01]  /*73d0*/  @!PT LDS RZ, [RZ] ;  /* 0x00000000fffff984 */ /* 0x000fe20000000800 */
[----:B------:R-:W-:Y:S01]  /*73e0*/  @!PT LDS RZ, [RZ] ;  /* 0x00000000fffff984 */ /* 0x000fe20000000800 */
[----:B------:R2:W-:Y:S06]  /*73f0*/  MEMBAR.ALL.CTA ;  /* 0x0000000000007992 */ /* 0x0005ec0000008000 */
[----:B--2---:R-:W2:Y:S01]  /*7400*/  FENCE.VIEW.ASYNC.S ;  /* 0x00000000000073c6 */ /* 0x004ea20000000000 */
[----:B------:R-:W-:Y:S01]  /*7410*/  UIMAD UR8, UR16, UR10, URZ ;  /* 0x0000000a100872a4 */ /* 0x000fe2000f8e023f */
[----:B0-----:R-:W-:Y:S01]  /*7420*/  @P2 IMAD.HI.U32 R0, R8, R9, RZ ;  /* 0x0000000908002227 */ /* 0x001fe200078e00ff */
[----:B------:R-:W-:-:S02]  /*7430*/  UIADD3 UR7, UR7, UR5, URZ ;  /* 0x0000000507077290 */ /* 0x000fc4000fffe03f */
[----:B------:R-:W-:Y:S01]  /*7440*/  UIMAD UR5, UR45, UR11, UR8 ;  /* 0x0000000b2d0572a4 */ /* 0x000fe2000f8e0208 */
[----:B------:R-:W-:Y:S01]  /*7450*/  IMAD.MOV.U32 R7, RZ, RZ, R8 ;  /* 0x000000ffff077224 */ /* 0x000fe200078e0008 */
[----:B------:R-:W-:Y:S01]  /*7460*/  UIMAD.WIDE.U32 UR6, UR45, UR10, UR6 ;  /* 0x0000000a2d0672a5 */ /* 0x000fe2000f8e0006 */
[----:B-1----:R-:W-:Y:S01]  /*7470*/  @P2 SHF.R.U32.HI R7, RZ, R11, R0 ;  /* 0x0000000bff072219 */ /* 0x002fe20000011600 */
[----:B------:R-:W-:Y:S01]  /*7480*/  ULDC.64 UR8, c[0x0][0xae0] ;  /* 0x0002b80000087ab9 */ /* 0x000fe20000000a00 */
[----:B------:R-:W-:Y:S01]  /*7490*/  IMAD R49, R49, 0xc0, R16 ;  /* 0x000000c031317824 */ /* 0x000fe200078e0210 */
[----:B------:R-:W-:Y:S01]  /*74a0*/  UIADD3 UR5, UR7, UR5, URZ ;  /* 0x0000000507057290 */ /* 0x000fe2000fffe03f */
[--C-:B------:R-:W-:Y:S01]  /*74b0*/  SHF.R.S32.HI R0, RZ, 0x1f, R7.reuse ;  /* 0x0000001fff007819 */ /* 0x100fe20000011407 */
[----:B------:R-:W-:Y:S01]  /*74c0*/  IMAD.MOV R9, RZ, RZ, -R7 ;  /* 0x000000ffff097224 */ /* 0x000fe200078e0a07 */
[----:B------:R-:W-:Y:S01]  /*74d0*/  UIADD3 UR4, UR4, 0x13220, URZ ;  /* 0x0001322004047890 */ /* 0x000fe2000fffe03f */
[----:B------:R-:W-:Y:S01]  /*74e0*/  IMAD.U32 R5, RZ, RZ, UR7 ;  /* 0x00000007ff057e24 */ /* 0x000fe2000f8e00ff */
[----:B------:R-:W-:Y:S01]  /*74f0*/  UIADD3 UR40, UR40, 0x1, URZ ;  /* 0x0000000128287890 */ /* 0x000fe2000fffe03f */
[----:B------:R-:W-:Y:S01]  /*7500*/  IMAD R0, R0, UR8, RZ ;  /* 0x0000000800007c24 */ /* 0x000fe2000f8e02ff */
[----:B------:R-:W-:Y:S01]  /*7510*/  MOV R5, UR5 ;  /* 0x0000000500057c02 */ /* 0x000fe20008000f00 */
[----:B------:R-:W-:Y:S01]  /*7520*/  IMAD R9, R48, R9, R8 ;  /* 0x0000000930097224 */ /* 0x000fe200078e0208 */
[----:B------:R-:W-:Y:S01]  /*7530*/  ULDC UR5, c[0x0][0xac8] ;  /* 0x0002b20000057ab9 */ /* 0x000fe20000000800 */
[----:B------:R-:W-:Y:S01]  /*7540*/  IMAD.U32 R4, RZ, RZ, UR6 ;  /* 0x00000006ff047e24 */ /* 0x000fe2000f8e00ff */
[----:B------:R-:W-:Y:S01]  /*7550*/  ULDC.64 UR6, c[0x0][0xad8] ;  /* 0x0002b60000067ab9 */ /* 0x000fe20000000a00 */
[C---:B------:R-:W-:Y:S01]  /*7560*/  IMAD R11, R7.reuse, UR9, R0 ;  /* 0x00000009070b7c24 */ /* 0x040fe2000f8e0200 */
[----:B------:R-:W-:Y:S01]  /*7570*/  SHF.R.S32.HI R0, RZ, 0x1f, R9 ;  /* 0x0000001fff007819 */ /* 0x000fe20000011409 */
[----:B------:R-:W-:Y:S01]  /*7580*/  IMAD.WIDE.U32 R4, R7, UR8, R4 ;  /* 0x0000000807047c25 */ /* 0x000fe2000f8e0004 */
[----:B------:R-:W-:-:S02]  /*7590*/  UPRMT UR4, URZ, 0x654, UR4 ;  /* 0x000006543f047896 */ /* 0x000fc40008000004 */
[----:B------:R-:W-:Y:S01]  /*75a0*/  UISETP.NE.AND UP0, UPT, UR40, 0x2, UPT ;  /* 0x000000022800788c */ /* 0x000fe2000bf05270 */
[----:B------:R-:W-:Y:S01]  /*75b0*/  IMAD.IADD R5, R5, 0x1, R11 ;  /* 0x0000000105057824 */ /* 0x000fe200078e020b */
[----:B------:R-:W-:Y:S01]  /*75c0*/  UIADD3 UR38, UR38, 0x1, URZ ;  /* 0x0000000126267890 */ /* 0x000fe2000fffe03f */
[----:B------:R-:W-:Y:S01]  /*75d0*/  IMAD R0, R0, UR6, RZ ;  /* 0x0000000600007c24 */ /* 0x000fe2000f8e02ff */
[----:B------:R-:W-:Y:S01]  /*75e0*/  USEL UR40, UR40, URZ, UP0 ;  /* 0x0000003f28287287 */ /* 0x000fe20008000000 */
[C---:B------:R-:W-:Y:S02]  /*75f0*/  IMAD.WIDE.U32 R4, R9.reuse, UR6, R4 ;  /* 0x0000000609047c25 */ /* 0x040fe4000f8e0004 */
[----:B--2---:R-:W-:Y:S01]  /*7600*/  SYNCS.ARRIVE.TRANS64.RED.A1T0 RZ, [UR4], RZ ;  /* 0x000000ffffff79a7 */ /* 0x004fe20008100404 */
[----:B------:R-:W-:Y:S01]  /*7610*/  ULDC UR4, c[0x0][0xc] ;  /* 0x0000030000047ab9 */ /* 0x000fe20000000800 */
[----:B------:R-:W-:Y:S01]  /*7620*/  IMAD R7, R9, UR7, R0 ;  /* 0x0000000709077c24 */ /* 0x000fe2000f8e0200 */
[----:B------:R-:W-:Y:S01]  /*7630*/  ULDC.64 UR6, c[0x0][0xa80] ;  /* 0x0002a00000067ab9 */ /* 0x000fe20000000a00 */
[----:B------:R-:W-:Y:S01]  /*7640*/  VIADD R13, R49, 0x30 ;  /* 0x00000030310d7836 */ /* 0x000fe20000000000 */
[C---:B------:R-:W-:Y:S01]  /*7650*/  LEA R0, P0, R4.reuse, UR6, 0x1 ;  /* 0x0000000604007c11 */ /* 0x040fe2000f8008ff */
[----:B------:R-:W-:Y:S01]  /*7660*/  IMAD.IADD R5, R5, 0x1, R7 ;  /* 0x0000000105057824 */ /* 0x000fe200078e0207 */
[----:B------:R-:W-:Y:S01]  /*7670*/  UIADD3 UR43, UR4, UR43, URZ ;  /* 0x0000002b042b7290 */ /* 0x000fe2000fffe03f */
[C---:B------:R-:W-:Y:S01]  /*7680*/  VIADD R15, R49.reuse, 0x60 ;  /* 0x00000060310f7836 */ /* 0x040fe20000000000 */
[----:B------:R-:W-:Y:S01]  /*7690*/  USEL UR4, URZ, 0x1, UP0 ;  /* 0x000000013f047887 */ /* 0x000fe20008000000 */
[----:B------:R-:W-:Y:S01]  /*76a0*/  SHFL.IDX PT, R6, R0, 0x1, 0x181f ;  /* 0x00381f0000067f89 */ /* 0x000fe200000e0000 */
[----:B------:R-:W-:Y:S01]  /*76b0*/  LEA.HI.X R12, R4, UR7, R5, 0x1, P0 ;  /* 0x00000007040c7c11 */ /* 0x000fe200080f0c05 */
[----:B------:R-:W-:Y:S01]  /*76c0*/  VIADD R21, R49, 0x90 ;  /* 0x0000009031157836 */ /* 0x000fe20000000000 */
[----:B------:R-:W-:Y:S01]  /*76d0*/  ISETP.GE.AND P0, PT, R3, UR5, PT ;  /* 0x0000000503007c0c */ /* 0x000fe2000bf06270 */
[----:B------:R-:W-:Y:S01]  /*76e0*/  SHFL.IDX PT, R4, R0, RZ, 0x181f ;  /* 0x00181fff00047589 */ /* 0x000fe200000e0000 */
[----:B------:R-:W-:-:S02]  /*76f0*/  ULOP3.LUT UR39, UR39, UR4, URZ, 0x3c, !UPT ;  /* 0x0000000427277292 */ /* 0x000fc4000f8e3c3f */
[-C--:B------:R-:W-:Y:S01]  /*7700*/  ISETP.GE.OR P1, PT, R49, R54.reuse, P0 ;  /* 0x000000363100720c */ /* 0x080fe20000726670 */
[----:B------:R-:W0:Y:S01]  /*7710*/  SHFL.IDX PT, R5, R12, RZ, 0x181f ;  /* 0x00181fff0c057589 */ /* 0x000e2200000e0000 */
[-C--:B------:R-:W-:Y:S02]  /*7720*/  ISETP.GE.OR P2, PT, R13, R54.reuse, P0 ;  /* 0x000000360d00720c */ /* 0x080fe40000746670 */
[-C--:B------:R-:W-:Y:S01]  /*7730*/  ISETP.GE.OR P3, PT, R15, R54.reuse, P0 ;  /* 0x000000360f00720c */ /* 0x080fe20000766670 */
[----:B------:R-:W1:Y:S01]  /*7740*/  SHFL.IDX PT, R7, R12, 0x1, 0x181f ;  /* 0x00381f000c077f89 */ /* 0x000e6200000e0000 */
[----:B------:R-:W-:-:S03]  /*7750*/  ISETP.GE.OR P0, PT, R21, R54, P0 ;  /* 0x000000361500720c */ /* 0x000fc60000706670 */
[----:B------:R-:W-:Y:S04]  /*7760*/  SHFL.IDX PT, R8, R0, 0x2, 0x181f ;  /* 0x00581f0000087f89 */ /* 0x000fe800000e0000 */
[----:B------:R-:W2:Y:S04]  /*7770*/  SHFL.IDX PT, R9, R12, 0x2, 0x181f ;  /* 0x00581f000c097f89 */ /* 0x000ea800000e0000 */
[----:B------:R0:W-:Y:S04]  /*7780*/  SHFL.IDX PT, R10, R0, 0x3, 0x181f ;  /* 0x00781f00000a7f89 */ /* 0x0001e800000e0000 */
[----:B------:R-:W2:Y:S01]  /*7790*/  SHFL.IDX PT, R11, R12, 0x3, 0x181f ;  /* 0x00781f000c0b7f89 */ /* 0x000ea200000e0000 */
[----:B0-----:R-:W0:Y:S01]  /*77a0*/  LDC R0, c[0x0][0xc34] ;  /* 0x00030d00ff007b82 */ /* 0x001e220000000800 */
[----:B------:R-:W-:-:S04]  /*77b0*/  @!P1 IMAD.WIDE R4, R3, 0x2, R4 ;  /* 0x0000000203049825 */ /* 0x000fc800078e0204 */
[----:B-1----:R-:W-:-:S04]  /*77c0*/  @!P2 IMAD.WIDE R6, R3, 0x2, R6 ;  /* 0x000000020306a825 */ /* 0x002fc800078e0206 */
[----:B--2---:R-:W-:-:S04]  /*77d0*/  @!P3 IMAD.WIDE R8, R3, 0x2, R8 ;  /* 0x000000020308b825 */ /* 0x004fc800078e0208 */
[----:B------:R-:W-:Y:S01]  /*77e0*/  @!P0 IMAD.WIDE R10, R3, 0x2, R10 ;  /* 0x00000002030a8825 */ /* 0x000fe200078e020a */
[----:B---3--:R1:W-:Y:S04]  /*77f0*/  @!P1 ST.E.128 desc[UR36][R4.64], R24 ;  /* 0x0000001804009985 */ /* 0x0083e8000c101d24 */
[----:B----4-:R1:W-:Y:S04]  /*7800*/  @!P2 ST.E.128 desc[UR36][R6.64], R28 ;  /* 0x0000001c0600a985 */ /* 0x0103e8000c101d24 */
[----:B-----5:R1:W-:Y:S04]  /*7810*/  @!P3 ST.E.128 desc[UR36][R8.64], R40 ;  /* 0x000000280800b985 */ /* 0x0203e8000c101d24 */
[----:B------:R1:W-:Y:S01]  /*7820*/  @!P0 ST.E.128 desc[UR36][R10.64], R44 ;  /* 0x0000002c0a008985 */ /* 0x0003e2000c101d24 */
[----:B0-----:R-:W-:-:S13]  /*7830*/  ISETP.LE.AND P0, PT, R0, UR43, PT ;  /* 0x0000002b00007c0c */ /* 0x001fda000bf03270 */
[----:B------:R-:W-:Y:S05]  /*7840*/  @!P0 BRA `(.L_x_31) ;  /* 0xffffff94000c8947 */ /* 0x000fea000383ffff */
[----:B------:R-:W-:Y:S05]  /*7850*/  EXIT ;  /* 0x000000000000794d */ /* 0x000fea0003800000 */
.L_x_5:
[----:B------:R-:W-:-:S08]  /*7860*/  NOP ;  /* 0x0000000000007918 */ /* 0x000fd00000000000 */
[----:B------:R-:W0:-:S00]  /*7870*/  USETMAXREG.DEALLOC.CTAPOOL 0x20 ;  /* 0x00000020000079c8 */ /* 0x000e0000080e0500 */
[----:B------:R-:W1:Y:S01]  /*7880*/  S2UR UR40, SR_CTAID.X ;  /* 0x00000000002879c3 */ /* 0x000e620000002500 */
[----:B------:R-:W-:Y:S01]  /*7890*/  UMOV UR38, 0x1 ;  /* 0x0000000100267882 */ /* 0x000fe20000000000 */
[----:B0-----:R-:W-:Y:S02]  /*78a0*/  IMAD.MOV.U32 R26, RZ, RZ, RZ ;  /* 0x000000ffff1a7224 */ /* 0x001fe400078e00ff */
[----:B------:R-:W-:-:S04]  /*78b0*/  IMAD.MOV.U32 R29, RZ, RZ, 0x1 ;  /* 0x00000001ff1d7424 */ /* 0x000fc800078e00ff */
[----:B------:R-:W1:Y:S02]  /*78c0*/  LDC R2, c[0x0][0xc34] ;  /* 0x00030d00ff027b82 */ /* 0x000e640000000800 */
[----:B-1----:R-:W-:-:S13]  /*78d0*/  ISETP.LE.AND P0, PT, R2, UR40, PT ;  /* 0x0000002802007c0c */ /* 0x002fda000bf03270 */
[----:B------:R-:W-:Y:S05]  /*78e0*/  @P0 BRA `(.L_x_32) ;  /* 0x0000004000600947 */ /* 0x000fea0003800000 */
[----:B------:R-:W0:Y:S01]  /*78f0*/  S2R R8, SR_TID.X ;  /* 0x0000000000087919 */ /* 0x000e220000002100 */
[----:B------:R-:W-:Y:S01]  /*7900*/  ULDC.64 UR4, c[0x0][0x418] ;  /* 0x0001060000047ab9 */ /* 0x000fe20000000a00 */
[----:B------:R-:W-:Y:S01]  /*7910*/  ULDC.64 UR8, c[0x0][0x2f0] ;  /* 0x0000bc0000087ab9 */ /* 0x000fe20000000a00 */
[----:B------:R-:W-:Y:S01]  /*7920*/  UISETP.NE.U32.AND UP0, UPT, UR4, URZ, UPT ;  /* 0x0000003f0400728c */ /* 0x000fe2000bf05070 */
[----:B------:R-:W-:Y:S01]  /*7930*/  LOP3.LUT R28, R28, 0xffffff7f, RZ, 0xc0, !PT ;  /* 0xffffff7f1c1c7812 */ /* 0x000fe200078ec0ff */
[----:B------:R-:W-:Y:S01]  /*7940*/  UMOV UR43, 0x400 ;  /* 0x00000400002b7882 */ /* 0x000fe20000000000 */
[----:B------:R-:W-:Y:S01]  /*7950*/  ULDC UR4, c[0x0][0x424] ;  /* 0x0001090000047ab9 */ /* 0x000fe20000000800 */
[----:B------:R-:W-:Y:S01]  /*7960*/  UISETP.NE.AND.EX UP0, UPT, UR5, URZ, UPT, UP0 ;  /* 0x0000003f0500728c */ /* 0x000fe2000bf05300 */
[----:B------:R-:W-:Y:S01]  /*7970*/  IMAD.MOV.U32 R29, RZ, RZ, 0x1 ;  /* 0x00000001ff1d7424 */ /* 0x000fe200078e00ff */
[----:B------:R-:W-:Y:S01]  /*7980*/  ULEA UR43, UR48, UR43, 0x18 ;  /* 0x0000002b302b7291 */ /* 0x000fe2000f8ec03f */
[----:B------:R-:W-:Y:S01]  /*7990*/  IMAD.MOV.U32 R26, RZ, RZ, RZ ;  /* 0x000000ffff1a7224 */ /* 0x000fe200078e00ff */
[----:B------:R-:W-:Y:S01]  /*79a0*/  USEL UR4, UR4, 0x1, UP0 ;  /* 0x0000000104047887 */ /* 0x000fe20008000000 */
[----:B------:R-:W-:Y:S01]  /*79b0*/  UMOV UR6, 0xa0 ;  /* 0x000000a000067882 */ /* 0x000fe20000000000 */
[----:B------:R-:W-:-:S02]  /*79c0*/  ULDC UR44, c[0x0][0x448] ;  /* 0x00011200002c7ab9 */ /* 0x000fc40000000800 */
[----:B------:R-:W-:Y:S01]  /*79d0*/  UIMAD UR42, UR4, UR8, URZ ;  /* 0x00000008042a72a4 */ /* 0x000fe2000f8e023f */
[----:B------:R-:W-:Y:S02]  /*79e0*/  ULDC UR7, c[0x0][0x288] ;  /* 0x0000a20000077ab9 */ /* 0x000fe40000000800 */
[----:B------:R-:W-:Y:S01]  /*79f0*/  ULDC UR8, c[0x0][0x2b8] ;  /* 0x0000ae0000087ab9 */ /* 0x000fe20000000800 */
[----:B------:R-:W-:Y:S02]  /*7a00*/  UIADD3 UR4, UR42, 0x9f, URZ ;  /* 0x0000009f2a047890 */ /* 0x000fe4000fffe03f */
[----:B------:R-:W-:Y:S02]  /*7a10*/  ULOP3.LUT UR49, UR41, 0x2, URZ, 0xfc, !UPT ;  /* 0x0000000229317892 */ /* 0x000fe4000f8efc3f */
[----:B------:R-:W-:Y:S02]  /*7a20*/  UIMAD.WIDE UR4, UR4, 0x66666667, URZ ;  /* 0x66666667040478a5 */ /* 0x000fe4000f8e023f */
[----:B------:R-:W-:-:S02]  /*7a30*/  ULOP3.LUT UR50, UR41, 0x1, URZ, 0xfc, !UPT ;  /* 0x0000000129327892 */ /* 0x000fc4000f8efc3f */
[----:B------:R-:W-:Y:S01]  /*7a40*/  USHF.R.U32.HI UR4, URZ, 0x1f, UR5 ;  /* 0x0000001f3f047899 */ /* 0x000fe20008011605 */
[----:B------:R-:W-:Y:S01]  /*7a50*/  ULDC UR51, c[0x0][0xc] ;  /* 0x0000030000337ab9 */ /* 0x000fe20000000800 */
[----:B------:R-:W-:Y:S02]  /*7a60*/  UMOV UR38, URZ ;  /* 0x0000003f00267c82 */ /* 0x000fe40008000000 */
[----:B------:R-:W-:Y:S01]  /*7a70*/  ULEA.HI.SX32 UR45, UR5, UR4, 0x1a ;  /* 0x00000004052d7291 */ /* 0x000fe2000f8fd23f */
[C---:B0-----:R-:W-:Y:S01]  /*7a80*/  IMAD.SHL.U32 R0, R8.reuse, 0x40, RZ ;  /* 0x0000004008007824 */ /* 0x041fe200078e00ff */
[--C-:B------:R-:W-:Y:S01]  /*7a90*/  SHF.R.U32.HI R3, RZ, 0x1, R8.reuse ;  /* 0x00000001ff037819 */ /* 0x100fe20000011608 */
[C---:B------:R-:W-:Y:S01]  /*7aa0*/  IMAD.SHL.U32 R4, R8.reuse, 0x10, RZ ;  /* 0x0000001008047824 */ /* 0x040fe200078e00ff */
[C---:B------:R-:W-:Y:S01]  /*7ab0*/  SHF.L.U32 R5, R8.reuse, 0x3, RZ ;  /* 0x0000000308057819 */ /* 0x040fe200000006ff */
[----:B------:R-:W-:Y:S01]  /*7ac0*/  IMAD.SHL.U32 R7, R8, 0x2, RZ ;  /* 0x0000000208077824 */ /* 0x000fe200078e00ff */
[----:B------:R-:W-:Y:S01]  /*7ad0*/  LOP3.LUT R2, R0, 0x180, RZ, 0xc0, !PT ;  /* 0x0000018000027812 */ /* 0x000fe200078ec0ff */
[----:B------:R-:W-:Y:S01]  /*7ae0*/  IMAD.SHL.U32 R9, R8, 0x4, RZ ;  /* 0x0000000408097824 */ /* 0x000fe200078e00ff */
[----:B------:R-:W-:Y:S01]  /*7af0*/  LOP3.LUT R6, R4, 0x1b0, RZ, 0xc0, !PT ;  /* 0x000001b004067812 */ /* 0x000fe200078ec0ff */
[----:B------:R-:W-:Y:S01]  /*7b00*/  UIADD3 UR4, UR45, -0x1, URZ ;  /* 0xffffffff2d047890 */ /* 0x000fe2000fffe03f */
[----:B------:R-:W-:Y:S01]  /*7b10*/  LOP3.LUT R2, R2, 0x30, R3, 0xf8, !PT ;  /* 0x0000003002027812 */ /* 0x000fe200078ef803 */
[----:B------:R-:W-:Y:S01]  /*7b20*/  IMAD.SHL.U32 R3, R8, 0x20, RZ ;  /* 0x0000002008037824 */ /* 0x000fe200078e00ff */
[----:B------:R-:W-:Y:S01]  /*7b30*/  LOP3.LUT R7, R6, 0x30, R7, 0x78, !PT ;  /* 0x0000003006077812 */ /* 0x000fe200078e7807 */
[----:B------:R-:W-:Y:S01]  /*7b40*/  UIMAD UR4, UR4, -0xa0, UR42 ;  /* 0xffffff60040478a4 */ /* 0x000fe2000f8e022a */
[----:B------:R-:W-:Y:S01]  /*7b50*/  LOP3.LUT R5, R2, 0x30, R5, 0x78, !PT ;  /* 0x0000003002057812 */ /* 0x000fe200078e7805 */
[----:B------:R-:W-:Y:S01]  /*7b60*/  UIMAD UR5, UR45, UR6, -0xa0 ;  /* 0xffffff602d0574a4 */ /* 0x000fe2000f8e0206 */
[----:B------:R-:W-:Y:S01]  /*7b70*/  LOP3.LUT R2, R3, 0x80, RZ, 0xc0, !PT ;  /* 0x0000008003027812 */ /* 0x000fe200078ec0ff */
[----:B------:R-:W-:Y:S01]  /*7b80*/  UIMAD UR44, UR44, UR7, URZ ;  /* 0x000000072c2c72a4 */ /* 0x000fe2000f8e023f */
[----:B------:R-:W-:Y:S01]  /*7b90*/  LOP3.LUT R6, R4, 0x600, RZ, 0xc0, !PT ;  /* 0x0000060004067812 */ /* 0x000fe200078ec0ff */
[----:B------:R-:W-:Y:S01]  /*7ba0*/  UIADD3 UR45, UR45, -0x2, URZ ;  /* 0xfffffffe2d2d7890 */ /* 0x000fe2000fffe03f */
[----:B------:R-:W-:-:S02]  /*7bb0*/  LOP3.LUT R2, R2, 0x10, R8, 0xf8, !PT ;  /* 0x0000001002027812 */ /* 0x000fc400078ef808 */
[----:B------:R-:W-:Y:S02]  /*7bc0*/  LOP3.LUT R6, R6, 0x60, R3, 0xf8, !PT ;  /* 0x0000006006067812 */ /* 0x000fe400078ef803 */
[----:B------:R-:W-:Y:S02]  /*7bd0*/  LOP3.LUT R0, R5, 0x640, R0, 0xf8, !PT ;  /* 0x0000064005007812 */ /* 0x000fe400078ef800 */
[----:B------:R-:W-:Y:S02]  /*7be0*/  LOP3.LUT R2, R2, 0x10, R9, 0x78, !PT ;  /* 0x0000001002027812 */ /* 0x000fe400078e7809 */
[----:B------:R-:W-:Y:S01]  /*7bf0*/  LOP3.LUT R5, R6, 0x100, R3, 0xf8, !PT ;  /* 0x0000010006057812 */ /* 0x000fe200078ef803 */
[----:B------:R0:W-:Y:S01]  /*7c00*/  STL [R1+0x14], R0 ;  /* 0x0000140001007387 */ /* 0x0001e20000100800 */
[----:B------:R-:W-:Y:S02]  /*7c10*/  LOP3.LUT R7, R7, 0x640, R4, 0xf8, !PT ;  /* 0x0000064007077812 */ /* 0x000fe400078ef804 */
[----:B0-----:R-:W-:-:S02]  /*7c20*/  LOP3.LUT R0, R5, R2, RZ, 0xfc, !PT ;  /* 0x0000000205007212 */ /* 0x001fc400078efcff */
[----:B------:R-:W-:-:S03]  /*7c30*/  LOP3.LUT R2, R4, 0x30, RZ, 0xc0, !PT ;  /* 0x0000003004027812 */ /* 0x000fc600078ec0ff */
[----:B------:R0:W-:Y:S01]  /*7c40*/  STL [R1+0x10], R0 ;  /* 0x0000100001007387 */ /* 0x0001e20000100800 */
[----:B------:R-:W-:-:S03]  /*7c50*/  ISETP.GE.AND P1, PT, R2, UR9, PT ;  /* 0x0000000902007c0c */ /* 0x000fc6000bf26270 */
[----:B------:R-:W-:Y:S01]  /*7c60*/  STL [R1+0xc], R7 ;  /* 0x00000c0701007387 */ /* 0x000fe20000100800 */
[----:B0-----:R-:W-:-:S04]  /*7c70*/  SHF.R.U32.HI R0, RZ, 0x2, R8 ;  /* 0x00000002ff007819 */ /* 0x001fc80000011608 */
[----:B------:R-:W-:Y:S01]  /*7c80*/  LOP3.LUT R8, R0, 0x1f, RZ, 0xc0, !PT ;  /* 0x0000001f00087812 */ /* 0x000fe200078ec0ff */
[----:B------:R-:W-:-:S03]  /*7c90*/  VIADD R0, R7, UR43 ;  /* 0x0000002b07007c36 */ /* 0x000fc60008000000 */
[----:B------:R-:W-:Y:S02]  /*7ca0*/  LOP3.LUT R6, R8, 0x60, R3, 0xf8, !PT ;  /* 0x0000006008067812 */ /* 0x000fe400078ef803 */
[----:B------:R0:W-:Y:S02]  /*7cb0*/  STL [R1+0x24], R0 ;  /* 0x0000240001007387 */ /* 0x0001e40000100800 */
[C---:B------:R-:W-:Y:S01]  /*7cc0*/  LOP3.LUT R5, R6.reuse, 0x80, RZ, 0xfc, !PT ;  /* 0x0000008006057812 */ /* 0x040fe200078efcff */
[----:B------:R-:W-:-:S04]  /*7cd0*/  VIADD R4, R6, UR5 ;  /* 0x0000000506047c36 */ /* 0x000fc80008000000 */
[----:B------:R-:W-:Y:S01]  /*7ce0*/  VIADD R3, R5, UR5 ;  /* 0x0000000505037c36 */ /* 0x000fe20008000000 */
[----:B0-----:R-:W-:-:S04]  /*7cf0*/  IADD3 R0, -R8, UR4, RZ ;  /* 0x0000000408007c10 */ /* 0x001fc8000fffe1ff */
[----:B------:R-:W-:Y:S01]  /*7d00*/  ISETP.GE.AND P0, PT, R3, UR42, PT ;  /* 0x0000002a03007c0c */ /* 0x000fe2000bf06270 */
[----:B------:R0:W-:Y:S01]  /*7d10*/  STL [R1+0x20], R3 ;  /* 0x0000200301007387 */ /* 0x0001e20000100800 */
[C---:B------:R-:W-:Y:S02]  /*7d20*/  ISETP.GE.AND P2, PT, R0.reuse, 0x1, PT ;  /* 0x000000010000780c */ /* 0x040fe40003f46270 */
[C---:B------:R-:W-:Y:S01]  /*7d30*/  ISETP.LT.OR P3, PT, R0.reuse, 0x1, P1 ;  /* 0x000000010000780c */ /* 0x040fe20000f61670 */
[----:B------:R0:W-:Y:S01]  /*7d40*/  STL [R1+0x1c], R4 ;  /* 0x00001c0401007387 */ /* 0x0001e20000100800 */
[----:B------:R-:W-:-:S03]  /*7d50*/  ISETP.LT.OR P4, PT, R0, 0x21, P1 ;  /* 0x000000210000780c */ /* 0x000fc60000f81670 */
[----:B------:R0:W-:Y:S06]  /*7d60*/  STL [R1+0x18], R0 ;  /* 0x0000180001007387 */ /* 0x0001ec0000100800 */
[----:B------:R-:W-:Y:S02]  /*7d70*/  @P2 LOP3.LUT R28, R28, 0x80, RZ, 0xfc, !PT ;  /* 0x000000801c1c2812 */ /* 0x000fe400078efcff */
[----:B------:R-:W-:Y:S02]  /*7d80*/  ISETP.LT.OR P2, PT, R0, 0x41, P1 ;  /* 0x000000410000780c */ /* 0x000fe40000f41670 */
[----:B------:R-:W-:-:S04]  /*7d90*/  LOP3.LUT R28, R28, 0xffffefff, RZ, 0xc0, !PT ;  /* 0xffffefff1c1c7812 */ /* 0x000fc800078ec0ff */
[----:B------:R-:W-:Y:S02]  /*7da0*/  @P3 LOP3.LUT R28, R28, 0x1000, RZ, 0xfc, !PT ;  /* 0x000010001c1c3812 */ /* 0x000fe400078efcff */
[----:B------:R-:W-:Y:S02]  /*7db0*/  ISETP.LT.OR P3, PT, R0, 0x61, P1 ;  /* 0x000000610000780c */ /* 0x000fe40000f61670 */
[----:B------:R-:W-:Y:S02]  /*7dc0*/  LOP3.LUT R28, R28, 0xfffff7ff, RZ, 0xc0, !PT ;  /* 0xfffff7ff1c1c7812 */ /* 0x000fe400078ec0ff */
[----:B------:R-:W-:Y:S02]  /*7dd0*/  ISETP.LT.OR P1, PT, R0, 0x81, P1 ;  /* 0x000000810000780c */ /* 0x000fe40000f21670 */
[----:B------:R-:W-:-:S04]  /*7de0*/  @P4 LOP3.LUT R28, R28, 0x800, RZ, 0xfc, !PT ;  /* 0x000008001c1c4812 */ /* 0x000fc800078efcff */
[----:B------:R-:W-:-:S04]  /*7df0*/  LOP3.LUT R28, R28, 0xfffffbff, RZ, 0xc0, !PT ;  /* 0xfffffbff1c1c7812 */ /* 0x000fc800078ec0ff */
[----:B------:R-:W-:Y:S02]  /*7e00*/  @P2 LOP3.LUT R28, R28, 0x400, RZ, 0xfc, !PT ;  /* 0x000004001c1c2812 */ /* 0x000fe400078efcff */
[----:B------:R-:W-:Y:S02]  /*7e10*/  ISETP.LT.U32.AND P2, PT, R5, 0xa0, !P0 ;  /* 0x000000a00500780c */ /* 0x000fe40004741070 */
[----:B------:R-:W-:Y:S02]  /*7e20*/  LOP3.LUT R28, R28, 0xfffffdff, RZ, 0xc0, !PT ;  /* 0xfffffdff1c1c7812 */ /* 0x000fe400078ec0ff */
[----:B------:R-:W-:Y:S02]  /*7e30*/  ISETP.GE.AND P0, PT, R0, 0x21, PT ;  /* 0x000000210000780c */ /* 0x000fe40003f06270 */
[----:B------:R-:W-:-:S04]  /*7e40*/  @P3 LOP3.LUT R28, R28, 0x200, RZ, 0xfc, !PT ;  /* 0x000002001c1c3812 */ /* 0x000fc800078efcff */
[----:B------:R-:W-:-:S04]  /*7e50*/  LOP3.LUT R28, R28, 0xffffbfff, RZ, 0xc0, !PT ;  /* 0xffffbfff1c1c7812 */ /* 0x000fc800078ec0ff */
[----:B------:R-:W-:Y:S02]  /*7e60*/  @P1 LOP3.LUT R28, R28, 0x4000, RZ, 0xfc, !PT ;  /* 0x000040001c1c1812 */ /* 0x000fe400078efcff */
[----:B------:R-:W-:Y:S02]  /*7e70*/  ISETP.GE.AND P1, PT, R0, 0x41, PT ;  /* 0x000000410000780c */ /* 0x000fe40003f26270 */
        /* <DEDUP_REMOVED lines=8> */
[----:B------:R-:W-:Y:S02]  /*7f00*/  ISETP.GE.AND P1, PT, R2, UR9, PT ;  /* 0x0000000902007c0c */ /* 0x000fe4000bf26270 */
[----:B------:R-:W-:-:S04]  /*7f10*/  LOP3.LUT R28, R28, 0xffffffef, RZ, 0xc0, !PT ;  /* 0xffffffef1c1c7812 */ /* 0x000fc800078ec0ff */
[----:B------:R-:W-:-:S04]  /*7f20*/  @P2 LOP3.LUT R28, R28, 0x10, RZ, 0xfc, !PT ;  /* 0x000000101c1c2812 */ /* 0x000fc800078efcff */
[----:B------:R-:W-:-:S04]  /*7f30*/  LOP3.LUT R28, R28, 0xfffffffe, RZ, 0xc0, !PT ;  /* 0xfffffffe1c1c7812 */ /* 0x000fc800078ec0ff */
[----:B------:R-:W-:-:S04]  /*7f40*/  LOP3.LUT R28, R28, 0xffffdfff, RZ, 0xc0, !PT ;  /* 0xffffdfff1c1c7812 */ /* 0x000fc800078ec0ff */
[----:B------:R-:W-:Y:S02]  /*7f50*/  @P0 LOP3.LUT R28, R28, 0x2000, RZ, 0xfc, !PT ;  /* 0x000020001c1c0812 */ /* 0x000fe400078efcff */
[----:B------:R-:W-:Y:S02]  /*7f60*/  ISETP.GE.AND P0, PT, R2, UR8, PT ;  /* 0x0000000802007c0c */ /* 0x000fe4000bf06270 */
[----:B------:R-:W-:-:S04]  /*7f70*/  @P1 LOP3.LUT R28, R28, 0x1, RZ, 0xfc, !PT ;  /* 0x000000011c1c1812 */ /* 0x000fc800078efcff */
[----:B------:R-:W-:-:S07]  /*7f80*/  LOP3.LUT R28, R28, 0xfffffeff, RZ, 0xc0, !PT ;  /* 0xfffffeff1c1c7812 */ /* 0x000fce00078ec0ff */
[----:B0-----:R-:W-:-:S07]  /*7f90*/  @P0 LOP3.LUT R28, R28, 0x100, RZ, 0xfc, !PT ;  /* 0x000001001c1c0812 */ /* 0x001fce00078efcff */
.L_x_84:
[----:B------:R-:W-:Y:S01]  /*7fa0*/  ULDC UR4, c[0x0][0xc38] ;  /* 0x00030e0000047ab9 */ /* 0x000fe20000000800 */
[----:B------:R-:W-:Y:S01]  /*7fb0*/  ULDC.64 UR8, c[0x0][0xa28] ;  /* 0x00028a0000087ab9 */ /* 0x000fe20000000a00 */
[----:B------:R-:W-:Y:S01]  /*7fc0*/  UISETP.NE.AND UP0, UPT, UR4, 0x1, UPT ;  /* 0x000000010400788c */ /* 0x000fe2000bf05270 */
[----:B------:R-:W-:Y:S01]  /*7fd0*/  ISETP.NE.U32.AND P0, PT, RZ, UR8, PT ;  /* 0x00000008ff007c0c */ /* 0x000fe2000bf05070 */
[----:B------:R-:W-:Y:S01]  /*7fe0*/  UMOV UR46, UR40 ;  /* 0x00000028002e7c82 */ /* 0x000fe20008000000 */
[----:B------:R-:W-:Y:S01]  /*7ff0*/  ULDC UR4, c[0x0][0xc44] ;  /* 0x0003110000047ab9 */ /* 0x000fe20000000800 */
[----:B------:R-:W-:Y:S01]  /*8000*/  UIADD3 UR11, UR43, 0xe000, URZ ;  /* 0x0000e0002b0b7890 */ /* 0x000fe2000fffe03f */
[----:B------:R-:W-:Y:S01]  /*8010*/  ISETP.NE.AND.EX P0, PT, RZ, UR9, PT, P0 ;  /* 0x00000009ff007c0c */ /* 0x000fe2000bf05300 */
[----:B------:R-:W-:Y:S01]  /*8020*/  UISETP.NE.AND UP1, UPT, UR4, 0x1, UPT ;  /* 0x000000010400788c */ /* 0x000fe2000bf25270 */
[----:B------:R-:W-:-:S04]  /*8030*/  UMOV UR39, URZ ;  /* 0x0000003f00277c82 */ /* 0x000fc80008000000 */
[----:B------:R-:W-:Y:S01]  /*8040*/  @UP0 ULDC UR4, c[0x0][0xc3c] ;  /* 0x00030f0000040ab9 */ /* 0x000fe20000000800 */
[----:B------:R-:W-:Y:S01]  /*8050*/  @UP0 ULDC UR10, c[0x0][0xc40] ;  /* 0x00031000000a0ab9 */ /* 0x000fe20000000800 */
[----:B------:R-:W-:-:S04]  /*8060*/  UIMAD.WIDE.U32 UR4, UR40, UR4, URZ ;  /* 0x00000004280472a5 */ /* 0x000fc8000f8e003f */
[----:B------:R-:W-:Y:S01]  /*8070*/  @UP0 USHF.R.U32.HI UR46, URZ, UR10, UR5 ;  /* 0x0000000a3f2e0299 */ /* 0x000fe20008011605 */
[----:B------:R-:W-:Y:S01]  /*8080*/  @UP1 ULDC.64 UR6, c[0x0][0xc48] ;  /* 0x0003120000061ab9 */ /* 0x000fe20000000a00 */
[----:B------:R-:W-:Y:S02]  /*8090*/  ULOP3.LUT UP0, URZ, UR11, 0x1bf, URZ, 0xc0, !UPT ;  /* 0x000001bf0b3f7892 */ /* 0x000fe4000f80c03f */
[----:B------:R-:W-:-:S03]  /*80a0*/  UIMAD.WIDE.U32 UR4, UR46, UR6, URZ ;  /* 0x000000062e0472a5 */ /* 0x000fc6000f8e003f */
[----:B------:R-:W-:Y:S01]  /*80b0*/  UMOV UR47, UR46 ;  /* 0x0000002e002f7c82 */ /* 0x000fe20008000000 */
[----:B------:R-:W-:Y:S01]  /*80c0*/  @UP1 USHF.R.U32.HI UR47, URZ, UR7, UR5 ;  /* 0x000000073f2f1299 */ /* 0x000fe20008011605 */
[----:B-1----:R-:W-:Y:S11]  /*80d0*/  @!P0 BRA `(.L_x_33) ;  /* 0x0000000000188947 */ /* 0x002ff60003800000 */
[----:B------:R-:W-:Y:S02]  /*80e0*/  ULDC.64 UR4, c[0x0][0xa28] ;  /* 0x00028a0000047ab9 */ /* 0x000fe40000000a00 */
[----:B------:R-:W-:-:S06]  /*80f0*/  UIMAD.WIDE UR4, UR47, 0x4, UR4 ;  /* 0x000000042f0478a5 */ /* 0x000fcc000f8e0204 */
[----:B------:R-:W-:Y:S01]  /*8100*/  IMAD.U32 R2, RZ, RZ, UR4 ;  /* 0x00000004ff027e24 */ /* 0x000fe2000f8e00ff */
[----:B------:R-:W-:-:S05]  /*8110*/  MOV R3, UR5 ;  /* 0x0000000500037c02 */ /* 0x000fca0008000f00 */
[----:B------:R-:W2:Y:S02]  /*8120*/  LDG.E R2, desc[UR36][R2.64] ;  /* 0x0000002402027981 */ /* 0x000ea4000c1e1900 */
[----:B--2---:R-:W-:-:S15]  /*8130*/  R2UR UR39, R2 ;  /* 0x00000000022772ca */ /* 0x004fde00000e0000 */
.L_x_33:
[----:B------:R-:W-:-:S13]  /*8140*/  PLOP3.LUT P0, PT, PT, PT, UP0, 0x80, 0x0 ;  /* 0x000000000000781c */ /* 0x000fda0003f0f008 */
[----:B------:R-:W-:Y:S05]  /*8150*/  @!P0 BRA `(.L_x_34) ;  /* 0x0000000000408947 */ /* 0x000fea0003800000 */
[----:B------:R-:W-:Y:S01]  /*8160*/  MOV R2, 0x0 ;  /* 0x0000000000027802 */ /* 0x000fe20000000f00 */
[----:B------:R-:W-:Y:S01]  /*8170*/  ULDC.64 UR6, c[0x4][0x98] ;  /* 0x0100260000067ab9 */ /* 0x000fe20000000a00 */
[----:B------:R-:W-:Y:S01]  /*8180*/  ULDC.64 UR8, c[0x4][0xa0] ;  /* 0x0100280000087ab9 */ /* 0x000fe20000000a00 */
[----:B------:R-:W-:Y:S01]  /*8190*/  ULDC.64 UR4, c[0x4][0x8] ;  /* 0x0100020000047ab9 */ /* 0x000fe20000000a00 */
[----:B------:R-:W-:Y:S02]  /*81a0*/  IMAD.U32 R4, RZ, RZ, UR6 ;  /* 0x00000006ff047e24 */ /* 0x000fe4000f8e00ff */
[----:B------:R-:W0:Y:S01]  /*81b0*/  LDC.64 R2, c[0x4][R2] ;  /* 0x0100000002027b82 */ /* 0x000e220000000a00 */
[----:B------:R-:W-:Y:S02]  /*81c0*/  IMAD.U32 R5, RZ, RZ, UR7 ;  /* 0x00000007ff057e24 */ /* 0x000fe4000f8e00ff */
[----:B------:R-:W-:Y:S02]  /*81d0*/  IMAD.U32 R6, RZ, RZ, UR8 ;  /* 0x00000008ff067e24 */ /* 0x000fe4000f8e00ff */
[----:B------:R-:W-:-:S02]  /*81e0*/  IMAD.U32 R7, RZ, RZ, UR9 ;  /* 0x00000009ff077e24 */ /* 0x000fc4000f8e00ff */
[----:B------:R-:W-:Y:S02]  /*81f0*/  IMAD.U32 R10, RZ, RZ, UR4 ;  /* 0x00000004ff0a7e24 */ /* 0x000fe4000f8e00ff */
[----:B------:R-:W-:Y:S02]  /*8200*/  IMAD.U32 R11, RZ, RZ, UR5 ;  /* 0x00000005ff0b7e24 */ /* 0x000fe4000f8e00ff */
[----:B------:R-:W-:Y:S02]  /*8210*/  IMAD.MOV.U32 R8, RZ, RZ, 0x70 ;  /* 0x00000070ff087424 */ /* 0x000fe400078e00ff */
[----:B------:R-:W-:Y:S02]  /*8220*/  IMAD.MOV.U32 R12, RZ, RZ, 0x1 ;  /* 0x00000001ff0c7424 */ /* 0x000fe400078e00ff */
[----:B------:R-:W-:-:S07]  /*8230*/  IMAD.MOV.U32 R13, RZ, RZ, RZ ;  /* 0x000000ffff0d7224 */ /* 0x000fce00078e00ff */
[----:B------:R-:W-:-:S07]  /*8240*/  LEPC R20, `(.L_x_34) ;  /* 0x000000001014794e */ /* 0x000fce0000000000 */
[----:B0-----:R-:W-:Y:S05]  /*8250*/  CALL.ABS.NOINC R2 ;  /* 0x0000000002007343 */ /* 0x001fea0003c00000 */
.L_x_34:
[----:B------:R-:W-:Y:S01]  /*8260*/  UIADD3 UR4, UR43, 0x6000, URZ ;  /* 0x000060002b047890 */ /* 0x000fe2000fffe03f */
[----:B------:R-:W-:-:S05]  /*8270*/  LOP3.LUT R28, R28, 0xfffffffd, RZ, 0xc0, !PT ;  /* 0xfffffffd1c1c7812 */ /* 0x000fca00078ec0ff */
[----:B------:R-:W-:-:S04]  /*8280*/  MOV R16, UR4 ;  /* 0x0000000400107c02 */ /* 0x000fc80008000f00 */
[----:B------:R-:W-:-:S13]  /*8290*/  LOP3.LUT P0, RZ, R16, 0x1bf, RZ, 0xc0, !PT ;  /* 0x000001bf10ff7812 */ /* 0x000fda000780c0ff */
[----:B------:R-:W-:Y:S01]  /*82a0*/  @P0 LOP3.LUT R28, R28, 0x2, RZ, 0xfc, !PT ;  /* 0x000000021c1c0812 */ /* 0x000fe200078efcff */
[----:B------:R-:W-:Y:S06]  /*82b0*/  @!P0 BRA `(.L_x_35) ;  /* 0x0000000000408947 */ /* 0x000fec0003800000 */
        /* <DEDUP_REMOVED lines=16> */
.L_x_35:
[----:B------:R-:W-:-:S04]  /*83c0*/  UIADD3 UR4, UR43, 0x1000, URZ ;  /* 0x000010002b047890 */ /* 0x000fc8000fffe03f */
[----:B------:R-:W-:-:S06]  /*83d0*/  ULOP3.LUT UP0, URZ, UR4, 0x9f, URZ, 0xc0, !UPT ;  /* 0x0000009f043f7892 */ /* 0x000fcc000f80c03f */
[----:B------:R-:W-:-:S13]  /*83e0*/  PLOP3.LUT P0, PT, PT, PT, UP0, 0x80, 0x0 ;  /* 0x000000000000781c */ /* 0x000fda0003f0f008 */
[----:B------:R-:W-:Y:S05]  /*83f0*/  @!P0 BRA `(.L_x_36) ;  /* 0x0000000000408947 */ /* 0x000fea0003800000 */
[----:B------:R-:W-:Y:S01]  /*8400*/  MOV R2, 0x0 ;  /* 0x0000000000027802 */ /* 0x000fe20000000f00 */
[----:B------:R-:W-:Y:S01]  /*8410*/  ULDC.64 UR6, c[0x4][0x98] ;  /* 0x0100260000067ab9 */ /* 0x000fe20000000a00 */
[----:B------:R-:W-:Y:S01]  /*8420*/  ULDC.64 UR8, c[0x4][0xa0] ;  /* 0x0100280000087ab9 */ /* 0x000fe20000000a00 */
[----:B------:R-:W-:Y:S01]  /*8430*/  ULDC.64 UR4, c[0x4][0x18] ;  /* 0x0100060000047ab9 */ /* 0x000fe20000000a00 */
[----:B------:R-:W-:Y:S01]  /*8440*/  MOV R4, UR6 ;  /* 0x0000000600047c02 */ /* 0x000fe20008000f00 */
[----:B------:R-:W-:Y:S01]  /*8450*/  IMAD.U32 R5, RZ, RZ, UR7 ;  /* 0x00000007ff057e24 */ /* 0x000fe2000f8e00ff */
[----:B------:R-:W0:Y:S01]  /*8460*/  LDC.64 R2, c[0x4][R2] ;  /* 0x0100000002027b82 */ /* 0x000e220000000a00 */
[----:B------:R-:W-:Y:S02]  /*8470*/  IMAD.U32 R6, RZ, RZ, UR8 ;  /* 0x00000008ff067e24 */ /* 0x000fe4000f8e00ff */
[----:B------:R-:W-:Y:S02]  /*8480*/  IMAD.U32 R7, RZ, RZ, UR9 ;  /* 0x00000009ff077e24 */ /* 0x000fe4000f8e00ff */
[----:B------:R-:W-:-:S02]  /*8490*/  IMAD.U32 R10, RZ, RZ, UR4 ;  /* 0x00000004ff0a7e24 */ /* 0x000fc4000f8e00ff */
[----:B------:R-:W-:Y:S02]  /*84a0*/  IMAD.U32 R11, RZ, RZ, UR5 ;  /* 0x00000005ff0b7e24 */ /* 0x000fe4000f8e00ff */
[----:B------:R-:W-:Y:S02]  /*84b0*/  IMAD.MOV.U32 R8, RZ, RZ, 0x70 ;  /* 0x00000070ff087424 */ /* 0x000fe400078e00ff */
[----:B------:R-:W-:Y:S02]  /*84c0*/  IMAD.MOV.U32 R12, RZ, RZ, 0x1 ;  /* 0x00000001ff0c7424 */ /* 0x000fe400078e00ff */
[----:B------:R-:W-:-:S07]  /*84d0*/  IMAD.MOV.U32 R13, RZ, RZ, RZ ;  /* 0x000000ffff0d7224 */ /* 0x000fce00078e00ff */
[----:B------:R-:W-:-:S07]  /*84e0*/  LEPC R20, `(.L_x_36) ;  /* 0x000000001014794e */ /* 0x000fce0000000000 */
[----:B0-----:R-:W-:Y:S05]  /*84f0*/  CALL.ABS.NOINC R2 ;  /* 0x0000000002007343 */ /* 0x001fea0003c00000 */
.L_x_36:
[----:B------:R-:W-:-:S13]  /*8500*/  LOP3.LUT P6, RZ, R16, 0x1bf, RZ, 0xc0, !PT ;  /* 0x000001bf10ff7812 */ /* 0x000fda00078cc0ff */
[----:B------:R-:W-:Y:S05]  /*8510*/  @!P6 BRA `(.L_x_37) ;  /* 0x000000000040e947 */ /* 0x000fea0003800000 */
[----:B------:R-:W-:Y:S01]  /*8520*/  MOV R2, 0x0 ;  /* 0x0000000000027802 */ /* 0x000fe20000000f00 */
[----:B------:R-:W-:Y:S01]  /*8530*/  ULDC.64 UR6, c[0x4][0x98] ;  /* 0x0100260000067ab9 */ /* 0x000fe20000000a00 */
[----:B------:R-:W-:Y:S01]  /*8540*/  ULDC.64 UR8, c[0x4][0xa0] ;  /* 0x0100280000087ab9 */ /* 0x000fe20000000a00 */
[----:B------:R-:W-:Y:S01]  /*8550*/  ULDC.64 UR4, c[0x4][0x20] ;  /* 0x0100080000047ab9 */ /* 0x000fe20000000a00 */
[----:B------:R-:W-:Y:S01]  /*8560*/  IMAD.U32 R4, RZ, RZ, UR6 ;  /* 0x00000006ff047e24 */ /* 0x000fe2000f8e00ff */
[----:B------:R-:W-:Y:S01]  /*8570*/  MOV R5, UR7 ;  /* 0x0000000700057c02 */ /* 0x000fe20008000f00 */
        /* <DEDUP_REMOVED lines=10> */
.L_x_37:
[----:B------:R-:W-:Y:S01]  /*8620*/  ULDC.64 UR4, c[0x0][0x9f8] ;  /* 0x00027e0000047ab9 */ /* 0x000fe20000000a00 */
[----:B------:R-:W-:Y:S01]  /*8630*/  IMAD.U32 R16, RZ, RZ, UR47 ;  /* 0x0000002fff107e24 */ /* 0x000fe2000f8e00ff */
[----:B------:R-:W-:Y:S01]  /*8640*/  UISETP.NE.U32.AND UP0, UPT, UR4, URZ, UPT ;  /* 0x0000003f0400728c */ /* 0x000fe2000bf05070 */
[----:B------:R-:W0:Y:S03]  /*8650*/  LDC R17, c[0x0][0x430] ;  /* 0x00010c00ff117b82 */ /* 0x000e260000000800 */
[----:B------:R-:W-:-:S06]  /*8660*/  UISETP.NE.AND.EX UP0, UPT, UR5, URZ, UPT, UP0 ;  /* 0x0000003f0500728c */ /* 0x000fcc000bf05300 */
[----:B------:R-:W-:-:S05]  /*8670*/  PLOP3.LUT P0, PT, PT, PT, UP0, 0x80, 0x0 ;  /* 0x000000000000781c */ /* 0x000fca0003f0f008 */
[----:B------:R-:W-:Y:S02]  /*8680*/  @UP0 ULDC.64 UR4, c[0x0][0x9f8] ;  /* 0x00027e0000040ab9 */ /* 0x000fe40000000a00 */
[----:B------:R-:W-:-:S06]  /*8690*/  @UP0 UIMAD.WIDE UR4, UR47, 0x4, UR4 ;  /* 0x000000042f0408a5 */ /* 0x000fcc000f8e0204 */
[----:B------:R-:W-:Y:S01]  /*86a0*/  IMAD.U32 R2, RZ, RZ, UR4 ;  /* 0x00000004ff027e24 */ /* 0x000fe2000f8e00ff */
[----:B------:R-:W-:-:S05]  /*86b0*/  MOV R3, UR5 ;  /* 0x0000000500037c02 */ /* 0x000fca0008000f00 */
[----:B------:R-:W2:Y:S01]  /*86c0*/  @P0 LDG.E R16, desc[UR36][R2.64] ;  /* 0x0000002402100981 */ /* 0x000ea2000c1e1900 */
[----:B------:R-:W-:-:S03]  /*86d0*/  UMOV UR4, 0xffffffff ;  /* 0xffffffff00047882 */ /* 0x000fc60000000000 */
[----:B--2---:R1:W-:Y:S01]  /*86e0*/  STL [R1], R16 ;  /* 0x0000001001007387 */ /* 0x0043e20000100800 */
[----:B0-----:R-:W-:Y:S05]  /*86f0*/  BRA.DIV UR4, `(.L_x_38) ;  /* 0x0000003a042c7947 */ /* 0x001fea000b800000 */
.L_x_101:
[----:B------:R-:W2:Y:S04]  /*8700*/  LDL R0, [R1+0x1c] ;  /* 0x00001c0001007983 */ /* 0x000ea80000100800 */
[----:B------:R-:W3:Y:S01]  /*8710*/  LDL R8, [R1+0x20] ;  /* 0x0000200001087983 */ /* 0x000ee20000100800 */
[----:B------:R-:W-:Y:S02]  /*8720*/  ISETP.NE.AND P3, PT, R17, 0x1, PT ;  /* 0x000000011100780c */ /* 0x000fe40003f65270 */
[----:B------:R-:W-:Y:S02]  /*8730*/  SHF.R.S32.HI R12, RZ, 0x1f, R16 ;  /* 0x0000001fff0c7819 */ /* 0x000fe40000011410 */
[C---:B------:R-:W-:Y:S02]  /*8740*/  LOP3.LUT P2, RZ, R28.reuse, 0x8, RZ, 0xc0, !PT ;  /* 0x000000081cff7812 */ /* 0x040fe4000784c0ff */
[----:B------:R-:W-:Y:S01]  /*8750*/  LOP3.LUT R28, R28, 0xfffffffb, RZ, 0xc0, !PT ;  /* 0xfffffffb1c1c7812 */ /* 0x000fe200078ec0ff */
[----:B------:R0:W-:Y:S06]  /*8760*/  STL [R1+0x8], R12 ;  /* 0x0000080c01007387 */ /* 0x0001ec0000100800 */
[----:B------:R-:W4:Y:S01]  /*8770*/  @P3 LDC R3, c[0x0][0x434] ;  /* 0x00010d00ff033b82 */ /* 0x000f220000000800 */
[----:B------:R-:W-:-:S07]  /*8780*/  @P3 LOP3.LUT R28, R28, 0x4, RZ, 0xfc, !PT ;  /* 0x000000041c1c3812 */ /* 0x000fce00078efcff */
[----:B------:R-:W1:Y:S08]  /*8790*/  @P3 LDC R5, c[0x0][0x438] ;  /* 0x00010e00ff053b82 */ /* 0x000e700000000800 */
[----:B------:R-:W0:Y:S01]  /*87a0*/  @P3 LDC R13, c[0x0][0x438] ;  /* 0x00010e00ff0d3b82 */ /* 0x000e220000000800 */
[----:B------:R-:W-:Y:S02]  /*87b0*/  LOP3.LUT R28, R28, 0xfffffffd, RZ, 0xc0, !PT ;  /* 0xfffffffd1c1c7812 */ /* 0x000fe400078ec0ff */
[C---:B--2---:R-:W-:Y:S01]  /*87c0*/  ISETP.GE.AND P0, PT, R0.reuse, UR42, PT ;  /* 0x0000002a00007c0c */ /* 0x044fe2000bf06270 */
[----:B------:R-:W-:-:S04]  /*87d0*/  VIADD R10, R0, UR39 ;  /* 0x00000027000a7c36 */ /* 0x000fc80008000000 */
[----:B----4-:R-:W-:-:S04]  /*87e0*/  @P3 IMAD.HI.U32 R2, R10, R3, RZ ;  /* 0x000000030a023227 */ /* 0x010fc800078e00ff */
[----:B------:R-:W-:Y:S01]  /*87f0*/  IMAD.MOV.U32 R0, RZ, RZ, R10 ;  /* 0x000000ffff007224 */ /* 0x000fe200078e000a */
[----:B-1----:R-:W-:-:S03]  /*8800*/  @P3 SHF.R.U32.HI R0, RZ, R5, R2 ;  /* 0x00000005ff003219 */ /* 0x002fc60000011602 */
[----:B------:R-:W1:Y:S01]  /*8810*/  @!P0 LDC.64 R6, c[0x0][0x428] ;  /* 0x00010a00ff068b82 */ /* 0x000e620000000a00 */
[----:B------:R-:W-:-:S07]  /*8820*/  @!P0 SHF.R.S32.HI R3, RZ, 0x1f, R0 ;  /* 0x0000001fff038819 */ /* 0x000fce0000011400 */
[----:B------:R-:W2:Y:S01]  /*8830*/  @!P0 LDC.64 R4, c[0x0][0x418] ;  /* 0x00010600ff048b82 */ /* 0x000ea20000000a00 */
[----:B-1----:R-:W-:-:S04]  /*8840*/  @!P0 IMAD R2, R12, R6, RZ ;  /* 0x000000060c028224 */ /* 0x002fc800078e02ff */
[----:B------:R-:W-:Y:S02]  /*8850*/  @!P0 IMAD R7, R16, R7, R2 ;  /* 0x0000000710078224 */ /* 0x000fe400078e0202 */
[----:B------:R-:W-:-:S04]  /*8860*/  @!P0 IMAD.MOV.U32 R2, RZ, RZ, R0 ;  /* 0x000000ffff028224 */ /* 0x000fc800078e0000 */
[----:B------:R-:W-:-:S04]  /*8870*/  @!P0 IMAD.WIDE.U32 R2, R16, R6, R2 ;  /* 0x0000000610028225 */ /* 0x000fc800078e0002 */
[----:B------:R-:W-:Y:S01]  /*8880*/  @!P0 IMAD.IADD R3, R3, 0x1, R7 ;  /* 0x0000000103038824 */ /* 0x000fe200078e0207 */
[----:B--2---:R-:W-:-:S04]  /*8890*/  @!P0 LEA R6, P1, R2, R4, 0x2 ;  /* 0x0000000402068211 */ /* 0x004fc800078210ff */
[----:B------:R-:W-:Y:S01]  /*88a0*/  @!P0 LEA.HI.X R7, R2, R5, R3, 0x2, P1 ;  /* 0x0000000502078211 */ /* 0x000fe200008f1403 */
[----:B---3--:R-:W-:Y:S01]  /*88b0*/  VIADD R4, R8, UR39 ;  /* 0x0000002708047c36 */ /* 0x008fe20008000000 */
[----:B------:R-:W1:Y:S01]  /*88c0*/  @P3 LDC R3, c[0x0][0x434] ;  /* 0x00010d00ff033b82 */ /* 0x000e620000000800 */
[----:B------:R-:W-:-:S06]  /*88d0*/  IMAD.MOV.U32 R5, RZ, RZ, RZ ;  /* 0x000000ffff057224 */ /* 0x000fcc00078e00ff */
[----:B------:R2:W5:Y:S01]  /*88e0*/  @!P0 LDG.E R5, desc[UR36][R6.64] ;  /* 0x0000002406058981 */ /* 0x000562000c1e1900 */
[----:B------:R-:W3:Y:S01]  /*88f0*/  @P2 LDC.64 R8, c[0x0][0x428] ;  /* 0x00010a00ff082b82 */ /* 0x000ee20000000a00 */
[----:B------:R-:W-:-:S07]  /*8900*/  IMAD.MOV.U32 R11, RZ, RZ, R4 ;  /* 0x000000ffff0b7224 */ /* 0x000fce00078e0004 */
[----:B--2---:R-:W2:Y:S01]  /*8910*/  @P2 LDC.64 R6, c[0x0][0x418] ;  /* 0x00010600ff062b82 */ /* 0x004ea20000000a00 */
[----:B-1----:R-:W-:-:S05]  /*8920*/  @P3 IMAD.HI.U32 R2, R4, R3, RZ ;  /* 0x0000000304023227 */ /* 0x002fca00078e00ff */
[----:B0-----:R-:W-:Y:S01]  /*8930*/  @P3 SHF.R.U32.HI R11, RZ, R13, R2 ;  /* 0x0000000dff0b3219 */ /* 0x001fe20000011602 */
[----:B---3--:R-:W-:-:S03]  /*8940*/  @P2 IMAD R2, R12, R8, RZ ;  /* 0x000000080c022224 */ /* 0x008fc600078e02ff */
[--C-:B------:R-:W-:Y:S01]  /*8950*/  @P2 SHF.R.S32.HI R3, RZ, 0x1f, R11.reuse ;  /* 0x0000001fff032819 */ /* 0x100fe2000001140b */
[----:B------:R-:W-:Y:S02]  /*8960*/  @P2 IMAD R9, R16, R9, R2 ;  /* 0x0000000910092224 */ /* 0x000fe400078e0202 */
[----:B------:R-:W-:-:S04]  /*8970*/  @P2 IMAD.MOV.U32 R2, RZ, RZ, R11 ;  /* 0x000000ffff022224 */ /* 0x000fc800078e000b */
[----:B------:R-:W-:Y:S02]  /*8980*/  @P2 IMAD.WIDE.U32 R2, R16, R8, R2 ;  /* 0x0000000810022225 */ /* 0x000fe400078e0002 */
[----:B------:R-:W0:Y:S02]  /*8990*/  LDC R16, c[0x0][0xc44] ;  /* 0x00031100ff107b82 */ /* 0x000e240000000800 */
[----:B------:R-:W-:Y:S01]  /*89a0*/  @P2 IMAD.IADD R9, R9, 0x1, R3 ;  /* 0x0000000109092824 */ /* 0x000fe200078e0203 */
[----:B--2---:R-:W-:-:S04]  /*89b0*/  @P2 LEA R8, P0, R2, R6, 0x2 ;  /* 0x0000000602082211 */ /* 0x004fc800078010ff */
[----:B------:R-:W-:Y:S02]  /*89c0*/  @P2 LEA.HI.X R9, R2, R7, R9, 0x2, P0 ;  /* 0x0000000702092211 */ /* 0x000fe400000f1409 */
[----:B------:R-:W-:Y:S01]  /*89d0*/  MOV R7, RZ ;  /* 0x000000ff00077202 */ /* 0x000fe20000000f00 */
[----:B------:R-:W-:-:S05]  /*89e0*/  IMAD.MOV R3, RZ, RZ, -R0 ;  /* 0x000000ffff037224 */ /* 0x000fca00078e0a00 */
[----:B------:R1:W5:Y:S01]  /*89f0*/  @P2 LDG.E R7, desc[UR36][R8.64] ;  /* 0x0000002408072981 */ /* 0x000362000c1e1900 */
[----:B------:R-:W-:Y:S02]  /*8a00*/  IMAD.U32 R0, RZ, RZ, UR49 ;  /* 0x00000031ff007e24 */ /* 0x000fe4000f8e00ff */
[----:B------:R-:W-:-:S03]  /*8a10*/  IMAD.MOV R11, RZ, RZ, -R11 ;  /* 0x000000ffff0b7224 */ /* 0x000fc600078e0a0b */
[----:B------:R-:W-:Y:S01]  /*8a20*/  ISETP.NE.AND P0, PT, R0, 0x3, PT ;  /* 0x000000030000780c */ /* 0x000fe20003f05270 */
[C---:B------:R-:W-:Y:S02]  /*8a30*/  IMAD R6, R17.reuse, R11, R4 ;  /* 0x0000000b11067224 */ /* 0x040fe400078e0204 */
[----:B-1----:R-:W-:Y:S02]  /*8a40*/  IMAD R8, R17, R3, R10 ;  /* 0x0000000311087224 */ /* 0x002fe400078e020a */
[----:B------:R-:W-:-:S04]  /*8a50*/  IMAD R3, RZ, RZ, -UR47 ;  /* 0x8000002fff037e24 */ /* 0x000fc8000f8e02ff */
[----:B0-----:R-:W-:-:S04]  /*8a60*/  IMAD R16, R16, R3, UR46 ;  /* 0x0000002e10107e24 */ /* 0x001fc8000f8e0203 */
[----:B------:R-:W-:Y:S02]  /*8a70*/  @P0 LOP3.LUT R28, R28, 0x2, RZ, 0xfc, !PT ;  /* 0x000000021c1c0812 */ /* 0x000fe400078efcff */
[----:B------:R-:W-:-:S05]  /*8a80*/  SHF.R.S32.HI R2, RZ, 0x1f, R16 ;  /* 0x0000001fff027819 */ /* 0x000fca0000011410 */
[----:B------:R0:W-:Y:S01]  /*8a90*/  STL [R1+0x4], R2 ;  /* 0x0000040201007387 */ /* 0x0001e20000100800 */
[----:B------:R-:W-:Y:S05]  /*8aa0*/  @!P0 BRA `(.L_x_39) ;  /* 0x0000000000048947 */ /* 0x000fea0003800000 */
[----:B------:R-:W-:Y:S01]  /*8ab0*/  BPT.TRAP 0x1 ;  /* 0x000000040000795c */ /* 0x000fe20000300000 */
.L_x_39:
[----:B------:R-:W-:Y:S01]  /*8ac0*/  LEA R0, R26, UR43, 0x3 ;  /* 0x0000002b1a007c11 */ /* 0x000fe2000f8e18ff */
[----:B------:R-:W-:Y:S01]  /*8ad0*/  BSSY B0, `(.L_x_40) ;  /* 0x0000005000007945 */ /* 0x000fe20003800000 */
[----:B------:R-:W-:Y:S02]  /*8ae0*/  SHF.L.U32 R22, R29, 0x1f, RZ ;  /* 0x0000001f1d167819 */ /* 0x000fe400000006ff */
[----:B------:R-:W-:Y:S02]  /*8af0*/  SHF.R.S32.HI R20, RZ, 0x1f, R8 ;  /* 0x0000001fff147819 */ /* 0x000fe40000011408 */
[----:B------:R-:W1:Y:S02]  /*8b00*/  SYNCS.PHASECHK.TRANS64.TRYWAIT P0, [R0+URZ+0x13280], R22 ;  /* 0x01328016000075a7 */ /* 0x000e64000800017f */
[----:B-1----:R-:W-:Y:S05]  /*8b10*/  @!P0 BRA `(.L_x_41) ;  /* 0x0000003400508947 */ /* 0x002fea0003800000 */
.L_x_102:
[----:B------:R-:W-:Y:S05]  /*8b20*/  BSYNC B0 ;  /* 0x0000000000007941 */ /* 0x000fea0003800000 */
.L_x_40:
[----:B------:R-:W2:Y:S01]  /*8b30*/  LDL R9, [R1+0x4] ;  /* 0x0000040001097983 */ /* 0x000ea20000100800 */
[----:B------:R-:W-:-:S03]  /*8b40*/  ULDC.64 UR4, c[0x0][0x328] ;  /* 0x0000ca0000047ab9 */ /* 0x000fc60000000a00 */
[----:B------:R-:W3:Y:S01]  /*8b50*/  LDL R13, [R1+0xc] ;  /* 0x00000c00010d7983 */ /* 0x000ee20000100800 */
[----:B------:R-:W-:Y:S01]  /*8b60*/  IMAD R3, R20, UR4, RZ ;  /* 0x0000000414037c24 */ /* 0x000fe2000f8e02ff */
[----:B-----5:R-:W-:Y:S01]  /*8b70*/  SHF.R.S32.HI R21, RZ, 0x1f, R5 ;  /* 0x0000001fff157819 */ /* 0x020fe20000011405 */
[----:B------:R-:W-:Y:S01]  /*8b80*/  ULDC.64 UR6, c[0x0][0x338] ;  /* 0x0000ce0000067ab9 */ /* 0x000fe20000000a00 */
[----:B------:R-:W-:Y:S01]  /*8b90*/  ULDC.64 UR8, c[0x0][0x330] ;  /* 0x0000cc0000087ab9 */ /* 0x000fe20000000a00 */
[C---:B------:R-:W-:Y:S01]  /*8ba0*/  IMAD R4, R8.reuse, UR5, R3 ;  /* 0x0000000508047c24 */ /* 0x040fe2000f8e0203 */
[----:B------:R-:W-:Y:S01]  /*8bb0*/  SHF.R.S32.HI R19, RZ, 0x1f, R6 ;  /* 0x0000001fff137819 */ /* 0x000fe20000011406 */
[----:B0-----:R-:W-:Y:S01]  /*8bc0*/  IMAD.WIDE.U32 R2, R8, UR4, RZ ;  /* 0x0000000408027c25 */ /* 0x001fe2000f8e00ff */
[----:B------:R-:W0:Y:S01]  /*8bd0*/  S2R R12, SR_TID.X ;  /* 0x00000000000c7919 */ /* 0x000e220000002100 */
[----:B------:R-:W-:Y:S01]  /*8be0*/  ULDC.64 UR10, c[0x0][0x318] ;  /* 0x0000c600000a7ab9 */ /* 0x000fe20000000a00 */
[----:B------:R-:W-:Y:S01]  /*8bf0*/  SHF.R.S32.HI R23, RZ, 0x1f, R7 ;  /* 0x0000001fff177819 */ /* 0x000fe20000011407 */
[----:B------:R-:W-:-:S02]  /*8c00*/  IMAD.IADD R3, R3, 0x1, R4 ;  /* 0x0000000103037824 */ /* 0x000fc400078e0204 */
[----:B------:R-:W-:Y:S02]  /*8c10*/  IMAD R4, R21, UR6, RZ ;  /* 0x0000000615047c24 */ /* 0x000fe4000f8e02ff */
[----:B------:R-:W-:-:S04]  /*8c20*/  IMAD.WIDE.U32 R2, R5, UR6, R2 ;  /* 0x0000000605027c25 */ /* 0x000fc8000f8e0002 */
[----:B------:R-:W-:Y:S02]  /*8c30*/  IMAD R4, R5, UR7, R4 ;  /* 0x0000000705047c24 */ /* 0x000fe4000f8e0204 */
[----:B------:R-:W-:Y:S02]  /*8c40*/  IMAD R11, R19, UR4, RZ ;  /* 0x00000004130b7c24 */ /* 0x000fe4000f8e02ff */
[----:B------:R-:W-:Y:S02]  /*8c50*/  IMAD.IADD R3, R3, 0x1, R4 ;  /* 0x0000000103037824 */ /* 0x000fe400078e0204 */
[----:B------:R-:W-:Y:S02]  /*8c60*/  IMAD R11, R6, UR5, R11 ;  /* 0x00000005060b7c24 */ /* 0x000fe4000f8e020b */
[----:B------:R-:W-:-:S04]  /*8c70*/  IMAD.WIDE.U32 R2, R16, UR8, R2 ;  /* 0x0000000810027c25 */ /* 0x000fc8000f8e0002 */
[----:B0-----:R-:W-:-:S05]  /*8c80*/  IMAD.SHL.U32 R24, R12, 0x10, RZ ;  /* 0x000000100c187824 */ /* 0x001fca00078e00ff */
[----:B------:R-:W-:Y:S01]  /*8c90*/  LOP3.LUT R24, R24, 0x30, RZ, 0xc0, !PT ;  /* 0x0000003018187812 */ /* 0x000fe200078ec0ff */
[----:B--2---:R-:W-:Y:S01]  /*8ca0*/  IMAD R4, R9, UR8, RZ ;  /* 0x0000000809047c24 */ /* 0x004fe2000f8e02ff */
[----:B------:R-:W-:-:S03]  /*8cb0*/  IADD3 R9, P0, R2, UR10, RZ ;  /* 0x0000000a02097c10 */ /* 0x000fc6000ff1e0ff */
[----:B------:R-:W-:-:S05]  /*8cc0*/  IMAD R4, R16, UR9, R4 ;  /* 0x0000000910047c24 */ /* 0x000fca000f8e0204 */
[----:B------:R-:W-:Y:S01]  /*8cd0*/  IADD3.X R10, R3, UR11, R4, P0, !PT ;  /* 0x0000000b030a7c10 */ /* 0x000fe200087fe404 */
[----:B------:R-:W-:Y:S01]  /*8ce0*/  IMAD.WIDE.U32 R2, R6, UR4, RZ ;  /* 0x0000000406027c25 */ /* 0x000fe2000f8e00ff */
[----:B------:R-:W-:-:S03]  /*8cf0*/  UMOV UR4, 0xffffffff ;  /* 0xffffffff00047882 */ /* 0x000fc60000000000 */
[----:B------:R-:W-:Y:S02]  /*8d00*/  IMAD.IADD R3, R3, 0x1, R11 ;  /* 0x0000000103037824 */ /* 0x000fe400078e020b */
[----:B------:R-:W-:Y:S02]  /*8d10*/  IMAD R11, R23, UR6, RZ ;  /* 0x00000006170b7c24 */ /* 0x000fe4000f8e02ff */
[----:B------:R-:W-:-:S04]  /*8d20*/  IMAD.WIDE.U32 R2, R7, UR6, R2 ;  /* 0x0000000607027c25 */ /* 0x000fc8000f8e0002 */
[----:B------:R-:W-:-:S04]  /*8d30*/  IMAD R11, R7, UR7, R11 ;  /* 0x00000007070b7c24 */ /* 0x000fc8000f8e020b */
[----:B------:R-:W-:Y:S02]  /*8d40*/  IMAD.IADD R3, R3, 0x1, R11 ;  /* 0x0000000103037824 */ /* 0x000fe400078e020b */
[----:B------:R-:W-:-:S03]  /*8d50*/  IMAD.WIDE.U32 R2, R16, UR8, R2 ;  /* 0x0000000810027c25 */ /* 0x000fc6000f8e0002 */
[----:B------:R-:W-:-:S04]  /*8d60*/  IADD3 R18, P0, R2, UR10, RZ ;  /* 0x0000000a02127c10 */ /* 0x000fc8000ff1e0ff */
[----:B------:R-:W-:Y:S01]  /*8d70*/  IADD3.X R17, R4, UR11, R3, P0, !PT ;  /* 0x0000000b04117c10 */ /* 0x000fe200087fe403 */
[----:B---3--:R-:W-:Y:S01]  /*8d80*/  IMAD R4, R26, 0x2800, R13 ;  /* 0x000028001a047824 */ /* 0x008fe200078e020d */
[----:B------:R-:W-:Y:S07]  /*8d90*/  BRA.DIV UR4, `(.L_x_42) ;  /* 0x0000003204c47947 */ /* 0x000fee000b800000 */
[----:B------:R-:W0:Y:S01]  /*8da0*/  SHFL.IDX PT, R2, R9, RZ, 0x1c1f ;  /* 0x001c1fff09027589 */ /* 0x000e2200000e0000 */
[----:B------:R-:W-:Y:S01]  /*8db0*/  LOP3.LUT P4, RZ, R28, 0x1000, RZ, 0xc0, !PT ;  /* 0x000010001cff7812 */ /* 0x000fe2000788c0ff */
[----:B------:R-:W-:Y:S01]  /*8dc0*/  VIADD R4, R4, UR43 ;  /* 0x0000002b04047c36 */ /* 0x000fe20008000000 */
[C---:B------:R-:W-:Y:S01]  /*8dd0*/  LOP3.LUT P3, RZ, R28.reuse, 0x800, RZ, 0xc0, !PT ;  /* 0x000008001cff7812 */ /* 0x040fe2000786c0ff */
[----:B------:R-:W2:Y:S01]  /*8de0*/  SHFL.IDX PT, R3, R10, RZ, 0x1c1f ;  /* 0x001c1fff0a037589 */ /* 0x000ea200000e0000 */
[C---:B------:R-:W-:Y:S02]  /*8df0*/  LOP3.LUT P2, RZ, R28.reuse, 0x400, RZ, 0xc0, !PT ;  /* 0x000004001cff7812 */ /* 0x040fe4000784c0ff */
[----:B------:R-:W-:Y:S01]  /*8e00*/  LOP3.LUT P1, RZ, R28, 0x200, RZ, 0xc0, !PT ;  /* 0x000002001cff7812 */ /* 0x000fe2000782c0ff */
[----:B------:R-:W-:Y:S01]  /*8e10*/  SHFL.IDX PT, R17, R17, RZ, 0x1c1f ;  /* 0x001c1fff11117589 */ /* 0x000fe200000e0000 */
[----:B0-----:R-:W-:-:S04]  /*8e20*/  IADD3 R2, P0, R24, R2, RZ ;  /* 0x0000000218027210 */ /* 0x001fc80007f1e0ff */
[----:B--2---:R-:W-:-:S05]  /*8e30*/  IADD3.X R3, RZ, R3, RZ, P0, !PT ;  /* 0x00000003ff037210 */ /* 0x004fca00007fe4ff */
[----:B------:R0:W-:Y:S04]  /*8e40*/  LDGSTS.E.BYPASS.LTC128B.128 [R4+0x6000], desc[UR36][R2.64], !P4 ;  /* 0x0600000002047fae */ /* 0x0001e8000e101d64 */
[----:B0-----:R-:W0:Y:S04]  /*8e50*/  SHFL.IDX PT, R2, R9, 0x1, 0x1c1f ;  /* 0x003c1f0009027f89 */ /* 0x001e2800000e0000 */
[----:B------:R-:W2:Y:S01]  /*8e60*/  SHFL.IDX PT, R3, R10, 0x1, 0x1c1f ;  /* 0x003c1f000a037f89 */ /* 0x000ea200000e0000 */
[----:B0-----:R-:W-:-:S05]  /*8e70*/  IADD3 R2, P0, R24, R2, RZ ;  /* 0x0000000218027210 */ /* 0x001fca0007f1e0ff */
[----:B--2---:R-:W-:-:S05]  /*8e80*/  IMAD.X R3, RZ, RZ, R3, P0 ;  /* 0x000000ffff037224 */ /* 0x004fca00000e0603 */
[----:B------:R0:W-:Y:S04]  /*8e90*/  LDGSTS.E.BYPASS.LTC128B.128 [R4+0x6800], desc[UR36][R2.64], !P3 ;  /* 0x0680000002047fae */ /* 0x0001e8000d901d64 */
[----:B0-----:R-:W0:Y:S04]  /*8ea0*/  SHFL.IDX PT, R2, R9, 0x2, 0x1c1f ;  /* 0x005c1f0009027f89 */ /* 0x001e2800000e0000 */
[----:B------:R-:W2:Y:S04]  /*8eb0*/  SHFL.IDX PT, R3, R10, 0x2, 0x1c1f ;  /* 0x005c1f000a037f89 */ /* 0x000ea800000e0000 */
[----:B------:R-:W-:Y:S01]  /*8ec0*/  SHFL.IDX PT, R10, R10, 0x3, 0x1c1f ;  /* 0x007c1f000a0a7f89 */ /* 0x000fe200000e0000 */
[----:B0-----:R-:W-:-:S05]  /*8ed0*/  IADD3 R2, P0, R24, R2, RZ ;  /* 0x0000000218027210 */ /* 0x001fca0007f1e0ff */
[----:B--2---:R-:W-:-:S05]  /*8ee0*/  IMAD.X R3, RZ, RZ, R3, P0 ;  /* 0x000000ffff037224 */ /* 0x004fca00000e0603 */
[----:B------:R0:W-:Y:S04]  /*8ef0*/  LDGSTS.E.BYPASS.LTC128B.128 [R4+0x7000], desc[UR36][R2.64], !P2 ;  /* 0x0700000002047fae */ /* 0x0001e8000d101d64 */
[----:B0-----:R-:W0:Y:S02]  /*8f00*/  SHFL.IDX PT, R2, R9, 0x3, 0x1c1f ;  /* 0x007c1f0009027f89 */ /* 0x001e2400000e0000 */
[----:B0-----:R-:W-:-:S05]  /*8f10*/  IADD3 R2, P0, R24, R2, RZ ;  /* 0x0000000218027210 */ /* 0x001fca0007f1e0ff */
[----:B------:R-:W-:-:S05]  /*8f20*/  IMAD.X R3, RZ, RZ, R10, P0 ;  /* 0x000000ffff037224 */ /* 0x000fca00000e060a */
[----:B------:R0:W-:Y:S04]  /*8f30*/  LDGSTS.E.BYPASS.LTC128B.128 [R4+0x7800], desc[UR36][R2.64], !P1 ;  /* 0x0780000002047fae */ /* 0x0001e8000c901d64 */
[----:B0-----:R0:W2:Y:S02]  /*8f40*/  SHFL.IDX PT, R2, R18, RZ, 0x1c1f ;  /* 0x001c1fff12027589 */ /* 0x0010a400000e0000 */
.L_x_114:
[----:B------:R-:W-:Y:S02]  /*8f50*/  LOP3.LUT P1, RZ, R28, 0x4000, RZ, 0xc0, !PT ;  /* 0x000040001cff7812 */ /* 0x000fe4000782c0ff */
[----:B--2---:R-:W-:-:S05]  /*8f60*/  IADD3 R2, P0, R24, R2, RZ ;  /* 0x0000000218027210 */ /* 0x004fca0007f1e0ff */
[----:B------:R-:W-:Y:S01]  /*8f70*/  IMAD.X R3, RZ, RZ, R17, P0 ;  /* 0x000000ffff037224 */ /* 0x000fe200000e0611 */
[----:B------:R-:W-:-:S05]  /*8f80*/  PLOP3.LUT P0, PT, PT, PT, PT, 0x80, 0x0 ;  /* 0x000000000000781c */ /* 0x000fca0003f0f070 */
[----:B------:R-:W-:Y:S01]  /*8f90*/  @!PT LDS RZ, [RZ] ;  /* 0x00000000fffff984 */ /* 0x000fe20000000800 */
[----:B------:R-:W-:Y:S01]  /*8fa0*/  @!PT LDS RZ, [RZ] ;  /* 0x00000000fffff984 */ /* 0x000fe20000000800 */
[----:B------:R-:W-:Y:S01]  /*8fb0*/  @!PT LDS RZ, [RZ] ;  /* 0x00000000fffff984 */ /* 0x000fe20000000800 */
[----:B------:R2:W-:Y:S01]  /*8fc0*/  LDGSTS.E.BYPASS.LTC128B.128 [R4+0x8000], desc[UR36][R2.64], !P1 ;  /* 0x0800000002047fae */ /* 0x0005e2000c901d64 */
[----:B------:R-:W-:-:S07]  /*8fd0*/  NOP ;  /* 0x0000000000007918 */ /* 0x000fce0000000000 */
.L_x_43:
[----:B------:R-:W-:Y:S02]  /*8fe0*/  PLOP3.LUT P1, PT, P1, P0, PT, 0xa2, 0x0 ;  /* 0x000000000000781c */ /* 0x000fe40000f21472 */
[----:B------:R-:W-:-:S08]  /*8ff0*/  @P0 R2UR P1, UR4, R0 ;  /* 0x00000000000402ca */ /* 0x000fd00000020000 */
[----:B------:R-:W-:-:S05]  /*9000*/  @P0 PLOP3.LUT P0, PT, P1, PT, PT, 0x80, 0x0 ;  /* 0x000000000000081c */ /* 0x000fca0000f0f070 */
[----:B------:R-:W-:Y:S01]  /*9010*/  @!P1 SYNCS.ARRIVE.TRANS64.RED.A0T1 RZ, [UR4+0x13270], RZ ;  /* 0x013270ffffff99a7 */ /* 0x000fe20008200404 */
[----:B------:R-:W-:Y:S07]  /*9020*/  @!P1 ARRIVES.LDGSTSBAR.64.TRANSCNT [UR4+0x13270] ;  /* 0x01327000ff0099b0 */ /* 0x000fee0008000a84 */
[----:B------:R-:W-:Y:S05]  /*9030*/  @P0 BRA.U.ANY `(.L_x_43) ;  /* 0xfffffffd00e80947 */ /* 0x000fea000393ffff */
[----:B------:R-:W-:Y:S01]  /*9040*/  NOP ;  /* 0x0000000000007918 */ /* 0x000fe20000000000 */
[----:B--2---:R-:W-:-:S05]  /*9050*/  IMAD.U32 R2, RZ, RZ, UR49 ;  /* 0x00000031ff027e24 */ /* 0x004fca000f8e00ff */
[----:B------:R-:W-:-:S13]  /*9060*/  ISETP.NE.AND P2, PT, R2, 0x3, PT ;  /* 0x000000030200780c */ /* 0x000fda0003f45270 */
[----:B------:R-:W-:Y:S05]  /*9070*/  @!P2 BRA `(.L_x_44) ;  /* 0x000000000004a947 */ /* 0x000fea0003800000 */
[----:B------:R-:W-:Y:S01]  /*9080*/  BPT.TRAP 0x1 ;  /* 0x000000040000795c */ /* 0x000fe20000300000 */
.L_x_44:
[----:B------:R2:W-:Y:S01]  /*9090*/  SYNCS.ARRIVE.TRANS64.A1T0 RZ, [R0+URZ+0x13270], RZ ;  /* 0x013270ff00ff79a7 */ /* 0x0005e2000810003f */
[----:B------:R-:W-:Y:S05]  /*90a0*/  @!P2 BRA `(.L_x_45) ;  /* 0x000000000004a947 */ /* 0x000fea0003800000 */
[----:B------:R-:W-:Y:S01]  /*90b0*/  BPT.TRAP 0x1 ;  /* 0x000000040000795c */ /* 0x000fe20000300000 */
.L_x_45:
[----:B------:R-:W3:Y:S01]  /*90c0*/  SYNCS.PHASECHK.TRANS64.TRYWAIT P0, [R0+URZ+0x13240], R22 ;  /* 0x01324016000075a7 */ /* 0x000ee2000800017f */
[----:B------:R-:W-:Y:S04]  /*90d0*/  BSSY B0, `(.L_x_46) ;  /* 0x0000002000007945 */ /* 0x000fe80003800000 */
[----:B---3--:R-:W-:Y:S05]  /*90e0*/  @!P0 BRA `(.L_x_47) ;  /* 0x0000003400608947 */ /* 0x008fea0003800000 */
.L_x_115:
[----:B------:R-:W-:Y:S05]  /*90f0*/  BSYNC B0 ;  /* 0x0000000000007941 */ /* 0x000fea0003800000 */
.L_x_46:
[----:B------:R-:W4:Y:S01]  /*9100*/  LDL R10, [R1+0x4] ;  /* 0x00000400010a7983 */ /* 0x000f220000100800 */
[----:B------:R-:W-:Y:S01]  /*9110*/  ULDC.64 UR4, c[0x0][0x300] ;  /* 0x0000c00000047ab9 */ /* 0x000fe20000000a00 */
[----:B------:R-:W-:Y:S02]  /*9120*/  ULDC.64 UR6, c[0x0][0x310] ;  /* 0x0000c40000067ab9 */ /* 0x000fe40000000a00 */
[----:B------:R0:W5:Y:S01]  /*9130*/  LDL R17, [R1+0x18] ;  /* 0x0000180001117983 */ /* 0x0001620000100800 */
[----:B------:R-:W-:Y:S01]  /*9140*/  IMAD R9, R20, UR4, RZ ;  /* 0x0000000414097c24 */ /* 0x000fe2000f8e02ff */
[----:B------:R-:W-:Y:S01]  /*9150*/  ULDC.64 UR8, c[0x0][0x2e8] ;  /* 0x0000ba0000087ab9 */ /* 0x000fe20000000a00 */
[----:B------:R-:W-:-:S04]  /*9160*/  IMAD.WIDE.U32 R2, R8, UR4, RZ ;  /* 0x0000000408027c25 */ /* 0x000fc8000f8e00ff */
[----:B------:R-:W-:Y:S02]  /*9170*/  IMAD R9, R8, UR5, R9 ;  /* 0x0000000508097c24 */ /* 0x000fe4000f8e0209 */
[----:B------:R-:W-:Y:S02]  /*9180*/  IMAD R21, R21, UR6, RZ ;  /* 0x0000000615157c24 */ /* 0x000fe4000f8e02ff */
[----:B------:R-:W-:Y:S02]  /*9190*/  IMAD.IADD R3, R3, 0x1, R9 ;  /* 0x0000000103037824 */ /* 0x000fe400078e0209 */
[C---:B------:R-:W-:Y:S02]  /*91a0*/  IMAD R21, R5.reuse, UR7, R21 ;  /* 0x0000000705157c24 */ /* 0x040fe4000f8e0215 */
[----:B------:R-:W-:-:S04]  /*91b0*/  IMAD.WIDE.U32 R2, R5, UR6, R2 ;  /* 0x0000000605027c25 */ /* 0x000fc8000f8e0002 */
[----:B------:R-:W-:Y:S02]  /*91c0*/  IMAD R19, R19, UR4, RZ ;  /* 0x0000000413137c24 */ /* 0x000fe4000f8e02ff */
[----:B------:R-:W-:Y:S02]  /*91d0*/  IMAD.IADD R3, R3, 0x1, R21 ;  /* 0x0000000103037824 */ /* 0x000fe400078e0215 */
[C---:B------:R-:W-:Y:S02]  /*91e0*/  IMAD R19, R6.reuse, UR5, R19 ;  /* 0x0000000506137c24 */ /* 0x040fe4000f8e0213 */
[----:B------:R-:W-:Y:S01]  /*91f0*/  IMAD.WIDE.U32 R8, R6, UR4, RZ ;  /* 0x0000000406087c25 */ /* 0x000fe2000f8e00ff */
[----:B------:R-:W-:-:S03]  /*9200*/  ULDC.64 UR4, c[0x0][0x308] ;  /* 0x0000c20000047ab9 */ /* 0x000fc60000000a00 */
[----:B------:R-:W-:-:S04]  /*9210*/  IMAD.WIDE.U32 R2, R16, UR4, R2 ;  /* 0x0000000410027c25 */ /* 0x000fc8000f8e0002 */
[----:B------:R-:W-:Y:S01]  /*9220*/  IMAD.IADD R9, R9, 0x1, R19 ;  /* 0x0000000109097824 */ /* 0x000fe200078e0213 */
[----:B------:R-:W-:Y:S01]  /*9230*/  IADD3 R5, P0, R2, UR8, RZ ;  /* 0x0000000802057c10 */ /* 0x000fe2000ff1e0ff */
[----:B------:R-:W-:-:S04]  /*9240*/  IMAD R23, R23, UR6, RZ ;  /* 0x0000000617177c24 */ /* 0x000fc8000f8e02ff */
[----:B------:R-:W-:Y:S02]  /*9250*/  IMAD R23, R7, UR7, R23 ;  /* 0x0000000707177c24 */ /* 0x000fe4000f8e0217 */
[----:B----4-:R-:W-:-:S04]  /*9260*/  IMAD R10, R10, UR4, RZ ;  /* 0x000000040a0a7c24 */ /* 0x010fc8000f8e02ff */
[----:B------:R-:W-:-:S05]  /*9270*/  IMAD R10, R16, UR5, R10 ;  /* 0x00000005100a7c24 */ /* 0x000fca000f8e020a */
[----:B------:R-:W-:Y:S01]  /*9280*/  IADD3.X R6, R3, UR9, R10, P0, !PT ;  /* 0x0000000903067c10 */ /* 0x000fe200087fe40a */
[----:B------:R-:W-:-:S05]  /*9290*/  IMAD.WIDE.U32 R2, R7, UR6, R8 ;  /* 0x0000000607027c25 */ /* 0x000fca000f8e0008 */
[----:B------:R-:W-:-:S03]  /*92a0*/  IADD3 R3, R3, R23, RZ ;  /* 0x0000001703037210 */ /* 0x000fc60007ffe0ff */
[----:B------:R-:W-:Y:S01]  /*92b0*/  IMAD.WIDE.U32 R2, R16, UR4, R2 ;  /* 0x0000000410027c25 */ /* 0x000fe2000f8e0002 */
[----:B------:R-:W-:Y:S02]  /*92c0*/  UMOV UR4, 0xffffffff ;  /* 0xffffffff00047882 */ /* 0x000fe40000000000 */
[----:B------:R-:W-:-:S04]  /*92d0*/  IADD3 R8, P0, R2, UR8, RZ ;  /* 0x0000000802087c10 */ /* 0x000fc8000ff1e0ff */
[----:B------:R-:W-:Y:S01]  /*92e0*/  IADD3.X R7, R10, UR9, R3, P0, !PT ;  /* 0x000000090a077c10 */ /* 0x000fe200087fe403 */
[----:B0-----:R-:W-:Y:S08]  /*92f0*/  BRA.DIV UR4, `(.L_x_48) ;  /* 0x0000003204f07947 */ /* 0x001ff0000b800000 */
[----:B------:R-:W0:Y:S01]  /*9300*/  S2R R2, SR_TID.X ;  /* 0x0000000000027919 */ /* 0x000e220000002100 */
[C---:B-----5:R-:W-:Y:S02]  /*9310*/  ISETP.GE.AND P3, PT, R17.reuse, 0x1, PT ;  /* 0x000000011100780c */ /* 0x060fe40003f66270 */
[----:B------:R-:W-:Y:S01]  /*9320*/  LOP3.LUT P1, RZ, R28, 0x1, RZ, 0xc0, !PT ;  /* 0x000000011cff7812 */ /* 0x000fe2000782c0ff */
[----:B------:R-:W4:Y:S01]  /*9330*/  SHFL.IDX PT, R14, R5, RZ, 0x1c1f ;  /* 0x001c1fff050e7589 */ /* 0x000f2200000e0000 */
[----:B------:R-:W-:-:S03]  /*9340*/  ISETP.GE.AND P2, PT, R17, 0x21, PT ;  /* 0x000000211100780c */ /* 0x000fc60003f46270 */
[----:B------:R-:W-:Y:S01]  /*9350*/  SHFL.IDX PT, R7, R7, RZ, 0x1c1f ;  /* 0x001c1fff07077589 */ /* 0x000fe200000e0000 */
[----:B0-----:R-:W-:-:S03]  /*9360*/  IMAD.SHL.U32 R10, R2, 0x10, RZ ;  /* 0x00000010020a7824 */ /* 0x001fc600078e00ff */
[----:B------:R-:W0:Y:S02]  /*9370*/  SHFL.IDX PT, R2, R6, RZ, 0x1c1f ;  /* 0x001c1fff06027589 */ /* 0x000e2400000e0000 */
[----:B------:R-:W-:-:S04]  /*9380*/  LOP3.LUT R10, R10, 0x30, RZ, 0xc0, !PT ;  /* 0x000000300a0a7812 */ /* 0x000fc800078ec0ff */
[----:B----4-:R-:W-:Y:S02]  /*9390*/  @P3 IADD3 R9, P0, R10, R14, RZ ;  /* 0x0000000e0a093210 */ /* 0x010fe40007f1e0ff */
[----:B------:R-:W4:Y:S03]  /*93a0*/  SHFL.IDX PT, R14, R5, 0x1, 0x1c1f ;  /* 0x003c1f00050e7f89 */ /* 0x000f2600000e0000 */
[----:B0-----:R-:W-:Y:S02]  /*93b0*/  @P3 IMAD.X R3, RZ, RZ, R2, P0 ;  /* 0x000000ffff033224 */ /* 0x001fe400000e0602 */
[----:B------:R-:W-:-:S05]  /*93c0*/  @P3 IMAD.MOV.U32 R2, RZ, RZ, R9 ;  /* 0x000000ffff023224 */ /* 0x000fca00078e0009 */
[----:B------:R0:W-:Y:S01]  /*93d0*/  @P3 LDGSTS.E.BYPASS.LTC128B.128 [R4+0xe000], desc[UR36][R2.64], !P1 ;  /* 0x0e00000002043fae */ /* 0x0001e2000c901d64 */
[----:B------:R-:W-:Y:S02]  /*93e0*/  ISETP.GE.AND P3, PT, R17, 0x41, PT ;  /* 0x000000411100780c */ /* 0x000fe40003f66270 */
[----:B----4-:R-:W-:Y:S02]  /*93f0*/  @P2 IADD3 R9, P0, R10, R14, RZ ;  /* 0x0000000e0a092210 */ /* 0x010fe40007f1e0ff */
[----:B------:R-:W-:Y:S04]  /*9400*/  SHFL.IDX PT, R14, R5, 0x2, 0x1c1f ;  /* 0x005c1f00050e7f89 */ /* 0x000fe800000e0000 */
[----:B------:R-:W-:Y:S04]  /*9410*/  SHFL.IDX PT, R5, R5, 0x3, 0x1c1f ;  /* 0x007c1f0005057f89 */ /* 0x000fe800000e0000 */
[----:B0-----:R-:W0:Y:S02]  /*9420*/  SHFL.IDX PT, R2, R6, 0x1, 0x1c1f ;  /* 0x003c1f0006027f89 */ /* 0x001e2400000e0000 */
[----:B0-----:R-:W-:-:S02]  /*9430*/  @P2 IMAD.X R3, RZ, RZ, R2, P0 ;  /* 0x000000ffff032224 */ /* 0x001fc400000e0602 */
[----:B------:R-:W-:-:S05]  /*9440*/  @P2 IMAD.MOV.U32 R2, RZ, RZ, R9 ;  /* 0x000000ffff022224 */ /* 0x000fca00078e0009 */
[----:B------:R0:W-:Y:S01]  /*9450*/  @P2 LDGSTS.E.BYPASS.LTC128B.128 [R4+0xe800], desc[UR36][R2.64], !P1 ;  /* 0x0e80000002042fae */ /* 0x0001e2000c901d64 */
[----:B------:R-:W-:-:S03]  /*9460*/  ISETP.GE.AND P2, PT, R17, 0x61, PT ;  /* 0x000000611100780c */ /* 0x000fc60003f46270 */
[----:B0-----:R-:W0:Y:S01]  /*9470*/  SHFL.IDX PT, R2, R6, 0x2, 0x1c1f ;  /* 0x005c1f0006027f89 */ /* 0x001e2200000e0000 */
[----:B------:R-:W-:-:S03]  /*9480*/  @P3 IADD3 R3, P0, R10, R14, RZ ;  /* 0x0000000e0a033210 */ /* 0x000fc60007f1e0ff */
[----:B------:R-:W4:Y:S04]  /*9490*/  SHFL.IDX PT, R6, R6, 0x3, 0x1c1f ;  /* 0x007c1f0006067f89 */ /* 0x000f2800000e0000 */
[----:B------:R0:W1:Y:S02]  /*94a0*/  SHFL.IDX PT, R14, R8, RZ, 0x1c1f ;  /* 0x001c1fff080e7589 */ /* 0x00006400000e0000 */
[----:B0-----:R-:W-:Y:S01]  /*94b0*/  @P3 IMAD.X R2, RZ, RZ, R2, P0 ;  /* 0x000000ffff023224 */ /* 0x001fe200000e0602 */
[----:B------:R-:W-:-:S04]  /*94c0*/  @P2 IADD3 R5, P0, R10, R5, RZ ;  /* 0x000000050a052210 */ /* 0x000fc80007f1e0ff */
[----:B------:R-:W-:Y:S01]  /*94d0*/  @P3 LOP3.LUT R3, R3, R2, RZ, 0x3c, !PT ;  /* 0x0000000203033212 */ /* 0x000fe200078e3cff */
[----:B----4-:R-:W-:-:S03]  /*94e0*/  @P2 IMAD.X R6, RZ, RZ, R6, P0 ;  /* 0x000000ffff062224 */ /* 0x010fc600000e0606 */
[----:B------:R-:W-:-:S04]  /*94f0*/  @P3 LOP3.LUT R2, R3, R2, RZ, 0x3c, !PT ;  /* 0x0000000203023212 */ /* 0x000fc800078e3cff */
[----:B------:R-:W-:-:S05]  /*9500*/  @P3 LOP3.LUT R3, R3, R2, RZ, 0x3c, !PT ;  /* 0x0000000203033212 */ /* 0x000fca00078e3cff */
[----:B------:R0:W-:Y:S02]  /*9510*/  @P3 LDGSTS.E.BYPASS.LTC128B.128 [R4+0xf000], desc[UR36][R2.64], !P1 ;  /* 0x0f00000002043fae */ /* 0x0001e4000c901d64 */
[----:B0-----:R-:W-:Y:S02]  /*9520*/  @P2 IMAD.MOV.U32 R2, RZ, RZ, R5 ;  /* 0x000000ffff022224 */ /* 0x001fe400078e0005 */
[----:B------:R-:W-:-:S05]  /*9530*/  @P2 IMAD.MOV.U32 R3, RZ, RZ, R6 ;  /* 0x000000ffff032224 */ /* 0x000fca00078e0006 */
[----:B-1----:R0:W-:Y:S02]  /*9540*/  @P2 LDGSTS.E.BYPASS.LTC128B.128 [R4+0xf800], desc[UR36][R2.64], !P1 ;  /* 0x0f80000002042fae */ /* 0x0021e4000c901d64 */
.L_x_127:
[----:B------:R-:W-:Y:S01]  /*9550*/  ISETP.GE.AND P0, PT, R17, 0x81, PT ;  /* 0x000000811100780c */ /* 0x000fe20003f06270 */
[----:B------:R-:W-:-:S12]  /*9560*/  BSSY B0, `(.L_x_49) ;  /* 0x000000c000007945 */ /* 0x000fd80003800000 */
[----:B------:R-:W-:Y:S05]  /*9570*/  @!P0 BRA `(.L_x_50) ;  /* 0x0000000000288947 */ /* 0x000fea0003800000 */
[----:B0-----:R-:W0:Y:S01]  /*9580*/  S2R R2, SR_TID.X ;  /* 0x0000000000027919 */ /* 0x001e220000002100 */
[----:B------:R-:W-:Y:S02]  /*9590*/  LOP3.LUT P1, RZ, R28, 0x1, RZ, 0xc0, !PT ;  /* 0x000000011cff7812 */ /* 0x000fe4000782c0ff */
[----:B0-----:R-:W-:-:S04]  /*95a0*/  SHF.L.U32 R2, R2, 0x4, RZ ;  /* 0x0000000402027819 */ /* 0x001fc800000006ff */
[----:B------:R-:W-:-:S04]  /*95b0*/  LOP3.LUT R2, R2, 0x30, RZ, 0xc0, !PT ;  /* 0x0000003002027812 */ /* 0x000fc800078ec0ff */
[----:B------:R-:W-:-:S05]  /*95c0*/  IADD3 R2, P0, R2, R14, RZ ;  /* 0x0000000e02027210 */ /* 0x000fca0007f1e0ff */
[----:B------:R-:W-:-:S05]  /*95d0*/  IMAD.X R3, RZ, RZ, R7, P0 ;  /* 0x000000ffff037224 */ /* 0x000fca00000e0607 */
[----:B------:R-:W-:Y:S01]  /*95e0*/  @!PT LDS RZ, [RZ] ;  /* 0x00000000fffff984 */ /* 0x000fe20000000800 */
[----:B------:R-:W-:Y:S01]  /*95f0*/  @!PT LDS RZ, [RZ] ;  /* 0x00000000fffff984 */ /* 0x000fe20000000800 */
[----:B------:R-:W-:Y:S01]  /*9600*/  @!PT LDS RZ, [RZ] ;  /* 0x00000000fffff984 */ /* 0x000fe20000000800 */
[----:B------:R1:W-:Y:S03]  /*9610*/  LDGSTS.E.BYPASS.LTC128B.128 [R4+0x10000], desc[UR36][R2.64], !P1 ;  /* 0x1000000002047fae */ /* 0x0003e6000c901d64 */
.L_x_50:
[----:B------:R-:W-:Y:S05]  /*9620*/  BSYNC B0 ;  /* 0x0000000000007941 */ /* 0x000fea0003800000 */
.L_x_49:
[----:B------:R-:W-:Y:S01]  /*9630*/  NOP ;  /* 0x0000000000007918 */ /* 0x000fe20000000000 */
[----:B------:R-:W-:-:S13]  /*9640*/  PLOP3.LUT P0, PT, PT, PT, PT, 0x80, 0x0 ;  /* 0x000000000000781c */ /* 0x000fda0003f0f070 */
.L_x_51:
[----:B------:R-:W-:Y:S02]  /*9650*/  PLOP3.LUT P1, PT, P1, P0, PT, 0xa2, 0x0 ;  /* 0x000000000000781c */ /* 0x000fe40000f21472 */
[----:B------:R-:W-:-:S08]  /*9660*/  @P0 R2UR P1, UR4, R0 ;  /* 0x00000000000402ca */ /* 0x000fd00000020000 */
[----:B------:R-:W-:-:S05]  /*9670*/  @P0 PLOP3.LUT P0, PT, P1, PT, PT, 0x80, 0x0 ;  /* 0x000000000000081c */ /* 0x000fca0000f0f070 */
[----:B------:R-:W-:Y:S01]  /*9680*/  @!P1 SYNCS.ARRIVE.TRANS64.RED.A0T1 RZ, [UR4+0x13230], RZ ;  /* 0x013230ffffff99a7 */ /* 0x000fe20008200404 */
[----:B------:R-:W-:Y:S07]  /*9690*/  @!P1 ARRIVES.LDGSTSBAR.64.TRANSCNT [UR4+0x13230] ;  /* 0x01323000ff0099b0 */ /* 0x000fee0008000a84 */
[----:B------:R-:W-:Y:S05]  /*96a0*/  @P0 BRA.U.ANY `(.L_x_51) ;  /* 0xfffffffd00e80947 */ /* 0x000fea000393ffff */
[----:B------:R-:W-:Y:S01]  /*96b0*/  NOP ;  /* 0x0000000000007918 */ /* 0x000fe20000000000 */
[----:B01----:R-:W-:-:S05]  /*96c0*/  IMAD.U32 R2, RZ, RZ, UR49 ;  /* 0x00000031ff027e24 */ /* 0x003fca000f8e00ff */
[----:B------:R-:W-:-:S13]  /*96d0*/  ISETP.NE.AND P2, PT, R2, 0x3, PT ;  /* 0x000000030200780c */ /* 0x000fda0003f45270 */
[----:B------:R-:W-:Y:S05]  /*96e0*/  @!P2 BRA `(.L_x_52) ;  /* 0x000000000004a947 */ /* 0x000fea0003800000 */
[----:B------:R-:W-:Y:S01]  /*96f0*/  BPT.TRAP 0x1 ;  /* 0x000000040000795c */ /* 0x000fe20000300000 */
.L_x_52:
[----:B------:R0:W-:Y:S02]  /*9700*/  SYNCS.ARRIVE.TRANS64.A1T0 RZ, [R0+URZ+0x13230], RZ ;  /* 0x013230ff00ff79a7 */ /* 0x0001e4000810003f */
[----:B------:R-:W-:Y:S05]  /*9710*/  WARPSYNC.ALL ;  /* 0x0000000000007948 */ /* 0x000fea0003800000 */
[----:B------:R-:W-:-:S04]  /*9720*/  UIADD3 UR4, UR43, 0xb000, URZ ;  /* 0x0000b0002b047890 */ /* 0x000fc8000fffe03f */
[----:B------:R-:W-:Y:S01]  /*9730*/  ULOP3.LUT UP0, URZ, UR4, 0x1bf, URZ, 0xc0, !UPT ;  /* 0x000001bf043f7892 */ /* 0x000fe2000f80c03f */
[----:B------:R-:W-:Y:S05]  /*9740*/  BAR.SYNC.DEFER_BLOCKING 0x8, 0x200 ;  /* 0x0208000000007b1d */ /* 0x000fea0000010000 */
[----:B------:R-:W-:-:S13]  /*9750*/  PLOP3.LUT P0, PT, PT, PT, UP0, 0x80, 0x0 ;  /* 0x000000000000781c */ /* 0x000fda0003f0f008 */
[----:B------:R-:W-:Y:S05]  /*9760*/  @!P0 BRA `(.L_x_53) ;  /* 0x0000000000408947 */ /* 0x000fea0003800000 */
[----:B------:R-:W-:Y:S01]  /*9770*/  MOV R2, 0x0 ;  /* 0x0000000000027802 */ /* 0x000fe20000000f00 */
[----:B------:R-:W-:Y:S01]  /*9780*/  ULDC.64 UR6, c[0x4][0x98] ;  /* 0x0100260000067ab9 */ /* 0x000fe20000000a00 */
[----:B------:R-:W-:Y:S01]  /*9790*/  ULDC.64 UR8, c[0x4][0xa0] ;  /* 0x0100280000087ab9 */ /* 0x000fe20000000a00 */
[----:B------:R-:W-:Y:S01]  /*97a0*/  ULDC.64 UR4, c[0x4][0x28] ;  /* 0x01000a0000047ab9 */ /* 0x000fe20000000a00 */
[----:B------:R-:W-:Y:S01]  /*97b0*/  IMAD.U32 R4, RZ, RZ, UR6 ;  /* 0x00000006ff047e24 */ /* 0x000fe2000f8e00ff */
[----:B------:R-:W-:Y:S01]  /*97c0*/  MOV R12, 0x1 ;  /* 0x00000001000c7802 */ /* 0x000fe20000000f00 */
[----:B------:R-:W1:Y:S01]  /*97d0*/  LDC.64 R2, c[0x4][R2] ;  /* 0x0100000002027b82 */ /* 0x000e620000000a00 */
[----:B------:R-:W-:Y:S02]  /*97e0*/  IMAD.U32 R5, RZ, RZ, UR7 ;  /* 0x00000007ff057e24 */ /* 0x000fe4000f8e00ff */
[----:B------:R-:W-:Y:S02]  /*97f0*/  IMAD.U32 R6, RZ, RZ, UR8 ;  /* 0x00000008ff067e24 */ /* 0x000fe4000f8e00ff */
[----:B------:R-:W-:-:S02]  /*9800*/  IMAD.U32 R7, RZ, RZ, UR9 ;  /* 0x00000009ff077e24 */ /* 0x000fc4000f8e00ff */
[----:B------:R-:W-:Y:S02]  /*9810*/  IMAD.U32 R10, RZ, RZ, UR4 ;  /* 0x00000004ff0a7e24 */ /* 0x000fe4000f8e00ff */
[----:B------:R-:W-:Y:S02]  /*9820*/  IMAD.U32 R11, RZ, RZ, UR5 ;  /* 0x00000005ff0b7e24 */ /* 0x000fe4000f8e00ff */
[----:B------:R-:W-:Y:S02]  /*9830*/  IMAD.MOV.U32 R8, RZ, RZ, 0x70 ;  /* 0x00000070ff087424 */ /* 0x000fe400078e00ff */
[----:B------:R-:W-:-:S07]  /*9840*/  IMAD.MOV.U32 R13, RZ, RZ, RZ ;  /* 0x000000ffff0d7224 */ /* 0x000fce00078e00ff */
[----:B------:R-:W-:-:S07]  /*9850*/  LEPC R20, `(.L_x_53) ;  /* 0x000000001014794e */ /* 0x000fce0000000000 */
[----:B0123--:R-:W-:Y:S05]  /*9860*/  CALL.ABS.NOINC R2 ;  /* 0x0000000002007343 */ /* 0x00ffea0003c00000 */
.L_x_53:
[----:B------:R-:W4:Y:S01]  /*9870*/  LDL R17, [R1+0x4] ;  /* 0x0000040001117983 */ /* 0x000f220000100800 */
[----:B------:R-:W1:Y:S01]  /*9880*/  LDC R8, c[0x0][0x448] ;  /* 0x00011200ff087b82 */ /* 0x000e620000000800 */
[----:B0-23--:R-:W-:Y:S01]  /*9890*/  IMAD R0, RZ, RZ, -UR46 ;  /* 0x8000002eff007e24 */ /* 0x00dfe2000f8e02ff */
[----:B------:R-:W-:Y:S01]  /*98a0*/  LOP3.LUT P5, RZ, R28, 0x100, RZ, 0xc0, !PT ;  /* 0x000001001cff7812 */ /* 0x000fe200078ac0ff */
[----:B------:R0:W5:Y:S01]  /*98b0*/  LDL R10, [R1+0x24] ;  /* 0x00002400010a7983 */ /* 0x0001620000100800 */
[----:B------:R-:W2:Y:S04]  /*98c0*/  S2R R2, SR_TID.X ;  /* 0x0000000000027919 */ /* 0x000ea80000002100 */
[----:B------:R-:W3:Y:S01]  /*98d0*/  LDC R5, c[0x0][0xc38] ;  /* 0x00030e00ff057b82 */ /* 0x000ee20000000800 */
[C---:B------:R-:W-:Y:S01]  /*98e0*/  R2UR UR7, R16.reuse ;  /* 0x00000000100772ca */ /* 0x040fe200000e0000 */
[----:B------:R-:W-:Y:S01]  /*98f0*/  ULDC.64 UR8, c[0x0][0x2d8] ;  /* 0x0000b60000087ab9 */ /* 0x000fe20000000a00 */
[----:B------:R-:W-:Y:S01]  /*9900*/  R2UR UR4, R16 ;  /* 0x00000000100472ca */ /* 0x000fe200000e0000 */
[----:B------:R-:W-:Y:S01]  /*9910*/  ULDC.64 UR10, c[0x0][0x280] ;  /* 0x0000a000000a7ab9 */ /* 0x000fe20000000a00 */
[----:B-1----:R-:W-:Y:S01]  /*9920*/  ISETP.NE.AND P0, PT, R8, 0x1, PT ;  /* 0x000000010800780c */ /* 0x002fe20003f05270 */
[----:B---3--:R-:W-:-:S12]  /*9930*/  IMAD R0, R5, R0, UR40 ;  /* 0x0000002805007e24 */ /* 0x008fd8000f8e0200 */
[----:B------:R-:W1:Y:S01]  /*9940*/  @P0 LDC R4, c[0x0][0x44c] ;  /* 0x00011300ff040b82 */ /* 0x000e620000000800 */
[----:B--2---:R-:W-:Y:S01]  /*9950*/  SHF.R.U32.HI R18, RZ, 0x2, R2 ;  /* 0x00000002ff127819 */ /* 0x004fe20000011602 */
[----:B------:R-:W-:-:S03]  /*9960*/  IMAD.SHL.U32 R2, R2, 0x20, RZ ;  /* 0x0000002002027824 */ /* 0x000fc600078e00ff */
[----:B------:R-:W-:-:S03]  /*9970*/  LOP3.LUT R18, R18, 0x1f, RZ, 0xc0, !PT ;  /* 0x0000001f12127812 */ /* 0x000fc600078ec0ff */
[----:B------:R-:W2:Y:S01]  /*9980*/  @P0 LDC R3, c[0x0][0x450] ;  /* 0x00011400ff030b82 */ /* 0x000ea20000000800 */
[----:B------:R-:W-:Y:S01]  /*9990*/  LOP3.LUT R2, R18, 0x60, R2, 0xf8, !PT ;  /* 0x0000006012027812 */ /* 0x000fe200078ef802 */
[----:B------:R-:W-:-:S04]  /*99a0*/  UIMAD.WIDE.U32 UR4, UR4, UR8, URZ ;  /* 0x00000008040472a5 */ /* 0x000fc8000f8e003f */
[----:B------:R-:W-:-:S04]  /*99b0*/  IMAD R7, R0, 0xc0, R2 ;  /* 0x000000c000077824 */ /* 0x000fc800078e0202 */
[----:B------:R-:W-:Y:S02]  /*99c0*/  IMAD.MOV.U32 R2, RZ, RZ, R7 ;  /* 0x000000ffff027224 */ /* 0x000fe400078e0007 */
[----:B-1----:R-:W-:-:S05]  /*99d0*/  @P0 IMAD.HI.U32 R4, R7, R4, RZ ;  /* 0x0000000407040227 */ /* 0x002fca00078e00ff */
[----:B--2---:R-:W-:-:S04]  /*99e0*/  @P0 SHF.R.U32.HI R2, RZ, R3, R4 ;  /* 0x00000003ff020219 */ /* 0x004fc80000011604 */
[--C-:B------:R-:W-:Y:S01]  /*99f0*/  SHF.R.S32.HI R3, RZ, 0x1f, R2.reuse ;  /* 0x0000001fff037819 */ /* 0x100fe20000011402 */
[----:B------:R-:W-:-:S04]  /*9a00*/  IMAD.MOV R4, RZ, RZ, -R2 ;  /* 0x000000ffff047224 */ /* 0x000fc800078e0a02 */
[----:B------:R-:W-:-:S05]  /*9a10*/  IMAD R4, R8, R4, R7 ;  /* 0x0000000408047224 */ /* 0x000fca00078e0207 */
[----:B------:R-:W-:Y:S01]  /*9a20*/  SHF.R.S32.HI R6, RZ, 0x1f, R4 ;  /* 0x0000001fff067819 */ /* 0x000fe20000011404 */
[----:B------:R-:W-:Y:S01]  /*9a30*/  VIADD R7, R7, 0x80 ;  /* 0x0000008007077836 */ /* 0x000fe20000000000 */
[----:B------:R-:W1:Y:S01]  /*9a40*/  S2R R18, SR_TID.X ;  /* 0x0000000000127919 */ /* 0x000e620000002100 */
[----:B----4-:R-:W-:-:S13]  /*9a50*/  R2UR UR6, R17 ;  /* 0x00000000110672ca */ /* 0x010fda00000e0000 */
[----:B------:R-:W-:-:S04]  /*9a60*/  UIMAD UR6, UR6, UR8, URZ ;  /* 0x00000008060672a4 */ /* 0x000fc8000f8e023f */
[----:B------:R-:W-:Y:S02]  /*9a70*/  UIMAD UR7, UR7, UR9, UR6 ;  /* 0x00000009070772a4 */ /* 0x000fe4000f8e0206 */
[----:B------:R-:W-:Y:S01]  /*9a80*/  USHF.R.S32.HI UR6, URZ, 0x1f, UR47 ;  /* 0x0000001f3f067899 */ /* 0x000fe2000801142f */
[----:B------:R-:W-:-:S03]  /*9a90*/  ULDC.64 UR8, c[0x0][0x2e0] ;  /* 0x0000b80000087ab9 */ /* 0x000fc60000000a00 */
[----:B------:R-:W-:Y:S02]  /*9aa0*/  UIMAD UR6, UR6, UR8, URZ ;  /* 0x00000008060672a4 */ /* 0x000fe4000f8e023f */
[----:B------:R-:W-:Y:S02]  /*9ab0*/  UIADD3 UR5, UR5, UR7, URZ ;  /* 0x0000000705057290 */ /* 0x000fe4000fffe03f */
[----:B------:R-:W-:Y:S02]  /*9ac0*/  UIMAD UR6, UR47, UR9, UR6 ;  /* 0x000000092f0672a4 */ /* 0x000fe4000f8e0206 */
[----:B------:R-:W-:-:S03]  /*9ad0*/  UIMAD.WIDE.U32 UR4, UR47, UR8, UR4 ;  /* 0x000000082f0472a5 */ /* 0x000fc6000f8e0004 */
[----:B------:R-:W-:Y:S01]  /*9ae0*/  ULDC.64 UR8, c[0x0][0x2c8] ;  /* 0x0000b20000087ab9 */ /* 0x000fe20000000a00 */
[----:B------:R-:W-:-:S03]  /*9af0*/  UIADD3 UR5, UR5, UR6, URZ ;  /* 0x0000000605057290 */ /* 0x000fc6000fffe03f */
[----:B------:R-:W-:Y:S02]  /*9b00*/  ULDC.64 UR6, c[0x0][0x2d0] ;  /* 0x0000b40000067ab9 */ /* 0x000fe40000000a00 */
[----:B------:R-:W-:Y:S02]  /*9b10*/  IMAD R3, R3, UR6, RZ ;  /* 0x0000000603037c24 */ /* 0x000fe4000f8e02ff */
[----:B------:R-:W-:Y:S02]  /*9b20*/  IMAD.U32 R5, RZ, RZ, UR6 ;  /* 0x00000006ff057e24 */ /* 0x000fe4000f8e00ff */
[C---:B------:R-:W-:Y:S02]  /*9b30*/  IMAD R9, R2.reuse, UR7, R3 ;  /* 0x0000000702097c24 */ /* 0x040fe4000f8e0203 */
[----:B------:R-:W-:-:S04]  /*9b40*/  IMAD.WIDE.U32 R2, R2, R5, UR4 ;  /* 0x0000000402027e25 */ /* 0x000fc8000f8e0005 */
[----:B------:R-:W-:Y:S02]  /*9b50*/  IMAD.IADD R3, R3, 0x1, R9 ;  /* 0x0000000103037824 */ /* 0x000fe400078e0209 */
[----:B------:R-:W-:Y:S02]  /*9b60*/  IMAD R6, R6, UR8, RZ ;  /* 0x0000000806067c24 */ /* 0x000fe4000f8e02ff */
[----:B------:R-:W-:-:S04]  /*9b70*/  IMAD.WIDE.U32 R2, R4, UR8, R2 ;  /* 0x0000000804027c25 */ /* 0x000fc8000f8e0002 */
[----:B------:R-:W-:Y:S01]  /*9b80*/  IMAD R9, R4, UR9, R6 ;  /* 0x0000000904097c24 */ /* 0x000fe2000f8e0206 */
[----:B------:R-:W-:Y:S02]  /*9b90*/  IADD3 R4, P1, R2, UR10, RZ ;  /* 0x0000000a02047c10 */ /* 0x000fe4000ff3e0ff */
[----:B------:R-:W2:Y:S02]  /*9ba0*/  @P0 LDC R2, c[0x0][0x44c] ;  /* 0x00011300ff020b82 */ /* 0x000ea40000000800 */
[----:B------:R-:W-:-:S06]  /*9bb0*/  IADD3.X R6, R3, UR11, R9, P1, !PT ;  /* 0x0000000b03067c10 */ /* 0x000fcc0008ffe409 */
[----:B------:R-:W3:Y:S01]  /*9bc0*/  @P0 LDC R3, c[0x0][0x450] ;  /* 0x00011400ff030b82 */ /* 0x000ee20000000800 */
[----:B--2---:R-:W-:-:S04]  /*9bd0*/  @P0 IMAD.HI.U32 R9, R7, R2, RZ ;  /* 0x0000000207090227 */ /* 0x004fc800078e00ff */
[----:B------:R-:W-:Y:S01]  /*9be0*/  IMAD.MOV.U32 R2, RZ, RZ, R7 ;  /* 0x000000ffff027224 */ /* 0x000fe200078e0007 */
[----:B---3--:R-:W-:-:S04]  /*9bf0*/  @P0 SHF.R.U32.HI R2, RZ, R3, R9 ;  /* 0x00000003ff020219 */ /* 0x008fc80000011609 */
[----:B------:R-:W-:-:S05]  /*9c00*/  IADD3 R3, -R2, RZ, RZ ;  /* 0x000000ff02037210 */ /* 0x000fca0007ffe1ff */
[----:B------:R-:W-:Y:S01]  /*9c10*/  IMAD R7, R8, R3, R7 ;  /* 0x0000000308077224 */ /* 0x000fe200078e0207 */
[----:B------:R-:W-:-:S05]  /*9c20*/  SHF.R.S32.HI R3, RZ, 0x1f, R2 ;  /* 0x0000001fff037819 */ /* 0x000fca0000011402 */
[----:B------:R-:W-:-:S04]  /*9c30*/  IMAD R3, R3, UR6, RZ ;  /* 0x0000000603037c24 */ /* 0x000fc8000f8e02ff */
[C---:B------:R-:W-:Y:S02]  /*9c40*/  IMAD R8, R2.reuse, UR7, R3 ;  /* 0x0000000702087c24 */ /* 0x040fe4000f8e0203 */
[----:B------:R-:W-:Y:S01]  /*9c50*/  IMAD.WIDE.U32 R2, R2, R5, UR4 ;  /* 0x0000000402027e25 */ /* 0x000fe2000f8e0005 */
[----:B------:R-:W-:-:S03]  /*9c60*/  SHF.R.S32.HI R5, RZ, 0x1f, R7 ;  /* 0x0000001fff057819 */ /* 0x000fc60000011407 */
[----:B------:R-:W-:Y:S02]  /*9c70*/  IMAD.IADD R3, R3, 0x1, R8 ;  /* 0x0000000103037824 */ /* 0x000fe400078e0208 */
[----:B------:R-:W-:Y:S02]  /*9c80*/  IMAD R5, R5, UR8, RZ ;  /* 0x0000000805057c24 */ /* 0x000fe4000f8e02ff */
[----:B------:R-:W-:Y:S01]  /*9c90*/  IMAD.WIDE.U32 R2, R7, UR8, R2 ;  /* 0x0000000807027c25 */ /* 0x000fe2000f8e0002 */
[----:B------:R-:W-:-:S03]  /*9ca0*/  UMOV UR4, 0xffffffff ;  /* 0xffffffff00047882 */ /* 0x000fc60000000000 */
[----:B------:R-:W-:Y:S01]  /*9cb0*/  IMAD R7, R7, UR9, R5 ;  /* 0x0000000907077c24 */ /* 0x000fe2000f8e0205 */
[----:B------:R-:W-:Y:S01]  /*9cc0*/  IADD3 R5, P0, R2, UR10, RZ ;  /* 0x0000000a02057c10 */ /* 0x000fe2000ff1e0ff */
[----:B-1----:R-:W-:Y:S01]  /*9cd0*/  IMAD.SHL.U32 R17, R18, 0x10, RZ ;  /* 0x0000001012117824 */ /* 0x002fe200078e00ff */
[----:B------:R-:W-:Y:S02]  /*9ce0*/  SHF.R.U32.HI R18, RZ, 0x2, R18 ;  /* 0x00000002ff127819 */ /* 0x000fe40000011612 */
[----:B------:R-:W-:Y:S02]  /*9cf0*/  IADD3.X R7, R3, UR11, R7, P0, !PT ;  /* 0x0000000b03077c10 */ /* 0x000fe400087fe407 */
[----:B------:R-:W-:Y:S02]  /*9d00*/  LOP3.LUT R17, R17, 0x30, RZ, 0xc0, !PT ;  /* 0x0000003011117812 */ /* 0x000fe400078ec0ff */
[----:B------:R-:W-:Y:S01]  /*9d10*/  LOP3.LUT R18, R18, 0x1f, RZ, 0xc0, !PT ;  /* 0x0000001f12127812 */ /* 0x000fe200078ec0ff */
[----:B0-----:R-:W-:Y:S06]  /*9d20*/  BRA.DIV UR4, `(.L_x_54) ;  /* 0x0000002e04ec7947 */ /* 0x001fec000b800000 */
[----:B------:R-:W0:Y:S01]  /*9d30*/  SHFL.IDX PT, R14, R4, RZ, 0x1c1f ;  /* 0x001c1fff040e7589 */ /* 0x000e2200000e0000 */
[----:B------:R-:W-:-:S03]  /*9d40*/  IMAD R0, R0, 0xc0, R18 ;  /* 0x000000c000007824 */ /* 0x000fc600078e0212 */
[----:B------:R-:W1:Y:S01]  /*9d50*/  SHFL.IDX PT, R2, R6, RZ, 0x1c1f ;  /* 0x001c1fff06027589 */ /* 0x000e6200000e0000 */
[C---:B------:R-:W-:Y:S01]  /*9d60*/  VIADD R8, R0.reuse, 0x20 ;  /* 0x0000002000087836 */ /* 0x040fe20000000000 */
[----:B------:R-:W-:-:S13]  /*9d70*/  ISETP.GE.AND P1, PT, R0, UR44, PT ;  /* 0x0000002c00007c0c */ /* 0x000fda000bf26270 */
[----:B0-----:R-:W-:-:S05]  /*9d80*/  @!P1 IADD3 R14, P0, R17, R14, RZ ;  /* 0x0000000e110e9210 */ /* 0x001fca0007f1e0ff */
[----:B-1----:R-:W-:Y:S02]  /*9d90*/  @!P1 IMAD.X R3, RZ, RZ, R2, P0 ;  /* 0x000000ffff039224 */ /* 0x002fe400000e0602 */
[----:B------:R-:W-:Y:S02]  /*9da0*/  @!P1 IMAD.MOV.U32 R2, RZ, RZ, R14 ;  /* 0x000000ffff029224 */ /* 0x000fe400078e000e */
[----:B------:R-:W0:Y:S04]  /*9db0*/  SHFL.IDX PT, R14, R4, 0x1, 0x1c1f ;  /* 0x003c1f00040e7f89 */ /* 0x000e2800000e0000 */
[----:B-----5:R1:W-:Y:S01]  /*9dc0*/  @!P1 LDGSTS.E.BYPASS.LTC128B.128 [R10+0xb000], desc[UR36][R2.64], !P5 ;  /* 0x0b000000020a9fae */ /* 0x0203e2000e901d64 */
[----:B------:R-:W-:Y:S01]  /*9dd0*/  ISETP.GE.AND P1, PT, R8, UR44, PT ;  /* 0x0000002c08007c0c */ /* 0x000fe2000bf26270 */
[----:B------:R-:W-:-:S02]  /*9de0*/  VIADD R8, R0, 0x40 ;  /* 0x0000004000087836 */ /* 0x000fc40000000000 */
[----:B-1----:R-:W1:Y:S10]  /*9df0*/  SHFL.IDX PT, R2, R6, 0x1, 0x1c1f ;  /* 0x003c1f0006027f89 */ /* 0x002e7400000e0000 */
[----:B0-----:R-:W-:-:S05]  /*9e00*/  @!P1 IADD3 R14, P0, R17, R14, RZ ;  /* 0x0000000e110e9210 */ /* 0x001fca0007f1e0ff */
[----:B-1----:R-:W-:Y:S02]  /*9e10*/  @!P1 IMAD.X R3, RZ, RZ, R2, P0 ;  /* 0x000000ffff039224 */ /* 0x002fe400000e0602 */
[----:B------:R-:W-:Y:S02]  /*9e20*/  @!P1 IMAD.MOV.U32 R2, RZ, RZ, R14 ;  /* 0x000000ffff029224 */ /* 0x000fe400078e000e */
[----:B------:R-:W0:Y:S04]  /*9e30*/  SHFL.IDX PT, R14, R4, 0x2, 0x1c1f ;  /* 0x005c1f00040e7f89 */ /* 0x000e2800000e0000 */
[----:B------:R1:W-:Y:S01]  /*9e40*/  @!P1 LDGSTS.E.BYPASS.LTC128B.128 [R10+0xb800], desc[UR36][R2.64], !P5 ;  /* 0x0b800000020a9fae */ /* 0x0003e2000e901d64 */
[----:B------:R-:W-:Y:S01]  /*9e50*/  ISETP.GE.AND P1, PT, R8, UR44, PT ;  /* 0x0000002c08007c0c */ /* 0x000fe2000bf26270 */
[----:B------:R-:W-:-:S02]  /*9e60*/  VIADD R8, R0, 0x60 ;  /* 0x0000006000087836 */ /* 0x000fc40000000000 */
[----:B-1----:R-:W1:Y:S04]  /*9e70*/  SHFL.IDX PT, R2, R6, 0x2, 0x1c1f ;  /* 0x005c1f0006027f89 */ /* 0x002e6800000e0000 */
[----:B------:R-:W-:Y:S06]  /*9e80*/  SHFL.IDX PT, R6, R6, 0x3, 0x1c1f ;  /* 0x007c1f0006067f89 */ /* 0x000fec00000e0000 */
[----:B0-----:R-:W-:-:S04]  /*9e90*/  @!P1 IADD3 R14, P0, R17, R14, RZ ;  /* 0x0000000e110e9210 */ /* 0x001fc80007f1e0ff */
[----:B-1----:R-:W-:Y:S01]  /*9ea0*/  @!P1 IADD3.X R3, RZ, R2, RZ, P0, !PT ;  /* 0x00000002ff039210 */ /* 0x002fe200007fe4ff */
[----:B------:R-:W-:Y:S02]  /*9eb0*/  @!P1 IMAD.MOV.U32 R2, RZ, RZ, R14 ;  /* 0x000000ffff029224 */ /* 0x000fe400078e000e */
[----:B------:R-:W0:Y:S04]  /*9ec0*/  SHFL.IDX PT, R14, R4, 0x3, 0x1c1f ;  /* 0x007c1f00040e7f89 */ /* 0x000e2800000e0000 */
[----:B------:R0:W-:Y:S01]  /*9ed0*/  @!P1 LDGSTS.E.BYPASS.LTC128B.128 [R10+0xc000], desc[UR36][R2.64], !P5 ;  /* 0x0c000000020a9fae */ /* 0x0001e2000e901d64 */
[----:B------:R-:W-:Y:S01]  /*9ee0*/  ISETP.GE.AND P1, PT, R8, UR44, PT ;  /* 0x0000002c08007c0c */ /* 0x000fe2000bf26270 */
[----:B------:R-:W-:-:S12]  /*9ef0*/  VIADD R8, R0, 0x80 ;  /* 0x0000008000087836 */ /* 0x000fd80000000000 */
[----:B0-----:R-:W-:Y:S02]  /*9f00*/  @!P1 IADD3 R2, P0, R17, R14, RZ ;  /* 0x0000000e11029210 */ /* 0x001fe40007f1e0ff */
[----:B------:R-:W0:Y:S03]  /*9f10*/  SHFL.IDX PT, R14, R5, RZ, 0x1c1f ;  /* 0x001c1fff050e7589 */ /* 0x000e2600000e0000 */
[----:B------:R-:W-:-:S05]  /*9f20*/  @!P1 IMAD.X R3, RZ, RZ, R6, P0 ;  /* 0x000000ffff039224 */ /* 0x000fca00000e0606 */
[----:B------:R1:W-:Y:S01]  /*9f30*/  @!P1 LDGSTS.E.BYPASS.LTC128B.128 [R10+0xc800], desc[UR36][R2.64], !P5 ;  /* 0x0c800000020a9fae */ /* 0x0003e2000e901d64 */
[----:B------:R-:W-:-:S03]  /*9f40*/  ISETP.GE.AND P1, PT, R8, UR44, PT ;  /* 0x0000002c08007c0c */ /* 0x000fc6000bf26270 */
[----:B-1----:R-:W1:Y:S10]  /*9f50*/  SHFL.IDX PT, R2, R7, RZ, 0x1c1f ;  /* 0x001c1fff07027589 */ /* 0x002e7400000e0000 */
[----:B0-----:R-:W-:Y:S01]  /*9f60*/  @!P1 IADD3 R14, P0, R17, R14, RZ ;  /* 0x0000000e110e9210 */ /* 0x001fe20007f1e0ff */
[----:B------:R-:W0:Y:S04]  /*9f70*/  SHFL.IDX PT, R7, R7, 0x1, 0x1c1f ;  /* 0x003c1f0007077f89 */ /* 0x000e2800000e0000 */
[----:B-1----:R-:W-:-:S02]  /*9f80*/  @!P1 IMAD.X R3, RZ, RZ, R2, P0 ;  /* 0x000000ffff039224 */ /* 0x002fc400000e0602 */
[----:B------:R-:W-:Y:S02]  /*9f90*/  @!P1 IMAD.MOV.U32 R2, RZ, RZ, R14 ;  /* 0x000000ffff029224 */ /* 0x000fe400078e000e */
[----:B------:R1:W2:Y:S04]  /*9fa0*/  SHFL.IDX PT, R14, R5, 0x1, 0x1c1f ;  /* 0x003c1f00050e7f89 */ /* 0x0002a800000e0000 */
[----:B0-----:R1:W-:Y:S02]  /*9fb0*/  @!P1 LDGSTS.E.BYPASS.LTC128B.128 [R10+0xd000], desc[UR36][R2.64], !P5 ;  /* 0x0d000000020a9fae */ /* 0x0013e4000e901d64 */
.L_x_140:
[----:B------:R-:W-:-:S05]  /*9fc0*/  VIADD R0, R0, 0xa0 ;  /* 0x000000a000007836 */ /* 0x000fca0000000000 */
[----:B------:R-:W-:-:S13]  /*9fd0*/  ISETP.GE.AND P0, PT, R0, UR44, PT ;  /* 0x0000002c00007c0c */ /* 0x000fda000bf06270 */
[----:B-12---:R-:W-:-:S05]  /*9fe0*/  @!P0 IADD3 R2, P1, R17, R14, RZ ;  /* 0x0000000e11028210 */ /* 0x006fca0007f3e0ff */
[----:B------:R-:W-:-:S05]  /*9ff0*/  @!P0 IMAD.X R3, RZ, RZ, R7, P1 ;  /* 0x000000ffff038224 */ /* 0x000fca00008e0607 */
[----:B------:R-:W-:Y:S01]  /*a000*/  @!PT LDS RZ, [RZ] ;  /* 0x00000000fffff984 */ /* 0x000fe20000000800 */
[----:B------:R-:W-:Y:S01]  /*a010*/  @!PT LDS RZ, [RZ] ;  /* 0x00000000fffff984 */ /* 0x000fe20000000800 */
[----:B------:R-:W-:Y:S01]  /*a020*/  @!PT LDS RZ, [RZ] ;  /* 0x00000000fffff984 */ /* 0x000fe20000000800 */
[----:B------:R0:W-:Y:S01]  /*a030*/  @!P0 LDGSTS.E.BYPASS.LTC128B.128 [R10+0xd800], desc[UR36][R2.64], !P5 ;  /* 0x0d800000020a8fae */ /* 0x0001e2000e901d64 */
[----:B------:R-:W-:Y:S01]  /*a040*/  NOP ;  /* 0x0000000000007918 */ /* 0x000fe20000000000 */
[----:B------:R-:W-:Y:S02]  /*a050*/  SYNCS.ARRIVE.TRANS64.RED.A0T1 RZ, [UR43+0x13200], RZ ;  /* 0x013200ffffff79a7 */ /* 0x000fe4000820042b */
[----:B------:R-:W-:Y:S01]  /*a060*/  ARRIVES.LDGSTSBAR.64.TRANSCNT [UR43+0x13200] ;  /* 0x01320000ff0079b0 */ /* 0x000fe20008000aab */
[----:B------:R-:W-:Y:S01]  /*a070*/  NOP ;  /* 0x0000000000007918 */ /* 0x000fe20000000000 */
[----:B------:R-:W-:Y:S01]  /*a080*/  ULOP3.LUT UR4, UR38, 0x1, URZ, 0xc, !UPT ;  /* 0x0000000126047892 */ /* 0x000fe2000f8e0c3f */
[----:B------:R-:W-:Y:S05]  /*a090*/  SYNCS.ARRIVE.TRANS64.A1T0 RZ, [UR43+0x13200], RZ ;  /* 0x013200ffffff79a7 */ /* 0x000fea000810002b */
[----:B------:R-:W-:-:S04]  /*a0a0*/  MOV R0, UR4 ;  /* 0x0000000400007c02 */ /* 0x000fc80008000f00 */
[----:B------:R-:W-:-:S04]  /*a0b0*/  SHF.L.U32 R0, R0, 0x1f, RZ ;  /* 0x0000001f00007819 */ /* 0x000fc800000006ff */
[----:B------:R-:W1:Y:S02]  /*a0c0*/  SYNCS.PHASECHK.TRANS64.TRYWAIT P0, [UR43+0x13220], R0 ;  /* 0x01322000ff0075a7 */ /* 0x000e64000800016b */
[----:B01----:R-:W-:Y:S05]  /*a0d0*/  @!P0 BRA `(.L_x_55) ;  /* 0x0000003000ac8947 */ /* 0x003fea0003800000 */
.L_x_141:
[----:B0-----:R-:W-:-:S05]  /*a0e0*/  IMAD.U32 R0, RZ, RZ, UR42 ;  /* 0x0000002aff007e24 */ /* 0x001fca000f8e00ff */
[----:B------:R-:W-:-:S13]  /*a0f0*/  ISETP.GE.AND P0, PT, R0, 0xa1, PT ;  /* 0x000000a10000780c */ /* 0x000fda0003f06270 */
[----:B------:R-:W-:Y:S05]  /*a100*/  @!P0 BRA `(.L_x_56) ;  /* 0x0000001400088947 */ /* 0x000fea0003800000 */
[----:B------:R-:W-:Y:S02]  /*a110*/  IMAD.MOV.U32 R20, RZ, RZ, R29 ;  /* 0x000000ffff147224 */ /* 0x000fe400078e001d */
[----:B------:R-:W-:Y:S02]  /*a120*/  IMAD.MOV.U32 R19, RZ, RZ, R26 ;  /* 0x000000ffff137224 */ /* 0x000fe400078e001a */
[----:B------:R-:W-:-:S07]  /*a130*/  IMAD.U32 R27, RZ, RZ, UR45 ;  /* 0x0000002dff1b7e24 */ /* 0x000fce000f8e00ff */
.L_x_76:
[----:B------:R-:W2:Y:S01]  /*a140*/  LDL R8, [R1+0x8] ;  /* 0x0000080001087983 */ /* 0x000ea20000100800 */
[----:B0-----:R-:W0:Y:S03]  /*a150*/  LDC R0, c[0x0][0x430] ;  /* 0x00010c00ff007b82 */ /* 0x001e260000000800 */
[----:B------:R-:W3:Y:S01]  /*a160*/  LDL R7, [R1] ;  /* 0x0000000001077983 */ /* 0x000ee20000100800 */
[----:B-1----:R-:W1:Y:S01]  /*a170*/  S2R R6, SR_TID.X ;  /* 0x0000000000067919 */ /* 0x002e620000002100 */
[----:B------:R-:W4:Y:S01]  /*a180*/  S2R R9, SR_TID.X ;  /* 0x0000000000097919 */ /* 0x000f220000002100 */
[----:B------:R-:W-:Y:S01]  /*a190*/  IMAD.MOV.U32 R4, RZ, RZ, 0xa0 ;  /* 0x000000a0ff047424 */ /* 0x000fe200078e00ff */
[----:B------:R-:W-:Y:S01]  /*a1a0*/  ULDC.64 UR4, c[0x0][0x428] ;  /* 0x00010a0000047ab9 */ /* 0x000fe20000000a00 */
[----:B------:R-:W-:Y:S01]  /*a1b0*/  ULDC.64 UR6, c[0x0][0x418] ;  /* 0x0001060000067ab9 */ /* 0x000fe20000000a00 */
[----:B0-----:R-:W-:-:S13]  /*a1c0*/  ISETP.NE.AND P0, PT, R0, 0x1, PT ;  /* 0x000000010000780c */ /* 0x001fda0003f05270 */
[----:B------:R-:W0:Y:S01]  /*a1d0*/  @P0 LDC R5, c[0x0][0x434] ;  /* 0x00010d00ff050b82 */ /* 0x000e220000000800 */
[----:B-1----:R-:W-:Y:S01]  /*a1e0*/  SHF.R.U32.HI R2, RZ, 0x2, R6 ;  /* 0x00000002ff027819 */ /* 0x002fe20000011606 */
[----:B------:R-:W-:-:S06]  /*a1f0*/  IMAD.SHL.U32 R10, R6, 0x20, RZ ;  /* 0x00000020060a7824 */ /* 0x000fcc00078e00ff */
[----:B------:R-:W1:Y:S01]  /*a200*/  @P0 LDC R0, c[0x0][0x438] ;  /* 0x00010e00ff000b82 */ /* 0x000e620000000800 */
[----:B------:R-:W-:Y:S02]  /*a210*/  LOP3.LUT R2, R2, 0x1f, RZ, 0xc0, !PT ;  /* 0x0000001f02027812 */ /* 0x000fe400078ec0ff */
[----:B----4-:R-:W-:-:S05]  /*a220*/  SHF.R.U32.HI R6, RZ, 0x2, R9 ;  /* 0x00000002ff067819 */ /* 0x010fca0000011609 */
[----:B------:R-:W4:Y:S01]  /*a230*/  @P0 LDC R3, c[0x0][0x434] ;  /* 0x00010d00ff030b82 */ /* 0x000f220000000800 */
[----:B------:R-:W-:Y:S01]  /*a240*/  LOP3.LUT R10, R2, 0x60, R10, 0xf8, !PT ;  /* 0x00000060020a7812 */ /* 0x000fe200078ef80a */
[----:B------:R-:W-:Y:S01]  /*a250*/  IMAD R4, R27, R4, UR39 ;  /* 0x000000271b047e24 */ /* 0x000fe2000f8e0204 */
[----:B------:R-:W-:Y:S01]  /*a260*/  LOP3.LUT R6, R6, 0x1f, RZ, 0xc0, !PT ;  /* 0x0000001f06067812 */ /* 0x000fe200078ec0ff */
[----:B------:R-:W-:-:S04]  /*a270*/  IMAD.SHL.U32 R12, R9, 0x20, RZ ;  /* 0x00000020090c7824 */ /* 0x000fc800078e00ff */
[----:B------:R-:W4:Y:S01]  /*a280*/  @P0 LDC R2, c[0x0][0x438] ;  /* 0x00010e00ff020b82 */ /* 0x000f220000000800 */
[----:B------:R-:W-:Y:S01]  /*a290*/  IMAD.IADD R10, R10, 0x1, R4 ;  /* 0x000000010a0a7824 */ /* 0x000fe200078e0204 */
[----:B------:R-:W-:-:S03]  /*a2a0*/  LOP3.LUT R12, R6, 0x60, R12, 0xf8, !PT ;  /* 0x00000060060c7812 */ /* 0x000fc600078ef80c */
[----:B0-----:R-:W-:Y:S01]  /*a2b0*/  @P0 IMAD.HI.U32 R5, R10, R5, RZ ;  /* 0x000000050a050227 */ /* 0x001fe200078e00ff */
[----:B------:R-:W-:Y:S02]  /*a2c0*/  LOP3.LUT R12, R12, 0x80, RZ, 0xfc, !PT ;  /* 0x000000800c0c7812 */ /* 0x000fe400078efcff */
[----:B------:R-:W-:Y:S02]  /*a2d0*/  MOV R11, R10 ;  /* 0x0000000a000b7202 */ /* 0x000fe40000000f00 */
[----:B-1----:R-:W-:Y:S01]  /*a2e0*/  @P0 SHF.R.U32.HI R11, RZ, R0, R5 ;  /* 0x00000000ff0b0219 */ /* 0x002fe20000011605 */
[----:B------:R-:W-:-:S04]  /*a2f0*/  IMAD.IADD R0, R12, 0x1, R4 ;  /* 0x000000010c007824 */ /* 0x000fc800078e0204 */
[----:B----4-:R-:W-:-:S04]  /*a300*/  @P0 IMAD.HI.U32 R3, R0, R3, RZ ;  /* 0x0000000300030227 */ /* 0x010fc800078e00ff */
[----:B------:R-:W-:Y:S01]  /*a310*/  IMAD.MOV.U32 R6, RZ, RZ, R0 ;  /* 0x000000ffff067224 */ /* 0x000fe200078e0000 */
[----:B------:R-:W-:Y:S01]  /*a320*/  @P0 SHF.R.U32.HI R6, RZ, R2, R3 ;  /* 0x00000002ff060219 */ /* 0x000fe20000011603 */
[--C-:B------:R-:W-:Y:S01]  /*a330*/  IMAD.MOV.U32 R2, RZ, RZ, R11.reuse ;  /* 0x000000ffff027224 */ /* 0x100fe200078e000b */
[----:B------:R-:W-:Y:S01]  /*a340*/  SHF.R.S32.HI R3, RZ, 0x1f, R11 ;  /* 0x0000001fff037819 */ /* 0x000fe2000001140b */
[----:B--2---:R-:W-:-:S04]  /*a350*/  IMAD R4, R8, UR4, RZ ;  /* 0x0000000408047c24 */ /* 0x004fc8000f8e02ff */
[C---:B---3--:R-:W-:Y:S02]  /*a360*/  IMAD R4, R7.reuse, UR5, R4 ;  /* 0x0000000507047c24 */ /* 0x048fe4000f8e0204 */
[----:B------:R-:W-:-:S04]  /*a370*/  IMAD.WIDE.U32 R2, R7, UR4, R2 ;  /* 0x0000000407027c25 */ /* 0x000fc8000f8e0002 */
[----:B------:R-:W-:Y:S01]  /*a380*/  IMAD.IADD R3, R4, 0x1, R3 ;  /* 0x0000000104037824 */ /* 0x000fe200078e0203 */
[----:B------:R-:W-:-:S04]  /*a390*/  LEA R8, P0, R2, UR6, 0x2 ;  /* 0x0000000602087c11 */ /* 0x000fc8000f8010ff */
[----:B------:R-:W-:Y:S02]  /*a3a0*/  LEA.HI.X R9, R2, UR7, R3, 0x2, P0 ;  /* 0x0000000702097c11 */ /* 0x000fe400080f1403 */
[----:B------:R-:W-:-:S13]  /*a3b0*/  ISETP.GT.U32.AND P0, PT, R12, 0x9f, PT ;  /* 0x0000009f0c00780c */ /* 0x000fda0003f04070 */
[--C-:B------:R-:W-:Y:S01]  /*a3c0*/  @!P0 SHF.R.S32.HI R3, RZ, 0x1f, R6.reuse ;  /* 0x0000001fff038819 */ /* 0x100fe20000011406 */
[----:B------:R-:W-:-:S04]  /*a3d0*/  @!P0 IMAD.MOV.U32 R2, RZ, RZ, R6 ;  /* 0x000000ffff028224 */ /* 0x000fc800078e0006 */
[----:B------:R-:W-:Y:S01]  /*a3e0*/  @!P0 IMAD.WIDE.U32 R2, R7, UR4, R2 ;  /* 0x0000000407028c25 */ /* 0x000fe2000f8e0002 */
[----:B------:R-:W-:-:S03]  /*a3f0*/  ULDC UR4, c[0x0][0x430] ;  /* 0x00010c0000047ab9 */ /* 0x000fc60000000800 */
[----:B------:R-:W-:Y:S01]  /*a400*/  @!P0 IMAD.IADD R3, R4, 0x1, R3 ;  /* 0x0000000104038824 */ /* 0x000fe200078e0203 */
[----:B------:R-:W-:Y:S01]  /*a410*/  @!P0 LEA R4, P1, R2, UR6, 0x2 ;  /* 0x0000000602048c11 */ /* 0x000fe2000f8210ff */
[----:B------:R-:W-:-:S03]  /*a420*/  IMAD.MOV.U32 R7, RZ, RZ, RZ ;  /* 0x000000ffff077224 */ /* 0x000fc600078e00ff */
[----:B------:R-:W-:-:S05]  /*a430*/  @!P0 LEA.HI.X R5, R2, UR7, R3, 0x2, P1 ;  /* 0x0000000702058c11 */ /* 0x000fca00088f1403 */
[----:B------:R0:W5:Y:S04]  /*a440*/  @!P0 LDG.E R7, desc[UR36][R4.64] ;  /* 0x0000002404078981 */ /* 0x000168000c1e1900 */
[----:B------:R1:W2:Y:S01]  /*a450*/  LDG.E R4, desc[UR36][R8.64] ;  /* 0x0000002408047981 */ /* 0x0002a2000c1e1900 */
[----:B------:R-:W-:Y:S02]  /*a460*/  IMAD.U32 R12, RZ, RZ, UR49 ;  /* 0x00000031ff0c7e24 */ /* 0x000fe4000f8e00ff */
[----:B------:R-:W-:-:S03]  /*a470*/  IMAD.MOV R3, RZ, RZ, -R11 ;  /* 0x000000ffff037224 */ /* 0x000fc600078e0a0b */
[----:B------:R-:W-:Y:S01]  /*a480*/  ISETP.NE.AND P2, PT, R12, 0x3, PT ;  /* 0x000000030c00780c */ /* 0x000fe20003f45270 */
[----:B0-----:R-:W-:Y:S01]  /*a490*/  IMAD R5, R3, UR4, R10 ;  /* 0x0000000403057c24 */ /* 0x001fe2000f8e020a */
[----:B------:R-:W-:Y:S01]  /*a4a0*/  IADD3 R26, R19, 0x1, RZ ;  /* 0x00000001131a7810 */ /* 0x000fe20007ffe0ff */
[----:B------:R-:W-:-:S03]  /*a4b0*/  IMAD.MOV R3, RZ, RZ, -R6 ;  /* 0x000000ffff037224 */ /* 0x000fc600078e0a06 */
[C---:B------:R-:W-:Y:S01]  /*a4c0*/  ISETP.NE.AND P0, PT, R26.reuse, 0x2, PT ;  /* 0x000000021a00780c */ /* 0x040fe20003f05270 */
[----:B-1----:R-:W-:Y:S02]  /*a4d0*/  IMAD R8, R3, UR4, R0 ;  /* 0x0000000403087c24 */ /* 0x002fe4000f8e0200 */
[----:B------:R-:W-:Y:S01]  /*a4e0*/  IMAD.MOV.U32 R0, RZ, RZ, R27 ;  /* 0x000000ffff007224 */ /* 0x000fe200078e001b */
[----:B------:R-:W-:Y:S01]  /*a4f0*/  SEL R29, RZ, 0x1, P0 ;  /* 0x00000001ff1d7807 */ /* 0x000fe20000000000 */
[----:B------:R-:W-:Y:S01]  /*a500*/  VIADD R27, R27, 0xffffffff ;  /* 0xffffffff1b1b7836 */ /* 0x000fe20000000000 */
[----:B------:R-:W-:Y:S02]  /*a510*/  SEL R26, R26, RZ, P0 ;  /* 0x000000ff1a1a7207 */ /* 0x000fe40000000000 */
[----:B------:R-:W-:Y:S02]  /*a520*/  LOP3.LUT R29, R20, R29, RZ, 0x3c, !PT ;  /* 0x0000001d141d7212 */ /* 0x000fe400078e3cff */
[----:B------:R-:W-:-:S02]  /*a530*/  ISETP.GT.AND P1, PT, R0, RZ, PT ;  /* 0x000000ff0000720c */ /* 0x000fc40003f24270 */
[----:B--2---:R-:W-:Y:S01]  /*a540*/  SHF.R.S32.HI R25, RZ, 0x1f, R4 ;  /* 0x0000001fff197819 */ /* 0x004fe20000011404 */
[----:B------:R-:W-:Y:S10]  /*a550*/  @!P2 BRA `(.L_x_57) ;  /* 0x000000000004a947 */ /* 0x000ff40003800000 */
[----:B------:R-:W-:Y:S01]  /*a560*/  BPT.TRAP 0x1 ;  /* 0x000000040000795c */ /* 0x000fe20000300000 */
.L_x_57:
[----:B------:R-:W-:Y:S01]  /*a570*/  LEA R0, R26, UR43, 0x3 ;  /* 0x0000002b1a007c11 */ /* 0x000fe2000f8e18ff */
[----:B------:R-:W-:Y:S01]  /*a580*/  BSSY B0, `(.L_x_58) ;  /* 0x0000005000007945 */ /* 0x000fe20003800000 */
[----:B------:R-:W-:Y:S02]  /*a590*/  SHF.L.U32 R24, R29, 0x1f, RZ ;  /* 0x0000001f1d187819 */ /* 0x000fe400000006ff */
[----:B------:R-:W-:Y:S02]  /*a5a0*/  SHF.R.S32.HI R23, RZ, 0x1f, R5 ;  /* 0x0000001fff177819 */ /* 0x000fe40000011405 */
[----:B------:R-:W0:Y:S02]  /*a5b0*/  SYNCS.PHASECHK.TRANS64.TRYWAIT P0, [R0+URZ+0x13280], R24 ;  /* 0x01328018000075a7 */ /* 0x000e24000800017f */
[----:B0-----:R-:W-:Y:S05]  /*a5c0*/  @!P0 BRA `(.L_x_59) ;  /* 0x0000002c00888947 */ /* 0x001fea0003800000 */
.L_x_142:
[----:B------:R-:W-:Y:S05]  /*a5d0*/  BSYNC B0 ;  /* 0x0000000000007941 */ /* 0x000fea0003800000 */
.L_x_58:
[----:B------:R-:W2:Y:S01]  /*a5e0*/  LDL R9, [R1+0x4] ;  /* 0x0000040001097983 */ /* 0x000ea20000100800 */
[----:B------:R-:W-:Y:S01]  /*a5f0*/  ULDC.64 UR4, c[0x0][0x328] ;  /* 0x0000ca0000047ab9 */ /* 0x000fe20000000a00 */
[----:B------:R-:W-:Y:S02]  /*a600*/  ULDC.64 UR6, c[0x0][0x338] ;  /* 0x0000ce0000067ab9 */ /* 0x000fe40000000a00 */
[----:B------:R-:W3:Y:S01]  /*a610*/  LDL R11, [R1+0xc] ;  /* 0x00000c00010b7983 */ /* 0x000ee20000100800 */
[----:B------:R-:W-:Y:S01]  /*a620*/  IMAD R6, R23, UR4, RZ ;  /* 0x0000000417067c24 */ /* 0x000fe2000f8e02ff */
[----:B------:R-:W-:Y:S01]  /*a630*/  ULDC.64 UR8, c[0x0][0x330] ;  /* 0x0000cc0000087ab9 */ /* 0x000fe20000000a00 */
[C---:B------:R-:W-:Y:S01]  /*a640*/  IMAD.WIDE.U32 R2, R5.reuse, UR4, RZ ;  /* 0x0000000405027c25 */ /* 0x040fe2000f8e00ff */
[----:B------:R-:W-:Y:S01]  /*a650*/  SHF.R.S32.HI R21, RZ, 0x1f, R8 ;  /* 0x0000001fff157819 */ /* 0x000fe20000011408 */
[----:B------:R-:W-:Y:S01]  /*a660*/  ULDC.64 UR10, c[0x0][0x318] ;  /* 0x0000c600000a7ab9 */ /* 0x000fe20000000a00 */
[----:B-----5:R-:W-:Y:S01]  /*a670*/  SHF.R.S32.HI R22, RZ, 0x1f, R7 ;  /* 0x0000001fff167819 */ /* 0x020fe20000011407 */
[----:B------:R-:W-:Y:S01]  /*a680*/  IMAD R6, R5, UR5, R6 ;  /* 0x0000000505067c24 */ /* 0x000fe2000f8e0206 */
[----:B------:R-:W-:-:S03]  /*a690*/  LOP3.LUT P2, RZ, R28, 0x1, RZ, 0xc0, !PT ;  /* 0x000000011cff7812 */ /* 0x000fc6000784c0ff */
[----:B------:R-:W-:Y:S02]  /*a6a0*/  IMAD.IADD R3, R3, 0x1, R6 ;  /* 0x0000000103037824 */ /* 0x000fe400078e0206 */
[----:B------:R-:W-:Y:S02]  /*a6b0*/  IMAD R6, R25, UR6, RZ ;  /* 0x0000000619067c24 */ /* 0x000fe4000f8e02ff */
[----:B------:R-:W-:-:S04]  /*a6c0*/  IMAD.WIDE.U32 R2, R4, UR6, R2 ;  /* 0x0000000604027c25 */ /* 0x000fc8000f8e0002 */
[----:B------:R-:W-:-:S04]  /*a6d0*/  IMAD R6, R4, UR7, R6 ;  /* 0x0000000704067c24 */ /* 0x000fc8000f8e0206 */
[----:B------:R-:W-:Y:S02]  /*a6e0*/  IMAD.IADD R3, R3, 0x1, R6 ;  /* 0x0000000103037824 */ /* 0x000fe400078e0206 */
[----:B------:R-:W-:Y:S02]  /*a6f0*/  IMAD R6, R21, UR4, RZ ;  /* 0x0000000415067c24 */ /* 0x000fe4000f8e02ff */
[----:B------:R-:W-:-:S04]  /*a700*/  IMAD.WIDE.U32 R2, R16, UR8, R2 ;  /* 0x0000000810027c25 */ /* 0x000fc8000f8e0002 */
[----:B------:R-:W-:Y:S02]  /*a710*/  IMAD R6, R8, UR5, R6 ;  /* 0x0000000508067c24 */ /* 0x000fe4000f8e0206 */
        /* <DEDUP_REMOVED lines=11> */
[----:B---3--:R-:W-:Y:S02]  /*a7d0*/  IMAD R6, R26, 0x2800, R11 ;  /* 0x000028001a067824 */ /* 0x008fe400078e020b */
[----:B------:R-:W-:-:S03]  /*a7e0*/  IMAD.WIDE.U32 R2, R16, UR8, R2 ;  /* 0x0000000810027c25 */ /* 0x000fc6000f8e0002 */
[----:B------:R-:W-:-:S04]  /*a7f0*/  IADD3 R18, P0, R2, UR10, RZ ;  /* 0x0000000a02127c10 */ /* 0x000fc8000ff1e0ff */
[----:B------:R-:W-:Y:S01]  /*a800*/  IADD3.X R17, R17, UR11, R3, P0, !PT ;  /* 0x0000000b11117c10 */ /* 0x000fe200087fe403 */
[----:B------:R-:W-:Y:S08]  /*a810*/  BRA.DIV UR4, `(.L_x_60) ;  /* 0x0000002e04087947 */ /* 0x000ff0000b800000 */
[----:B------:R-:W1:Y:S01]  /*a820*/  S2R R3, SR_TID.X ;  /* 0x0000000000037919 */ /* 0x000e620000002100 */
[----:B------:R-:W-:Y:S01]  /*a830*/  VIADD R6, R6, UR43 ;  /* 0x0000002b06067c36 */ /* 0x000fe20008000000 */
[----:B------:R-:W2:Y:S04]  /*a840*/  SHFL.IDX PT, R2, R9, RZ, 0x1c1f ;  /* 0x001c1fff09027589 */ /* 0x000ea800000e0000 */
[----:B------:R-:W-:Y:S01]  /*a850*/  SHFL.IDX PT, R17, R17, RZ, 0x1c1f ;  /* 0x001c1fff11117589 */ /* 0x000fe200000e0000 */
[----:B-1----:R-:W-:-:S03]  /*a860*/  SHF.L.U32 R11, R3, 0x4, RZ ;  /* 0x00000004030b7819 */ /* 0x002fc600000006ff */
[----:B------:R-:W1:Y:S01]  /*a870*/  SHFL.IDX PT, R3, R10, RZ, 0x1c1f ;  /* 0x001c1fff0a037589 */ /* 0x000e6200000e0000 */
[----:B------:R-:W-:-:S04]  /*a880*/  LOP3.LUT R11, R11, 0x30, RZ, 0xc0, !PT ;  /* 0x000000300b0b7812 */ /* 0x000fc800078ec0ff */
[----:B--2---:R-:W-:-:S05]  /*a890*/  IADD3 R2, P0, R11, R2, RZ ;  /* 0x000000020b027210 */ /* 0x004fca0007f1e0ff */
[----:B-1----:R-:W-:-:S05]  /*a8a0*/  IMAD.X R3, RZ, RZ, R3, P0 ;  /* 0x000000ffff037224 */ /* 0x002fca00000e0603 */
[----:B------:R1:W-:Y:S04]  /*a8b0*/  LDGSTS.E.BYPASS.LTC128B.128 [R6+0x6000], desc[UR36][R2.64], !P2 ;  /* 0x0600000002067fae */ /* 0x0003e8000d101d64 */
[----:B-1----:R-:W1:Y:S04]  /*a8c0*/  SHFL.IDX PT, R2, R9, 0x1, 0x1c1f ;  /* 0x003c1f0009027f89 */ /* 0x002e6800000e0000 */
[----:B------:R-:W2:Y:S01]  /*a8d0*/  SHFL.IDX PT, R3, R10, 0x1, 0x1c1f ;  /* 0x003c1f000a037f89 */ /* 0x000ea200000e0000 */
[----:B-1----:R-:W-:-:S05]  /*a8e0*/  IADD3 R2, P0, R11, R2, RZ ;  /* 0x000000020b027210 */ /* 0x002fca0007f1e0ff */
[----:B--2---:R-:W-:-:S05]  /*a8f0*/  IMAD.X R3, RZ, RZ, R3, P0 ;  /* 0x000000ffff037224 */ /* 0x004fca00000e0603 */
[----:B------:R1:W-:Y:S04]  /*a900*/  LDGSTS.E.BYPASS.LTC128B.128 [R6+0x6800], desc[UR36][R2.64], !P2 ;  /* 0x0680000002067fae */ /* 0x0003e8000d101d64 */
[----:B-1----:R-:W1:Y:S04]  /*a910*/  SHFL.IDX PT, R2, R9, 0x2, 0x1c1f ;  /* 0x005c1f0009027f89 */ /* 0x002e6800000e0000 */
[----:B------:R-:W2:Y:S04]  /*a920*/  SHFL.IDX PT, R3, R10, 0x2, 0x1c1f ;  /* 0x005c1f000a037f89 */ /* 0x000ea800000e0000 */
[----:B------:R-:W-:Y:S01]  /*a930*/  SHFL.IDX PT, R10, R10, 0x3, 0x1c1f ;  /* 0x007c1f000a0a7f89 */ /* 0x000fe200000e0000 */
[----:B-1----:R-:W-:-:S05]  /*a940*/  IADD3 R2, P0, R11, R2, RZ ;  /* 0x000000020b027210 */ /* 0x002fca0007f1e0ff */
[----:B--2---:R-:W-:-:S05]  /*a950*/  IMAD.X R3, RZ, RZ, R3, P0 ;  /* 0x000000ffff037224 */ /* 0x004fca00000e0603 */
[----:B------:R1:W-:Y:S04]  /*a960*/  LDGSTS.E.BYPASS.LTC128B.128 [R6+0x7000], desc[UR36][R2.64], !P2 ;  /* 0x0700000002067fae */ /* 0x0003e8000d101d64 */
[----:B-1----:R-:W1:Y:S02]  /*a970*/  SHFL.IDX PT, R2, R9, 0x3, 0x1c1f ;  /* 0x007c1f0009027f89 */ /* 0x002e6400000e0000 */
[----:B-1----:R-:W-:-:S05]  /*a980*/  IADD3 R2, P0, R11, R2, RZ ;  /* 0x000000020b027210 */ /* 0x002fca0007f1e0ff */
[----:B------:R-:W-:-:S05]  /*a990*/  IMAD.X R3, RZ, RZ, R10, P0 ;  /* 0x000000ffff037224 */ /* 0x000fca00000e060a */
[----:B------:R1:W-:Y:S04]  /*a9a0*/  LDGSTS.E.BYPASS.LTC128B.128 [R6+0x7800], desc[UR36][R2.64], !P2 ;  /* 0x0780000002067fae */ /* 0x0003e8000d101d64 */
[----:B-1----:R1:W2:Y:S02]  /*a9b0*/  SHFL.IDX PT, R2, R18, RZ, 0x1c1f ;  /* 0x001c1fff12027589 */ /* 0x0022a400000e0000 */
.L_x_154:
[----:B------:R-:W3:Y:S02]  /*a9c0*/  S2R R3, SR_TID.X ;  /* 0x0000000000037919 */ /* 0x000ee40000002100 */
[----:B---3--:R-:W-:-:S05]  /*a9d0*/  IMAD.SHL.U32 R3, R3, 0x10, RZ ;  /* 0x0000001003037824 */ /* 0x008fca00078e00ff */
[----:B------:R-:W-:-:S04]  /*a9e0*/  LOP3.LUT R3, R3, 0x30, RZ, 0xc0, !PT ;  /* 0x0000003003037812 */ /* 0x000fc800078ec0ff */
[----:B--2---:R-:W-:-:S05]  /*a9f0*/  IADD3 R2, P0, R3, R2, RZ ;  /* 0x0000000203027210 */ /* 0x004fca0007f1e0ff */
[----:B------:R-:W-:Y:S01]  /*aa00*/  IMAD.X R3, RZ, RZ, R17, P0 ;  /* 0x000000ffff037224 */ /* 0x000fe200000e0611 */
[----:B------:R-:W-:-:S04]  /*aa10*/  PLOP3.LUT P0, PT, PT, PT, PT, 0x80, 0x0 ;  /* 0x000000000000781c */ /* 0x000fc80003f0f070 */
[----:B------:R-:W-:Y:S01]  /*aa20*/  @!PT LDS RZ, [RZ] ;  /* 0x00000000fffff984 */ /* 0x000fe20000000800 */
[----:B------:R-:W-:Y:S01]  /*aa30*/  @!PT LDS RZ, [RZ] ;  /* 0x00000000fffff984 */ /* 0x000fe20000000800 */
[----:B------:R-:W-:Y:S01]  /*aa40*/  @!PT LDS RZ, [RZ] ;  /* 0x00000000fffff984 */ /* 0x000fe20000000800 */
[----:B------:R2:W-:Y:S01]  /*aa50*/  LDGSTS.E.BYPASS.LTC128B.128 [R6+0x8000], desc[UR36][R2.64], !P2 ;  /* 0x0800000002067fae */ /* 0x0005e2000d101d64 */
[----:B------:R-:W-:-:S08]  /*aa60*/  NOP ;  /* 0x0000000000007918 */ /* 0x000fd00000000000 */
.L_x_61:
        /* <DEDUP_REMOVED lines=11> */
.L_x_62:
[----:B------:R2:W-:Y:S01]  /*ab20*/  SYNCS.ARRIVE.TRANS64.A1T0 RZ, [R0+URZ+0x13270], RZ ;  /* 0x013270ff00ff79a7 */ /* 0x0005e2000810003f */
[----:B------:R-:W-:Y:S05]  /*ab30*/  @!P3 BRA `(.L_x_63) ;  /* 0x000000000004b947 */ /* 0x000fea0003800000 */
[----:B------:R-:W-:Y:S01]  /*ab40*/  BPT.TRAP 0x1 ;  /* 0x000000040000795c */ /* 0x000fe20000300000 */
.L_x_63:
[----:B------:R-:W3:Y:S01]  /*ab50*/  SYNCS.PHASECHK.TRANS64.TRYWAIT P0, [R0+URZ+0x13240], R24 ;  /* 0x01324018000075a7 */ /* 0x000ee2000800017f */
[----:B------:R-:W-:Y:S04]  /*ab60*/  BSSY B0, `(.L_x_64) ;  /* 0x0000002000007945 */ /* 0x000fe80003800000 */
[----:B---3--:R-:W-:Y:S05]  /*ab70*/  @!P0 BRA `(.L_x_65) ;  /* 0x0000002c00cc8947 */ /* 0x008fea0003800000 */
.L_x_155:
[----:B------:R-:W-:Y:S05]  /*ab80*/  BSYNC B0 ;  /* 0x0000000000007941 */ /* 0x000fea0003800000 */
.L_x_64:
[----:B------:R-:W4:Y:S01]  /*ab90*/  LDL R10, [R1+0x4] ;  /* 0x00000400010a7983 */ /* 0x000f220000100800 */
[----:B------:R-:W-:Y:S01]  /*aba0*/  ULDC.64 UR4, c[0x0][0x300] ;  /* 0x0000c00000047ab9 */ /* 0x000fe20000000a00 */
[----:B------:R-:W-:Y:S01]  /*abb0*/  ULDC.64 UR6, c[0x0][0x310] ;  /* 0x0000c40000067ab9 */ /* 0x000fe20000000a00 */
[----:B------:R-:W-:Y:S01]  /*abc0*/  IMAD R9, R23, UR4, RZ ;  /* 0x0000000417097c24 */ /* 0x000fe2000f8e02ff */
[----:B------:R-:W-:Y:S01]  /*abd0*/  LOP3.LUT P2, RZ, R28, 0x1, RZ, 0xc0, !PT ;  /* 0x000000011cff7812 */ /* 0x000fe2000784c0ff */
[----:B------:R-:W-:-:S04]  /*abe0*/  IMAD.WIDE.U32 R2, R5, UR4, RZ ;  /* 0x0000000405027c25 */ /* 0x000fc8000f8e00ff */
[----:B------:R-:W-:Y:S02]  /*abf0*/  IMAD R9, R5, UR5, R9 ;  /* 0x0000000505097c24 */ /* 0x000fe4000f8e0209 */
[----:B------:R-:W-:-:S03]  /*ac00*/  IMAD R25, R25, UR6, RZ ;  /* 0x0000000619197c24 */ /* 0x000fc6000f8e02ff */
[----:B------:R-:W-:Y:S01]  /*ac10*/  IADD3 R3, R3, R9, RZ ;  /* 0x0000000903037210 */ /* 0x000fe20007ffe0ff */
[----:B------:R-:W-:Y:S02]  /*ac20*/  IMAD R9, R21, UR4, RZ ;  /* 0x0000000415097c24 */ /* 0x000fe4000f8e02ff */
[----:B------:R-:W-:-:S04]  /*ac30*/  IMAD.WIDE.U32 R2, R4, UR6, R2 ;  /* 0x0000000604027c25 */ /* 0x000fc8000f8e0002 */
[----:B------:R-:W-:Y:S02]  /*ac40*/  IMAD R4, R4, UR7, R25 ;  /* 0x0000000704047c24 */ /* 0x000fe4000f8e0219 */
[C---:B------:R-:W-:Y:S02]  /*ac50*/  IMAD R9, R8.reuse, UR5, R9 ;  /* 0x0000000508097c24 */ /* 0x040fe4000f8e0209 */
[----:B------:R-:W-:Y:S02]  /*ac60*/  IMAD.IADD R5, R3, 0x1, R4 ;  /* 0x0000000103057824 */ /* 0x000fe400078e0204 */
[----:B------:R-:W-:Y:S02]  /*ac70*/  IMAD.MOV.U32 R4, RZ, RZ, R2 ;  /* 0x000000ffff047224 */ /* 0x000fe400078e0002 */
[----:B------:R-:W-:Y:S01]  /*ac80*/  IMAD.WIDE.U32 R2, R8, UR4, RZ ;  /* 0x0000000408027c25 */ /* 0x000fe2000f8e00ff */
[----:B------:R-:W-:-:S03]  /*ac90*/  ULDC.64 UR4, c[0x0][0x308] ;  /* 0x0000c20000047ab9 */ /* 0x000fc60000000a00 */
[----:B------:R-:W-:Y:S02]  /*aca0*/  IMAD.IADD R3, R3, 0x1, R9 ;  /* 0x0000000103037824 */ /* 0x000fe400078e0209 */
[----:B------:R-:W-:Y:S02]  /*acb0*/  IMAD R8, R22, UR6, RZ ;  /* 0x0000000616087c24 */ /* 0x000fe4000f8e02ff */
[----:B------:R-:W-:-:S04]  /*acc0*/  IMAD.WIDE.U32 R2, R7, UR6, R2 ;  /* 0x0000000607027c25 */ /* 0x000fc8000f8e0002 */
[----:B------:R-:W-:Y:S01]  /*acd0*/  IMAD R8, R7, UR7, R8 ;  /* 0x0000000707087c24 */ /* 0x000fe2000f8e0208 */
[----:B------:R-:W-:Y:S01]  /*ace0*/  ULDC.64 UR6, c[0x0][0x2e8] ;  /* 0x0000ba0000067ab9 */ /* 0x000fe20000000a00 */
[----:B------:R-:W-:-:S04]  /*acf0*/  IMAD.WIDE.U32 R4, R16, UR4, R4 ;  /* 0x0000000410047c25 */ /* 0x000fc8000f8e0004 */
[----:B------:R-:W-:Y:S01]  /*ad00*/  IMAD.IADD R3, R3, 0x1, R8 ;  /* 0x0000000103037824 */ /* 0x000fe200078e0208 */
[----:B------:R-:W-:Y:S01]  /*ad10*/  IADD3 R4, P0, R4, UR6, RZ ;  /* 0x0000000604047c10 */ /* 0x000fe2000ff1e0ff */
[----:B------:R-:W-:-:S04]  /*ad20*/  IMAD.WIDE.U32 R2, R16, UR4, R2 ;  /* 0x0000000410027c25 */ /* 0x000fc8000f8e0002 */
[----:B----4-:R-:W-:Y:S01]  /*ad30*/  IMAD R9, R10, UR4, RZ ;  /* 0x000000040a097c24 */ /* 0x010fe2000f8e02ff */
[----:B------:R-:W-:Y:S01]  /*ad40*/  UMOV UR4, 0xffffffff ;  /* 0xffffffff00047882 */ /* 0x000fe20000000000 */
[----:B------:R-:W4:Y:S02]  /*ad50*/  S2R R10, SR_TID.X ;  /* 0x00000000000a7919 */ /* 0x000f240000002100 */
[----:B------:R-:W-:-:S05]  /*ad60*/  IMAD R9, R16, UR5, R9 ;  /* 0x0000000510097c24 */ /* 0x000fca000f8e0209 */
[----:B------:R-:W-:Y:S02]  /*ad70*/  IADD3.X R5, R9, UR7, R5, P0, !PT ;  /* 0x0000000709057c10 */ /* 0x000fe400087fe405 */
[----:B------:R-:W-:-:S04]  /*ad80*/  IADD3 R7, P0, R2, UR6, RZ ;  /* 0x0000000602077c10 */ /* 0x000fc8000ff1e0ff */
[----:B------:R-:W-:Y:S01]  /*ad90*/  IADD3.X R8, R9, UR7, R3, P0, !PT ;  /* 0x0000000709087c10 */ /* 0x000fe200087fe403 */
[----:B----4-:R-:W-:-:S05]  /*ada0*/  IMAD.SHL.U32 R10, R10, 0x10, RZ ;  /* 0x000000100a0a7824 */ /* 0x010fca00078e00ff */
[----:B------:R-:W-:Y:S01]  /*adb0*/  LOP3.LUT R10, R10, 0x30, RZ, 0xc0, !PT ;  /* 0x000000300a0a7812 */ /* 0x000fe200078ec0ff */
[----:B------:R-:W-:Y:S06]  /*adc0*/  BRA.DIV UR4, `(.L_x_66) ;  /* 0x0000002e044c7947 */ /* 0x000fec000b800000 */
[----:B------:R-:W4:Y:S04]  /*add0*/  SHFL.IDX PT, R2, R4, RZ, 0x1c1f ;  /* 0x001c1fff04027589 */ /* 0x000f2800000e0000 */
[----:B------:R-:W5:Y:S04]  /*ade0*/  SHFL.IDX PT, R3, R5, RZ, 0x1c1f ;  /* 0x001c1fff05037589 */ /* 0x000f6800000e0000 */
[----:B------:R-:W-:Y:S04]  /*adf0*/  SHFL.IDX PT, R8, R8, RZ, 0x1c1f ;  /* 0x001c1fff08087589 */ /* 0x000fe800000e0000 */
[----:B------:R-:W-:Y:S01]  /*ae00*/  SHFL.IDX PT, R14, R7, RZ, 0x1c1f ;  /* 0x001c1fff070e7589 */ /* 0x000fe200000e0000 */
[----:B----4-:R-:W-:-:S05]  /*ae10*/  IADD3 R2, P0, R10, R2, RZ ;  /* 0x000000020a027210 */ /* 0x010fca0007f1e0ff */
[----:B-----5:R-:W-:-:S05]  /*ae20*/  IMAD.X R3, RZ, RZ, R3, P0 ;  /* 0x000000ffff037224 */ /* 0x020fca00000e0603 */
[----:B------:R4:W-:Y:S04]  /*ae30*/  LDGSTS.E.BYPASS.LTC128B.128 [R6+0xe000], desc[UR36][R2.64], !P2 ;  /* 0x0e00000002067fae */ /* 0x0009e8000d101d64 */
[----:B----4-:R-:W4:Y:S04]  /*ae40*/  SHFL.IDX PT, R2, R4, 0x1, 0x1c1f ;  /* 0x003c1f0004027f89 */ /* 0x010f2800000e0000 */
[----:B------:R-:W5:Y:S01]  /*ae50*/  SHFL.IDX PT, R3, R5, 0x1, 0x1c1f ;  /* 0x003c1f0005037f89 */ /* 0x000f6200000e0000 */
[----:B----4-:R-:W-:-:S05]  /*ae60*/  IADD3 R2, P0, R10, R2, RZ ;  /* 0x000000020a027210 */ /* 0x010fca0007f1e0ff */
[----:B-----5:R-:W-:-:S05]  /*ae70*/  IMAD.X R3, RZ, RZ, R3, P0 ;  /* 0x000000ffff037224 */ /* 0x020fca00000e0603 */
[----:B------:R4:W-:Y:S04]  /*ae80*/  LDGSTS.E.BYPASS.LTC128B.128 [R6+0xe800], desc[UR36][R2.64], !P2 ;  /* 0x0e80000002067fae */ /* 0x0009e8000d101d64 */
[----:B----4-:R-:W4:Y:S04]  /*ae90*/  SHFL.IDX PT, R2, R4, 0x2, 0x1c1f ;  /* 0x005c1f0004027f89 */ /* 0x010f2800000e0000 */
[----:B------:R-:W5:Y:S04]  /*aea0*/  SHFL.IDX PT, R3, R5, 0x2, 0x1c1f ;  /* 0x005c1f0005037f89 */ /* 0x000f6800000e0000 */
[----:B------:R-:W-:Y:S01]  /*aeb0*/  SHFL.IDX PT, R5, R5, 0x3, 0x1c1f ;  /* 0x007c1f0005057f89 */ /* 0x000fe200000e0000 */
[----:B----4-:R-:W-:-:S05]  /*aec0*/  IADD3 R2, P0, R10, R2, RZ ;  /* 0x000000020a027210 */ /* 0x010fca0007f1e0ff */
[----:B-----5:R-:W-:-:S05]  /*aed0*/  IMAD.X R3, RZ, RZ, R3, P0 ;  /* 0x000000ffff037224 */ /* 0x020fca00000e0603 */
[----:B------:R4:W-:Y:S04]  /*aee0*/  LDGSTS.E.BYPASS.LTC128B.128 [R6+0xf000], desc[UR36][R2.64], !P2 ;  /* 0x0f00000002067fae */ /* 0x0009e8000d101d64 */
[----:B----4-:R-:W4:Y:S02]  /*aef0*/  SHFL.IDX PT, R2, R4, 0x3, 0x1c1f ;  /* 0x007c1f0004027f89 */ /* 0x010f2400000e0000 */
[----:B----4-:R-:W-:-:S04]  /*af00*/  IADD3 R2, P0, R10, R2, RZ ;  /* 0x000000020a027210 */ /* 0x010fc80007f1e0ff */
[----:B------:R-:W-:-:S05]  /*af10*/  IADD3.X R3, RZ, R5, RZ, P0, !PT ;  /* 0x00000005ff037210 */ /* 0x000fca00007fe4ff */
[----:B------:R4:W-:Y:S04]  /*af20*/  LDGSTS.E.BYPASS.LTC128B.128 [R6+0xf800], desc[UR36][R2.64], !P2 ;  /* 0x0f80000002067fae */ /* 0x0009e8000d101d64 */
.L_x_167:
[----:B----4-:R-:W-:-:S05]  /*af30*/  IADD3 R2, P0, R10, R14, RZ ;  /* 0x0000000e0a027210 */ /* 0x010fca0007f1e0ff */
[----:B------:R-:W-:Y:S01]  /*af40*/  IMAD.X R3, RZ, RZ, R8, P0 ;  /* 0x000000ffff037224 */ /* 0x000fe200000e0608 */
[----:B------:R-:W-:-:S04]  /*af50*/  PLOP3.LUT P0, PT, PT, PT, PT, 0x80, 0x0 ;  /* 0x000000000000781c */ /* 0x000fc80003f0f070 */
[----:B------:R-:W-:Y:S01]  /*af60*/  @!PT LDS RZ, [RZ] ;  /* 0x00000000fffff984 */ /* 0x000fe20000000800 */
[----:B------:R-:W-:Y:S01]  /*af70*/  @!PT LDS RZ, [RZ] ;  /* 0x00000000fffff984 */ /* 0x000fe20000000800 */
[----:B------:R-:W-:Y:S01]  /*af80*/  @!PT LDS RZ, [RZ] ;  /* 0x00000000fffff984 */ /* 0x000fe20000000800 */
[----:B------:R4:W-:Y:S01]  /*af90*/  LDGSTS.E.BYPASS.LTC128B.128 [R6+0x10000], desc[UR36][R2.64], !P2 ;  /* 0x1000000002067fae */ /* 0x0009e2000d101d64 */
[----:B------:R-:W-:-:S08]  /*afa0*/  NOP ;  /* 0x0000000000007918 */ /* 0x000fd00000000000 */
.L_x_67:
[----:B------:R-:W-:Y:S02]  /*afb0*/  PLOP3.LUT P2, PT, P2, P0, PT, 0xa2, 0x0 ;  /* 0x000000000000781c */ /* 0x000fe40001741472 */
[----:B------:R-:W-:-:S08]  /*afc0*/  @P0 R2UR P2, UR4, R0 ;  /* 0x00000000000402ca */ /* 0x000fd00000040000 */
[----:B------:R-:W-:-:S05]  /*afd0*/  @P0 PLOP3.LUT P0, PT, P2, PT, PT, 0x80, 0x0 ;  /* 0x000000000000081c */ /* 0x000fca000170f070 */
[----:B------:R-:W-:Y:S01]  /*afe0*/  @!P2 SYNCS.ARRIVE.TRANS64.RED.A0T1 RZ, [UR4+0x13230], RZ ;  /* 0x013230ffffffa9a7 */ /* 0x000fe20008200404 */
[----:B------:R-:W-:Y:S07]  /*aff0*/  @!P2 ARRIVES.LDGSTSBAR.64.TRANSCNT [UR4+0x13230] ;  /* 0x01323000ff00a9b0 */ /* 0x000fee0008000a84 */
[----:B------:R-:W-:Y:S05]  /*b000*/  @P0 BRA.U.ANY `(.L_x_67) ;  /* 0xfffffffd00e80947 */ /* 0x000fea000393ffff */
[----:B------:R-:W-:Y:S01]  /*b010*/  NOP ;  /* 0x0000000000007918 */ /* 0x000fe20000000000 */
[----:B----4-:R-:W-:-:S05]  /*b020*/  IMAD.U32 R2, RZ, RZ, UR49 ;  /* 0x00000031ff027e24 */ /* 0x010fca000f8e00ff */
[----:B------:R-:W-:-:S13]  /*b030*/  ISETP.NE.AND P3, PT, R2, 0x3, PT ;  /* 0x000000030200780c */ /* 0x000fda0003f65270 */
[----:B------:R-:W-:Y:S05]  /*b040*/  @!P3 BRA `(.L_x_68) ;  /* 0x000000000004b947 */ /* 0x000fea0003800000 */
[----:B------:R-:W-:Y:S01]  /*b050*/  BPT.TRAP 0x1 ;  /* 0x000000040000795c */ /* 0x000fe20000300000 */
.L_x_68:
[----:B------:R0:W-:Y:S02]  /*b060*/  SYNCS.ARRIVE.TRANS64.A1T0 RZ, [R0+URZ+0x13230], RZ ;  /* 0x013230ff00ff79a7 */ /* 0x0001e4000810003f */
[----:B0-23--:R-:W-:-:S05]  /*b070*/  IMAD.U32 R0, RZ, RZ, UR50 ;  /* 0x00000032ff007e24 */ /* 0x00dfca000f8e00ff */
[----:B------:R-:W-:-:S13]  /*b080*/  ISETP.NE.AND P0, PT, R0, 0x3, PT ;  /* 0x000000030000780c */ /* 0x000fda0003f05270 */
[----:B------:R-:W-:Y:S05]  /*b090*/  @!P0 BRA `(.L_x_69) ;  /* 0x0000000000048947 */ /* 0x000fea0003800000 */
[----:B------:R-:W-:Y:S01]  /*b0a0*/  BPT.TRAP 0x1 ;  /* 0x000000040000795c */ /* 0x000fe20000300000 */
.L_x_69:
[----:B------:R-:W-:Y:S01]  /*b0b0*/  LOP3.LUT R3, R20, 0x1, RZ, 0x3c, !PT ;  /* 0x0000000114037812 */ /* 0x000fe200078e3cff */
[----:B------:R-:W-:Y:S01]  /*b0c0*/  BSSY B0, `(.L_x_70) ;  /* 0x0000005000007945 */ /* 0x000fe20003800000 */
[----:B------:R-:W-:Y:S02]  /*b0d0*/  LEA R0, R19, UR43, 0x3 ;  /* 0x0000002b13007c11 */ /* 0x000fe4000f8e18ff */
[----:B------:R-:W-:-:S04]  /*b0e0*/  SHF.L.U32 R3, R3, 0x1f, RZ ;  /* 0x0000001f03037819 */ /* 0x000fc800000006ff */
[----:B------:R-:W0:Y:S02]  /*b0f0*/  SYNCS.PHASECHK.TRANS64.TRYWAIT P2, [R0+URZ+0x13270], R3 ;  /* 0x01327003000075a7 */ /* 0x000e24000804017f */
[----:B0-----:R-:W-:Y:S05]  /*b100*/  @!P2 BRA `(.L_x_71) ;  /* 0x0000002c00d4a947 */ /* 0x001fea0003800000 */
.L_x_168:
[----:B------:R-:W-:Y:S05]  /*b110*/  BSYNC B0 ;  /* 0x0000000000007941 */ /* 0x000fea0003800000 */
.L_x_70:
[----:B------:R-:W-:-:S05]  /*b120*/  IMAD.U32 R2, RZ, RZ, UR49 ;  /* 0x00000031ff027e24 */ /* 0x000fca000f8e00ff */
[----:B------:R-:W-:-:S13]  /*b130*/  ISETP.NE.AND P2, PT, R2, 0x3, PT ;  /* 0x000000030200780c */ /* 0x000fda0003f45270 */
[----:B------:R-:W-:Y:S05]  /*b140*/  @!P2 BRA `(.L_x_72) ;  /* 0x000000000004a947 */ /* 0x000fea0003800000 */
[----:B------:R-:W-:Y:S01]  /*b150*/  BPT.TRAP 0x1 ;  /* 0x000000040000795c */ /* 0x000fe20000300000 */
.L_x_72:
[----:B------:R-:W-:Y:S01]  /*b160*/  SHF.L.U32 R5, R20, 0x1f, RZ ;  /* 0x0000001f14057819 */ /* 0x000fe200000006ff */
[----:B0-----:R-:W-:-:S03]  /*b170*/  IMAD R3, R19, 0x2800, RZ ;  /* 0x0000280013037824 */ /* 0x001fc600078e02ff */
[----:B------:R-:W0:Y:S02]  /*b180*/  SYNCS.PHASECHK.TRANS64.TRYWAIT P2, [R0+URZ+0x13260], R5 ;  /* 0x01326005000075a7 */ /* 0x000e24000804017f */
[----:B0-----:R-:W-:Y:S05]  /*b190*/  @!P2 BRA `(.L_x_73) ;  /* 0x0000002c00c4a947 */ /* 0x001fea0003800000 */
.L_x_169:
[----:B------:R-:W2:Y:S04]  /*b1a0*/  LDL R2, [R1+0x14] ;  /* 0x0000140001027983 */ /* 0x000ea80000100800 */
[----:B------:R-:W3:Y:S01]  /*b1b0*/  LDL R8, [R1+0x10] ;  /* 0x0000100001087983 */ /* 0x000ee20000100800 */
[----:B------:R-:W-:Y:S05]  /*b1c0*/  WARPSYNC.ALL ;  /* 0x0000000000007948 */ /* 0x000fea0003800000 */
[----:B------:R-:W-:-:S05]  /*b1d0*/  IMAD.U32 R17, RZ, RZ, UR49 ;  /* 0x00000031ff117e24 */ /* 0x000fca000f8e00ff */
[----:B------:R-:W-:Y:S02]  /*b1e0*/  ISETP.NE.AND P2, PT, R17, 0x3, PT ;  /* 0x000000031100780c */ /* 0x000fe40003f45270 */
[C---:B--2---:R-:W-:Y:S02]  /*b1f0*/  LOP3.LUT R2, R3.reuse, R2, RZ, 0xfc, !PT ;  /* 0x0000000203027212 */ /* 0x044fe400078efcff */
[----:B---3--:R-:W-:-:S03]  /*b200*/  LOP3.LUT R3, R3, R8, RZ, 0xfc, !PT ;  /* 0x0000000803037212 */ /* 0x008fc600078efcff */
[----:B0-----:R-:W0:Y:S02]  /*b210*/  LDSM.16.MT88.4 R4, [R2+UR43+0x6000] ;  /* 0x0060002b0204783b */ /* 0x001e240008004200 */
[----:B------:R-:W-:Y:S01]  /*b220*/  VIADD R3, R3, UR43 ;  /* 0x0000002b03037c36 */ /* 0x000fe20008000000 */
[C-C-:B0-----:R-:W-:Y:S02]  /*b230*/  PRMT R12, R4.reuse, 0x6420, R5.reuse ;  /* 0x00006420040c7816 */ /* 0x141fe40000000005 */
[----:B------:R-:W-:Y:S02]  /*b240*/  PRMT R13, R4, 0x7531, R5 ;  /* 0x00007531040d7816 */ /* 0x000fe40000000005 */
[C-C-:B------:R-:W-:Y:S02]  /*b250*/  PRMT R14, R6.reuse, 0x6420, R7.reuse ;  /* 0x00006420060e7816 */ /* 0x140fe40000000007 */
[----:B------:R-:W-:-:S05]  /*b260*/  PRMT R15, R6, 0x7531, R7 ;  /* 0x00007531060f7816 */ /* 0x000fca0000000007 */
[----:B------:R-:W-:Y:S04]  /*b270*/  STSM.16.M88.4 [R3+0x1000], R12 ;  /* 0x0010000c03007844 */ /* 0x000fe80000000200 */
[----:B------:R-:W0:Y:S02]  /*b280*/  LDSM.16.MT88.4 R4, [R2+UR43+0x6800] ;  /* 0x0068002b0204783b */ /* 0x000e240008004200 */
[C-C-:B0-----:R-:W-:Y:S02]  /*b290*/  PRMT R8, R4.reuse, 0x6420, R5.reuse ;  /* 0x0000642004087816 */ /* 0x141fe40000000005 */
[----:B------:R-:W-:Y:S02]  /*b2a0*/  PRMT R9, R4, 0x7531, R5 ;  /* 0x0000753104097816 */ /* 0x000fe40000000005 */
[----:B------:R-:W-:-:S02]  /*b2b0*/  PRMT R10, R6, 0x6420, R7 ;  /* 0x00006420060a7816 */ /* 0x000fc40000000007 */
        /* <DEDUP_REMOVED lines=19> */
[----:B------:R0:W-:Y:S01]  /*b3f0*/  STSM.16.M88.4 [R3+0x3000], R12 ;  /* 0x0030000c03007844 */ /* 0x0001e20000000200 */
[----:B------:R-:W-:Y:S01]  /*b400*/  @!PT LDS RZ, [RZ] ;  /* 0x00000000fffff984 */ /* 0x000fe20000000800 */
[----:B------:R-:W-:Y:S01]  /*b410*/  @!PT LDS RZ, [RZ] ;  /* 0x00000000fffff984 */ /* 0x000fe20000000800 */
[----:B------:R-:W-:Y:S01]  /*b420*/  @!PT LDS RZ, [RZ] ;  /* 0x00000000fffff984 */ /* 0x000fe20000000800 */
[----:B------:R-:W-:Y:S01]  /*b430*/  @!PT LDS RZ, [RZ] ;  /* 0x00000000fffff984 */ /* 0x000fe20000000800 */
[----:B------:R2:W-:Y:S06]  /*b440*/  MEMBAR.ALL.CTA ;  /* 0x0000000000007992 */ /* 0x0005ec0000008000 */
[----:B--2---:R-:W2:Y:S01]  /*b450*/  FENCE.VIEW.ASYNC.S ;  /* 0x00000000000073c6 */ /* 0x004ea20000000000 */
[----:B------:R-:W-:Y:S05]  /*b460*/  @!P2 BRA `(.L_x_74) ;  /* 0x000000000004a947 */ /* 0x000fea0003800000 */
[----:B------:R-:W-:Y:S01]  /*b470*/  BPT.TRAP 0x1 ;  /* 0x000000040000795c */ /* 0x000fe20000300000 */
.L_x_74:
[----:B--2---:R2:W-:Y:S01]  /*b480*/  SYNCS.ARRIVE.TRANS64.A1T0 RZ, [R0+URZ+0x13250], RZ ;  /* 0x013250ff00ff79a7 */ /* 0x0045e2000810003f */
[----:B------:R-:W-:Y:S06]  /*b490*/  BAR.SYNC.DEFER_BLOCKING 0x2, 0x80 ;  /* 0x0082000000007b1d */ /* 0x000fec0000010000 */
[----:B------:R-:W-:Y:S05]  /*b4a0*/  @!P0 BRA `(.L_x_75) ;  /* 0x0000000000048947 */ /* 0x000fea0003800000 */
[----:B------:R-:W-:Y:S01]  /*b4b0*/  BPT.TRAP 0x1 ;  /* 0x000000040000795c */ /* 0x000fe20000300000 */
.L_x_75:
[----:B--2---:R-:W-:Y:S01]  /*b4c0*/  VIADD R0, R0, 0x13280 ;  /* 0x0001328000007836 */ /* 0x004fe20000000000 */
[----:B------:R-:W-:Y:S01]  /*b4d0*/  MOV R20, R29 ;  /* 0x0000001d00147202 */ /* 0x000fe20000000f00 */
[----:B0-----:R-:W-:Y:S02]  /*b4e0*/  IMAD.U32 R3, RZ, RZ, UR48 ;  /* 0x00000030ff037e24 */ /* 0x001fe4000f8e00ff */
[----:B------:R-:W-:-:S03]  /*b4f0*/  IMAD.MOV.U32 R19, RZ, RZ, R26 ;  /* 0x000000ffff137224 */ /* 0x000fc600078e001a */
[----:B------:R-:W-:-:S04]  /*b500*/  PRMT R0, R3, 0x654, R0 ;  /* 0x0000065403007816 */ /* 0x000fc80000000000 */
[----:B------:R0:W-:Y:S01]  /*b510*/  SYNCS.ARRIVE.TRANS64.RED.A1T0 RZ, [R0+URZ], RZ ;  /* 0x000000ff00ff79a7 */ /* 0x0001e2000810043f */
[----:B------:R-:W-:Y:S05]  /*b520*/  @P1 BRA `(.L_x_76) ;  /* 0xffffffec00041947 */ /* 0x000fea000383ffff */
.L_x_56:
[----:B0-----:R-:W-:-:S05]  /*b530*/  IMAD.U32 R0, RZ, RZ, UR50 ;  /* 0x00000032ff007e24 */ /* 0x001fca000f8e00ff */
[----:B------:R-:W-:-:S13]  /*b540*/  ISETP.NE.AND P0, PT, R0, 0x3, PT ;  /* 0x000000030000780c */ /* 0x000fda0003f05270 */
[----:B------:R-:W-:Y:S05]  /*b550*/  @!P0 BRA `(.L_x_77) ;  /* 0x0000000000048947 */ /* 0x000fea0003800000 */
[----:B------:R-:W-:Y:S01]  /*b560*/  BPT.TRAP 0x1 ;  /* 0x000000040000795c */ /* 0x000fe20000300000 */
.L_x_77:
[----:B------:R-:W-:Y:S01]  /*b570*/  LOP3.LUT R3, R29, 0x1, RZ, 0x3c, !PT ;  /* 0x000000011d037812 */ /* 0x000fe200078e3cff */
[----:B------:R-:W-:Y:S01]  /*b580*/  BSSY B0, `(.L_x_78) ;  /* 0x0000005000007945 */ /* 0x000fe20003800000 */
[----:B------:R-:W-:Y:S02]  /*b590*/  LEA R2, R26, UR43, 0x3 ;  /* 0x0000002b1a027c11 */ /* 0x000fe4000f8e18ff */
[----:B------:R-:W-:-:S04]  /*b5a0*/  SHF.L.U32 R3, R3, 0x1f, RZ ;  /* 0x0000001f03037819 */ /* 0x000fc800000006ff */
[----:B------:R-:W0:Y:S02]  /*b5b0*/  SYNCS.PHASECHK.TRANS64.TRYWAIT P1, [R2+URZ+0x13270], R3 ;  /* 0x01327003020075a7 */ /* 0x000e24000802017f */
[----:B0-----:R-:W-:Y:S05]  /*b5c0*/  @!P1 BRA `(.L_x_79) ;  /* 0x0000002800cc9947 */ /* 0x001fea0003800000 */
.L_x_170:
[----:B------:R-:W-:Y:S05]  /*b5d0*/  BSYNC B0 ;  /* 0x0000000000007941 */ /* 0x000fea0003800000 */
.L_x_78:
[----:B------:R-:W-:-:S05]  /*b5e0*/  IMAD.U32 R0, RZ, RZ, UR49 ;  /* 0x00000031ff007e24 */ /* 0x000fca000f8e00ff */
[----:B------:R-:W-:-:S13]  /*b5f0*/  ISETP.NE.AND P1, PT, R0, 0x3, PT ;  /* 0x000000030000780c */ /* 0x000fda0003f25270 */
[----:B------:R-:W-:Y:S05]  /*b600*/  @!P1 BRA `(.L_x_80) ;  /* 0x0000000000049947 */ /* 0x000fea0003800000 */
[----:B------:R-:W-:Y:S01]  /*b610*/  BPT.TRAP 0x1 ;  /* 0x000000040000795c */ /* 0x000fe20000300000 */
.L_x_80:
[----:B------:R-:W-:Y:S01]  /*b620*/  SHF.L.U32 R5, R29, 0x1f, RZ ;  /* 0x0000001f1d057819 */ /* 0x000fe200000006ff */
[----:B0-----:R-:W-:-:S03]  /*b630*/  IMAD R3, R26, 0x2800, RZ ;  /* 0x000028001a037824 */ /* 0x001fc600078e02ff */
[----:B------:R-:W0:Y:S02]  /*b640*/  SYNCS.PHASECHK.TRANS64.TRYWAIT P1, [R2+URZ+0x13260], R5 ;  /* 0x01326005020075a7 */ /* 0x000e24000802017f */
[----:B0-----:R-:W-:Y:S05]  /*b650*/  @!P1 BRA `(.L_x_81) ;  /* 0x0000002800bc9947 */ /* 0x001fea0003800000 */
.L_x_171:
        /* <DEDUP_REMOVED lines=46> */
.L_x_82:
[----:B--2---:R2:W-:Y:S01]  /*b940*/  SYNCS.ARRIVE.TRANS64.A1T0 RZ, [R2+URZ+0x13250], RZ ;  /* 0x013250ff02ff79a7 */ /* 0x0045e2000810003f */
[----:B------:R-:W-:Y:S06]  /*b950*/  BAR.SYNC.DEFER_BLOCKING 0x2, 0x80 ;  /* 0x0082000000007b1d */ /* 0x000fec0000010000 */
[----:B------:R-:W-:Y:S05]  /*b960*/  @!P0 BRA `(.L_x_83) ;  /* 0x0000000000048947 */ /* 0x000fea0003800000 */
[----:B------:R-:W-:Y:S01]  /*b970*/  BPT.TRAP 0x1 ;  /* 0x000000040000795c */ /* 0x000fe20000300000 */
.L_x_83:
[----:B------:R-:W3:Y:S01]  /*b980*/  LDC R4, c[0x0][0xc34] ;  /* 0x00030d00ff047b82 */ /* 0x000ee20000000800 */
[----:B------:R-:W-:Y:S01]  /*b990*/  VIADD R26, R26, 0x1 ;  /* 0x000000011a1a7836 */ /* 0x000fe20000000000 */
[----:B------:R-:W-:Y:S01]  /*b9a0*/  UIADD3 UR40, UR51, UR40, URZ ;  /* 0x0000002833287290 */ /* 0x000fe2000fffe03f */
[----:B--2---:R-:W-:Y:S01]  /*b9b0*/  VIADD R2, R2, 0x13280 ;  /* 0x0001328002027836 */ /* 0x004fe20000000000 */
[----:B------:R-:W-:Y:S01]  /*b9c0*/  UIADD3 UR38, UR38, 0x1, URZ ;  /* 0x0000000126267890 */ /* 0x000fe2000fffe03f */
[----:B0-----:R-:W-:Y:S01]  /*b9d0*/  IMAD.U32 R3, RZ, RZ, UR48 ;  /* 0x00000030ff037e24 */ /* 0x001fe2000f8e00ff */
[----:B------:R-:W-:-:S04]  /*b9e0*/  ISETP.NE.AND P0, PT, R26, 0x2, PT ;  /* 0x000000021a00780c */ /* 0x000fc80003f05270 */
[----:B------:R-:W-:Y:S02]  /*b9f0*/  SEL R26, R26, RZ, P0 ;  /* 0x000000ff1a1a7207 */ /* 0x000fe40000000000 */
[----:B------:R-:W-:Y:S02]  /*ba00*/  SEL R0, RZ, 0x1, P0 ;  /* 0x00000001ff007807 */ /* 0x000fe40000000000 */
[----:B------:R-:W-:Y:S02]  /*ba10*/  PRMT R2, R3, 0x654, R2 ;  /* 0x0000065403027816 */ /* 0x000fe40000000002 */
[----:B------:R-:W-:Y:S02]  /*ba20*/  LOP3.LUT R29, R29, R0, RZ, 0x3c, !PT ;  /* 0x000000001d1d7212 */ /* 0x000fe400078e3cff */
[----:B------:R0:W-:Y:S01]  /*ba30*/  SYNCS.ARRIVE.TRANS64.RED.A1T0 RZ, [R2+URZ], RZ ;  /* 0x000000ff02ff79a7 */ /* 0x0001e2000810043f */
[----:B---3--:R-:W-:-:S13]  /*ba40*/  ISETP.LE.AND P0, PT, R4, UR40, PT ;  /* 0x0000002804007c0c */ /* 0x008fda000bf03270 */
[----:B0-----:R-:W-:Y:S05]  /*ba50*/  @!P0 BRA `(.L_x_84) ;  /* 0xffffffc400508947 */ /* 0x001fea000383ffff */
[----:B------:R-:W-:-:S12]  /*ba60*/  ULOP3.LUT UR38, UR38, 0x1, URZ, 0xc, !UPT ;  /* 0x0000000126267892 */ /* 0x000fd8000f8e0c3f */
.L_x_32:
[----:B------:R-:W0:Y:S01]  /*ba70*/  S2R R3, SR_CgaCtaId ;  /* 0x0000000000037919 */ /* 0x000e220000008800 */
[----:B------:R-:W-:Y:S02]  /*ba80*/  MOV R0, 0x400 ;  /* 0x0000040000007802 */ /* 0x000fe40000000f00 */
[----:B------:R-:W-:Y:S02]  /*ba90*/  MOV R2, UR38 ;  /* 0x0000002600027c02 */ /* 0x000fe40008000f00 */
[----:B0-----:R-:W-:Y:S02]  /*baa0*/  LEA R5, R3, R0, 0x18 ;  /* 0x0000000003057211 */ /* 0x001fe400078ec0ff */
[----:B------:R-:W-:-:S04]  /*bab0*/  SHF.L.U32 R0, R2, 0x1f, RZ ;  /* 0x0000001f02007819 */ /* 0x000fc800000006ff */
[----:B------:R-:W0:Y:S02]  /*bac0*/  SYNCS.PHASECHK.TRANS64.TRYWAIT P0, [R5+URZ+0x13220], R0 ;  /* 0x01322000050075a7 */ /* 0x000e24000800017f */
[----:B0-----:R-:W-:Y:S05]  /*bad0*/  @!P0 BRA `(.L_x_85) ;  /* 0x0000002400b08947 */ /* 0x001fea0003800000 */
.L_x_172:
[----:B------:R-:W2:Y:S02]  /*bae0*/  S2R R2, SR_TID.X ;  /* 0x0000000000027919 */ /* 0x000ea40000002100 */
[----:B--2---:R-:W-:-:S04]  /*baf0*/  SHF.R.U32.HI R2, RZ, 0x5, R2 ;  /* 0x00000005ff027819 */ /* 0x004fc80000011602 */
[----:B------:R-:W-:-:S05]  /*bb00*/  LOP3.LUT R2, R2, 0x3, RZ, 0xc0, !PT ;  /* 0x0000000302027812 */ /* 0x000fca00078ec0ff */
[----:B0-----:R-:W0:Y:S02]  /*bb10*/  SHFL.IDX PT, R0, R2, RZ, 0x1f ;  /* 0x00001fff02007589 */ /* 0x001e2400000e0000 */
[----:B0-----:R-:W-:-:S13]  /*bb20*/  ISETP.NE.AND P0, PT, R0, RZ, PT ;  /* 0x000000ff0000720c */ /* 0x001fda0003f05270 */
[----:B------:R-:W-:Y:S05]  /*bb30*/  @P0 EXIT ;  /* 0x000000000000094d */ /* 0x000fea0003800000 */
[----:B------:R-:W-:Y:S01]  /*bb40*/  ELECT P0, URZ, PT ;  /* 0x00000000003f782f */ /* 0x000fe20003800000 */
[----:B------:R-:W-:-:S12]  /*bb50*/  BSSY B0, `(.L_x_86) ;  /* 0x0000028000007945 */ /* 0x000fd80003800000 */
[----:B------:R-:W-:Y:S05]  /*bb60*/  @!P0 BRA `(.L_x_87) ;  /* 0x0000000000988947 */ /* 0x000fea0003800000 */
[----:B------:R-:W-:-:S06]  /*bb70*/  ULOP3.LUT UR4, UR41, 0x2, URZ, 0xfc, !UPT ;  /* 0x0000000229047892 */ /* 0x000fcc000f8efc3f */
[----:B------:R-:W-:-:S05]  /*bb80*/  IMAD.U32 R0, RZ, RZ, UR4 ;  /* 0x00000004ff007e24 */ /* 0x000fca000f8e00ff */
[----:B------:R-:W-:-:S13]  /*bb90*/  ISETP.NE.AND P0, PT, R0, 0x3, PT ;  /* 0x000000030000780c */ /* 0x000fda0003f05270 */
[----:B------:R-:W-:Y:S05]  /*bba0*/  @!P0 BRA `(.L_x_88) ;  /* 0x0000000000048947 */ /* 0x000fea0003800000 */
[----:B------:R-:W-:Y:S01]  /*bbb0*/  BPT.TRAP 0x1 ;  /* 0x000000040000795c */ /* 0x000fe20000300000 */
.L_x_88:
[C---:B------:R-:W-:Y:S01]  /*bbc0*/  IMAD R3, R26.reuse, 0x8, R5 ;  /* 0x000000081a037824 */ /* 0x040fe200078e0205 */
[----:B------:R-:W-:Y:S01]  /*bbd0*/  SHF.L.U32 R2, R29, 0x1f, RZ ;  /* 0x0000001f1d027819 */ /* 0x000fe200000006ff */
[----:B------:R-:W-:-:S03]  /*bbe0*/  VIADD R26, R26, 0x1 ;  /* 0x000000011a1a7836 */ /* 0x000fc60000000000 */
[----:B------:R-:W0:Y:S02]  /*bbf0*/  SYNCS.PHASECHK.TRANS64.TRYWAIT P1, [R3+URZ+0x13240], R2 ;  /* 0x01324002030075a7 */ /* 0x000e24000802017f */
[----:B------:R-:W-:-:S04]  /*bc00*/  ISETP.NE.AND P2, PT, R26, 0x2, PT ;  /* 0x000000021a00780c */ /* 0x000fc80003f45270 */
[----:B------:R-:W-:Y:S01]  /*bc10*/  SEL R0, RZ, 0x1, P2 ;  /* 0x00000001ff007807 */ /* 0x000fe20001000000 */
[----:B0-----:R-:W-:Y:S08]  /*bc20*/  @!P1 BRA `(.L_x_89) ;  /* 0x0000002400709947 */ /* 0x001ff00003800000 */
.L_x_173:
[----:B------:R-:W-:Y:S02]  /*bc30*/  SEL R26, R26, RZ, P2 ;  /* 0x000000ff1a1a7207 */ /* 0x000fe40001000000 */
[----:B------:R-:W-:Y:S01]  /*bc40*/  LOP3.LUT R0, R29, R0, RZ, 0x3c, !PT ;  /* 0x000000001d007212 */ /* 0x000fe200078e3cff */
[----:B------:R-:W-:Y:S06]  /*bc50*/  @!P0 BRA `(.L_x_90) ;  /* 0x0000000000048947 */ /* 0x000fec0003800000 */
[----:B------:R-:W-:Y:S01]  /*bc60*/  BPT.TRAP 0x1 ;  /* 0x000000040000795c */ /* 0x000fe20000300000 */
.L_x_90:
[----:B------:R-:W-:Y:S01]  /*bc70*/  IMAD R5, R26, 0x8, R5 ;  /* 0x000000081a057824 */ /* 0x000fe200078e0205 */
[----:B------:R-:W-:-:S04]  /*bc80*/  SHF.L.U32 R0, R0, 0x1f, RZ ;  /* 0x0000001f00007819 */ /* 0x000fc800000006ff */
[----:B------:R-:W2:Y:S02]  /*bc90*/  SYNCS.PHASECHK.TRANS64.TRYWAIT P1, [R5+URZ+0x13240], R0 ;  /* 0x01324000050075a7 */ /* 0x000ea4000802017f */
[----:B--2---:R-:W-:Y:S05]  /*bca0*/  @!P1 BRA `(.L_x_91) ;  /* 0x0000002400649947 */ /* 0x004fea0003800000 */
.L_x_174:
[----:B------:R-:W-:Y:S05]  /*bcb0*/  @!P0 BRA `(.L_x_92) ;  /* 0x0000000000048947 */ /* 0x000fea0003800000 */
[----:B------:R-:W-:Y:S01]  /*bcc0*/  BPT.TRAP 0x1 ;  /* 0x000000040000795c */ /* 0x000fe20000300000 */
.L_x_92:
[----:B------:R-:W3:Y:S02]  /*bcd0*/  SYNCS.PHASECHK.TRANS64.TRYWAIT P1, [R3+URZ+0x13260], R2 ;  /* 0x01326002030075a7 */ /* 0x000ee4000802017f */
[----:B---3--:R-:W-:Y:S05]  /*bce0*/  @!P1 BRA `(.L_x_93) ;  /* 0x0000002400689947 */ /* 0x008fea0003800000 */
.L_x_175:
[----:B------:R-:W-:Y:S05]  /*bcf0*/  @!P0 BRA `(.L_x_94) ;  /* 0x0000000000048947 */ /* 0x000fea0003800000 */
[----:B------:R-:W-:Y:S01]  /*bd00*/  BPT.TRAP 0x1 ;  /* 0x000000040000795c */ /* 0x000fe20000300000 */
.L_x_94:
[----:B------:R-:W4:Y:S02]  /*bd10*/  SYNCS.PHASECHK.TRANS64.TRYWAIT P1, [R5+URZ+0x13260], R0 ;  /* 0x01326000050075a7 */ /* 0x000f24000802017f */
[----:B----4-:R-:W-:Y:S05]  /*bd20*/  @!P1 BRA `(.L_x_95) ;  /* 0x00000024006c9947 */ /* 0x010fea0003800000 */
.L_x_176:
[----:B------:R-:W-:Y:S05]  /*bd30*/  @!P0 BRA `(.L_x_96) ;  /* 0x0000000000048947 */ /* 0x000fea0003800000 */
[----:B------:R-:W-:Y:S01]  /*bd40*/  BPT.TRAP 0x1 ;  /* 0x000000040000795c */ /* 0x000fe20000300000 */
.L_x_96:
[----:B------:R-:W5:Y:S02]  /*bd50*/  SYNCS.PHASECHK.TRANS64.TRYWAIT P1, [R3+URZ+0x13280], R2 ;  /* 0x01328002030075a7 */ /* 0x000f64000802017f */
[----:B-----5:R-:W-:Y:S05]  /*bd60*/  @!P1 BRA `(.L_x_97) ;  /* 0x0000002400709947 */ /* 0x020fea0003800000 */
.L_x_177:
[----:B------:R-:W-:Y:S05]  /*bd70*/  @!P0 BRA `(.L_x_98) ;  /* 0x0000000000048947 */ /* 0x000fea0003800000 */
[----:B------:R-:W-:Y:S01]  /*bd80*/  BPT.TRAP 0x1 ;  /* 0x000000040000795c */ /* 0x000fe20000300000 */
.L_x_98:
[----:B------:R0:W0:Y:S02]  /*bd90*/  SYNCS.PHASECHK.TRANS64.TRYWAIT P0, [R5+URZ+0x13280], R0 ;  /* 0x01328000050075a7 */ /* 0x000024000800017f */
[----:B0-----:R-:W-:Y:S05]  /*bda0*/  @!P0 NANOSLEEP.SYNCS 0x989680 ;  /* 0x009896800000895d */ /* 0x001fea0003900000 */
[----:B------:R-:W0:Y:S02]  /*bdb0*/  @!P0 SYNCS.PHASECHK.TRANS64 P0, [R5+URZ+0x13280], R0 ;  /* 0x01328000050085a7 */ /* 0x000e24000800007f */
[----:B0-----:R-:W-:Y:S05]  /*bdc0*/  @!P0 BRA `(.L_x_98) ;  /* 0xfffffffc00f08947 */ /* 0x001fea000383ffff */
.L_x_87:
[----:B------:R-:W-:Y:S05]  /*bdd0*/  BSYNC B0 ;  /* 0x0000000000007941 */ /* 0x000fea0003800000 */
.L_x_86:
[----:B------:R-:W-:Y:S05]  /*bde0*/  EXIT ;  /* 0x000000000000794d */ /* 0x000fea0003800000 */
.L_x_8:
[----:B0-----:R0:W1:Y:S02]  /*bdf0*/  SYNCS.PHASECHK.TRANS64.TRYWAIT P1, [R25+URZ+0x13200], R0 ;  /* 0x01320000190075a7 */ /* 0x001064000802017f */
[----:B-1----:R-:W-:Y:S05]  /*be00*/  @!P1 NANOSLEEP.SYNCS 0x989680 ;  /* 0x009896800000995d */ /* 0x002fea0003900000 */
[----:B------:R-:W1:Y:S02]  /*be10*/  @!P1 SYNCS.PHASECHK.TRANS64 P1, [R25+URZ+0x13200], R0 ;  /* 0x01320000190095a7 */ /* 0x000e64000802007f */
[----:B-1----:R-:W-:Y:S05]  /*be20*/  @!P1 BRA `(.L_x_8) ;  /* 0xfffffffc00f09947 */ /* 0x002fea000383ffff */
[----:B------:R-:W-:Y:S05]  /*be30*/  BRA `(.L_x_99) ;  /* 0xffffff5400507947 */ /* 0x000fea000383ffff */
.L_x_12:
[----:B-1----:R1:W2:Y:S02]  /*be40*/  SYNCS.PHASECHK.TRANS64.TRYWAIT P1, [R5+URZ+0x13230], R4 ;  /* 0x01323004050075a7 */ /* 0x0022a4000802017f */
[----:B--2---:R-:W-:Y:S05]  /*be50*/  @!P1 NANOSLEEP.SYNCS 0x989680 ;  /* 0x009896800000995d */ /* 0x004fea0003900000 */
[----:B------:R-:W2:Y:S02]  /*be60*/  @!P1 SYNCS.PHASECHK.TRANS64 P1, [R5+URZ+0x13230], R4 ;  /* 0x01323004050095a7 */ /* 0x000ea4000802007f */
[----:B--2---:R-:W-:Y:S05]  /*be70*/  @!P1 BRA `(.L_x_12) ;  /* 0xfffffffc00f09947 */ /* 0x004fea000383ffff */
[----:B------:R-:W-:Y:S05]  /*be80*/  BRA `(.L_x_11) ;  /* 0xffffff54007c7947 */ /* 0x000fea000383ffff */
.L_x_18:
[----:B-1----:R-:W-:-:S04]  /*be90*/  IMAD.U32 R4, RZ, RZ, UR22 ;  /* 0x00000016ff047e24 */ /* 0x002fc8000f8e00ff */
[----:B------:R1:W2:Y:S03]  /*bea0*/  SYNCS.PHASECHK.TRANS64.TRYWAIT P1, [R4+URZ+0x13230], R3 ;  /* 0x01323003040075a7 */ /* 0x0002a6000802017f */
[----:B--2---:R-:W-:Y:S05]  /*beb0*/  @!P1 NANOSLEEP.SYNCS 0x989680 ;  /* 0x009896800000995d */ /* 0x004fea0003900000 */
[----:B------:R-:W2:Y:S02]  /*bec0*/  @!P1 SYNCS.PHASECHK.TRANS64 P1, [R4+URZ+0x13230], R3 ;  /* 0x01323003040095a7 */ /* 0x000ea4000802007f */
[----:B--2---:R-:W-:Y:S05]  /*bed0*/  @!P1 BRA `(.L_x_18) ;  /* 0xfffffffc00ec9947 */ /* 0x004fea000383ffff */
[----:B------:R-:W-:Y:S05]  /*bee0*/  BRA `(.L_x_17) ;  /* 0xffffff7c00a47947 */ /* 0x000fea000383ffff */
.L_x_22:
[----:B-1----:R-:W-:-:S04]  /*bef0*/  IMAD.U32 R4, RZ, RZ, UR12 ;  /* 0x0000000cff047e24 */ /* 0x002fc8000f8e00ff */
[----:B------:R1:W2:Y:S03]  /*bf00*/  SYNCS.PHASECHK.TRANS64.TRYWAIT P1, [R4+URZ+0x13250], R3 ;  /* 0x01325003040075a7 */ /* 0x0002a6000802017f */
[----:B--2---:R-:W-:Y:S05]  /*bf10*/  @!P1 NANOSLEEP.SYNCS 0x989680 ;  /* 0x009896800000995d */ /* 0x004fea0003900000 */
[----:B------:R-:W2:Y:S02]  /*bf20*/  @!P1 SYNCS.PHASECHK.TRANS64 P1, [R4+URZ+0x13250], R3 ;  /* 0x01325003040095a7 */ /* 0x000ea4000802007f */
[----:B--2---:R-:W-:Y:S05]  /*bf30*/  @!P1 BRA `(.L_x_22) ;  /* 0xfffffffc00ec9947 */ /* 0x004fea000383ffff */
[----:B------:R-:W-:Y:S05]  /*bf40*/  BRA `(.L_x_21) ;  /* 0xffffff8000b07947 */ /* 0x000fea000383ffff */
.L_x_29:
[----:B-1----:R-:W-:-:S04]  /*bf50*/  IMAD.U32 R7, RZ, RZ, UR6 ;  /* 0x00000006ff077e24 */ /* 0x002fc8000f8e00ff */
[----:B------:R1:W2:Y:S03]  /*bf60*/  SYNCS.PHASECHK.TRANS64.TRYWAIT P1, [R7+URZ+0x13250], R0 ;  /* 0x01325000070075a7 */ /* 0x0002a6000802017f */
[----:B--2---:R-:W-:Y:S05]  /*bf70*/  @!P1 NANOSLEEP.SYNCS 0x989680 ;  /* 0x009896800000995d */ /* 0x004fea0003900000 */
[----:B------:R-:W2:Y:S02]  /*bf80*/  @!P1 SYNCS.PHASECHK.TRANS64 P1, [R7+URZ+0x13250], R0 ;  /* 0x01325000070095a7 */ /* 0x000ea4000802007f */
[----:B--2---:R-:W-:Y:S05]  /*bf90*/  @!P1 BRA `(.L_x_29) ;  /* 0xfffffffc00ec9947 */ /* 0x004fea000383ffff */
[----:B------:R-:W-:Y:S05]  /*bfa0*/  BRA `(.L_x_28) ;  /* 0xffffff9c00fc7947 */ /* 0x000fea000383ffff */
.L_x_38:
[----:B------:R-:W0:Y:S01]  /*bfb0*/  S2R R18, SR_TID.X ;  /* 0x0000000000127919 */ /* 0x000e220000002100 */
[----:B------:R-:W-:Y:S01]  /*bfc0*/  MOV R12, RZ ;  /* 0x000000ff000c7202 */ /* 0x000fe20000000f00 */
[----:B------:R-:W-:Y:S02]  /*bfd0*/  IMAD.MOV.U32 R11, RZ, RZ, 0x1f ;  /* 0x0000001fff0b7424 */ /* 0x000fe400078e00ff */
[----:B------:R-:W-:Y:S01]  /*bfe0*/  IMAD.MOV.U32 R15, RZ, RZ, -0x1 ;  /* 0xffffffffff0f7424 */ /* 0x000fe200078e00ff */
[----:B0-----:R-:W-:-:S04]  /*bff0*/  SHF.R.U32.HI R18, RZ, 0x5, R18 ;  /* 0x00000005ff127819 */ /* 0x001fc80000011612 */
[----:B------:R-:W-:-:S05]  /*c000*/  LOP3.LUT R18, R18, 0x3, RZ, 0xc0, !PT ;  /* 0x0000000312127812 */ /* 0x000fca00078ec0ff */
[----:B------:R-:W-:-:S07]  /*c010*/  IMAD.MOV.U32 R13, RZ, RZ, R18 ;  /* 0x000000ffff0d7224 */ /* 0x000fce00078e0012 */
[----:B-1----:R-:W-:Y:S05]  /*c020*/  WARPSYNC.COLLECTIVE R15, `(.L_x_100) ;  /* 0x000000000f087348 */ /* 0x002fea0003c00000 */
[----:B------:R0:W2:Y:S02]  /*c030*/  SHFL.IDX P6, R14, R13, R12, R11 ;  /* 0x0000000c0d0e7389 */ /* 0x0000a400000c000b */
[----:B012---:R-:W-:Y:S01]  /*c040*/  ENDCOLLECTIVE ;  /* 0x000000000000791b */ /* 0x007fe20003800000 */
.L_x_100:
[----:B------:R-:W-:Y:S05]  /*c050*/  BRA `(.L_x_101) ;  /* 0xffffffc400a87947 */ /* 0x000fea000383ffff */
.L_x_41:
[----:B-1----:R1:W2:Y:S02]  /*c060*/  SYNCS.PHASECHK.TRANS64.TRYWAIT P0, [R0+URZ+0x13280], R22 ;  /* 0x01328016000075a7 */ /* 0x0022a4000800017f */
[----:B--2---:R-:W-:Y:S05]  /*c070*/  @!P0 NANOSLEEP.SYNCS 0x989680 ;  /* 0x009896800000895d */ /* 0x004fea0003900000 */
[----:B------:R-:W2:Y:S02]  /*c080*/  @!P0 SYNCS.PHASECHK.TRANS64 P0, [R0+URZ+0x13280], R22 ;  /* 0x01328016000085a7 */ /* 0x000ea4000800007f */
[----:B--2---:R-:W-:Y:S05]  /*c090*/  @!P0 BRA `(.L_x_41) ;  /* 0xfffffffc00f08947 */ /* 0x004fea000383ffff */
[----:B------:R-:W-:Y:S05]  /*c0a0*/  BRA `(.L_x_102) ;  /* 0xffffffc8009c7947 */ /* 0x000fea000383ffff */
.L_x_42:
[----:B------:R-:W-:Y:S01]  /*c0b0*/  BSSY B0, `(.L_x_103) ;  /* 0x0000008000007945 */ /* 0x000fe20003800000 */
[----:B------:R-:W-:Y:S02]  /*c0c0*/  IMAD.MOV.U32 R13, RZ, RZ, R10 ;  /* 0x000000ffff0d7224 */ /* 0x000fe400078e000a */
[----:B------:R-:W-:Y:S02]  /*c0d0*/  IMAD.MOV.U32 R12, RZ, RZ, RZ ;  /* 0x000000ffff0c7224 */ /* 0x000fe400078e00ff */
[----:B------:R-:W-:Y:S02]  /*c0e0*/  IMAD.MOV.U32 R11, RZ, RZ, 0x1c1f ;  /* 0x00001c1fff0b7424 */ /* 0x000fe400078e00ff */
[----:B------:R-:W-:-:S07]  /*c0f0*/  IMAD.MOV.U32 R15, RZ, RZ, -0x1 ;  /* 0xffffffffff0f7424 */ /* 0x000fce00078e00ff */
[----:B-1----:R-:W-:Y:S05]  /*c100*/  WARPSYNC.COLLECTIVE R15, `(.L_x_104) ;  /* 0x000000000f087348 */ /* 0x002fea0003c00000 */
[----:B------:R0:W2:Y:S02]  /*c110*/  SHFL.IDX P6, R14, R13, R12, R11 ;  /* 0x0000000c0d0e7389 */ /* 0x0000a400000c000b */
[----:B012---:R-:W-:Y:S01]  /*c120*/  ENDCOLLECTIVE ;  /* 0x000000000000791b */ /* 0x007fe20003800000 */
.L_x_104:
[----:B------:R-:W-:Y:S05]  /*c130*/  BSYNC B0 ;  /* 0x0000000000007941 */ /* 0x000fea0003800000 */
.L_x_103:
[----:B------:R-:W-:Y:S01]  /*c140*/  IMAD.MOV.U32 R13, RZ, RZ, R9 ;  /* 0x000000ffff0d7224 */ /* 0x000fe200078e0009 */
[----:B------:R-:W-:Y:S01]  /*c150*/  MOV R12, RZ ;  /* 0x000000ff000c7202 */ /* 0x000fe20000000f00 */
[----:B------:R-:W-:Y:S01]  /*c160*/  IMAD.MOV.U32 R11, RZ, RZ, 0x1c1f ;  /* 0x00001c1fff0b7424 */ /* 0x000fe200078e00ff */
[C---:B------:R-:W-:Y:S01]  /*c170*/  LOP3.LUT P1, RZ, R28.reuse, 0x1000, RZ, 0xc0, !PT ;  /* 0x000010001cff7812 */ /* 0x040fe2000782c0ff */
[----:B------:R-:W-:Y:S01]  /*c180*/  IMAD.MOV.U32 R15, RZ, RZ, -0x1 ;  /* 0xffffffffff0f7424 */ /* 0x000fe200078e00ff */
[C---:B------:R-:W-:Y:S01]  /*c190*/  LOP3.LUT P3, RZ, R28.reuse, 0x800, RZ, 0xc0, !PT ;  /* 0x000008001cff7812 */ /* 0x040fe2000786c0ff */
[----:B------:R-:W-:Y:S01]  /*c1a0*/  IMAD.MOV.U32 R3, RZ, RZ, R14 ;  /* 0x000000ffff037224 */ /* 0x000fe200078e000e */
[----:B------:R-:W-:Y:S01]  /*c1b0*/  LOP3.LUT P2, RZ, R28, 0x400, RZ, 0xc0, !PT ;  /* 0x000004001cff7812 */ /* 0x000fe2000784c0ff */
[----:B------:R-:W-:-:S12]  /*c1c0*/  VIADD R4, R4, UR43 ;  /* 0x0000002b04047c36 */ /* 0x000fd80008000000 */
[----:B------:R-:W-:Y:S05]  /*c1d0*/  WARPSYNC.COLLECTIVE R15, `(.L_x_105) ;  /* 0x000000000f087348 */ /* 0x000fea0003c00000 */
[----:B------:R0:W1:Y:S02]  /*c1e0*/  SHFL.IDX P6, R14, R13, R12, R11 ;  /* 0x0000000c0d0e7389 */ /* 0x00006400000c000b */
[----:B01----:R-:W-:Y:S01]  /*c1f0*/  ENDCOLLECTIVE ;  /* 0x000000000000791b */ /* 0x003fe20003800000 */
.L_x_105:
[----:B------:R-:W-:Y:S02]  /*c200*/  IMAD.MOV.U32 R13, RZ, RZ, R10 ;  /* 0x000000ffff0d7224 */ /* 0x000fe400078e000a */
[----:B------:R-:W-:Y:S02]  /*c210*/  IMAD.MOV.U32 R12, RZ, RZ, 0x1 ;  /* 0x00000001ff0c7424 */ /* 0x000fe400078e00ff */
[----:B------:R-:W-:-:S07]  /*c220*/  IMAD.MOV.U32 R2, RZ, RZ, R14 ;  /* 0x000000ffff027224 */ /* 0x000fce00078e000e */
[----:B------:R-:W-:Y:S05]  /*c230*/  WARPSYNC.COLLECTIVE R15, `(.L_x_106) ;  /* 0x000000000f087348 */ /* 0x000fea0003c00000 */
[----:B------:R0:W1:Y:S02]  /*c240*/  SHFL.IDX P6, R14, R13, R12, R11 ;  /* 0x0000000c0d0e7389 */ /* 0x00006400000c000b */
[----:B01----:R-:W-:Y:S01]  /*c250*/  ENDCOLLECTIVE ;  /* 0x000000000000791b */ /* 0x003fe20003800000 */
.L_x_106:
[----:B------:R-:W-:-:S05]  /*c260*/  IADD3 R2, P0, R24, R2, RZ ;  /* 0x0000000218027210 */ /* 0x000fca0007f1e0ff */
[----:B------:R-:W-:-:S05]  /*c270*/  IMAD.X R3, RZ, RZ, R3, P0 ;  /* 0x000000ffff037224 */ /* 0x000fca00000e0603 */
[----:B------:R-:W-:Y:S01]  /*c280*/  @!PT LDS RZ, [RZ] ;  /* 0x00000000fffff984 */ /* 0x000fe20000000800 */
[----:B------:R-:W-:Y:S01]  /*c290*/  @!PT LDS RZ, [RZ] ;  /* 0x00000000fffff984 */ /* 0x000fe20000000800 */
[----:B------:R-:W-:Y:S01]  /*c2a0*/  @!PT LDS RZ, [RZ] ;  /* 0x00000000fffff984 */ /* 0x000fe20000000800 */
[----:B------:R0:W-:Y:S01]  /*c2b0*/  LDGSTS.E.BYPASS.LTC128B.128 [R4+0x6000], desc[UR36][R2.64], !P1 ;  /* 0x0600000002047fae */ /* 0x0001e2000c901d64 */
[----:B------:R-:W-:Y:S02]  /*c2c0*/  MOV R13, R9 ;  /* 0x00000009000d7202 */ /* 0x000fe40000000f00 */
[----:B------:R-:W-:Y:S01]  /*c2d0*/  LOP3.LUT P1, RZ, R28, 0x200, RZ, 0xc0, !PT ;  /* 0x000002001cff7812 */ /* 0x000fe2000782c0ff */
[----:B0-----:R-:W-:-:S12]  /*c2e0*/  IMAD.MOV.U32 R3, RZ, RZ, R14 ;  /* 0x000000ffff037224 */ /* 0x001fd800078e000e */
[----:B------:R-:W-:Y:S05]  /*c2f0*/  WARPSYNC.COLLECTIVE R15, `(.L_x_107) ;  /* 0x000000000f087348 */ /* 0x000fea0003c00000 */
[----:B------:R0:W1:Y:S02]  /*c300*/  SHFL.IDX P6, R14, R13, R12, R11 ;  /* 0x0000000c0d0e7389 */ /* 0x00006400000c000b */
[----:B01----:R-:W-:Y:S01]  /*c310*/  ENDCOLLECTIVE ;  /* 0x000000000000791b */ /* 0x003fe20003800000 */
.L_x_107:
[----:B------:R-:W-:Y:S02]  /*c320*/  IMAD.MOV.U32 R13, RZ, RZ, R10 ;  /* 0x000000ffff0d7224 */ /* 0x000fe400078e000a */
[----:B------:R-:W-:Y:S02]  /*c330*/  IMAD.MOV.U32 R12, RZ, RZ, 0x2 ;  /* 0x00000002ff0c7424 */ /* 0x000fe400078e00ff */
[----:B------:R-:W-:-:S07]  /*c340*/  IMAD.MOV.U32 R2, RZ, RZ, R14 ;  /* 0x000000ffff027224 */ /* 0x000fce00078e000e */
[----:B------:R-:W-:Y:S05]  /*c350*/  WARPSYNC.COLLECTIVE R15, `(.L_x_108) ;  /* 0x000000000f087348 */ /* 0x000fea0003c00000 */
[----:B------:R0:W1:Y:S02]  /*c360*/  SHFL.IDX P6, R14, R13, R12, R11 ;  /* 0x0000000c0d0e7389 */ /* 0x00006400000c000b */
[----:B01----:R-:W-:Y:S01]  /*c370*/  ENDCOLLECTIVE ;  /* 0x000000000000791b */ /* 0x003fe20003800000 */
.L_x_108:
[----:B------:R-:W-:-:S05]  /*c380*/  IADD3 R2, P0, R24, R2, RZ ;  /* 0x0000000218027210 */ /* 0x000fca0007f1e0ff */
[----:B------:R-:W-:-:S05]  /*c390*/  IMAD.X R3, RZ, RZ, R3, P0 ;  /* 0x000000ffff037224 */ /* 0x000fca00000e0603 */
[----:B------:R-:W-:Y:S01]  /*c3a0*/  @!PT LDS RZ, [RZ] ;  /* 0x00000000fffff984 */ /* 0x000fe20000000800 */
[----:B------:R-:W-:Y:S01]  /*c3b0*/  @!PT LDS RZ, [RZ] ;  /* 0x00000000fffff984 */ /* 0x000fe20000000800 */
[----:B------:R-:W-:Y:S01]  /*c3c0*/  @!PT LDS RZ, [RZ] ;  /* 0x00000000fffff984 */ /* 0x000fe20000000800 */
[----:B------:R0:W-:Y:S01]  /*c3d0*/  LDGSTS.E.BYPASS.LTC128B.128 [R4+0x6800], desc[UR36][R2.64], !P3 ;  /* 0x0680000002047fae */ /* 0x0001e2000d901d64 */
[----:B------:R-:W-:Y:S02]  /*c3e0*/  IMAD.MOV.U32 R13, RZ, RZ, R9 ;  /* 0x000000ffff0d7224 */ /* 0x000fe400078e0009 */
[----:B0-----:R-:W-:-:S07]  /*c3f0*/  IMAD.MOV.U32 R3, RZ, RZ, R14 ;  /* 0x000000ffff037224 */ /* 0x001fce00078e000e */
[----:B------:R-:W-:Y:S05]  /*c400*/  WARPSYNC.COLLECTIVE R15, `(.L_x_109) ;  /* 0x000000000f087348 */ /* 0x000fea0003c00000 */
[----:B------:R0:W1:Y:S02]  /*c410*/  SHFL.IDX P6, R14, R13, R12, R11 ;  /* 0x0000000c0d0e7389 */ /* 0x00006400000c000b */
[----:B01----:R-:W-:Y:S01]  /*c420*/  ENDCOLLECTIVE ;  /* 0x000000000000791b */ /* 0x003fe20003800000 */
.L_x_109:
[----:B------:R-:W-:Y:S01]  /*c430*/  MOV R13, R10 ;  /* 0x0000000a000d7202 */ /* 0x000fe20000000f00 */
[----:B------:R-:W-:Y:S02]  /*c440*/  IMAD.MOV.U32 R12, RZ, RZ, 0x3 ;  /* 0x00000003ff0c7424 */ /* 0x000fe400078e00ff */
[----:B------:R-:W-:-:S07]  /*c450*/  IMAD.MOV.U32 R2, RZ, RZ, R14 ;  /* 0x000000ffff027224 */ /* 0x000fce00078e000e */
[----:B------:R-:W-:Y:S05]  /*c460*/  WARPSYNC.COLLECTIVE R15, `(.L_x_110) ;  /* 0x000000000f087348 */ /* 0x000fea0003c00000 */
[----:B------:R0:W1:Y:S02]  /*c470*/  SHFL.IDX P6, R14, R13, R12, R11 ;  /* 0x0000000c0d0e7389 */ /* 0x00006400000c000b */
[----:B01----:R-:W-:Y:S01]  /*c480*/  ENDCOLLECTIVE ;  /* 0x000000000000791b */ /* 0x003fe20003800000 */
.L_x_110:
[----:B------:R-:W-:-:S05]  /*c490*/  IADD3 R2, P0, R24, R2, RZ ;  /* 0x0000000218027210 */ /* 0x000fca0007f1e0ff */
[----:B------:R-:W-:-:S05]  /*c4a0*/  IMAD.X R3, RZ, RZ, R3, P0 ;  /* 0x000000ffff037224 */ /* 0x000fca00000e0603 */
[----:B------:R-:W-:Y:S01]  /*c4b0*/  @!PT LDS RZ, [RZ] ;  /* 0x00000000fffff984 */ /* 0x000fe20000000800 */
[----:B------:R-:W-:Y:S01]  /*c4c0*/  @!PT LDS RZ, [RZ] ;  /* 0x00000000fffff984 */ /* 0x000fe20000000800 */
[----:B------:R-:W-:Y:S01]  /*c4d0*/  @!PT LDS RZ, [RZ] ;  /* 0x00000000fffff984 */ /* 0x000fe20000000800 */
[----:B------:R0:W-:Y:S01]  /*c4e0*/  LDGSTS.E.BYPASS.LTC128B.128 [R4+0x7000], desc[UR36][R2.64], !P2 ;  /* 0x0700000002047fae */ /* 0x0001e2000d101d64 */
[----:B------:R-:W-:Y:S02]  /*c4f0*/  IMAD.MOV.U32 R13, RZ, RZ, R9 ;  /* 0x000000ffff0d7224 */ /* 0x000fe400078e0009 */
[----:B------:R-:W-:-:S07]  /*c500*/  IMAD.MOV.U32 R10, RZ, RZ, R14 ;  /* 0x000000ffff0a7224 */ /* 0x000fce00078e000e */
[----:B0-----:R-:W-:Y:S05]  /*c510*/  WARPSYNC.COLLECTIVE R15, `(.L_x_111) ;  /* 0x000000000f087348 */ /* 0x001fea0003c00000 */
[----:B------:R1:W2:Y:S02]  /*c520*/  SHFL.IDX P6, R14, R13, R12, R11 ;  /* 0x0000000c0d0e7389 */ /* 0x0002a400000c000b */
[----:B012---:R-:W-:Y:S01]  /*c530*/  ENDCOLLECTIVE ;  /* 0x000000000000791b */ /* 0x007fe20003800000 */
.L_x_111:
[----:B------:R-:W-:Y:S02]  /*c540*/  IMAD.MOV.U32 R13, RZ, RZ, R17 ;  /* 0x000000ffff0d7224 */ /* 0x000fe400078e0011 */
[----:B------:R-:W-:Y:S02]  /*c550*/  IMAD.MOV.U32 R12, RZ, RZ, RZ ;  /* 0x000000ffff0c7224 */ /* 0x000fe400078e00ff */
[----:B------:R-:W-:-:S07]  /*c560*/  IMAD.MOV.U32 R2, RZ, RZ, R14 ;  /* 0x000000ffff027224 */ /* 0x000fce00078e000e */
[----:B------:R-:W-:Y:S05]  /*c570*/  WARPSYNC.COLLECTIVE R15, `(.L_x_112) ;  /* 0x000000000f087348 */ /* 0x000fea0003c00000 */
[----:B------:R0:W1:Y:S02]  /*c580*/  SHFL.IDX P6, R14, R13, R12, R11 ;  /* 0x0000000c0d0e7389 */ /* 0x00006400000c000b */
[----:B01----:R-:W-:Y:S01]  /*c590*/  ENDCOLLECTIVE ;  /* 0x000000000000791b */ /* 0x003fe20003800000 */
.L_x_112:
[----:B------:R-:W-:-:S05]  /*c5a0*/  IADD3 R2, P0, R24, R2, RZ ;  /* 0x0000000218027210 */ /* 0x000fca0007f1e0ff */
[----:B------:R-:W-:-:S05]  /*c5b0*/  IMAD.X R3, RZ, RZ, R10, P0 ;  /* 0x000000ffff037224 */ /* 0x000fca00000e060a */
[----:B------:R-:W-:Y:S01]  /*c5c0*/  @!PT LDS RZ, [RZ] ;  /* 0x00000000fffff984 */ /* 0x000fe20000000800 */
[----:B------:R-:W-:Y:S01]  /*c5d0*/  @!PT LDS RZ, [RZ] ;  /* 0x00000000fffff984 */ /* 0x000fe20000000800 */
[----:B------:R-:W-:Y:S01]  /*c5e0*/  @!PT LDS RZ, [RZ] ;  /* 0x00000000fffff984 */ /* 0x000fe20000000800 */
[----:B------:R0:W-:Y:S01]  /*c5f0*/  LDGSTS.E.BYPASS.LTC128B.128 [R4+0x7800], desc[UR36][R2.64], !P1 ;  /* 0x0780000002047fae */ /* 0x0001e2000c901d64 */
[----:B------:R-:W-:Y:S01]  /*c600*/  MOV R13, R18 ;  /* 0x00000012000d7202 */ /* 0x000fe20000000f00 */
[----:B------:R-:W-:-:S07]  /*c610*/  IMAD.MOV.U32 R17, RZ, RZ, R14 ;  /* 0x000000ffff117224 */ /* 0x000fce00078e000e */
[----:B0-----:R-:W-:Y:S05]  /*c620*/  WARPSYNC.COLLECTIVE R15, `(.L_x_113) ;  /* 0x000000000f087348 */ /* 0x001fea0003c00000 */
[----:B------:R1:W2:Y:S02]  /*c630*/  SHFL.IDX P6, R14, R13, R12, R11 ;  /* 0x0000000c0d0e7389 */ /* 0x0002a400000c000b */
[----:B012---:R-:W-:Y:S01]  /*c640*/  ENDCOLLECTIVE ;  /* 0x000000000000791b */ /* 0x007fe20003800000 */
.L_x_113:
[----:B------:R-:W-:Y:S01]  /*c650*/  IMAD.MOV.U32 R2, RZ, RZ, R14 ;  /* 0x000000ffff027224 */ /* 0x000fe200078e000e */
[----:B------:R-:W-:Y:S06]  /*c660*/  BRA `(.L_x_114) ;  /* 0xffffffc800387947 */ /* 0x000fec000383ffff */
.L_x_47:
[----:B---3--:R3:W4:Y:S02]  /*c670*/  SYNCS.PHASECHK.TRANS64.TRYWAIT P0, [R0+URZ+0x13240], R22 ;  /* 0x01324016000075a7 */ /* 0x008724000800017f */
[----:B----4-:R-:W-:Y:S05]  /*c680*/  @!P0 NANOSLEEP.SYNCS 0x989680 ;  /* 0x009896800000895d */ /* 0x010fea0003900000 */
[----:B------:R-:W4:Y:S02]  /*c690*/  @!P0 SYNCS.PHASECHK.TRANS64 P0, [R0+URZ+0x13240], R22 ;  /* 0x01324016000085a7 */ /* 0x000f24000800007f */
[----:B----4-:R-:W-:Y:S05]  /*c6a0*/  @!P0 BRA `(.L_x_47) ;  /* 0xfffffffc00f08947 */ /* 0x010fea000383ffff */
[----:B------:R-:W-:Y:S05]  /*c6b0*/  BRA `(.L_x_115) ;  /* 0xffffffc8008c7947 */ /* 0x000fea000383ffff */
.L_x_48:
[----:B------:R-:W-:Y:S01]  /*c6c0*/  BSSY B0, `(.L_x_116) ;  /* 0x0000008000007945 */ /* 0x000fe20003800000 */
[----:B------:R-:W-:Y:S02]  /*c6d0*/  IMAD.MOV.U32 R13, RZ, RZ, R6 ;  /* 0x000000ffff0d7224 */ /* 0x000fe400078e0006 */
[----:B------:R-:W-:Y:S02]  /*c6e0*/  IMAD.MOV.U32 R12, RZ, RZ, RZ ;  /* 0x000000ffff0c7224 */ /* 0x000fe400078e00ff */
[----:B------:R-:W-:Y:S02]  /*c6f0*/  IMAD.MOV.U32 R11, RZ, RZ, 0x1c1f ;  /* 0x00001c1fff0b7424 */ /* 0x000fe400078e00ff */
[----:B------:R-:W-:-:S07]  /*c700*/  IMAD.MOV.U32 R15, RZ, RZ, -0x1 ;  /* 0xffffffffff0f7424 */ /* 0x000fce00078e00ff */
[----:B-123-5:R-:W-:Y:S05]  /*c710*/  WARPSYNC.COLLECTIVE R15, `(.L_x_117) ;  /* 0x000000000f087348 */ /* 0x02efea0003c00000 */
[----:B------:R0:W4:Y:S02]  /*c720*/  SHFL.IDX P6, R14, R13, R12, R11 ;  /* 0x0000000c0d0e7389 */ /* 0x00012400000c000b */
[----:B012345:R-:W-:Y:S01]  /*c730*/  ENDCOLLECTIVE ;  /* 0x000000000000791b */ /* 0x03ffe20003800000 */
.L_x_117:
[----:B------:R-:W-:Y:S05]  /*c740*/  BSYNC B0 ;  /* 0x0000000000007941 */ /* 0x000fea0003800000 */
.L_x_116:
[----:B------:R-:W0:Y:S01]  /*c750*/  S2R R18, SR_TID.X ;  /* 0x0000000000127919 */ /* 0x000e220000002100 */
[----:B------:R-:W-:Y:S01]  /*c760*/  IMAD.MOV.U32 R13, RZ, RZ, R5 ;  /* 0x000000ffff0d7224 */ /* 0x000fe200078e0005 */
[----:B------:R-:W-:Y:S01]  /*c770*/  MOV R11, 0x1c1f ;  /* 0x00001c1f000b7802 */ /* 0x000fe20000000f00 */
[----:B------:R-:W-:Y:S01]  /*c780*/  IMAD.MOV.U32 R12, RZ, RZ, RZ ;  /* 0x000000ffff0c7224 */ /* 0x000fe200078e00ff */
[----:B------:R-:W-:Y:S01]  /*c790*/  ISETP.GE.AND P2, PT, R17, 0x1, PT ;  /* 0x000000011100780c */ /* 0x000fe20003f46270 */
[----:B------:R-:W-:Y:S01]  /*c7a0*/  IMAD.MOV.U32 R15, RZ, RZ, -0x1 ;  /* 0xffffffffff0f7424 */ /* 0x000fe200078e00ff */
[----:B------:R-:W-:Y:S01]  /*c7b0*/  LOP3.LUT P1, RZ, R28, 0x1, RZ, 0xc0, !PT ;  /* 0x000000011cff7812 */ /* 0x000fe2000782c0ff */
[----:B------:R-:W-:-:S12]  /*c7c0*/  IMAD.MOV.U32 R2, RZ, RZ, R14 ;  /* 0x000000ffff027224 */ /* 0x000fd800078e000e */
[----:B0-----:R-:W-:Y:S05]  /*c7d0*/  WARPSYNC.COLLECTIVE R15, `(.L_x_118) ;  /* 0x000000000f087348 */ /* 0x001fea0003c00000 */
[----:B------:R1:W2:Y:S02]  /*c7e0*/  SHFL.IDX P6, R14, R13, R12, R11 ;  /* 0x0000000c0d0e7389 */ /* 0x0002a400000c000b */
[----:B012---:R-:W-:Y:S01]  /*c7f0*/  ENDCOLLECTIVE ;  /* 0x000000000000791b */ /* 0x007fe20003800000 */
.L_x_118:
[----:B------:R-:W-:Y:S02]  /*c800*/  IMAD.MOV.U32 R13, RZ, RZ, R6 ;  /* 0x000000ffff0d7224 */ /* 0x000fe400078e0006 */
[----:B------:R-:W-:Y:S02]  /*c810*/  IMAD.MOV.U32 R12, RZ, RZ, 0x1 ;  /* 0x00000001ff0c7424 */ /* 0x000fe400078e00ff */
[----:B------:R-:W-:-:S05]  /*c820*/  IMAD.SHL.U32 R18, R18, 0x10, RZ ;  /* 0x0000001012127824 */ /* 0x000fca00078e00ff */
[----:B------:R-:W-:-:S04]  /*c830*/  LOP3.LUT R18, R18, 0x30, RZ, 0xc0, !PT ;  /* 0x0000003012127812 */ /* 0x000fc800078ec0ff */
[----:B------:R-:W-:-:S13]  /*c840*/  @P2 IADD3 R9, P0, R18, R14, RZ ;  /* 0x0000000e12092210 */ /* 0x000fda0007f1e0ff */
[----:B------:R-:W-:Y:S05]  /*c850*/  WARPSYNC.COLLECTIVE R15, `(.L_x_119) ;  /* 0x000000000f087348 */ /* 0x000fea0003c00000 */
[----:B------:R0:W1:Y:S02]  /*c860*/  SHFL.IDX P6, R14, R13, R12, R11 ;  /* 0x0000000c0d0e7389 */ /* 0x00006400000c000b */
[----:B01----:R-:W-:Y:S01]  /*c870*/  ENDCOLLECTIVE ;  /* 0x000000000000791b */ /* 0x003fe20003800000 */
.L_x_119:
[----:B------:R-:W-:Y:S02]  /*c880*/  @P2 IMAD.X R3, RZ, RZ, R2, P0 ;  /* 0x000000ffff032224 */ /* 0x000fe400000e0602 */
[----:B------:R-:W-:-:S05]  /*c890*/  @P2 IMAD.MOV.U32 R2, RZ, RZ, R9 ;  /* 0x000000ffff022224 */ /* 0x000fca00078e0009 */
[----:B------:R-:W-:Y:S01]  /*c8a0*/  @!PT LDS RZ, [RZ] ;  /* 0x00000000fffff984 */ /* 0x000fe20000000800 */
[----:B------:R-:W-:Y:S01]  /*c8b0*/  @!PT LDS RZ, [RZ] ;  /* 0x00000000fffff984 */ /* 0x000fe20000000800 */
[----:B------:R-:W-:Y:S01]  /*c8c0*/  @!PT LDS RZ, [RZ] ;  /* 0x00000000fffff984 */ /* 0x000fe20000000800 */
[----:B------:R0:W-:Y:S01]  /*c8d0*/  @P2 LDGSTS.E.BYPASS.LTC128B.128 [R4+0xe000], desc[UR36][R2.64], !P1 ;  /* 0x0e00000002042fae */ /* 0x0001e2000c901d64 */
[----:B------:R-:W-:Y:S01]  /*c8e0*/  ISETP.GE.AND P2, PT, R17, 0x21, PT ;  /* 0x000000211100780c */ /* 0x000fe20003f46270 */
[----:B------:R-:W-:Y:S02]  /*c8f0*/  IMAD.MOV.U32 R13, RZ, RZ, R5 ;  /* 0x000000ffff0d7224 */ /* 0x000fe400078e0005 */
[----:B0-----:R-:W-:-:S10]  /*c900*/  IMAD.MOV.U32 R2, RZ, RZ, R14 ;  /* 0x000000ffff027224 */ /* 0x001fd400078e000e */
[----:B------:R-:W-:Y:S05]  /*c910*/  WARPSYNC.COLLECTIVE R15, `(.L_x_120) ;  /* 0x000000000f087348 */ /* 0x000fea0003c00000 */
[----:B------:R0:W1:Y:S02]  /*c920*/  SHFL.IDX P6, R14, R13, R12, R11 ;  /* 0x0000000c0d0e7389 */ /* 0x00006400000c000b */
[----:B01----:R-:W-:Y:S01]  /*c930*/  ENDCOLLECTIVE ;  /* 0x000000000000791b */ /* 0x003fe20003800000 */
.L_x_120:
[----:B------:R-:W-:Y:S02]  /*c940*/  IMAD.MOV.U32 R13, RZ, RZ, R6 ;  /* 0x000000ffff0d7224 */ /* 0x000fe400078e0006 */
[----:B------:R-:W-:Y:S01]  /*c950*/  IMAD.MOV.U32 R12, RZ, RZ, 0x2 ;  /* 0x00000002ff0c7424 */ /* 0x000fe200078e00ff */
[----:B------:R-:W-:-:S13]  /*c960*/  @P2 IADD3 R9, P0, R18, R14, RZ ;  /* 0x0000000e12092210 */ /* 0x000fda0007f1e0ff */
[----:B------:R-:W-:Y:S05]  /*c970*/  WARPSYNC.COLLECTIVE R15, `(.L_x_121) ;  /* 0x000000000f087348 */ /* 0x000fea0003c00000 */
[----:B------:R0:W1:Y:S02]  /*c980*/  SHFL.IDX P6, R14, R13, R12, R11 ;  /* 0x0000000c0d0e7389 */ /* 0x00006400000c000b */
[----:B01----:R-:W-:Y:S01]  /*c990*/  ENDCOLLECTIVE ;  /* 0x000000000000791b */ /* 0x003fe20003800000 */
.L_x_121:
[----:B------:R-:W-:Y:S01]  /*c9a0*/  @P2 IADD3.X R3, RZ, R2, RZ, P0, !PT ;  /* 0x00000002ff032210 */ /* 0x000fe200007fe4ff */
        /* <DEDUP_REMOVED lines=11> */
.L_x_122:
[----:B------:R-:W-:Y:S02]  /*ca60*/  IMAD.MOV.U32 R13, RZ, RZ, R6 ;  /* 0x000000ffff0d7224 */ /* 0x000fe400078e0006 */
[----:B------:R-:W-:Y:S01]  /*ca70*/  IMAD.MOV.U32 R12, RZ, RZ, 0x3 ;  /* 0x00000003ff0c7424 */ /* 0x000fe200078e00ff */
[----:B------:R-:W-:-:S13]  /*ca80*/  @P2 IADD3 R3, P0, R18, R14, RZ ;  /* 0x0000000e12032210 */ /* 0x000fda0007f1e0ff */
[----:B------:R-:W-:Y:S05]  /*ca90*/  WARPSYNC.COLLECTIVE R15, `(.L_x_123) ;  /* 0x000000000f087348 */ /* 0x000fea0003c00000 */
[----:B------:R0:W1:Y:S02]  /*caa0*/  SHFL.IDX P6, R14, R13, R12, R11 ;  /* 0x0000000c0d0e7389 */ /* 0x00006400000c000b */
[----:B01----:R-:W-:Y:S01]  /*cab0*/  ENDCOLLECTIVE ;  /* 0x000000000000791b */ /* 0x003fe20003800000 */
.L_x_123:
[----:B------:R-:W-:-:S05]  /*cac0*/  @P2 IMAD.X R2, RZ, RZ, R2, P0 ;  /* 0x000000ffff022224 */ /* 0x000fca00000e0602 */
[----:B------:R-:W-:-:S04]  /*cad0*/  @P2 LOP3.LUT R3, R3, R2, RZ, 0x3c, !PT ;  /* 0x0000000203032212 */ /* 0x000fc800078e3cff */
[----:B------:R-:W-:Y:S01]  /*cae0*/  @P2 LOP3.LUT R2, R3, R2, RZ, 0x3c, !PT ;  /* 0x0000000203022212 */ /* 0x000fe200078e3cff */
[----:B------:R-:W-:-:S03]  /*caf0*/  IMAD.MOV.U32 R13, RZ, RZ, R5 ;  /* 0x000000ffff0d7224 */ /* 0x000fc600078e0005 */
[----:B------:R-:W-:-:S05]  /*cb00*/  @P2 LOP3.LUT R3, R3, R2, RZ, 0x3c, !PT ;  /* 0x0000000203032212 */ /* 0x000fca00078e3cff */
[----:B------:R-:W-:Y:S01]  /*cb10*/  @!PT LDS RZ, [RZ] ;  /* 0x00000000fffff984 */ /* 0x000fe20000000800 */
[----:B------:R-:W-:Y:S01]  /*cb20*/  @!PT LDS RZ, [RZ] ;  /* 0x00000000fffff984 */ /* 0x000fe20000000800 */
[----:B------:R-:W-:Y:S01]  /*cb30*/  @!PT LDS RZ, [RZ] ;  /* 0x00000000fffff984 */ /* 0x000fe20000000800 */
[----:B------:R0:W-:Y:S01]  /*cb40*/  @P2 LDGSTS.E.BYPASS.LTC128B.128 [R4+0xf000], desc[UR36][R2.64], !P1 ;  /* 0x0f00000002042fae */ /* 0x0001e2000c901d64 */
[----:B------:R-:W-:Y:S02]  /*cb50*/  ISETP.GE.AND P2, PT, R17, 0x61, PT ;  /* 0x000000611100780c */ /* 0x000fe40003f46270 */
[----:B------:R-:W-:-:S11]  /*cb60*/  MOV R6, R14 ;  /* 0x0000000e00067202 */ /* 0x000fd60000000f00 */
[----:B0-----:R-:W-:Y:S05]  /*cb70*/  WARPSYNC.COLLECTIVE R15, `(.L_x_124) ;  /* 0x000000000f087348 */ /* 0x001fea0003c00000 */
[----:B------:R1:W2:Y:S02]  /*cb80*/  SHFL.IDX P6, R14, R13, R12, R11 ;  /* 0x0000000c0d0e7389 */ /* 0x0002a400000c000b */
[----:B012---:R-:W-:Y:S01]  /*cb90*/  ENDCOLLECTIVE ;  /* 0x000000000000791b */ /* 0x007fe20003800000 */
.L_x_124:
[----:B------:R-:W-:Y:S02]  /*cba0*/  IMAD.MOV.U32 R13, RZ, RZ, R7 ;  /* 0x000000ffff0d7224 */ /* 0x000fe400078e0007 */
[----:B------:R-:W-:Y:S02]  /*cbb0*/  IMAD.MOV.U32 R12, RZ, RZ, RZ ;  /* 0x000000ffff0c7224 */ /* 0x000fe400078e00ff */
[----:B------:R-:W-:-:S07]  /*cbc0*/  IMAD.MOV.U32 R5, RZ, RZ, R14 ;  /* 0x000000ffff057224 */ /* 0x000fce00078e000e */
[----:B------:R-:W-:Y:S05]  /*cbd0*/  WARPSYNC.COLLECTIVE R15, `(.L_x_125) ;  /* 0x000000000f087348 */ /* 0x000fea0003c00000 */
[----:B------:R0:W1:Y:S02]  /*cbe0*/  SHFL.IDX P6, R14, R13, R12, R11 ;  /* 0x0000000c0d0e7389 */ /* 0x00006400000c000b */
[----:B01----:R-:W-:Y:S01]  /*cbf0*/  ENDCOLLECTIVE ;  /* 0x000000000000791b */ /* 0x003fe20003800000 */
.L_x_125:
[----:B------:R-:W-:-:S05]  /*cc00*/  @P2 IADD3 R5, P0, R18, R5, RZ ;  /* 0x0000000512052210 */ /* 0x000fca0007f1e0ff */
[----:B------:R-:W-:Y:S02]  /*cc10*/  @P2 IMAD.X R6, RZ, RZ, R6, P0 ;  /* 0x000000ffff062224 */ /* 0x000fe400000e0606 */
[----:B------:R-:W-:Y:S02]  /*cc20*/  @P2 IMAD.MOV.U32 R2, RZ, RZ, R5 ;  /* 0x000000ffff022224 */ /* 0x000fe400078e0005 */
[----:B------:R-:W-:Y:S01]  /*cc30*/  @P2 IMAD.MOV.U32 R3, RZ, RZ, R6 ;  /* 0x000000ffff032224 */ /* 0x000fe200078e0006 */
[----:B------:R-:W-:-:S04]  /*cc40*/  MOV R13, R8 ;  /* 0x00000008000d7202 */ /* 0x000fc80000000f00 */
[----:B------:R-:W-:Y:S01]  /*cc50*/  @!PT LDS RZ, [RZ] ;  /* 0x00000000fffff984 */ /* 0x000fe20000000800 */
[----:B------:R-:W-:Y:S01]  /*cc60*/  @!PT LDS RZ, [RZ] ;  /* 0x00000000fffff984 */ /* 0x000fe20000000800 */
[----:B------:R-:W-:Y:S01]  /*cc70*/  @!PT LDS RZ, [RZ] ;  /* 0x00000000fffff984 */ /* 0x000fe20000000800 */
[----:B------:R0:W-:Y:S01]  /*cc80*/  @P2 LDGSTS.E.BYPASS.LTC128B.128 [R4+0xf800], desc[UR36][R2.64], !P1 ;  /* 0x0f80000002042fae */ /* 0x0001e2000c901d64 */
[----:B------:R-:W-:-:S07]  /*cc90*/  IMAD.MOV.U32 R7, RZ, RZ, R14 ;  /* 0x000000ffff077224 */ /* 0x000fce00078e000e */
[----:B0-----:R-:W-:Y:S05]  /*cca0*/  WARPSYNC.COLLECTIVE R15, `(.L_x_126) ;  /* 0x000000000f087348 */ /* 0x001fea0003c00000 */
[----:B------:R1:W2:Y:S02]  /*ccb0*/  SHFL.IDX P6, R14, R13, R12, R11 ;  /* 0x0000000c0d0e7389 */ /* 0x0002a400000c000b */
[----:B012---:R-:W-:Y:S01]  /*ccc0*/  ENDCOLLECTIVE ;  /* 0x000000000000791b */ /* 0x007fe20003800000 */
.L_x_126:
[----:B------:R-:W-:Y:S05]  /*ccd0*/  BRA `(.L_x_127) ;  /* 0xffffffc8001c7947 */ /* 0x000fea000383ffff */
.L_x_54:
[----:B------:R-:W-:Y:S02]  /*cce0*/  IMAD.MOV.U32 R13, RZ, RZ, R6 ;  /* 0x000000ffff0d7224 */ /* 0x000fe400078e0006 */
[----:B------:R-:W-:Y:S02]  /*ccf0*/  IMAD.MOV.U32 R12, RZ, RZ, RZ ;  /* 0x000000ffff0c7224 */ /* 0x000fe400078e00ff */
[----:B------:R-:W-:Y:S02]  /*cd00*/  IMAD.MOV.U32 R11, RZ, RZ, 0x1c1f ;  /* 0x00001c1fff0b7424 */ /* 0x000fe400078e00ff */
[----:B------:R-:W-:Y:S02]  /*cd10*/  IMAD.MOV.U32 R15, RZ, RZ, -0x1 ;  /* 0xffffffffff0f7424 */ /* 0x000fe400078e00ff */
[----:B------:R-:W-:-:S07]  /*cd20*/  IMAD R0, R0, 0xc0, R18 ;  /* 0x000000c000007824 */ /* 0x000fce00078e0212 */
[----:B-----5:R-:W-:Y:S05]  /*cd30*/  WARPSYNC.COLLECTIVE R15, `(.L_x_128) ;  /* 0x000000000f087348 */ /* 0x020fea0003c00000 */
[----:B------:R0:W1:Y:S02]  /*cd40*/  SHFL.IDX P6, R14, R13, R12, R11 ;  /* 0x0000000c0d0e7389 */ /* 0x00006400000c000b */
[----:B01---5:R-:W-:Y:S01]  /*cd50*/  ENDCOLLECTIVE ;  /* 0x000000000000791b */ /* 0x023fe20003800000 */
.L_x_128:
[C---:B------:R-:W-:Y:S02]  /*cd60*/  ISETP.GE.AND P1, PT, R0.reuse, UR44, PT ;  /* 0x0000002c00007c0c */ /* 0x040fe4000bf26270 */
[----:B------:R-:W-:Y:S01]  /*cd70*/  IADD3 R8, R0, 0x20, RZ ;  /* 0x0000002000087810 */ /* 0x000fe20007ffe0ff */
[----:B------:R-:W-:Y:S02]  /*cd80*/  IMAD.MOV.U32 R13, RZ, RZ, R4 ;  /* 0x000000ffff0d7224 */ /* 0x000fe400078e0004 */
[----:B------:R-:W-:-:S08]  /*cd90*/  IMAD.MOV.U32 R2, RZ, RZ, R14 ;  /* 0x000000ffff027224 */ /* 0x000fd000078e000e */
[----:B------:R-:W-:Y:S05]  /*cda0*/  WARPSYNC.COLLECTIVE R15, `(.L_x_129) ;  /* 0x000000000f087348 */ /* 0x000fea0003c00000 */
[----:B------:R0:W1:Y:S02]  /*cdb0*/  SHFL.IDX P6, R14, R13, R12, R11 ;  /* 0x0000000c0d0e7389 */ /* 0x00006400000c000b */
[----:B01----:R-:W-:Y:S01]  /*cdc0*/  ENDCOLLECTIVE ;  /* 0x000000000000791b */ /* 0x003fe20003800000 */
.L_x_129:
[----:B------:R-:W-:Y:S02]  /*cdd0*/  IMAD.MOV.U32 R13, RZ, RZ, R6 ;  /* 0x000000ffff0d7224 */ /* 0x000fe400078e0006 */
[----:B------:R-:W-:Y:S01]  /*cde0*/  IMAD.MOV.U32 R12, RZ, RZ, 0x1 ;  /* 0x00000001ff0c7424 */ /* 0x000fe200078e00ff */
[----:B------:R-:W-:-:S05]  /*cdf0*/  @!P1 IADD3 R14, P0, R17, R14, RZ ;  /* 0x0000000e110e9210 */ /* 0x000fca0007f1e0ff */
[----:B------:R-:W-:Y:S02]  /*ce00*/  @!P1 IMAD.X R3, RZ, RZ, R2, P0 ;  /* 0x000000ffff039224 */ /* 0x000fe400000e0602 */
[----:B------:R-:W-:-:S07]  /*ce10*/  @!P1 IMAD.MOV.U32 R2, RZ, RZ, R14 ;  /* 0x000000ffff029224 */ /* 0x000fce00078e000e */
[----:B------:R-:W-:Y:S05]  /*ce20*/  WARPSYNC.COLLECTIVE R15, `(.L_x_130) ;  /* 0x000000000f087348 */ /* 0x000fea0003c00000 */
[----:B------:R0:W1:Y:S02]  /*ce30*/  SHFL.IDX P6, R14, R13, R12, R11 ;  /* 0x0000000c0d0e7389 */ /* 0x00006400000c000b */
[----:B01----:R-:W-:Y:S01]  /*ce40*/  ENDCOLLECTIVE ;  /* 0x000000000000791b */ /* 0x003fe20003800000 */
.L_x_130:
[----:B------:R-:W-:Y:S01]  /*ce50*/  @!PT LDS RZ, [RZ] ;  /* 0x00000000fffff984 */ /* 0x000fe20000000800 */
[----:B------:R-:W-:Y:S01]  /*ce60*/  @!PT LDS RZ, [RZ] ;  /* 0x00000000fffff984 */ /* 0x000fe20000000800 */
[----:B------:R-:W-:Y:S01]  /*ce70*/  @!PT LDS RZ, [RZ] ;  /* 0x00000000fffff984 */ /* 0x000fe20000000800 */
[----:B------:R0:W-:Y:S01]  /*ce80*/  @!P1 LDGSTS.E.BYPASS.LTC128B.128 [R10+0xb000], desc[UR36][R2.64], !P5 ;  /* 0x0b000000020a9fae */ /* 0x0001e2000e901d64 */
[----:B------:R-:W-:Y:S01]  /*ce90*/  ISETP.GE.AND P1, PT, R8, UR44, PT ;  /* 0x0000002c08007c0c */ /* 0x000fe2000bf26270 */
[----:B------:R-:W-:Y:S02]  /*cea0*/  VIADD R8, R0, 0x40 ;  /* 0x0000004000087836 */ /* 0x000fe40000000000 */
[----:B------:R-:W-:Y:S02]  /*ceb0*/  IMAD.MOV.U32 R13, RZ, RZ, R4 ;  /* 0x000000ffff0d7224 */ /* 0x000fe400078e0004 */
[----:B0-----:R-:W-:-:S08]  /*cec0*/  IMAD.MOV.U32 R2, RZ, RZ, R14 ;  /* 0x000000ffff027224 */ /* 0x001fd000078e000e */
[----:B------:R-:W-:Y:S05]  /*ced0*/  WARPSYNC.COLLECTIVE R15, `(.L_x_131) ;  /* 0x000000000f087348 */ /* 0x000fea0003c00000 */
[----:B------:R0:W1:Y:S02]  /*cee0*/  SHFL.IDX P6, R14, R13, R12, R11 ;  /* 0x0000000c0d0e7389 */ /* 0x00006400000c000b */
[----:B01----:R-:W-:Y:S01]  /*cef0*/  ENDCOLLECTIVE ;  /* 0x000000000000791b */ /* 0x003fe20003800000 */
.L_x_131:
[----:B------:R-:W-:Y:S01]  /*cf00*/  IMAD.MOV.U32 R13, RZ, RZ, R6 ;  /* 0x000000ffff0d7224 */ /* 0x000fe200078e0006 */
[----:B------:R-:W-:Y:S02]  /*cf10*/  MOV R12, 0x2 ;  /* 0x00000002000c7802 */ /* 0x000fe40000000f00 */
[----:B------:R-:W-:-:S05]  /*cf20*/  @!P1 IADD3 R14, P0, R17, R14, RZ ;  /* 0x0000000e110e9210 */ /* 0x000fca0007f1e0ff */
[----:B------:R-:W-:Y:S02]  /*cf30*/  @!P1 IMAD.X R3, RZ, RZ, R2, P0 ;  /* 0x000000ffff039224 */ /* 0x000fe400000e0602 */
[----:B------:R-:W-:-:S07]  /*cf40*/  @!P1 IMAD.MOV.U32 R2, RZ, RZ, R14 ;  /* 0x000000ffff029224 */ /* 0x000fce00078e000e */
[----:B------:R-:W-:Y:S05]  /*cf50*/  WARPSYNC.COLLECTIVE R15, `(.L_x_132) ;  /* 0x000000000f087348 */ /* 0x000fea0003c00000 */
[----:B------:R0:W1:Y:S02]  /*cf60*/  SHFL.IDX P6, R14, R13, R12, R11 ;  /* 0x0000000c0d0e7389 */ /* 0x00006400000c000b */
[----:B01----:R-:W-:Y:S01]  /*cf70*/  ENDCOLLECTIVE ;  /* 0x000000000000791b */ /* 0x003fe20003800000 */
.L_x_132:
[----:B------:R-:W-:Y:S01]  /*cf80*/  @!PT LDS RZ, [RZ] ;  /* 0x00000000fffff984 */ /* 0x000fe20000000800 */
[----:B------:R-:W-:Y:S01]  /*cf90*/  @!PT LDS RZ, [RZ] ;  /* 0x00000000fffff984 */ /* 0x000fe20000000800 */
[----:B------:R-:W-:Y:S01]  /*cfa0*/  @!PT LDS RZ, [RZ] ;  /* 0x00000000fffff984 */ /* 0x000fe20000000800 */
[----:B------:R0:W-:Y:S01]  /*cfb0*/  @!P1 LDGSTS.E.BYPASS.LTC128B.128 [R10+0xb800], desc[UR36][R2.64], !P5 ;  /* 0x0b800000020a9fae */ /* 0x0001e2000e901d64 */
[----:B------:R-:W-:Y:S01]  /*cfc0*/  ISETP.GE.AND P1, PT, R8, UR44, PT ;  /* 0x0000002c08007c0c */ /* 0x000fe2000bf26270 */
[----:B------:R-:W-:Y:S02]  /*cfd0*/  IMAD.MOV.U32 R13, RZ, RZ, R4 ;  /* 0x000000ffff0d7224 */ /* 0x000fe400078e0004 */
[----:B0-----:R-:W-:-:S10]  /*cfe0*/  IMAD.MOV.U32 R2, RZ, RZ, R14 ;  /* 0x000000ffff027224 */ /* 0x001fd400078e000e */
[----:B------:R-:W-:Y:S05]  /*cff0*/  WARPSYNC.COLLECTIVE R15, `(.L_x_133) ;  /* 0x000000000f087348 */ /* 0x000fea0003c00000 */
[----:B------:R0:W1:Y:S02]  /*d000*/  SHFL.IDX P6, R14, R13, R12, R11 ;  /* 0x0000000c0d0e7389 */ /* 0x00006400000c000b */
[----:B01----:R-:W-:Y:S01]  /*d010*/  ENDCOLLECTIVE ;  /* 0x000000000000791b */ /* 0x003fe20003800000 */
.L_x_133:
        /* <DEDUP_REMOVED lines=8> */
.L_x_134:
[----:B------:R-:W-:Y:S01]  /*d0a0*/  @!PT LDS RZ, [RZ] ;  /* 0x00000000fffff984 */ /* 0x000fe20000000800 */
[----:B------:R-:W-:Y:S01]  /*d0b0*/  @!PT LDS RZ, [RZ] ;  /* 0x00000000fffff984 */ /* 0x000fe20000000800 */
[----:B------:R-:W-:Y:S01]  /*d0c0*/  @!PT LDS RZ, [RZ] ;  /* 0x00000000fffff984 */ /* 0x000fe20000000800 */
[----:B------:R0:W-:Y:S01]  /*d0d0*/  @!P1 LDGSTS.E.BYPASS.LTC128B.128 [R10+0xc000], desc[UR36][R2.64], !P5 ;  /* 0x0c000000020a9fae */ /* 0x0001e2000e901d64 */
[----:B------:R-:W-:Y:S01]  /*d0e0*/  IMAD.MOV.U32 R13, RZ, RZ, R4 ;  /* 0x000000ffff0d7224 */ /* 0x000fe200078e0004 */
[C---:B0-----:R-:W-:Y:S01]  /*d0f0*/  IADD3 R2, R0.reuse, 0x60, RZ ;  /* 0x0000006000027810 */ /* 0x041fe20007ffe0ff */
[----:B------:R-:W-:-:S03]  /*d100*/  VIADD R4, R0, 0x80 ;  /* 0x0000008000047836 */ /* 0x000fc60000000000 */
[----:B------:R-:W-:Y:S01]  /*d110*/  ISETP.GE.AND P1, PT, R2, UR44, PT ;  /* 0x0000002c02007c0c */ /* 0x000fe2000bf26270 */
[----:B------:R-:W-:-:S12]  /*d120*/  IMAD.MOV.U32 R6, RZ, RZ, R14 ;  /* 0x000000ffff067224 */ /* 0x000fd800078e000e */
[----:B------:R-:W-:Y:S05]  /*d130*/  WARPSYNC.COLLECTIVE R15, `(.L_x_135) ;  /* 0x000000000f087348 */ /* 0x000fea0003c00000 */
[----:B------:R0:W1:Y:S02]  /*d140*/  SHFL.IDX P6, R14, R13, R12, R11 ;  /* 0x0000000c0d0e7389 */ /* 0x00006400000c000b */
[----:B01----:R-:W-:Y:S01]  /*d150*/  ENDCOLLECTIVE ;  /* 0x000000000000791b */ /* 0x003fe20003800000 */
.L_x_135:
[----:B------:R-:W-:Y:S02]  /*d160*/  IMAD.MOV.U32 R13, RZ, RZ, R7 ;  /* 0x000000ffff0d7224 */ /* 0x000fe400078e0007 */
[----:B------:R-:W-:Y:S01]  /*d170*/  IMAD.MOV.U32 R12, RZ, RZ, RZ ;  /* 0x000000ffff0c7224 */ /* 0x000fe200078e00ff */
[----:B------:R-:W-:-:S13]  /*d180*/  @!P1 IADD3 R2, P0, R17, R14, RZ ;  /* 0x0000000e11029210 */ /* 0x000fda0007f1e0ff */
[----:B------:R-:W-:Y:S05]  /*d190*/  WARPSYNC.COLLECTIVE R15, `(.L_x_136) ;  /* 0x000000000f087348 */ /* 0x000fea0003c00000 */
[----:B------:R0:W1:Y:S02]  /*d1a0*/  SHFL.IDX P6, R14, R13, R12, R11 ;  /* 0x0000000c0d0e7389 */ /* 0x00006400000c000b */
[----:B01----:R-:W-:Y:S01]  /*d1b0*/  ENDCOLLECTIVE ;  /* 0x000000000000791b */ /* 0x003fe20003800000 */
.L_x_136:
[----:B------:R-:W-:-:S05]  /*d1c0*/  @!P1 IMAD.X R3, RZ, RZ, R6, P0 ;  /* 0x000000ffff039224 */ /* 0x000fca00000e0606 */
        /* <DEDUP_REMOVED lines=10> */
.L_x_137:
[----:B------:R-:W-:Y:S01]  /*d270*/  MOV R13, R7 ;  /* 0x00000007000d7202 */ /* 0x000fe20000000f00 */
[----:B------:R-:W-:Y:S01]  /*d280*/  IMAD.MOV.U32 R12, RZ, RZ, 0x1 ;  /* 0x00000001ff0c7424 */ /* 0x000fe200078e00ff */
[----:B------:R-:W-:-:S05]  /*d290*/  @!P1 IADD3 R14, P0, R17, R14, RZ ;  /* 0x0000000e110e9210 */ /* 0x000fca0007f1e0ff */
[----:B------:R-:W-:Y:S02]  /*d2a0*/  @!P1 IMAD.X R3, RZ, RZ, R2, P0 ;  /* 0x000000ffff039224 */ /* 0x000fe400000e0602 */
[----:B------:R-:W-:-:S07]  /*d2b0*/  @!P1 IMAD.MOV.U32 R2, RZ, RZ, R14 ;  /* 0x000000ffff029224 */ /* 0x000fce00078e000e */
[----:B------:R-:W-:Y:S05]  /*d2c0*/  WARPSYNC.COLLECTIVE R15, `(.L_x_138) ;  /* 0x000000000f087348 */ /* 0x000fea0003c00000 */
[----:B------:R0:W1:Y:S02]  /*d2d0*/  SHFL.IDX P6, R14, R13, R12, R11 ;  /* 0x0000000c0d0e7389 */ /* 0x00006400000c000b */
[----:B01----:R-:W-:Y:S01]  /*d2e0*/  ENDCOLLECTIVE ;  /* 0x000000000000791b */ /* 0x003fe20003800000 */
.L_x_138:
[----:B------:R-:W-:Y:S01]  /*d2f0*/  @!PT LDS RZ, [RZ] ;  /* 0x00000000fffff984 */ /* 0x000fe20000000800 */
[----:B------:R-:W-:Y:S01]  /*d300*/  @!PT LDS RZ, [RZ] ;  /* 0x00000000fffff984 */ /* 0x000fe20000000800 */
[----:B------:R-:W-:Y:S01]  /*d310*/  @!PT LDS RZ, [RZ] ;  /* 0x00000000fffff984 */ /* 0x000fe20000000800 */
[----:B------:R0:W-:Y:S01]  /*d320*/  @!P1 LDGSTS.E.BYPASS.LTC128B.128 [R10+0xd000], desc[UR36][R2.64], !P5 ;  /* 0x0d000000020a9fae */ /* 0x0001e2000e901d64 */
[----:B------:R-:W-:Y:S02]  /*d330*/  IMAD.MOV.U32 R13, RZ, RZ, R5 ;  /* 0x000000ffff0d7224 */ /* 0x000fe400078e0005 */
[----:B------:R-:W-:-:S07]  /*d340*/  IMAD.MOV.U32 R7, RZ, RZ, R14 ;  /* 0x000000ffff077224 */ /* 0x000fce00078e000e */
[----:B0-----:R-:W-:Y:S05]  /*d350*/  WARPSYNC.COLLECTIVE R15, `(.L_x_139) ;  /* 0x000000000f087348 */ /* 0x001fea0003c00000 */
[----:B------:R1:W2:Y:S02]  /*d360*/  SHFL.IDX P6, R14, R13, R12, R11 ;  /* 0x0000000c0d0e7389 */ /* 0x0002a400000c000b */
[----:B012---:R-:W-:Y:S01]  /*d370*/  ENDCOLLECTIVE ;  /* 0x000000000000791b */ /* 0x007fe20003800000 */
.L_x_139:
[----:B------:R-:W-:Y:S05]  /*d380*/  BRA `(.L_x_140) ;  /* 0xffffffcc000c7947 */ /* 0x000fea000383ffff */
.L_x_55:
[----:B0-----:R-:W-:-:S04]  /*d390*/  IMAD.U32 R3, RZ, RZ, UR43 ;  /* 0x0000002bff037e24 */ /* 0x001fc8000f8e00ff */
[----:B------:R0:W1:Y:S03]  /*d3a0*/  SYNCS.PHASECHK.TRANS64.TRYWAIT P0, [R3+URZ+0x13220], R0 ;  /* 0x01322000030075a7 */ /* 0x000066000800017f */
[----:B-1----:R-:W-:Y:S05]  /*d3b0*/  @!P0 NANOSLEEP.SYNCS 0x989680 ;  /* 0x009896800000895d */ /* 0x002fea0003900000 */
[----:B------:R-:W1:Y:S02]  /*d3c0*/  @!P0 SYNCS.PHASECHK.TRANS64 P0, [R3+URZ+0x13220], R0 ;  /* 0x01322000030085a7 */ /* 0x000e64000800007f */
[----:B-1----:R-:W-:Y:S05]  /*d3d0*/  @!P0 BRA `(.L_x_55) ;  /* 0xfffffffc00ec8947 */ /* 0x002fea000383ffff */
[----:B------:R-:W-:Y:S05]  /*d3e0*/  BRA `(.L_x_141) ;  /* 0xffffffcc003c7947 */ /* 0x000fea000383ffff */
.L_x_59:
[----:B0-----:R0:W1:Y:S02]  /*d3f0*/  SYNCS.PHASECHK.TRANS64.TRYWAIT P0, [R0+URZ+0x13280], R24 ;  /* 0x01328018000075a7 */ /* 0x001064000800017f */
[----:B-1----:R-:W-:Y:S05]  /*d400*/  @!P0 NANOSLEEP.SYNCS 0x989680 ;  /* 0x009896800000895d */ /* 0x002fea0003900000 */
[----:B------:R-:W1:Y:S02]  /*d410*/  @!P0 SYNCS.PHASECHK.TRANS64 P0, [R0+URZ+0x13280], R24 ;  /* 0x01328018000085a7 */ /* 0x000e64000800007f */
[----:B-1----:R-:W-:Y:S05]  /*d420*/  @!P0 BRA `(.L_x_59) ;  /* 0xfffffffc00f08947 */ /* 0x002fea000383ffff */
[----:B------:R-:W-:Y:S05]  /*d430*/  BRA `(.L_x_142) ;  /* 0xffffffd000647947 */ /* 0x000fea000383ffff */
.L_x_60:
[----:B------:R-:W-:Y:S01]  /*d440*/  BSSY B0, `(.L_x_143) ;  /* 0x0000008000007945 */ /* 0x000fe20003800000 */
[----:B------:R-:W-:Y:S02]  /*d450*/  IMAD.MOV.U32 R13, RZ, RZ, R10 ;  /* 0x000000ffff0d7224 */ /* 0x000fe400078e000a */
[----:B------:R-:W-:Y:S02]  /*d460*/  IMAD.MOV.U32 R12, RZ, RZ, RZ ;  /* 0x000000ffff0c7224 */ /* 0x000fe400078e00ff */
[----:B------:R-:W-:Y:S02]  /*d470*/  IMAD.MOV.U32 R11, RZ, RZ, 0x1c1f ;  /* 0x00001c1fff0b7424 */ /* 0x000fe400078e00ff */
[----:B------:R-:W-:-:S07]  /*d480*/  IMAD.MOV.U32 R15, RZ, RZ, -0x1 ;  /* 0xffffffffff0f7424 */ /* 0x000fce00078e00ff */
[----:B0-----:R-:W-:Y:S05]  /*d490*/  WARPSYNC.COLLECTIVE R15, `(.L_x_144) ;  /* 0x000000000f087348 */ /* 0x001fea0003c00000 */
[----:B------:R1:W2:Y:S02]  /*d4a0*/  SHFL.IDX P6, R14, R13, R12, R11 ;  /* 0x0000000c0d0e7389 */ /* 0x0002a400000c000b */
[----:B012---:R-:W-:Y:S01]  /*d4b0*/  ENDCOLLECTIVE ;  /* 0x000000000000791b */ /* 0x007fe20003800000 */
.L_x_144:
[----:B------:R-:W-:Y:S05]  /*d4c0*/  BSYNC B0 ;  /* 0x0000000000007941 */ /* 0x000fea0003800000 */
.L_x_143:
[----:B------:R-:W0:Y:S01]  /*d4d0*/  S2R R2, SR_TID.X ;  /* 0x0000000000027919 */ /* 0x000e220000002100 */
[----:B------:R-:W-:Y:S01]  /*d4e0*/  IMAD.MOV.U32 R13, RZ, RZ, R9 ;  /* 0x000000ffff0d7224 */ /* 0x000fe200078e0009 */
[----:B------:R-:W-:Y:S01]  /*d4f0*/  MOV R3, R14 ;  /* 0x0000000e00037202 */ /* 0x000fe20000000f00 */
[----:B------:R-:W-:Y:S02]  /*d500*/  IMAD.MOV.U32 R12, RZ, RZ, RZ ;  /* 0x000000ffff0c7224 */ /* 0x000fe400078e00ff */
[----:B------:R-:W-:Y:S02]  /*d510*/  IMAD.MOV.U32 R11, RZ, RZ, 0x1c1f ;  /* 0x00001c1fff0b7424 */ /* 0x000fe400078e00ff */
[----:B------:R-:W-:Y:S02]  /*d520*/  IMAD.MOV.U32 R15, RZ, RZ, -0x1 ;  /* 0xffffffffff0f7424 */ /* 0x000fe400078e00ff */
[----:B------:R-:W-:-:S07]  /*d530*/  VIADD R6, R6, UR43 ;  /* 0x0000002b06067c36 */ /* 0x000fce0008000000 */
[----:B0-----:R-:W-:Y:S05]  /*d540*/  WARPSYNC.COLLECTIVE R15, `(.L_x_145) ;  /* 0x000000000f087348 */ /* 0x001fea0003c00000 */
[----:B------:R1:W2:Y:S02]  /*d550*/  SHFL.IDX P6, R14, R13, R12, R11 ;  /* 0x0000000c0d0e7389 */ /* 0x0002a400000c000b */
[----:B012---:R-:W-:Y:S01]  /*d560*/  ENDCOLLECTIVE ;  /* 0x000000000000791b */ /* 0x007fe20003800000 */
.L_x_145:
[----:B------:R-:W-:Y:S01]  /*d570*/  MOV R13, R10 ;  /* 0x0000000a000d7202 */ /* 0x000fe20000000f00 */
[----:B------:R-:W-:Y:S02]  /*d580*/  IMAD.MOV.U32 R12, RZ, RZ, 0x1 ;  /* 0x00000001ff0c7424 */ /* 0x000fe400078e00ff */
[----:B------:R-:W-:Y:S02]  /*d590*/  IMAD.SHL.U32 R15, R2, 0x10, RZ ;  /* 0x00000010020f7824 */ /* 0x000fe400078e00ff */
[----:B------:R-:W-:-:S03]  /*d5a0*/  IMAD.MOV.U32 R2, RZ, RZ, R14 ;  /* 0x000000ffff027224 */ /* 0x000fc600078e000e */
[----:B------:R-:W-:-:S04]  /*d5b0*/  LOP3.LUT R15, R15, 0x30, RZ, 0xc0, !PT ;  /* 0x000000300f0f7812 */ /* 0x000fc800078ec0ff */
[----:B------:R-:W-:Y:S01]  /*d5c0*/  IADD3 R2, P0, R15, R2, RZ ;  /* 0x000000020f027210 */ /* 0x000fe20007f1e0ff */
[----:B------:R-:W-:-:S04]  /*d5d0*/  IMAD.MOV.U32 R15, RZ, RZ, -0x1 ;  /* 0xffffffffff0f7424 */ /* 0x000fc800078e00ff */
[----:B------:R-:W-:-:S08]  /*d5e0*/  IMAD.X R3, RZ, RZ, R3, P0 ;  /* 0x000000ffff037224 */ /* 0x000fd000000e0603 */
[----:B------:R-:W-:Y:S05]  /*d5f0*/  WARPSYNC.COLLECTIVE R15, `(.L_x_146) ;  /* 0x000000000f087348 */ /* 0x000fea0003c00000 */
[----:B------:R0:W1:Y:S02]  /*d600*/  SHFL.IDX P6, R14, R13, R12, R11 ;  /* 0x0000000c0d0e7389 */ /* 0x00006400000c000b */
[----:B01----:R-:W-:Y:S01]  /*d610*/  ENDCOLLECTIVE ;  /* 0x000000000000791b */ /* 0x003fe20003800000 */
.L_x_146:
[----:B------:R-:W-:Y:S01]  /*d620*/  @!PT LDS RZ, [RZ] ;  /* 0x00000000fffff984 */ /* 0x000fe20000000800 */
[----:B------:R-:W-:Y:S01]  /*d630*/  @!PT LDS RZ, [RZ] ;  /* 0x00000000fffff984 */ /* 0x000fe20000000800 */
[----:B------:R-:W-:Y:S01]  /*d640*/  @!PT LDS RZ, [RZ] ;  /* 0x00000000fffff984 */ /* 0x000fe20000000800 */
[----:B------:R0:W-:Y:S01]  /*d650*/  LDGSTS.E.BYPASS.LTC128B.128 [R6+0x6000], desc[UR36][R2.64], !P2 ;  /* 0x0600000002067fae */ /* 0x0001e2000d101d64 */
[----:B------:R-:W-:Y:S01]  /*d660*/  IMAD.MOV.U32 R13, RZ, RZ, R9 ;  /* 0x000000ffff0d7224 */ /* 0x000fe200078e0009 */
[----:B0-----:R-:W0:Y:S01]  /*d670*/  S2R R2, SR_TID.X ;  /* 0x0000000000027919 */ /* 0x001e220000002100 */
[----:B------:R-:W-:-:S07]  /*d680*/  IMAD.MOV.U32 R3, RZ, RZ, R14 ;  /* 0x000000ffff037224 */ /* 0x000fce00078e000e */
[----:B0-----:R-:W-:Y:S05]  /*d690*/  WARPSYNC.COLLECTIVE R15, `(.L_x_147) ;  /* 0x000000000f087348 */ /* 0x001fea0003c00000 */
[----:B------:R1:W2:Y:S02]  /*d6a0*/  SHFL.IDX P6, R14, R13, R12, R11 ;  /* 0x0000000c0d0e7389 */ /* 0x0002a400000c000b */
[----:B012---:R-:W-:Y:S01]  /*d6b0*/  ENDCOLLECTIVE ;  /* 0x000000000000791b */ /* 0x007fe20003800000 */
.L_x_147:
[----:B------:R-:W-:Y:S01]  /*d6c0*/  IMAD.MOV.U32 R13, RZ, RZ, R10 ;  /* 0x000000ffff0d7224 */ /* 0x000fe200078e000a */
[----:B------:R-:W-:Y:S01]  /*d6d0*/  MOV R12, 0x2 ;  /* 0x00000002000c7802 */ /* 0x000fe20000000f00 */
        /* <DEDUP_REMOVED lines=9> */
.L_x_148:
        /* <DEDUP_REMOVED lines=10> */
.L_x_149:
[----:B------:R-:W-:Y:S02]  /*d810*/  IMAD.MOV.U32 R13, RZ, RZ, R10 ;  /* 0x000000ffff0d7224 */ /* 0x000fe400078e000a */
[----:B------:R-:W-:Y:S02]  /*d820*/  IMAD.MOV.U32 R12, RZ, RZ, 0x3 ;  /* 0x00000003ff0c7424 */ /* 0x000fe400078e00ff */
[----:B------:R-:W-:Y:S02]  /*d830*/  IMAD.SHL.U32 R15, R2, 0x10, RZ ;  /* 0x00000010020f7824 */ /* 0x000fe400078e00ff */
[----:B------:R-:W-:-:S03]  /*d840*/  IMAD.MOV.U32 R2, RZ, RZ, R14 ;  /* 0x000000ffff027224 */ /* 0x000fc600078e000e */
[----:B------:R-:W-:-:S04]  /*d850*/  LOP3.LUT R15, R15, 0x30, RZ, 0xc0, !PT ;  /* 0x000000300f0f7812 */ /* 0x000fc800078ec0ff */
[----:B------:R-:W-:Y:S02]  /*d860*/  IADD3 R2, P0, R15, R2, RZ ;  /* 0x000000020f027210 */ /* 0x000fe40007f1e0ff */
[----:B------:R-:W-:-:S03]  /*d870*/  MOV R15, 0xffffffff ;  /* 0xffffffff000f7802 */ /* 0x000fc60000000f00 */
[----:B------:R-:W-:-:S08]  /*d880*/  IMAD.X R3, RZ, RZ, R3, P0 ;  /* 0x000000ffff037224 */ /* 0x000fd000000e0603 */
[----:B------:R-:W-:Y:S05]  /*d890*/  WARPSYNC.COLLECTIVE R15, `(.L_x_150) ;  /* 0x000000000f087348 */ /* 0x000fea0003c00000 */
[----:B------:R0:W1:Y:S02]  /*d8a0*/  SHFL.IDX P6, R14, R13, R12, R11 ;  /* 0x0000000c0d0e7389 */ /* 0x00006400000c000b */
[----:B01----:R-:W-:Y:S01]  /*d8b0*/  ENDCOLLECTIVE ;  /* 0x000000000000791b */ /* 0x003fe20003800000 */
.L_x_150:
        /* <DEDUP_REMOVED lines=10> */
.L_x_151:
[----:B------:R-:W-:Y:S02]  /*d960*/  IMAD.MOV.U32 R13, RZ, RZ, R17 ;  /* 0x000000ffff0d7224 */ /* 0x000fe400078e0011 */
[----:B------:R-:W-:Y:S02]  /*d970*/  IMAD.MOV.U32 R12, RZ, RZ, RZ ;  /* 0x000000ffff0c7224 */ /* 0x000fe400078e00ff */
[----:B------:R-:W-:Y:S02]  /*d980*/  IMAD.SHL.U32 R3, R3, 0x10, RZ ;  /* 0x0000001003037824 */ /* 0x000fe400078e00ff */
[----:B------:R-:W-:-:S07]  /*d990*/  IMAD.MOV.U32 R2, RZ, RZ, R14 ;  /* 0x000000ffff027224 */ /* 0x000fce00078e000e */
[----:B------:R-:W-:Y:S05]  /*d9a0*/  WARPSYNC.COLLECTIVE R15, `(.L_x_152) ;  /* 0x000000000f087348 */ /* 0x000fea0003c00000 */
[----:B------:R0:W1:Y:S02]  /*d9b0*/  SHFL.IDX P6, R14, R13, R12, R11 ;  /* 0x0000000c0d0e7389 */ /* 0x00006400000c000b */
[----:B01----:R-:W-:Y:S01]  /*d9c0*/  ENDCOLLECTIVE ;  /* 0x000000000000791b */ /* 0x003fe20003800000 */
.L_x_152:
[----:B------:R-:W-:-:S04]  /*d9d0*/  LOP3.LUT R3, R3, 0x30, RZ, 0xc0, !PT ;  /* 0x0000003003037812 */ /* 0x000fc800078ec0ff */
[----:B------:R-:W-:-:S05]  /*d9e0*/  IADD3 R2, P0, R3, R2, RZ ;  /* 0x0000000203027210 */ /* 0x000fca0007f1e0ff */
[----:B------:R-:W-:Y:S01]  /*d9f0*/  IMAD.X R3, RZ, RZ, R10, P0 ;  /* 0x000000ffff037224 */ /* 0x000fe200000e060a */
[----:B------:R-:W-:-:S04]  /*da00*/  MOV R13, R18 ;  /* 0x00000012000d7202 */ /* 0x000fc80000000f00 */
[----:B------:R-:W-:Y:S01]  /*da10*/  @!PT LDS RZ, [RZ] ;  /* 0x00000000fffff984 */ /* 0x000fe20000000800 */
[----:B------:R-:W-:Y:S01]  /*da20*/  @!PT LDS RZ, [RZ] ;  /* 0x00000000fffff984 */ /* 0x000fe20000000800 */
[----:B------:R-:W-:Y:S01]  /*da30*/  @!PT LDS RZ, [RZ] ;  /* 0x00000000fffff984 */ /* 0x000fe20000000800 */
[----:B------:R0:W-:Y:S01]  /*da40*/  LDGSTS.E.BYPASS.LTC128B.128 [R6+0x7800], desc[UR36][R2.64], !P2 ;  /* 0x0780000002067fae */ /* 0x0001e2000d101d64 */
[----:B------:R-:W-:-:S07]  /*da50*/  IMAD.MOV.U32 R17, RZ, RZ, R14 ;  /* 0x000000ffff117224 */ /* 0x000fce00078e000e */
[----:B0-----:R-:W-:Y:S05]  /*da60*/  WARPSYNC.COLLECTIVE R15, `(.L_x_153) ;  /* 0x000000000f087348 */ /* 0x001fea0003c00000 */
[----:B------:R1:W2:Y:S02]  /*da70*/  SHFL.IDX P6, R14, R13, R12, R11 ;  /* 0x0000000c0d0e7389 */ /* 0x0002a400000c000b */
[----:B012---:R-:W-:Y:S01]  /*da80*/  ENDCOLLECTIVE ;  /* 0x000000000000791b */ /* 0x007fe20003800000 */
.L_x_153:
[----:B------:R-:W-:Y:S01]  /*da90*/  IMAD.MOV.U32 R2, RZ, RZ, R14 ;  /* 0x000000ffff027224 */ /* 0x000fe200078e000e */
[----:B------:R-:W-:Y:S06]  /*daa0*/  BRA `(.L_x_154) ;  /* 0xffffffcc00c47947 */ /* 0x000fec000383ffff */
.L_x_65:
[----:B---3--:R3:W4:Y:S02]  /*dab0*/  SYNCS.PHASECHK.TRANS64.TRYWAIT P0, [R0+URZ+0x13240], R24 ;  /* 0x01324018000075a7 */ /* 0x008724000800017f */
[----:B----4-:R-:W-:Y:S05]  /*dac0*/  @!P0 NANOSLEEP.SYNCS 0x989680 ;  /* 0x009896800000895d */ /* 0x010fea0003900000 */
[----:B------:R-:W4:Y:S02]  /*dad0*/  @!P0 SYNCS.PHASECHK.TRANS64 P0, [R0+URZ+0x13240], R24 ;  /* 0x01324018000085a7 */ /* 0x000f24000800007f */
[----:B----4-:R-:W-:Y:S05]  /*dae0*/  @!P0 BRA `(.L_x_65) ;  /* 0xfffffffc00f08947 */ /* 0x010fea000383ffff */
[----:B------:R-:W-:Y:S05]  /*daf0*/  BRA `(.L_x_155) ;  /* 0xffffffd000207947 */ /* 0x000fea000383ffff */
.L_x_66:
[----:B------:R-:W-:Y:S01]  /*db00*/  BSSY B0, `(.L_x_156) ;  /* 0x0000008000007945 */ /* 0x000fe20003800000 */
[----:B------:R-:W-:Y:S02]  /*db10*/  IMAD.MOV.U32 R13, RZ, RZ, R5 ;  /* 0x000000ffff0d7224 */ /* 0x000fe400078e0005 */
[----:B------:R-:W-:Y:S02]  /*db20*/  IMAD.MOV.U32 R12, RZ, RZ, RZ ;  /* 0x000000ffff0c7224 */ /* 0x000fe400078e00ff */
[----:B------:R-:W-:Y:S02]  /*db30*/  IMAD.MOV.U32 R11, RZ, RZ, 0x1c1f ;  /* 0x00001c1fff0b7424 */ /* 0x000fe400078e00ff */
[----:B------:R-:W-:-:S07]  /*db40*/  IMAD.MOV.U32 R15, RZ, RZ, -0x1 ;  /* 0xffffffffff0f7424 */ /* 0x000fce00078e00ff */
[----:B0123--:R-:W-:Y:S05]  /*db50*/  WARPSYNC.COLLECTIVE R15, `(.L_x_157) ;  /* 0x000000000f087348 */ /* 0x00ffea0003c00000 */
[----:B------:R4:W0:Y:S02]  /*db60*/  SHFL.IDX P6, R14, R13, R12, R11 ;  /* 0x0000000c0d0e7389 */ /* 0x00082400000c000b */
[----:B01234-:R-:W-:Y:S01]  /*db70*/  ENDCOLLECTIVE ;  /* 0x000000000000791b */ /* 0x01ffe20003800000 */
.L_x_157:
[----:B------:R-:W-:Y:S05]  /*db80*/  BSYNC B0 ;  /* 0x0000000000007941 */ /* 0x000fea0003800000 */
.L_x_156:
[----:B------:R-:W-:Y:S01]  /*db90*/  IMAD.MOV.U32 R13, RZ, RZ, R4 ;  /* 0x000000ffff0d7224 */ /* 0x000fe200078e0004 */
[----:B------:R-:W-:Y:S01]  /*dba0*/  MOV R11, 0x1c1f ;  /* 0x00001c1f000b7802 */ /* 0x000fe20000000f00 */
[----:B------:R-:W-:Y:S02]  /*dbb0*/  IMAD.MOV.U32 R12, RZ, RZ, RZ ;  /* 0x000000ffff0c7224 */ /* 0x000fe400078e00ff */
[----:B------:R-:W-:Y:S02]  /*dbc0*/  IMAD.MOV.U32 R15, RZ, RZ, -0x1 ;  /* 0xffffffffff0f7424 */ /* 0x000fe400078e00ff */
[----:B------:R-:W-:-:S07]  /*dbd0*/  IMAD.MOV.U32 R3, RZ, RZ, R14 ;  /* 0x000000ffff037224 */ /* 0x000fce00078e000e */
[----:B------:R-:W-:Y:S05]  /*dbe0*/  WARPSYNC.COLLECTIVE R15, `(.L_x_158) ;  /* 0x000000000f087348 */ /* 0x000fea0003c00000 */
[----:B------:R0:W1:Y:S02]  /*dbf0*/  SHFL.IDX P6, R14, R13, R12, R11 ;  /* 0x0000000c0d0e7389 */ /* 0x00006400000c000b */
[----:B01----:R-:W-:Y:S01]  /*dc00*/  ENDCOLLECTIVE ;  /* 0x000000000000791b */ /* 0x003fe20003800000 */
.L_x_158:
[----:B------:R-:W-:Y:S02]  /*dc10*/  IMAD.MOV.U32 R13, RZ, RZ, R5 ;  /* 0x000000ffff0d7224 */ /* 0x000fe400078e0005 */
[----:B------:R-:W-:Y:S02]  /*dc20*/  IMAD.MOV.U32 R12, RZ, RZ, 0x1 ;  /* 0x00000001ff0c7424 */ /* 0x000fe400078e00ff */
[----:B------:R-:W-:-:S07]  /*dc30*/  IMAD.MOV.U32 R2, RZ, RZ, R14 ;  /* 0x000000ffff027224 */ /* 0x000fce00078e000e */
[----:B------:R-:W-:Y:S05]  /*dc40*/  WARPSYNC.COLLECTIVE R15, `(.L_x_159) ;  /* 0x000000000f087348 */ /* 0x000fea0003c00000 */
[----:B------:R0:W1:Y:S02]  /*dc50*/  SHFL.IDX P6, R14, R13, R12, R11 ;  /* 0x0000000c0d0e7389 */ /* 0x00006400000c000b */
[----:B01----:R-:W-:Y:S01]  /*dc60*/  ENDCOLLECTIVE ;  /* 0x000000000000791b */ /* 0x003fe20003800000 */
.L_x_159:
        /* <DEDUP_REMOVED lines=11> */
.L_x_160:
[----:B------:R-:W-:Y:S02]  /*dd20*/  IMAD.MOV.U32 R13, RZ, RZ, R5 ;  /* 0x000000ffff0d7224 */ /* 0x000fe400078e0005 */
[----:B------:R-:W-:Y:S02]  /*dd30*/  IMAD.MOV.U32 R12, RZ, RZ, 0x2 ;  /* 0x00000002ff0c7424 */ /* 0x000fe400078e00ff */
[----:B------:R-:W-:-:S07]  /*dd40*/  IMAD.MOV.U32 R2, RZ, RZ, R14 ;  /* 0x000000ffff027224 */ /* 0x000fce00078e000e */
[----:B------:R-:W-:Y:S05]  /*dd50*/  WARPSYNC.COLLECTIVE R15, `(.L_x_161) ;  /* 0x000000000f087348 */ /* 0x000fea0003c00000 */
[----:B------:R0:W1:Y:S02]  /*dd60*/  SHFL.IDX P6, R14, R13, R12, R11 ;  /* 0x0000000c0d0e7389 */ /* 0x00006400000c000b */
[----:B01----:R-:W-:Y:S01]  /*dd70*/  ENDCOLLECTIVE ;  /* 0x000000000000791b */ /* 0x003fe20003800000 */
.L_x_161:
[----:B------:R-:W-:-:S04]  /*dd80*/  IADD3 R2, P0, R10, R2, RZ ;  /* 0x000000020a027210 */ /* 0x000fc80007f1e0ff */
[----:B------:R-:W-:-:S05]  /*dd90*/  IADD3.X R3, RZ, R3, RZ, P0, !PT ;  /* 0x00000003ff037210 */ /* 0x000fca00007fe4ff */
        /* <DEDUP_REMOVED lines=9> */
.L_x_162:
[----:B------:R-:W-:Y:S02]  /*de30*/  IMAD.MOV.U32 R13, RZ, RZ, R5 ;  /* 0x000000ffff0d7224 */ /* 0x000fe400078e0005 */
[----:B------:R-:W-:Y:S02]  /*de40*/  IMAD.MOV.U32 R12, RZ, RZ, 0x3 ;  /* 0x00000003ff0c7424 */ /* 0x000fe400078e00ff */
[----:B------:R-:W-:-:S07]  /*de50*/  IMAD.MOV.U32 R2, RZ, RZ, R14 ;  /* 0x000000ffff027224 */ /* 0x000fce00078e000e */
[----:B------:R-:W-:Y:S05]  /*de60*/  WARPSYNC.COLLECTIVE R15, `(.L_x_163) ;  /* 0x000000000f087348 */ /* 0x000fea0003c00000 */
[----:B------:R0:W1:Y:S02]  /*de70*/  SHFL.IDX P6, R14, R13, R12, R11 ;  /* 0x0000000c0d0e7389 */ /* 0x00006400000c000b */
[----:B01----:R-:W-:Y:S01]  /*de80*/  ENDCOLLECTIVE ;  /* 0x000000000000791b */ /* 0x003fe20003800000 */
.L_x_163:
[----:B------:R-:W-:-:S05]  /*de90*/  IADD3 R2, P0, R10, R2, RZ ;  /* 0x000000020a027210 */ /* 0x000fca0007f1e0ff */
[----:B------:R-:W-:-:S05]  /*dea0*/  IMAD.X R3, RZ, RZ, R3, P0 ;  /* 0x000000ffff037224 */ /* 0x000fca00000e0603 */
[----:B------:R-:W-:Y:S01]  /*deb0*/  @!PT LDS RZ, [RZ] ;  /* 0x00000000fffff984 */ /* 0x000fe20000000800 */
[----:B------:R-:W-:Y:S01]  /*dec0*/  @!PT LDS RZ, [RZ] ;  /* 0x00000000fffff984 */ /* 0x000fe20000000800 */
[----:B------:R-:W-:Y:S01]  /*ded0*/  @!PT LDS RZ, [RZ] ;  /* 0x00000000fffff984 */ /* 0x000fe20000000800 */
[----:B------:R0:W-:Y:S01]  /*dee0*/  LDGSTS.E.BYPASS.LTC128B.128 [R6+0xf000], desc[UR36][R2.64], !P2 ;  /* 0x0f00000002067fae */ /* 0x0001e2000d101d64 */
[----:B------:R-:W-:Y:S01]  /*def0*/  IMAD.MOV.U32 R13, RZ, RZ, R4 ;  /* 0x000000ffff0d7224 */ /* 0x000fe200078e0004 */
[----:B------:R-:W-:-:S07]  /*df00*/  MOV R5, R14 ;  /* 0x0000000e00057202 */ /* 0x000fce0000000f00 */
[----:B0-----:R-:W-:Y:S05]  /*df10*/  WARPSYNC.COLLECTIVE R15, `(.L_x_164) ;  /* 0x000000000f087348 */ /* 0x001fea0003c00000 */
[----:B------:R1:W2:Y:S02]  /*df20*/  SHFL.IDX P6, R14, R13, R12, R11 ;  /* 0x0000000c0d0e7389 */ /* 0x0002a400000c000b */
[----:B012---:R-:W-:Y:S01]  /*df30*/  ENDCOLLECTIVE ;  /* 0x000000000000791b */ /* 0x007fe20003800000 */
.L_x_164:
[----:B------:R-:W-:Y:S02]  /*df40*/  IMAD.MOV.U32 R13, RZ, RZ, R8 ;  /* 0x000000ffff0d7224 */ /* 0x000fe400078e0008 */
[----:B------:R-:W-:Y:S02]  /*df50*/  IMAD.MOV.U32 R12, RZ, RZ, RZ ;  /* 0x000000ffff0c7224 */ /* 0x000fe400078e00ff */
[----:B------:R-:W-:-:S07]  /*df60*/  IMAD.MOV.U32 R2, RZ, RZ, R14 ;  /* 0x000000ffff027224 */ /* 0x000fce00078e000e */
[----:B------:R-:W-:Y:S05]  /*df70*/  WARPSYNC.COLLECTIVE R15, `(.L_x_165) ;  /* 0x000000000f087348 */ /* 0x000fea0003c00000 */
[----:B------:R0:W1:Y:S02]  /*df80*/  SHFL.IDX P6, R14, R13, R12, R11 ;  /* 0x0000000c0d0e7389 */ /* 0x00006400000c000b */
[----:B01----:R-:W-:Y:S01]  /*df90*/  ENDCOLLECTIVE ;  /* 0x000000000000791b */ /* 0x003fe20003800000 */
.L_x_165:
        /* <DEDUP_REMOVED lines=11> */
.L_x_166:
[----:B------:R-:W-:Y:S05]  /*e050*/  BRA `(.L_x_167) ;  /* 0xffffffcc00b47947 */ /* 0x000fea000383ffff */
.L_x_71:
[----:B0-----:R0:W2:Y:S02]  /*e060*/  SYNCS.PHASECHK.TRANS64.TRYWAIT P2, [R0+URZ+0x13270], R3 ;  /* 0x01327003000075a7 */ /* 0x0010a4000804017f */
[----:B--2---:R-:W-:Y:S05]  /*e070*/  @!P2 NANOSLEEP.SYNCS 0x989680 ;  /* 0x009896800000a95d */ /* 0x004fea0003900000 */
[----:B------:R-:W2:Y:S02]  /*e080*/  @!P2 SYNCS.PHASECHK.TRANS64 P2, [R0+URZ+0x13270], R3 ;  /* 0x013270030000a5a7 */ /* 0x000ea4000804007f */
[----:B--2---:R-:W-:Y:S05]  /*e090*/  @!P2 BRA `(.L_x_71) ;  /* 0xfffffffc00f0a947 */ /* 0x004fea000383ffff */
[----:B------:R-:W-:Y:S05]  /*e0a0*/  BRA `(.L_x_168) ;  /* 0xffffffd000187947 */ /* 0x000fea000383ffff */
.L_x_73:
[----:B0-----:R0:W2:Y:S02]  /*e0b0*/  SYNCS.PHASECHK.TRANS64.TRYWAIT P2, [R0+URZ+0x13260], R5 ;  /* 0x01326005000075a7 */ /* 0x0010a4000804017f */
[----:B--2---:R-:W-:Y:S05]  /*e0c0*/  @!P2 NANOSLEEP.SYNCS 0x989680 ;  /* 0x009896800000a95d */ /* 0x004fea0003900000 */
[----:B------:R-:W2:Y:S02]  /*e0d0*/  @!P2 SYNCS.PHASECHK.TRANS64 P2, [R0+URZ+0x13260], R5 ;  /* 0x013260050000a5a7 */ /* 0x000ea4000804007f */
[----:B--2---:R-:W-:Y:S05]  /*e0e0*/  @!P2 BRA `(.L_x_73) ;  /* 0xfffffffc00f0a947 */ /* 0x004fea000383ffff */
[----:B------:R-:W-:Y:S05]  /*e0f0*/  BRA `(.L_x_169) ;  /* 0xffffffd000287947 */ /* 0x000fea000383ffff */
.L_x_79:
[----:B0-----:R0:W2:Y:S02]  /*e100*/  SYNCS.PHASECHK.TRANS64.TRYWAIT P1, [R2+URZ+0x13270], R3 ;  /* 0x01327003020075a7 */ /* 0x0010a4000802017f */
[----:B--2---:R-:W-:Y:S05]  /*e110*/  @!P1 NANOSLEEP.SYNCS 0x989680 ;  /* 0x009896800000995d */ /* 0x004fea0003900000 */
[----:B------:R-:W2:Y:S02]  /*e120*/  @!P1 SYNCS.PHASECHK.TRANS64 P1, [R2+URZ+0x13270], R3 ;  /* 0x01327003020095a7 */ /* 0x000ea4000802007f */
[----:B--2---:R-:W-:Y:S05]  /*e130*/  @!P1 BRA `(.L_x_79) ;  /* 0xfffffffc00f09947 */ /* 0x004fea000383ffff */
[----:B------:R-:W-:Y:S05]  /*e140*/  BRA `(.L_x_170) ;  /* 0xffffffd400207947 */ /* 0x000fea000383ffff */
.L_x_81:
[----:B0-----:R0:W2:Y:S02]  /*e150*/  SYNCS.PHASECHK.TRANS64.TRYWAIT P1, [R2+URZ+0x13260], R5 ;  /* 0x01326005020075a7 */ /* 0x0010a4000802017f */
[----:B--2---:R-:W-:Y:S05]  /*e160*/  @!P1 NANOSLEEP.SYNCS 0x989680 ;  /* 0x009896800000995d */ /* 0x004fea0003900000 */
[----:B------:R-:W2:Y:S02]  /*e170*/  @!P1 SYNCS.PHASECHK.TRANS64 P1, [R2+URZ+0x13260], R5 ;  /* 0x01326005020095a7 */ /* 0x000ea4000802007f */
[----:B--2---:R-:W-:Y:S05]  /*e180*/  @!P1 BRA `(.L_x_81) ;  /* 0xfffffffc00f09947 */ /* 0x004fea000383ffff */
[----:B------:R-:W-:Y:S05]  /*e190*/  BRA `(.L_x_171) ;  /* 0xffffffd400307947 */ /* 0x000fea000383ffff */
.L_x_85:
[----:B0-----:R0:W2:Y:S02]  /*e1a0*/  SYNCS.PHASECHK.TRANS64.TRYWAIT P0, [R5+URZ+0x13220], R0 ;  /* 0x01322000050075a7 */ /* 0x0010a4000800017f */
[----:B--2---:R-:W-:Y:S05]  /*e1b0*/  @!P0 NANOSLEEP.SYNCS 0x989680 ;  /* 0x009896800000895d */ /* 0x004fea0003900000 */
[----:B------:R-:W2:Y:S02]  /*e1c0*/  @!P0 SYNCS.PHASECHK.TRANS64 P0, [R5+URZ+0x13220], R0 ;  /* 0x01322000050085a7 */ /* 0x000ea4000800007f */
[----:B--2---:R-:W-:Y:S05]  /*e1d0*/  @!P0 BRA `(.L_x_85) ;  /* 0xfffffffc00f08947 */ /* 0x004fea000383ffff */
[----:B------:R-:W-:Y:S05]  /*e1e0*/  BRA `(.L_x_172) ;  /* 0xffffffd8003c7947 */ /* 0x000fea000383ffff */
.L_x_89:
[----:B0-----:R0:W2:Y:S02]  /*e1f0*/  SYNCS.PHASECHK.TRANS64.TRYWAIT P1, [R3+URZ+0x13240], R2 ;  /* 0x01324002030075a7 */ /* 0x0010a4000802017f */
[----:B--2---:R-:W-:Y:S05]  /*e200*/  @!P1 NANOSLEEP.SYNCS 0x989680 ;  /* 0x009896800000995d */ /* 0x004fea0003900000 */
[----:B------:R-:W2:Y:S02]  /*e210*/  @!P1 SYNCS.PHASECHK.TRANS64 P1, [R3+URZ+0x13240], R2 ;  /* 0x01324002030095a7 */ /* 0x000ea4000802007f */
[----:B--2---:R-:W-:Y:S05]  /*e220*/  @!P1 BRA `(.L_x_89) ;  /* 0xfffffffc00f09947 */ /* 0x004fea000383ffff */
[----:B------:R-:W-:Y:S05]  /*e230*/  BRA `(.L_x_173) ;  /* 0xffffffd8007c7947 */ /* 0x000fea000383ffff */
.L_x_91:
[----:B--2---:R2:W3:Y:S02]  /*e240*/  SYNCS.PHASECHK.TRANS64.TRYWAIT P1, [R5+URZ+0x13240], R0 ;  /* 0x01324000050075a7 */ /* 0x0044e4000802017f */
[----:B---3--:R-:W-:Y:S05]  /*e250*/  @!P1 NANOSLEEP.SYNCS 0x989680 ;  /* 0x009896800000995d */ /* 0x008fea0003900000 */
[----:B------:R-:W3:Y:S02]  /*e260*/  @!P1 SYNCS.PHASECHK.TRANS64 P1, [R5+URZ+0x13240], R0 ;  /* 0x01324000050095a7 */ /* 0x000ee4000802007f */
[----:B---3--:R-:W-:Y:S05]  /*e270*/  @!P1 BRA `(.L_x_91) ;  /* 0xfffffffc00f09947 */ /* 0x008fea000383ffff */
[----:B------:R-:W-:Y:S05]  /*e280*/  BRA `(.L_x_174) ;  /* 0xffffffd800887947 */ /* 0x000fea000383ffff */
.L_x_93:
[----:B---3--:R3:W4:Y:S02]  /*e290*/  SYNCS.PHASECHK.TRANS64.TRYWAIT P1, [R3+URZ+0x13260], R2 ;  /* 0x01326002030075a7 */ /* 0x008724000802017f */
[----:B----4-:R-:W-:Y:S05]  /*e2a0*/  @!P1 NANOSLEEP.SYNCS 0x989680 ;  /* 0x009896800000995d */ /* 0x010fea0003900000 */
[----:B------:R-:W4:Y:S02]  /*e2b0*/  @!P1 SYNCS.PHASECHK.TRANS64 P1, [R3+URZ+0x13260], R2 ;  /* 0x01326002030095a7 */ /* 0x000f24000802007f */
[----:B----4-:R-:W-:Y:S05]  /*e2c0*/  @!P1 BRA `(.L_x_93) ;  /* 0xfffffffc00f09947 */ /* 0x010fea000383ffff */
[----:B------:R-:W-:Y:S05]  /*e2d0*/  BRA `(.L_x_175) ;  /* 0xffffffd800847947 */ /* 0x000fea000383ffff */
.L_x_95:
[----:B----4-:R4:W0:Y:S02]  /*e2e0*/  SYNCS.PHASECHK.TRANS64.TRYWAIT P1, [R5+URZ+0x13260], R0 ;  /* 0x01326000050075a7 */ /* 0x010824000802017f */
[----:B0-----:R-:W-:Y:S05]  /*e2f0*/  @!P1 NANOSLEEP.SYNCS 0x989680 ;  /* 0x009896800000995d */ /* 0x001fea0003900000 */
[----:B------:R-:W0:Y:S02]  /*e300*/  @!P1 SYNCS.PHASECHK.TRANS64 P1, [R5+URZ+0x13260], R0 ;  /* 0x01326000050095a7 */ /* 0x000e24000802007f */
[----:B0-----:R-:W-:Y:S05]  /*e310*/  @!P1 BRA `(.L_x_95) ;  /* 0xfffffffc00f09947 */ /* 0x001fea000383ffff */
[----:B------:R-:W-:Y:S05]  /*e320*/  BRA `(.L_x_176) ;  /* 0xffffffd800807947 */ /* 0x000fea000383ffff */
.L_x_97:
[----:B------:R0:W0:Y:S02]  /*e330*/  SYNCS.PHASECHK.TRANS64.TRYWAIT P1, [R3+URZ+0x13280], R2 ;  /* 0x01328002030075a7 */ /* 0x000024000802017f */
[----:B0-----:R-:W-:Y:S05]  /*e340*/  @!P1 NANOSLEEP.SYNCS 0x989680 ;  /* 0x009896800000995d */ /* 0x001fea0003900000 */
[----:B------:R-:W0:Y:S02]  /*e350*/  @!P1 SYNCS.PHASECHK.TRANS64 P1, [R3+URZ+0x13280], R2 ;  /* 0x01328002030095a7 */ /* 0x000e24000802007f */
[----:B0-----:R-:W-:Y:S05]  /*e360*/  @!P1 BRA `(.L_x_97) ;  /* 0xfffffffc00f09947 */ /* 0x001fea000383ffff */
[----:B------:R-:W-:Y:S05]  /*e370*/  BRA `(.L_x_177) ;  /* 0xffffffd8007c7947 */ /* 0x000fea000383ffff */
.L_x_178:
[----:B------:R-:W-:-:S00]  /*e380*/  BRA `(.L_x_178) ;  /* 0xfffffffc00fc7947 */ /* 0x000fc0000383ffff */
[----:B------:R-:W-:-:S00]  /*e390*/  NOP ;  /* 0x0000000000007918 */ /* 0x000fc00000000000 */
        /* <DEDUP_REMOVED lines=14> */
.L_x_2747:


//--------------------- .text._ZN7cutlass13device_kernelIN5flash11enable_sm90INS1_16FlashAttnFwdSm90INS1_25CollectiveMainloopFwdSm90ILi2EN4cute5tupleIJNS5_1CILi1EEES8_S8_EEENS6_IJNS7_ILi192EEENS7_ILi160EEENS7_ILi64EEEEEELi64ENS_12float_e4m3_tEfNS_4arch4Sm90ELb0ELb0ELb0ELb1ELb1ELb0ELb0ELb1ELb1ELb1ELb0ELb0EEENS1_21CollectiveEpilogueFwdINS6_IJSA_SC_SB_EEES9_NS_10bfloat16_tESG_Li384ELb1ELb1ELb0ELb1EEENS1_36VarlenDynamicPersistentTileSchedulerILi192ELi160ELi384ELi128ELb0ELb1ELb1ELb0ELb1ELb1EEEEEEEEEvNT_6ParamsE --------------------------
	.section	.text._ZN7cutlass13device_kernelIN5flash11enable_sm90INS1_16FlashAttnFwdSm90INS1_25CollectiveMainloopFwdSm90ILi2EN4cute5tupleIJNS5_1CILi1EEES8_S8_EEENS6_IJNS7_ILi192EEENS7_ILi160EEENS7_ILi64EEEEEELi64ENS_12float_e4m3_tEfNS_4arch4Sm90ELb0ELb0ELb0ELb1ELb1ELb0ELb0ELb1ELb1ELb1ELb0ELb0EEENS1_21CollectiveEpilogueFwdINS6_IJSA_SC_SB_EEES9_NS_10bfloat16_tESG_Li384ELb1ELb1ELb0ELb1EEENS1_36VarlenDynamicPersistentTileSchedulerILi192ELi160ELi384ELi128ELb0ELb1ELb1ELb0ELb1ELb1EEEEEEEEEvNT_6ParamsE,"ax",@progbits
	.align	128
.text._ZN7cutlass13device_kernelIN5flash11enable_sm90INS1_16FlashAttnFwdSm90INS1_25CollectiveMainloopFwdSm90ILi2EN4cute5tupleIJNS5_1CILi1EEES8_S8_EEENS6_IJNS7_ILi192EEENS7_ILi160EEENS7_ILi64EEEEEELi64ENS_12float_e4m3_tEfNS_4arch4Sm90ELb0ELb0ELb0ELb1ELb1ELb0ELb0ELb1ELb1ELb1ELb0ELb0EEENS1_21CollectiveEpilogueFwdINS6_IJSA_SC_SB_EEES9_NS_10bfloat16_tESG_Li384ELb1ELb1ELb0ELb1EEENS1_36VarlenDynamicPersistentTileSchedulerILi192ELi160ELi384ELi128ELb0ELb1ELb1ELb0ELb1ELb1EEEEEEEEEvNT_6ParamsE:
        .type           _ZN7cutlass13device_kernelIN5flash11enable_sm90INS1_16FlashAttnFwdSm90INS1_25CollectiveMainloopFwdSm90ILi2EN4cute5tupleIJNS5_1CILi1EEES8_S8_EEENS6_IJNS7_ILi192EEENS7_ILi160EEENS7_ILi64EEEEEELi64ENS_12float_e4m3_tEfNS_4arch4Sm90ELb0ELb0ELb0ELb1ELb1ELb0ELb0ELb1ELb1ELb1ELb0ELb0EEENS1_21CollectiveEpilogueFwdINS6_IJSA_SC_SB_EEES9_NS_10bfloat16_tESG_Li384ELb1ELb1ELb0ELb1EEENS1_36VarlenDynamicPersistentTileSchedulerILi192ELi160ELi384ELi128ELb0ELb1ELb1ELb0ELb1ELb1EEEEEEEEEvNT_6ParamsE,@function
        .size           _ZN7cutlass13device_kernelIN5flash11enable_sm90INS1_16FlashAttnFwdSm90INS1_25CollectiveMainloopFwdSm90ILi2EN4cute5tupleIJNS5_1CILi1EEES8_S8_EEENS6_IJNS7_ILi192EEENS7_ILi160EEENS7_ILi64EEEEEELi64ENS_12float_e4m3_tEfNS_4arch4Sm90ELb0ELb0ELb0ELb1ELb1ELb0ELb0ELb1ELb1ELb1ELb0ELb0EEENS1_21CollectiveEpilogueFwdINS6_IJSA_SC_SB_EEES9_NS_10bfloat16_tESG_Li384ELb1ELb1ELb0ELb1EEENS1_36VarlenDynamicPersistentTileSchedulerILi192ELi160ELi384ELi128ELb0ELb1ELb1ELb0ELb1ELb1EEEEEEEEEvNT_6ParamsE,(.L_x_2748 - _ZN7cutlass13device_kernelIN5flash11enable_sm90INS1_16FlashAttnFwdSm90INS1_25CollectiveMainloopFwdSm90ILi2EN4cute5tupleIJNS5_1CILi1EEES8_S8_EEENS6_IJNS7_ILi192EEENS7_ILi160EEENS7_ILi64EEEEEELi64ENS_12float_e4m3_tEfNS_4arch4Sm90ELb0ELb0ELb0ELb1ELb1ELb0ELb0ELb1ELb1ELb1ELb0ELb0EEENS1_21CollectiveEpilogueFwdINS6_IJSA_SC_SB_EEES9_NS_10bfloat16_tESG_Li384ELb1ELb1ELb0ELb1EEENS1_36VarlenDynamicPersistentTileSchedulerILi192ELi160ELi384ELi128ELb0ELb1ELb1ELb0ELb1ELb1EEEEEEEEEvNT_6ParamsE)
        .other          _ZN7cutlass13device_kernelIN5flash11enable_sm90INS1_16FlashAttnFwdSm90INS1_25CollectiveMainloopFwdSm90ILi2EN4cute5tupleIJNS5_1CILi1EEES8_S8_EEENS6_IJNS7_ILi192EEENS7_ILi160EEENS7_ILi64EEEEEELi64ENS_12float_e4m3_tEfNS_4arch4Sm90ELb0ELb0ELb0ELb1ELb1ELb0ELb0ELb1ELb1ELb1ELb0ELb0EEENS1_21CollectiveEpilogueFwdINS6_IJSA_SC_SB_EEES9_NS_10bfloat16_tESG_Li384ELb1ELb1ELb0ELb1EEENS1_36VarlenDynamicPersistentTileSchedulerILi192ELi160ELi384ELi128ELb0ELb1ELb1ELb0ELb1ELb1EEEEEEEEEvNT_6ParamsE,@"STO_CUDA_ENTRY STV_DEFAULT"
_ZN7cutlass13device_kernelIN5flash11enable_sm90INS1_16FlashAttnFwdSm90INS1_25CollectiveMainloopFwdSm90ILi2EN4cute5tupleIJNS5_1CILi1EEES8_S8_EEENS6_IJNS7_ILi192EEENS7_ILi160EEENS7_ILi64EEEEEELi64ENS_12float_e4m3_tEfNS_4arch4Sm90ELb0ELb0ELb0ELb1ELb1ELb0ELb0ELb1ELb1ELb1ELb0ELb0EEENS1_21CollectiveEpilogueFwdINS6_IJSA_SC_SB_EEES9_NS_10bfloat16_tESG_Li384ELb1ELb1ELb0ELb1EEENS1_36VarlenDynamicPersistentTileSchedulerILi192ELi160ELi384ELi128ELb0ELb1ELb1ELb0ELb1ELb1EEEEEEEEEvNT_6ParamsE:
        /* <DEDUP_REMOVED lines=10> */
[----:B------:R-:W-:-:S05]  /*00a0*/  SHF.R.U32.HI R2, RZ, 0x7, R3 ;  /* 0x00000007ff027819 */ /* 0x000fca0000011603 */
[----:B------:R0:W1:Y:S04]  /*00b0*/  SHFL.IDX PT, R3, R2, RZ, 0x1f ;  /* 0x00001fff02037589 */ /* 0x00006800000e0000 */
[----:B------:R-:W-:Y:S01]  /*00c0*/  VOTEU.ALL UP0, P0 ;  /* 0x00000000003f7886 */ /* 0x000fe20000000000 */
[----:B------:R-:W-:-:S04]  /*00d0*/  VOTEU.ALL UP1, P0 ;  /* 0x00000000003f7886 */ /* 0x000fc80000020000 */
[----:B------:R-:W2:Y:S01]  /*00e0*/  @!UP0 S2UR UR8, SR_CgaCtaId ;  /* 0x00000000000889c3 */ /* 0x000ea20000008800 */
[----:B------:R-:W-:Y:S01]  /*00f0*/  @!UP0 UMOV UR6, 0x400 ;  /* 0x0000040000068882 */ /* 0x000fe20000000000 */
[----:B------:R-:W-:-:S04]  /*0100*/  @!UP0 UIADD3 UR4, -UR4, 0x100000, URZ ;  /* 0x0010000004048890 */ /* 0x000fc8000fffe13f */
[----:B------:R-:W-:Y:S02]  /*0110*/  @!UP0 USHF.L.U32 UR5, UR4, 0xb, URZ ;  /* 0x0000000b04058899 */ /* 0x000fe4000800063f */
[----:B------:R-:W-:Y:S02]  /*0120*/  @!UP0 USHF.L.U32 UR4, UR4, 0x1, URZ ;  /* 0x0000000104048899 */ /* 0x000fe4000800063f */
[----:B--2---:R-:W-:Y:S02]  /*0130*/  @!UP0 ULEA UR8, UR8, UR6, 0x18 ;  /* 0x0000000608088291 */ /* 0x004fe4000f8ec03f */
        /* <DEDUP_REMOVED lines=25> */
.L_x_179:
        /* <DEDUP_REMOVED lines=22> */
.L_x_180:
        /* <DEDUP_REMOVED lines=18> */
.L_x_181:
        /* <DEDUP_REMOVED lines=22> */
.L_x_182:
[----:B------:R-:W5:Y:S01]  /*06b0*/  SHFL.IDX PT, R4, R0, RZ, 0x1f ;  /* 0x00001fff00047589 */ /* 0x000f6200000e0000 */
[----:B------:R-:W-:Y:S01]  /*06c0*/  R2UR UR9, R3 ;  /* 0x00000000030972ca */ /* 0x000fe200000e0000 */
[----:B------:R-:W-:Y:S01]  /*06d0*/  NOP ;  /* 0x0000000000007918 */ /* 0x000fe20000000000 */
[----:B------:R-:W0:Y:S01]  /*06e0*/  S2R R2, SR_CgaCtaId ;  /* 0x0000000000027919 */ /* 0x000e220000008800 */
        /* <DEDUP_REMOVED lines=20> */
.L_x_183:
        /* <DEDUP_REMOVED lines=8> */
.L_x_185:
[----:B------:R-:W-:-:S08]  /*08b0*/  NOP ;  /* 0x0000000000007918 */ /* 0x000fd00000000000 */
[----:B------:R-:W0:Y:S02]  /*08c0*/  USETMAXREG.TRY_ALLOC.CTAPOOL UP0, 0xa0 ;  /* 0x000000a0000079c8 */ /* 0x000e240008000600 */
[----:B0-----:R-:W-:-:S13]  /*08d0*/  PLOP3.LUT P0, PT, PT, PT, UP0, 0x80, 0x0 ;  /* 0x000000000000781c */ /* 0x001fda0003f0f008 */
[----:B------:R-:W-:Y:S05]  /*08e0*/  @!P0 BRA `(.L_x_185) ;  /* 0xfffffffc00f08947 */ /* 0x000fea000383ffff */
[----:B------:R-:W0:Y:S08]  /*08f0*/  S2UR UR5, SR_CgaCtaId ;  /* 0x00000000000579c3 */ /* 0x000e300000008800 */
[----:B------:R-:W-:Y:S06]  /*0900*/  BAR.ARV 0x8, 0x200 ;  /* 0x0208000000007b1d */ /* 0x000fec0000002000 */
[----:B------:R-:W-:-:S02]  /*0910*/  UMOV UR4, 0x400 ;  /* 0x0000040000047882 */ /* 0x000fc40000000000 */
[----:B------:R-:W-:Y:S01]  /*0920*/  BAR.SYNC.DEFER_BLOCKING 0x5, 0x200 ;  /* 0x0148000000007b1d */ /* 0x000fe20000010000 */
[----:B0-----:R-:W-:-:S09]  /*0930*/  ULEA UR4, UR5, UR4, 0x18 ;  /* 0x0000000405047291 */ /* 0x001fd2000f8ec03f */
[----:B------:R-:W0:Y:S01]  /*0940*/  LDS.128 R28, [UR4+0x132d0] ;  /* 0x0132d004ff1c7984 */ /* 0x000e220008000c00 */
[----:B------:R-:W-:Y:S01]  /*0950*/  ULDC UR4, c[0x0][0xc3c] ;  /* 0x00030f0000047ab9 */ /* 0x000fe20000000800 */
[----:B------:R-:W-:Y:S06]  /*0960*/  BAR.ARV 0x4, 0x200 ;  /* 0x0108000000007b1d */ /* 0x000fec0000002000 */
[----:B0-----:R-:W-:-:S13]  /*0970*/  ISETP.GE.AND P0, PT, R31, UR4, PT ;  /* 0x000000041f007c0c */ /* 0x001fda000bf06270 */
[----:B------:R-:W-:Y:S05]  /*0980*/  @P0 EXIT ;  /* 0x000000000000094d */ /* 0x000fea0003800000 */
[----:B------:R-:W0:Y:S01]  /*0990*/  S2R R0, SR_TID.X ;  /* 0x0000000000007919 */ /* 0x000e220000002100 */
[----:B------:R-:W-:Y:S01]  /*09a0*/  R2UR UR5, R29 ;  /* 0x000000001d0572ca */ /* 0x000fe200000e0000 */
[----:B------:R-:W-:Y:S01]  /*09b0*/  IMAD.MOV.U32 R156, RZ, RZ, -0x2 ;  /* 0xfffffffeff9c7424 */ /* 0x000fe200078e00ff */
[----:B------:R-:W-:Y:S01]  /*09c0*/  R2UR UR46, R30 ;  /* 0x000000001e2e72ca */ /* 0x000fe200000e0000 */
        /* <DEDUP_REMOVED lines=8> */
[----:B------:R-:W-:Y:S02]  /*0a50*/  LEA.HI R3, R0, R10, RZ, 0x5 ;  /* 0x0000000a00037211 */ /* 0x000fe400078f28ff */
[----:B------:R-:W-:Y:S02]  /*0a60*/  LOP3.LUT R18, R19, 0xffffff80, RZ, 0xc0, !PT ;  /* 0xffffff8013127812 */ /* 0x000fe400078ec0ff */
[----:B------:R-:W-:Y:S01]  /*0a70*/  SHF.R.S32.HI R5, RZ, 0x4, R2 ;  /* 0x00000004ff057819 */ /* 0x000fe20000011402 */
[----:B------:R-:W-:Y:S01]  /*0a80*/  IMAD.SHL.U32 R4, R3, 0x20, RZ ;  /* 0x0000002003047824 */ /* 0x000fe200078e00ff */
[----:B------:R-:W-:Y:S01]  /*0a90*/  LOP3.LUT R3, R2, 0x3fffff0, RZ, 0xc0, !PT ;  /* 0x03fffff002037812 */ /* 0x000fe200078ec0ff */
[----:B------:R-:W-:Y:S01]  /*0aa0*/  IMAD.IADD R18, R10, 0x1, -R18 ;  /* 0x000000010a127824 */ /* 0x000fe200078e0a12 */
[----:B------:R-:W-:-:S02]  /*0ab0*/  LEA.HI R2, R2, R5, RZ, 0x1 ;  /* 0x0000000502027211 */ /* 0x000fc400078f08ff */
[----:B------:R-:W-:Y:S01]  /*0ac0*/  LOP3.LUT R4, R4, 0xfffffc00, RZ, 0xc0, !PT ;  /* 0xfffffc0004047812 */ /* 0x000fe200078ec0ff */
[----:B------:R-:W-:Y:S01]  /*0ad0*/  IMAD.IADD R3, R10, 0x1, -R3 ;  /* 0x000000010a037824 */ /* 0x000fe200078e0a03 */
[----:B------:R-:W-:Y:S02]  /*0ae0*/  SHF.R.S32.HI R7, RZ, 0x1f, R18 ;  /* 0x0000001fff077819 */ /* 0x000fe40000011412 */
[----:B------:R-:W-:Y:S01]  /*0af0*/  LOP3.LUT R2, R2, 0x1ffffffe, RZ, 0xc0, !PT ;  /* 0x1ffffffe02027812 */ /* 0x000fe200078ec0ff */
[----:B------:R-:W-:Y:S01]  /*0b00*/  IMAD R3, R3, 0x40, R4 ;  /* 0x0000004003037824 */ /* 0x000fe200078e0204 */
[----:B------:R-:W-:Y:S02]  /*0b10*/  LEA.HI R6, R7, R18, RZ, 0x2 ;  /* 0x0000001207067211 */ /* 0x000fe400078f10ff */
[----:B------:R-:W-:Y:S01]  /*0b20*/  LEA.HI R4, R0, R10, RZ, 0x2 ;  /* 0x0000000a00047211 */ /* 0x000fe200078f10ff */
[----:B------:R-:W-:Y:S01]  /*0b30*/  IMAD.IADD R2, R5, 0x1, -R2 ;  /* 0x0000000105027824 */ /* 0x000fe200078e0a02 */
[----:B------:R-:W-:-:S02]  /*0b40*/  SHF.R.S32.HI R8, RZ, 0x2, R6 ;  /* 0x00000002ff087819 */ /* 0x000fc40000011406 */
[----:B------:R-:W-:Y:S01]  /*0b50*/  SHF.R.S32.HI R9, RZ, 0x1f, R6 ;  /* 0x0000001fff097819 */ /* 0x000fe20000011406 */
[----:B------:R-:W-:Y:S01]  /*0b60*/  IMAD R3, R2, 0x8, R3 ;  /* 0x0000000802037824 */ /* 0x000fe200078e0203 */
[----:B------:R-:W-:Y:S02]  /*0b70*/  SHF.R.S32.HI R19, RZ, 0x7, R19 ;  /* 0x00000007ff137819 */ /* 0x000fe40000011413 */
[----:B------:R-:W-:Y:S02]  /*0b80*/  LOP3.LUT R4, R4, 0xfffffffc, RZ, 0xc0, !PT ;  /* 0xfffffffc04047812 */ /* 0x000fe400078ec0ff */
[----:B------:R-:W-:Y:S01]  /*0b90*/  LEA.HI R9, R9, R8, RZ, 0x3 ;  /* 0x0000000809097211 */ /* 0x000fe200078f18ff */
[----:B------:R-:W-:Y:S01]  /*0ba0*/  IMAD.HI R2, R19, 0x55555556, RZ ;  /* 0x5555555613027827 */ /* 0x000fe200078e02ff */
[----:B------:R0:W-:Y:S01]  /*0bb0*/  STL [R1], R3 ;  /* 0x0000000301007387 */ /* 0x0001e20000100800 */
[----:B------:R-:W-:Y:S02]  /*0bc0*/  LEA.HI R0, R0, R10, RZ, 0x3 ;  /* 0x0000000a00007211 */ /* 0x000fe400078f18ff */
[----:B------:R-:W-:-:S02]  /*0bd0*/  LOP3.LUT R9, R9, 0xfffffff8, RZ, 0xc0, !PT ;  /* 0xfffffff809097812 */ /* 0x000fc400078ec0ff */
[----:B------:R-:W-:Y:S02]  /*0be0*/  LEA.HI R7, R7, R18, RZ, 0x5 ;  /* 0x0000001207077211 */ /* 0x000fe400078f28ff */
[----:B------:R-:W-:Y:S01]  /*0bf0*/  SHF.R.S32.HI R17, RZ, 0x3, R0 ;  /* 0x00000003ff117819 */ /* 0x000fe20000011400 */
[----:B------:R-:W-:Y:S01]  /*0c00*/  IMAD.IADD R8, R8, 0x1, -R9 ;  /* 0x0000000108087824 */ /* 0x000fe200078e0a09 */
[----:B------:R-:W-:Y:S01]  /*0c10*/  SHF.R.S32.HI R7, RZ, 0x5, R7 ;  /* 0x00000005ff077819 */ /* 0x000fe20000011407 */
[----:B0-----:R-:W-:Y:S01]  /*0c20*/  IMAD.IADD R3, R10, 0x1, -R4 ;  /* 0x000000010a037824 */ /* 0x001fe200078e0a04 */
[----:B------:R-:W-:Y:S02]  /*0c30*/  LEA.HI R4, R2, R2, RZ, 0x1 ;  /* 0x0000000202047211 */ /* 0x000fe400078f08ff */
[----:B------:R-:W-:Y:S01]  /*0c40*/  LOP3.LUT R2, R0, 0xfffffff8, RZ, 0xc0, !PT ;  /* 0xfffffff800027812 */ /* 0x000fe200078ec0ff */
[----:B------:R-:W-:Y:S01]  /*0c50*/  IMAD R7, R7, 0x10, R8 ;  /* 0x0000001007077824 */ /* 0x000fe200078e0208 */
[----:B------:R-:W-:Y:S01]  /*0c60*/  LEA.HI R5, R3, R3, RZ, 0x1 ;  /* 0x0000000303057211 */ /* 0x000fe200078f08ff */
[----:B------:R-:W-:Y:S01]  /*0c70*/  IMAD R4, R4, -0x3, R19 ;  /* 0xfffffffd04047824 */ /* 0x000fe200078e0213 */
[----:B------:R-:W-:-:S02]  /*0c80*/  LOP3.LUT R9, R6, 0x7ffffffc, RZ, 0xc0, !PT ;  /* 0x7ffffffc06097812 */ /* 0x000fc400078ec0ff */
[----:B------:R-:W-:Y:S01]  /*0c90*/  IADD3 R2, R10, -R2, RZ ;  /* 0x800000020a027210 */ /* 0x000fe20007ffe0ff */
[----:B------:R-:W-:Y:S01]  /*0ca0*/  IMAD R23, R4, 0x40, R7 ;  /* 0x0000004004177824 */ /* 0x000fe200078e0207 */
[----:B------:R-:W-:Y:S01]  /*0cb0*/  LOP3.LUT R6, R5, 0x1ffffffe, RZ, 0xc0, !PT ;  /* 0x1ffffffe05067812 */ /* 0x000fe200078ec0ff */
[----:B------:R-:W-:Y:S02]  /*0cc0*/  IMAD.IADD R9, R18, 0x1, -R9 ;  /* 0x0000000112097824 */ /* 0x000fe400078e0a09 */
[----:B------:R-:W-:Y:S02]  /*0cd0*/  IMAD.SHL.U32 R16, R2, 0x8, RZ ;  /* 0x0000000802107824 */ /* 0x000fe400078e00ff */
[----:B------:R-:W-:Y:S02]  /*0ce0*/  IMAD.IADD R6, R3, 0x1, -R6 ;  /* 0x0000000103067824 */ /* 0x000fe400078e0a06 */
[----:B------:R-:W-:Y:S01]  /*0cf0*/  IMAD R156, R9, R156, 0xa0 ;  /* 0x000000a0099c7424 */ /* 0x000fe200078e029c */
[----:B------:R-:W-:Y:S01]  /*0d00*/  SHF.R.S32.HI R0, RZ, 0x1f, R16 ;  /* 0x0000001fff007819 */ /* 0x000fe20000011410 */
[----:B------:R-:W-:-:S07]  /*0d10*/  IMAD R157, R6, 0x8, R23 ;  /* 0x00000008069d7824 */ /* 0x000fce00078e0217 */
.L_x_219:
[----:B01---5:R-:W0:Y:S01]  /*0d20*/  LDC.64 R4, c[0x0][0xc88] ;  /* 0x00032200ff047b82 */ /* 0x023e220000000a00 */
[----:B------:R-:W-:Y:S01]  /*0d30*/  ULDC.64 UR8, c[0x0][0x990] ;  /* 0x0002640000087ab9 */ /* 0x000fe20000000a00 */
[----:B------:R-:W-:Y:S01]  /*0d40*/  ULDC.64 UR6, c[0x0][0x998] ;  /* 0x0002660000067ab9 */ /* 0x000fe20000000a00 */
[----:B0-----:R-:W-:-:S06]  /*0d50*/  IMAD.WIDE R4, R31, 0x4, R4 ;  /* 0x000000041f047825 */ /* 0x001fcc00078e0204 */
[----:B------:R-:W2:Y:S01]  /*0d60*/  LDG.E R4, desc[UR48][R4.64] ;  /* 0x0000003004047981 */ /* 0x000ea2000c1e1900 */
[----:B------:R-:W-:Y:S01]  /*0d70*/  UISETP.NE.U32.AND UP0, UPT, UR8, URZ, UPT ;  /* 0x0000003f0800728c */ /* 0x000fe2000bf05070 */
[----:B------:R-:W-:Y:S01]  /*0d80*/  IMAD.MOV.U32 R0, RZ, RZ, RZ ;  /* 0x000000ffff007224 */ /* 0x000fe200078e00ff */
[----:B------:R-:W-:Y:S01]  /*0d90*/  UISETP.NE.U32.AND UP1, UPT, UR6, URZ, UPT ;  /* 0x0000003f0600728c */ /* 0x000fe2000bf25070 */
[----:B---3--:R-:W-:Y:S01]  /*0da0*/  IMAD.MOV.U32 R8, RZ, RZ, 0x3f800000 ;  /* 0x3f800000ff087424 */ /* 0x008fe200078e00ff */
[----:B------:R-:W-:Y:S01]  /*0db0*/  UISETP.NE.AND.EX UP0, UPT, UR9, URZ, UPT, UP0 ;  /* 0x0000003f0900728c */ /* 0x000fe2000bf05300 */
[----:B------:R-:W-:Y:S01]  /*0dc0*/  IMAD.MOV.U32 R3, RZ, RZ, 0x3f800000 ;  /* 0x3f800000ff037424 */ /* 0x000fe200078e00ff */
[----:B------:R-:W-:-:S04]  /*0dd0*/  UISETP.NE.AND.EX UP1, UPT, UR7, URZ, UPT, UP1 ;  /* 0x0000003f0700728c */ /* 0x000fc8000bf25310 */
[----:B------:R-:W-:Y:S02]  /*0de0*/  PLOP3.LUT P1, PT, PT, PT, UP0, 0x80, 0x0 ;  /* 0x000000000000781c */ /* 0x000fe40003f2f008 */
[----:B------:R-:W-:-:S03]  /*0df0*/  PLOP3.LUT P2, PT, PT, PT, UP1, 0x80, 0x0 ;  /* 0x000000000000781c */ /* 0x000fc60003f4f018 */
[----:B------:R-:W-:Y:S02]  /*0e00*/  @UP0 ULDC.64 UR10, c[0x0][0x9a8] ;  /* 0x00026a00000a0ab9 */ /* 0x000fe40000000a00 */
[----:B------:R-:W-:Y:S01]  /*0e10*/  @UP1 ULDC.64 UR18, c[0x0][0x9b8] ;  /* 0x00026e0000121ab9 */ /* 0x000fe20000000a00 */
[----:B------:R-:W-:Y:S01]  /*0e20*/  @UP1 USHF.R.S32.HI UR22, URZ, 0x1f, UR46 ;  /* 0x0000001f3f161899 */ /* 0x000fe2000801142e */
[----:B------:R-:W-:Y:S01]  /*0e30*/  @UP1 ULDC.64 UR20, c[0x0][0x9c0] ;  /* 0x0002700000141ab9 */ /* 0x000fe20000000a00 */
[----:B--2---:R-:W-:-:S13]  /*0e40*/  R2UR UR41, R4 ;  /* 0x00000000042972ca */ /* 0x004fda00000e0000 */
[----:B------:R-:W-:Y:S02]  /*0e50*/  USHF.R.S32.HI UR42, URZ, 0x1f, UR41 ;  /* 0x0000001f3f2a7899 */ /* 0x000fe40008011429 */
[----:B------:R-:W-:Y:S02]  /*0e60*/  @UP0 UIMAD.WIDE.U32 UR12, UR41, UR10, URZ ;  /* 0x0000000a290c02a5 */ /* 0x000fe4000f8e003f */
[----:B------:R-:W-:Y:S02]  /*0e70*/  @UP0 UIMAD UR4, UR42, UR10, URZ ;  /* 0x0000000a2a0402a4 */ /* 0x000fe4000f8e023f */
[----:B------:R-:W-:Y:S02]  /*0e80*/  @UP1 UIMAD.WIDE.U32 UR14, UR41, UR18, URZ ;  /* 0x00000012290e12a5 */ /* 0x000fe4000f8e003f */
[----:B------:R-:W-:Y:S02]  /*0e90*/  @UP0 UIMAD UR16, UR41, UR11, UR4 ;  /* 0x0000000b291002a4 */ /* 0x000fe4000f8e0204 */
[----:B------:R-:W-:-:S02]  /*0ea0*/  @UP1 UIMAD UR4, UR42, UR18, URZ ;  /* 0x000000122a0412a4 */ /* 0x000fc4000f8e023f */
[----:B------:R-:W-:Y:S02]  /*0eb0*/  @UP0 UIADD3 UR13, UR13, UR16, URZ ;  /* 0x000000100d0d0290 */ /* 0x000fe4000fffe03f */
[----:B------:R-:W-:Y:S02]  /*0ec0*/  @UP1 UIMAD UR17, UR41, UR19, UR4 ;  /* 0x00000013291112a4 */ /* 0x000fe4000f8e0204 */
[----:B------:R-:W-:Y:S01]  /*0ed0*/  @UP0 USHF.R.S32.HI UR4, URZ, 0x1f, UR46 ;  /* 0x0000001f3f040899 */ /* 0x000fe2000801142e */
[----:B------:R-:W-:Y:S01]  /*0ee0*/  @UP0 ULDC.64 UR18, c[0x0][0x9b0] ;  /* 0x00026c0000120ab9 */ /* 0x000fe20000000a00 */
[----:B------:R-:W-:Y:S02]  /*0ef0*/  ULDC.64 UR10, c[0x0][0xa28] ;  /* 0x00028a00000a7ab9 */ /* 0x000fe40000000a00 */
[----:B------:R-:W-:Y:S02]  /*0f00*/  @UP0 UIMAD UR4, UR4, UR18, URZ ;  /* 0x00000012040402a4 */ /* 0x000fe4000f8e023f */
[----:B------:R-:W-:-:S02]  /*0f10*/  @UP0 UIMAD.WIDE.U32 UR12, UR46, UR18, UR12 ;  /* 0x000000122e0c02a5 */ /* 0x000fc4000f8e000c */
[----:B------:R-:W-:Y:S02]  /*0f20*/  @UP0 UIMAD UR4, UR46, UR19, UR4 ;  /* 0x000000132e0402a4 */ /* 0x000fe4000f8e0204 */
[----:B------:R-:W-:Y:S02]  /*0f30*/  @UP1 UIMAD UR16, UR22, UR20, URZ ;  /* 0x00000014161012a4 */ /* 0x000fe4000f8e023f */
[----:B------:R-:W-:Y:S02]  /*0f40*/  @UP1 UIADD3 UR15, UR15, UR17, URZ ;  /* 0x000000110f0f1290 */ /* 0x000fe4000fffe03f */
[----:B------:R-:W-:Y:S02]  /*0f50*/  UISETP.NE.U32.AND UP2, UPT, UR10, URZ, UPT ;  /* 0x0000003f0a00728c */ /* 0x000fe4000bf45070 */
[----:B------:R-:W-:Y:S02]  /*0f60*/  @UP0 UIADD3 UR13, UR13, UR4, URZ ;  /* 0x000000040d0d0290 */ /* 0x000fe4000fffe03f */
[----:B------:R-:W-:-:S02]  /*0f70*/  @UP0 ULEA UR8, UP4, UR12, UR8, 0x2 ;  /* 0x000000080c080291 */ /* 0x000fc4000f88103f */
[----:B------:R-:W-:Y:S02]  /*0f80*/  @UP1 UIMAD UR16, UR46, UR21, UR16 ;  /* 0x000000152e1012a4 */ /* 0x000fe4000f8e0210 */
[----:B------:R-:W-:Y:S02]  /*0f90*/  @UP1 UIMAD.WIDE.U32 UR14, UR46, UR20, UR14 ;  /* 0x000000142e0e12a5 */ /* 0x000fe4000f8e000e */
[----:B------:R-:W-:Y:S01]  /*0fa0*/  UISETP.NE.AND.EX UP2, UPT, UR11, URZ, UPT, UP2 ;  /* 0x0000003f0b00728c */ /* 0x000fe2000bf45320 */
[----:B------:R-:W-:Y:S01]  /*0fb0*/  IMAD.U32 R6, RZ, RZ, UR8 ;  /* 0x00000008ff067e24 */ /* 0x000fe2000f8e00ff */
[----:B------:R-:W-:Y:S02]  /*0fc0*/  @UP0 ULEA.HI.X UR9, UR12, UR9, UR13, 0x2, UP4 ;  /* 0x000000090c090291 */ /* 0x000fe4000a0f140d */
[----:B------:R-:W-:Y:S02]  /*0fd0*/  @UP1 UIADD3 UR4, UR15, UR16, URZ ;  /* 0x000000100f041290 */ /* 0x000fe4000fffe03f */
[----:B------:R-:W-:Y:S01]  /*0fe0*/  @UP1 ULEA UR6, UP5, UR14, UR6, 0x2 ;  /* 0x000000060e061291 */ /* 0x000fe2000f8a103f */
[----:B------:R-:W-:Y:S01]  /*0ff0*/  PLOP3.LUT P0, PT, PT, PT, UP2, 0x80, 0x0 ;  /* 0x000000000000781c */ /* 0x000fe20003f0f028 */
[----:B------:R-:W-:Y:S01]  /*1000*/  IMAD.U32 R7, RZ, RZ, UR9 ;  /* 0x00000009ff077e24 */ /* 0x000fe2000f8e00ff */
[----:B------:R-:W-:Y:S01]  /*1010*/  ULDC.64 UR8, c[0x0][0xa20] ;  /* 0x0002880000087ab9 */ /* 0x000fe20000000a00 */
[----:B------:R-:W-:-:S02]  /*1020*/  @UP1 ULEA.HI.X UR7, UR14, UR7, UR4, 0x2, UP5 ;  /* 0x000000070e071291 */ /* 0x000fc4000a8f1404 */
[----:B------:R-:W-:Y:S01]  /*1030*/  UISETP.NE.U32.AND UP1, UPT, UR8, URZ, UPT ;  /* 0x0000003f0800728c */ /* 0x000fe2000bf25070 */
[----:B------:R-:W-:Y:S01]  /*1040*/  IMAD.U32 R10, RZ, RZ, UR6 ;  /* 0x00000006ff0a7e24 */ /* 0x000fe2000f8e00ff */
[----:B------:R-:W-:Y:S01]  /*1050*/  @UP2 ULEA UR10, UP3, UR41, UR10, 0x2 ;  /* 0x0000000a290a2291 */ /* 0x000fe2000f86103f */
[----:B------:R-:W5:Y:S01]  /*1060*/  @P1 LDG.E R8, desc[UR48][R6.64] ;  /* 0x0000003006081981 */ /* 0x000f62000c1e1900 */
[----:B------:R-:W-:Y:S01]  /*1070*/  IMAD.U32 R11, RZ, RZ, UR7 ;  /* 0x00000007ff0b7e24 */ /* 0x000fe2000f8e00ff */
[----:B------:R-:W-:Y:S01]  /*1080*/  ULDC.64 UR6, c[0x0][0x418] ;  /* 0x0001060000067ab9 */ /* 0x000fe20000000a00 */
[----:B------:R-:W-:Y:S02]  /*1090*/  UISETP.NE.AND.EX UP1, UPT, UR9, URZ, UPT, UP1 ;  /* 0x0000003f0900728c */ /* 0x000fe4000bf25310 */
[----:B------:R-:W-:Y:S01]  /*10a0*/  @UP2 ULEA.HI.X UR11, UR41, UR11, UR42, 0x2, UP3 ;  /* 0x0000000b290b2291 */ /* 0x000fe200098f142a */
[----:B------:R-:W-:Y:S01]  /*10b0*/  IMAD.U32 R4, RZ, RZ, UR10 ;  /* 0x0000000aff047e24 */ /* 0x000fe2000f8e00ff */
[----:B------:R-:W-:Y:S01]  /*10c0*/  UISETP.NE.U32.AND UP0, UPT, UR6, URZ, UPT ;  /* 0x0000003f0600728c */ /* 0x000fe2000bf05070 */
[----:B------:R-:W5:Y:S01]  /*10d0*/  @P2 LDG.E R3, desc[UR48][R10.64] ;  /* 0x000000300a032981 */ /* 0x000f62000c1e1900 */
[----:B------:R-:W-:-:S02]  /*10e0*/  ULDC UR4, c[0x0][0x424] ;  /* 0x0001090000047ab9 */ /* 0x000fc40000000800 */
[----:B------:R-:W-:Y:S01]  /*10f0*/  UISETP.NE.AND.EX UP0, UPT, UR7, URZ, UPT, UP0 ;  /* 0x0000003f0700728c */ /* 0x000fe2000bf05300 */
[----:B------:R-:W-:Y:S02]  /*1100*/  IMAD.U32 R5, RZ, RZ, UR11 ;  /* 0x0000000bff057e24 */ /* 0x000fe4000f8e00ff */
[----:B------:R-:W-:Y:S01]  /*1110*/  ULDC UR7, c[0x0][0x2f0] ;  /* 0x0000bc0000077ab9 */ /* 0x000fe20000000800 */
[----:B------:R-:W-:Y:S02]  /*1120*/  USEL UR4, UR4, 0x1, UP0 ;  /* 0x0000000104047887 */ /* 0x000fe40008000000 */
[----:B------:R-:W-:Y:S01]  /*1130*/  @UP1 ULEA UR6, UP0, UR41, UR8, 0x2 ;  /* 0x0000000829061291 */ /* 0x000fe2000f80103f */
[----:B------:R0:W5:Y:S01]  /*1140*/  @P0 LDG.E R0, desc[UR48][R4.64] ;  /* 0x0000003004000981 */ /* 0x000162000c1e1900 */
[----:B------:R-:W-:Y:S01]  /*1150*/  PLOP3.LUT P0, PT, PT, PT, UP1, 0x80, 0x0 ;  /* 0x000000000000781c */ /* 0x000fe20003f0f018 */
[----:B------:R-:W-:Y:S02]  /*1160*/  UIMAD UR4, UR4, UR7, URZ ;  /* 0x00000007040472a4 */ /* 0x000fe4000f8e023f */
[----:B------:R-:W-:-:S04]  /*1170*/  @UP1 ULEA.HI.X UR7, UR41, UR9, UR42, 0x2, UP0 ;  /* 0x0000000929071291 */ /* 0x000fc800080f142a */
[----:B------:R-:W-:Y:S02]  /*1180*/  IMAD.U32 R41, RZ, RZ, UR4 ;  /* 0x00000004ff297e24 */ /* 0x000fe4000f8e00ff */
[----:B0-----:R-:W-:Y:S01]  /*1190*/  IMAD.U32 R4, RZ, RZ, UR6 ;  /* 0x00000006ff047e24 */ /* 0x001fe2000f8e00ff */
[----:B------:R-:W-:-:S05]  /*11a0*/  MOV R5, UR7 ;  /* 0x0000000700057c02 */ /* 0x000fca0008000f00 */
[----:B------:R0:W5:Y:S01]  /*11b0*/  @P0 LDG.E R41, desc[UR48][R4.64] ;  /* 0x0000003004290981 */ /* 0x000162000c1e1900 */
[----:B------:R-:W-:Y:S01]  /*11c0*/  UMOV UR43, UR5 ;  /* 0x00000005002b7c82 */ /* 0x000fe20008000000 */
[----:B------:R-:W-:Y:S05]  /*11d0*/  @P0 BRA `(.L_x_186) ;  /* 0x00000000002c0947 */ /* 0x000fea0003800000 */
[----:B------:R-:W-:Y:S02]  /*11e0*/  ULDC.64 UR4, c[0x0][0xa08] ;  /* 0x0002820000047ab9 */ /* 0x000fe40000000a00 */
[----:B------:R-:W-:-:S04]  /*11f0*/  ISETP.NE.U32.AND P0, PT, RZ, UR4, PT ;  /* 0x00000004ff007c0c */ /* 0x000fc8000bf05070 */
[----:B------:R-:W-:-:S13]  /*1200*/  ISETP.NE.AND.EX P0, PT, RZ, UR5, PT, P0 ;  /* 0x00000005ff007c0c */ /* 0x000fda000bf05300 */
[----:B------:R-:W-:Y:S05]  /*1210*/  @!P0 BRA `(.L_x_186) ;  /* 0x00000000001c8947 */ /* 0x000fea0003800000 */
[----:B------:R-:W-:Y:S02]  /*1220*/  ULDC.64 UR4, c[0x0][0xa08] ;  /* 0x0002820000047ab9 */ /* 0x000fe40000000a00 */
[----:B------:R-:W-:-:S06]  /*1230*/  UIMAD.WIDE UR4, UR41, 0x4, UR4 ;  /* 0x00000004290478a5 */ /* 0x000fcc000f8e0204 */
[----:B0-----:R-:W-:Y:S02]  /*1240*/  IMAD.U32 R4, RZ, RZ, UR4 ;  /* 0x00000004ff047e24 */ /* 0x001fe4000f8e00ff */
[----:B------:R-:W-:-:S05]  /*1250*/  IMAD.U32 R5, RZ, RZ, UR5 ;  /* 0x00000005ff057e24 */ /* 0x000fca000f8e00ff */
[----:B-----5:R-:W2:Y:S04]  /*1260*/  LDG.E R41, desc[UR48][R4.64] ;  /* 0x0000003004297981 */ /* 0x020ea8000c1e1900 */
[----:B------:R-:W2:Y:S02]  /*1270*/  LDG.E R6, desc[UR48][R4.64+0x4] ;  /* 0x0000043004067981 */ /* 0x000ea4000c1e1900 */
[----:B--2---:R-:W-:-:S07]  /*1280*/  IMAD.IADD R41, R6, 0x1, -R41 ;  /* 0x0000000106297824 */ /* 0x004fce00078e0a29 */
.L_x_186:
[----:B-----5:R-:W-:Y:S02]  /*1290*/  IMAD.IADD R41, R41, 0x1, -R0 ;  /* 0x0000000129297824 */ /* 0x020fe400078e0a00 */
[----:B------:R-:W-:Y:S01]  /*12a0*/  FMUL.FTZ R3, R8, R3 ;  /* 0x0000000308037220 */ /* 0x000fe20000410000 */
[----:B------:R-:W-:Y:S01]  /*12b0*/  ULDC UR4, c[0x0][0x988] ;  /* 0x0002620000047ab9 */ /* 0x000fe20000000800 */
[----:B------:R-:W-:Y:S01]  /*12c0*/  UMOV UR45, UR46 ;  /* 0x0000002e002d7c82 */ /* 0x000fe20008000000 */
[C---:B------:R-:W-:Y:S01]  /*12d0*/  VIADD R0, R41.reuse, 0x9f ;  /* 0x0000009f29007836 */ /* 0x040fe20000000000 */
[----:B------:R-:W-:Y:S01]  /*12e0*/  ISETP.GE.AND P1, PT, R41, 0x1, PT ;  /* 0x000000012900780c */ /* 0x000fe20003f26270 */
[----:B------:R-:W-:Y:S01]  /*12f0*/  FMUL.FTZ R3, R3, UR4 ;  /* 0x0000000403037c20 */ /* 0x000fe20008410000 */
[----:B------:R-:W-:Y:S01]  /*1300*/  PLOP3.LUT P0, PT, PT, PT, PT, 0x80, 0x0 ;  /* 0x000000000000781c */ /* 0x000fe20003f0f070 */
[----:B------:R-:W-:Y:S01]  /*1310*/  IMAD.HI R0, R0, 0x66666667, RZ ;  /* 0x6666666700007827 */ /* 0x000fe200078e02ff */
[----:B------:R-:W-:-:S02]  /*1320*/  CS2R R8, SRZ ;  /* 0x0000000000087805 */ /* 0x000fc4000001ff00 */
[----:B------:R-:W-:Y:S02]  /*1330*/  CS2R R10, SRZ ;  /* 0x00000000000a7805 */ /* 0x000fe4000001ff00 */
[----:B------:R-:W-:Y:S01]  /*1340*/  R2UR UR44, R3 ;  /* 0x00000000032c72ca */ /* 0x000fe200000e0000 */
[----:B------:R-:W-:Y:S01]  /*1350*/  IMAD.MOV.U32 R55, RZ, RZ, RZ ;  /* 0x000000ffff377224 */ /* 0x000fe200078e00ff */
[----:B0-----:R-:W-:Y:S02]  /*1360*/  SHF.R.U32.HI R5, RZ, 0x1f, R0 ;  /* 0x0000001fff057819 */ /* 0x001fe40000011600 */
[----:B------:R-:W-:Y:S02]  /*1370*/  CS2R R12, SRZ ;  /* 0x00000000000c7805 */ /* 0x000fe4000001ff00 */
[----:B------:R-:W-:Y:S02]  /*1380*/  CS2R R14, SRZ ;  /* 0x00000000000e7805 */ /* 0x000fe4000001ff00 */
[----:B------:R-:W-:-:S02]  /*1390*/  CS2R R20, SRZ ;  /* 0x0000000000147805 */ /* 0x000fc4000001ff00 */
[----:B------:R-:W-:Y:S01]  /*13a0*/  LEA.HI.SX32 R22, R0, R5, 0x1a ;  /* 0x0000000500167211 */ /* 0x000fe200078fd2ff */
[----:B------:R-:W-:Y:S01]  /*13b0*/  IMAD.MOV.U32 R0, RZ, RZ, RZ ;  /* 0x000000ffff007224 */ /* 0x000fe200078e00ff */
[----:B------:R-:W-:Y:S02]  /*13c0*/  CS2R R4, SRZ ;  /* 0x0000000000047805 */ /* 0x000fe4000001ff00 */
[----:B------:R-:W-:Y:S02]  /*13d0*/  CS2R R24, SRZ ;  /* 0x0000000000187805 */ /* 0x000fe4000001ff00 */
[----:B------:R-:W-:Y:S02]  /*13e0*/  CS2R R26, SRZ ;  /* 0x00000000001a7805 */ /* 0x000fe4000001ff00 */
[----:B------:R-:W-:Y:S02]  /*13f0*/  CS2R R32, SRZ ;  /* 0x0000000000207805 */ /* 0x000fe4000001ff00 */
[----:B------:R-:W-:-:S02]  /*1400*/  CS2R R34, SRZ ;  /* 0x0000000000227805 */ /* 0x000fc4000001ff00 */
[----:B------:R-:W-:Y:S02]  /*1410*/  CS2R R56, SRZ ;  /* 0x0000000000387805 */ /* 0x000fe4000001ff00 */
[----:B------:R-:W-:Y:S02]  /*1420*/  CS2R R36, SRZ ;  /* 0x0000000000247805 */ /* 0x000fe4000001ff00 */
[----:B------:R-:W-:Y:S01]  /*1430*/  CS2R R58, SRZ ;  /* 0x00000000003a7805 */ /* 0x000fe2000001ff00 */
[----:B------:R-:W-:Y:S01]  /*1440*/  IMAD.MOV.U32 R40, RZ, RZ, RZ ;  /* 0x000000ffff287224 */ /* 0x000fe200078e00ff */
[----:B------:R-:W-:Y:S02]  /*1450*/  CS2R R60, SRZ ;  /* 0x00000000003c7805 */ /* 0x000fe4000001ff00 */
[----:B------:R-:W-:Y:S01]  /*1460*/  CS2R R44, SRZ ;  /* 0x00000000002c7805 */ /* 0x000fe2000001ff00 */
[----:B------:R-:W-:Y:S01]  /*1470*/  IMAD.MOV.U32 R62, RZ, RZ, RZ ;  /* 0x000000ffff3e7224 */ /* 0x000fe200078e00ff */
[----:B------:R-:W-:Y:S06]  /*1480*/  @!P1 BRA `(.L_x_187) ;  /* 0x00000054009c9947 */ /* 0x000fec0003800000 */
[----:B------:R-:W0:Y:S01]  /*1490*/  S2R R40, SR_CgaCtaId ;  /* 0x0000000000287919 */ /* 0x000e220000008800 */
[----:B------:R-:W-:Y:S01]  /*14a0*/  MOV R5, 0x400 ;  /* 0x0000040000057802 */ /* 0x000fe20000000f00 */
[----:B------:R-:W1:Y:S02]  /*14b0*/  SHFL.IDX PT, R0, R19, RZ, 0x1f ;  /* 0x00001fff13007589 */ /* 0x000e6400000e0000 */
[----:B-1----:R-:W-:Y:S01]  /*14c0*/  IMAD.HI R3, R0, 0x55555556, RZ ;  /* 0x5555555600037827 */ /* 0x002fe200078e02ff */
[----:B0-----:R-:W-:-:S04]  /*14d0*/  LEA R25, R40, R5, 0x18 ;  /* 0x0000000528197211 */ /* 0x001fc800078ec0ff */
[----:B------:R-:W-:-:S05]  /*14e0*/  LEA.HI R3, R3, R3, RZ, 0x1 ;  /* 0x0000000303037211 */ /* 0x000fca00078f08ff */
[----:B------:R-:W-:Y:S02]  /*14f0*/  IMAD R3, R3, -0x3, R0 ;  /* 0xfffffffd03037824 */ /* 0x000fe400078e0200 */
[----:B------:R-:W-:-:S04]  /*1500*/  VIADD R0, R25, 0xb000 ;  /* 0x0000b00019007836 */ /* 0x000fc80000000000 */
[----:B------:R-:W-:Y:S01]  /*1510*/  IMAD R3, R3, 0x1000, R0 ;  /* 0x0000100003037824 */ /* 0x000fe200078e0200 */
[----:B------:R-:W-:-:S04]  /*1520*/  LOP3.LUT P0, RZ, R0, 0x9f, RZ, 0xc0, !PT ;  /* 0x0000009f00ff7812 */ /* 0x000fc8000780c0ff */
[----:B------:R-:W-:-:S04]  /*1530*/  SHF.R.U32.HI R3, RZ, 0x4, R3 ;  /* 0x00000004ff037819 */ /* 0x000fc80000011603 */
[----:B------:R-:W-:-:S05]  /*1540*/  LOP3.LUT R24, R3, 0x3fff, RZ, 0xc0, !PT ;  /* 0x00003fff03187812 */ /* 0x000fca00078ec0ff */
[----:B------:R-:W-:Y:S05]  /*1550*/  @!P0 BRA `(.L_x_188) ;  /* 0x0000000000408947 */ /* 0x000fea0003800000 */
[----:B------:R-:W-:Y:S01]  /*1560*/  MOV R0, 0x0 ;  /* 0x0000000000007802 */ /* 0x000fe20000000f00 */
[----:B------:R-:W-:Y:S01]  /*1570*/  ULDC.64 UR4, c[0x4][0x98] ;  /* 0x0100260000047ab9 */ /* 0x000fe20000000a00 */
[----:B------:R-:W-:Y:S01]  /*1580*/  ULDC.64 UR6, c[0x4][0x30] ;  /* 0x01000c0000067ab9 */ /* 0x000fe20000000a00 */
[----:B------:R-:W-:Y:S01]  /*1590*/  IMAD.U32 R4, RZ, RZ, UR4 ;  /* 0x00000004ff047e24 */ /* 0x000fe2000f8e00ff */
[----:B------:R0:W1:Y:S01]  /*15a0*/  LDC.64 R14, c[0x4][R0] ;  /* 0x01000000000e7b82 */ /* 0x0000620000000a00 */
[----:B------:R-:W-:Y:S01]  /*15b0*/  IMAD.U32 R5, RZ, RZ, UR5 ;  /* 0x00000005ff057e24 */ /* 0x000fe2000f8e00ff */
[----:B------:R-:W-:Y:S01]  /*15c0*/  ULDC.64 UR4, c[0x4][0xa0] ;  /* 0x0100280000047ab9 */ /* 0x000fe20000000a00 */
[----:B------:R-:W-:Y:S01]  /*15d0*/  IMAD.U32 R10, RZ, RZ, UR6 ;  /* 0x00000006ff0a7e24 */ /* 0x000fe2000f8e00ff */
[----:B------:R-:W-:Y:S01]  /*15e0*/  MOV R7, UR5 ;  /* 0x0000000500077c02 */ /* 0x000fe20008000f00 */
[----:B------:R-:W-:Y:S02]  /*15f0*/  IMAD.U32 R6, RZ, RZ, UR4 ;  /* 0x00000004ff067e24 */ /* 0x000fe4000f8e00ff */
[----:B------:R-:W-:-:S02]  /*1600*/  IMAD.U32 R11, RZ, RZ, UR7 ;  /* 0x00000007ff0b7e24 */ /* 0x000fc4000f8e00ff */
[----:B------:R-:W-:Y:S02]  /*1610*/  IMAD.MOV.U32 R8, RZ, RZ, 0x70 ;  /* 0x00000070ff087424 */ /* 0x000fe400078e00ff */
[----:B------:R-:W-:Y:S02]  /*1620*/  IMAD.MOV.U32 R12, RZ, RZ, 0x1 ;  /* 0x00000001ff0c7424 */ /* 0x000fe400078e00ff */
[----:B0-----:R-:W-:-:S07]  /*1630*/  IMAD.MOV.U32 R13, RZ, RZ, RZ ;  /* 0x000000ffff0d7224 */ /* 0x001fce00078e00ff */
[----:B------:R-:W-:-:S07]  /*1640*/  LEPC R20, `(.L_x_188) ;  /* 0x000000001014794e */ /* 0x000fce0000000000 */
[----:B-1----:R-:W-:Y:S05]  /*1650*/  CALL.ABS.NOINC R14 ;  /* 0x000000000e007343 */ /* 0x002fea0003c00000 */
.L_x_188:
[----:B------:R-:W-:Y:S01]  /*1660*/  ULEA.HI UR4, UR36, UR36, URZ, 0x1 ;  /* 0x0000002424047291 */ /* 0x000fe2000f8f083f */
[----:B------:R-:W-:-:S03]  /*1670*/  IMAD.U32 R3, RZ, RZ, UR40 ;  /* 0x00000028ff037e24 */ /* 0x000fc6000f8e00ff */
[----:B------:R-:W-:Y:S02]  /*1680*/  ULOP3.LUT UR4, UR4, 0xfffffffe, URZ, 0xc0, !UPT ;  /* 0xfffffffe04047892 */ /* 0x000fe4000f8ec03f */
[----:B------:R-:W-:Y:S02]  /*1690*/  ISETP.NE.AND P0, PT, R3, 0x3, PT ;  /* 0x000000030300780c */ /* 0x000fe40003f05270 */
[----:B------:R-:W-:-:S06]  /*16a0*/  UIADD3 UR4, UR36, -UR4, URZ ;  /* 0x8000000424047290 */ /* 0x000fcc000fffe03f */
[----:B------:R-:W-:-:S05]  /*16b0*/  IMAD.U32 R0, RZ, RZ, UR4 ;  /* 0x00000004ff007e24 */ /* 0x000fca000f8e00ff */
[----:B------:R-:W-:-:S04]  /*16c0*/  SHF.L.U32 R0, R0, 0x1f, RZ ;  /* 0x0000001f00007819 */ /* 0x000fc800000006ff */
[----:B------:R-:W0:Y:S02]  /*16d0*/  SYNCS.PHASECHK.TRANS64.TRYWAIT P1, [R25+URZ+0x13200], R0 ;  /* 0x01320000190075a7 */ /* 0x000e24000802017f */
[----:B0-----:R-:W-:Y:S05]  /*16e0*/  @!P1 BRA `(.L_x_189) ;  /* 0x000000d000bc9947 */ /* 0x001fea0003800000 */
.L_x_321:
[----:B------:R-:W-:Y:S05]  /*16f0*/  @!P0 BRA `(.L_x_190) ;  /* 0x0000000000048947 */ /* 0x000fea0003800000 */
[----:B------:R-:W-:Y:S01]  /*1700*/  BPT.TRAP 0x1 ;  /* 0x000000040000795c */ /* 0x000fe20000300000 */
.L_x_190:
[----:B------:R-:W-:Y:S02]  /*1710*/  IMAD.U32 R3, RZ, RZ, UR37 ;  /* 0x00000025ff037e24 */ /* 0x000fe4000f8e00ff */
[----:B------:R-:W-:-:S03]  /*1720*/  IMAD.U32 R4, RZ, RZ, UR38 ;  /* 0x00000026ff047e24 */ /* 0x000fc6000f8e00ff */
[----:B------:R-:W-:Y:S01]  /*1730*/  SHF.L.U32 R3, R3, 0x1f, RZ ;  /* 0x0000001f03037819 */ /* 0x000fe200000006ff */
[----:B------:R-:W-:-:S04]  /*1740*/  IMAD R4, R4, 0x8, R25 ;  /* 0x0000000804047824 */ /* 0x000fc800078e0219 */
[----:B------:R1:W2:Y:S01]  /*1750*/  SYNCS.PHASECHK.TRANS64.TRYWAIT P1, [R4+URZ+0x13230], R3 ;  /* 0x01323003040075a7 */ /* 0x0002a2000802017f */
[----:B------:R-:W-:Y:S05]  /*1760*/  @!P0 BRA `(.L_x_191) ;  /* 0x0000000000048947 */ /* 0x000fea0003800000 */
[----:B------:R-:W-:Y:S01]  /*1770*/  BPT.TRAP 0x1 ;  /* 0x000000040000795c */ /* 0x000fe20000300000 */
.L_x_191:
[----:B0-----:R-:W-:Y:S02]  /*1780*/  VIADD R0, R25, 0xe000 ;  /* 0x0000e00019007836 */ /* 0x001fe40000000000 */
[----:B------:R-:W-:-:S03]  /*1790*/  IMAD.MOV.U32 R55, RZ, RZ, RZ ;  /* 0x000000ffff377224 */ /* 0x000fc600078e00ff */
[----:B------:R-:W-:-:S04]  /*17a0*/  SHF.R.U32.HI R0, RZ, 0x4, R0 ;  /* 0x00000004ff007819 */ /* 0x000fc80000011600 */
[----:B------:R-:W-:Y:S01]  /*17b0*/  LOP3.LUT R0, R0, 0x3fff, RZ, 0xc0, !PT ;  /* 0x00003fff00007812 */ /* 0x000fe200078ec0ff */
[----:B--2---:R-:W-:Y:S06]  /*17c0*/  @P1 BRA `(.L_x_192) ;  /* 0x0000000000081947 */ /* 0x004fec0003800000 */
[----:B------:R-:W0:Y:S02]  /*17d0*/  SYNCS.PHASECHK.TRANS64.TRYWAIT P1, [R4+URZ+0x13230], R3 ;  /* 0x01323003040075a7 */ /* 0x000e24000802017f */
[----:B0-----:R-:W-:Y:S05]  /*17e0*/  @!P1 BRA `(.L_x_193) ;  /* 0x000000d000909947 */ /* 0x001fea0003800000 */
.L_x_192:
[----:B------:R-:W-:Y:S05]  /*17f0*/  WARPSYNC.ALL ;  /* 0x0000000000007948 */ /* 0x000fea0003800000 */
[----:B------:R-:W-:-:S04]  /*1800*/  LOP3.LUT R0, R0, 0x10000, RZ, 0xfc, !PT ;  /* 0x0001000000007812 */ /* 0x000fc800078efcff */
[----:B------:R-:W-:Y:S01]  /*1810*/  R2UR UR12, R0 ;  /* 0x00000000000c72ca */ /* 0x000fe200000e0000 */
[----:B------:R-:W-:Y:S01]  /*1820*/  WARPGROUP.ARRIVE ;  /* 0x00000000000079c5 */ /* 0x000fe20000000000 */
[----:B01----:R-:W-:Y:S01]  /*1830*/  LOP3.LUT R3, R24, 0x10000, RZ, 0xfc, !PT ;  /* 0x0001000018037812 */ /* 0x003fe200078efcff */
        /* <DEDUP_REMOVED lines=65> */
.L_x_194:
[----:B------:R-:W-:Y:S01]  /*1c50*/  IMAD.IADD R5, R156, 0x1, R41 ;  /* 0x000000019c057824 */ /* 0x000fe200078e0229 */
[----:B------:R-:W-:Y:S02]  /*1c60*/  P2R R6, PR, RZ, 0x1 ;  /* 0x00000001ff067803 */ /* 0x000fe40000000000 */
[----:B------:R-:W-:Y:S01]  /*1c70*/  MOV R50, UR44 ;  /* 0x0000002c00327c02 */ /* 0x000fe20008000f00 */
[----:B------:R-:W-:-:S05]  /*1c80*/  IMAD R5, R22, -0xa0, R5 ;  /* 0xffffff6016057824 */ /* 0x000fca00078e0205 */
        /* <DEDUP_REMOVED lines=102> */
[C---:B------:R-:W-:Y:S02]  /*22f0*/  ISETP.GT.AND P0, PT, R5.reuse, 0x79, PT ;  /* 0x000000790500780c */ /* 0x040fe40003f04270 */
[----:B------:R-:W-:Y:S02]  /*2300*/  FSEL R86, R86, -INF , P1 ;  /* 0xff80000056567808 */ /* 0x000fe40000800000 */
[----:B------:R-:W-:Y:S02]  /*2310*/  ISETP.GT.AND P1, PT, R5, 0x70, PT ;  /* 0x000000700500780c */ /* 0x000fe40003f24270 */
[----:B------:R-:W-:Y:S02]  /*2320*/  FSEL R61, R61, -INF , P3 ;  /* 0xff8000003d3d7808 */ /* 0x000fe40001800000 */
[----:B------:R-:W-:Y:S02]  /*2330*/  FMNMX.FTZ R8, R60, R3, !PT ;  /* 0x000000033c087209 */ /* 0x000fe40007810000 */
[----:B------:R-:W-:-:S02]  /*2340*/  FSEL R69, R69, -INF , P0 ;  /* 0xff80000045457808 */ /* 0x000fc40000000000 */
[----:B------:R-:W-:Y:S02]  /*2350*/  ISETP.GT.AND P0, PT, R5, 0x81, PT ;  /* 0x000000810500780c */ /* 0x000fe40003f04270 */
[----:B------:R-:W-:Y:S02]  /*2360*/  FSEL R87, R87, -INF , P2 ;  /* 0xff80000057577808 */ /* 0x000fe40001000000 */
[----:B------:R-:W-:Y:S02]  /*2370*/  ISETP.GT.AND P2, PT, R5, 0x71, PT ;  /* 0x000000710500780c */ /* 0x000fe40003f44270 */
[----:B------:R-:W-:Y:S02]  /*2380*/  FSEL R64, R64, -INF , P1 ;  /* 0xff80000040407808 */ /* 0x000fe40000800000 */
[----:B------:R-:W-:Y:S02]  /*2390*/  FMNMX.FTZ R3, R61, R8, !PT ;  /* 0x000000083d037209 */ /* 0x000fe40007810000 */
[----:B------:R-:W-:-:S02]  /*23a0*/  FSEL R48, R25, -INF , P0 ;  /* 0xff80000019307808 */ /* 0x000fc40000000000 */
[----:B------:R-:W-:Y:S02]  /*23b0*/  P2R R13, PR, RZ, 0x1 ;  /* 0x00000001ff0d7803 */ /* 0x000fe40000000000 */
[----:B------:R-:W-:Y:S02]  /*23c0*/  FSEL R58, R58, -INF , P6 ;  /* 0xff8000003a3a7808 */ /* 0x000fe40003000000 */
[C---:B------:R-:W-:Y:S02]  /*23d0*/  ISETP.GT.AND P0, PT, R5.reuse, 0x80, PT ;  /* 0x000000800500780c */ /* 0x040fe40003f04270 */
[----:B------:R-:W-:Y:S02]  /*23e0*/  ISETP.GT.AND P6, PT, R5, 0x78, PT ;  /* 0x000000780500780c */ /* 0x000fe40003fc4270 */
[----:B------:R-:W-:Y:S02]  /*23f0*/  FSEL R65, R65, -INF , P2 ;  /* 0xff80000041417808 */ /* 0x000fe40001000000 */
[----:B------:R-:W-:-:S02]  /*2400*/  FMNMX.FTZ R8, R64, R3, !PT ;  /* 0x0000000340087209 */ /* 0x000fc40007810000 */
[----:B------:R-:W-:Y:S02]  /*2410*/  FSEL R26, R26, -INF , P0 ;  /* 0xff8000001a1a7808 */ /* 0x000fe40000000000 */
[----:B------:R-:W-:Y:S02]  /*2420*/  FSEL R68, R68, -INF , P6 ;  /* 0xff80000044447808 */ /* 0x000fe40003000000 */
[----:B------:R-:W-:Y:S02]  /*2430*/  FMNMX.FTZ R3, R65, R8, !PT ;  /* 0x0000000841037209 */ /* 0x000fe40007810000 */
[----:B------:R-:W-:Y:S02]  /*2440*/  ISETP.NE.AND P0, PT, R13, RZ, PT ;  /* 0x000000ff0d00720c */ /* 0x000fe40003f05270 */
[----:B------:R-:W-:Y:S02]  /*2450*/  FMNMX.FTZ R13, R106, R107, !PT ;  /* 0x0000006b6a0d7209 */ /* 0x000fe40007810000 */
[----:B------:R-:W-:-:S02]  /*2460*/  FSEL R59, R59, -INF , P5 ;  /* 0xff8000003b3b7808 */ /* 0x000fc40002800000 */
[----:B------:R-:W-:Y:S02]  /*2470*/  ISETP.GT.AND P5, PT, R5, 0x80, PT ;  /* 0x000000800500780c */ /* 0x000fe40003fa4270 */
[----:B------:R-:W-:Y:S02]  /*2480*/  FMNMX.FTZ R8, R68, R3, !PT ;  /* 0x0000000344087209 */ /* 0x000fe40007810000 */
[----:B------:R-:W-:Y:S02]  /*2490*/  FSEL R27, R27, -INF , P0 ;  /* 0xff8000001b1b7808 */ /* 0x000fe40000000000 */
[----:B------:R-:W-:Y:S02]  /*24a0*/  ISETP.NE.AND P0, PT, R6, RZ, PT ;  /* 0x000000ff0600720c */ /* 0x000fe40003f05270 */
[----:B------:R-:W-:Y:S02]  /*24b0*/  FMNMX.FTZ R6, R110, R13, !PT ;  /* 0x0000000d6e067209 */ /* 0x000fe40007810000 */
[----:B------:R-:W-:-:S02]  /*24c0*/  FSEL R43, R24, -INF , P5 ;  /* 0xff800000182b7808 */ /* 0x000fc40002800000 */
[----:B------:R-:W-:Y:S02]  /*24d0*/  FMNMX.FTZ R8, R69, R8, !PT ;  /* 0x0000000845087209 */ /* 0x000fe40007810000 */
[----:B------:R-:W-:Y:S02]  /*24e0*/  FMNMX.FTZ R13, R111, R6, !PT ;  /* 0x000000066f0d7209 */ /* 0x000fe40007810000 */
[----:B------:R-:W-:Y:S02]  /*24f0*/  FSEL R66, R66, -INF , P1 ;  /* 0xff80000042427808 */ /* 0x000fe40000800000 */
[----:B------:R-:W-:Y:S02]  /*2500*/  ISETP.GT.AND P1, PT, R5, 0x88, PT ;  /* 0x000000880500780c */ /* 0x000fe40003f24270 */
[----:B------:R-:W-:Y:S02]  /*2510*/  FMNMX.FTZ R3, R43, R8, !PT ;  /* 0x000000082b037209 */ /* 0x000fe40007810000 */
[----:B------:R-:W-:-:S02]  /*2520*/  FMNMX.FTZ R6, R114, R13, !PT ;  /* 0x0000000d72067209 */ /* 0x000fc40007810000 */
[----:B------:R-:W-:Y:S02]  /*2530*/  FSEL R67, R67, -INF , P2 ;  /* 0xff80000043437808 */ /* 0x000fe40001000000 */
[----:B------:R-:W-:Y:S02]  /*2540*/  ISETP.GT.AND P2, PT, R5, 0x89, PT ;  /* 0x000000890500780c */ /* 0x000fe40003f44270 */
[----:B------:R-:W-:Y:S02]  /*2550*/  FSEL R51, R28, -INF , P1 ;  /* 0xff8000001c337808 */ /* 0x000fe40000800000 */
[----:B------:R-:W-:Y:S02]  /*2560*/  FMNMX.FTZ R8, R48, R3, !PT ;  /* 0x0000000330087209 */ /* 0x000fe40007810000 */
[----:B------:R-:W-:Y:S02]  /*2570*/  FMNMX.FTZ R15, R115, R6, !PT ;  /* 0x00000006730f7209 */ /* 0x000fe40007810000 */
[----:B------:R-:W-:-:S02]  /*2580*/  FSEL R63, R63, -INF , P3 ;  /* 0xff8000003f3f7808 */ /* 0x000fc40001800000 */
[----:B------:R-:W-:Y:S02]  /*2590*/  FSEL R49, R29, -INF , P2 ;  /* 0xff8000001d317808 */ /* 0x000fe40001000000 */
[----:B------:R-:W-:Y:S02]  /*25a0*/  FMNMX.FTZ R8, R51, R8, !PT ;  /* 0x0000000833087209 */ /* 0x000fe40007810000 */
[----:B------:R-:W-:Y:S02]  /*25b0*/  ISETP.GT.AND P3, PT, R5, 0x90, PT ;  /* 0x000000900500780c */ /* 0x000fe40003f64270 */
[----:B------:R-:W-:Y:S02]  /*25c0*/  FMNMX.FTZ R6, R118, R15, !PT ;  /* 0x0000000f76067209 */ /* 0x000fe40007810000 */
[----:B------:R-:W-:Y:S02]  /*25d0*/  FSEL R62, R62, -INF , P4 ;  /* 0xff8000003e3e7808 */ /* 0x000fe40002000000 */
[----:B------:R-:W-:-:S02]  /*25e0*/  FSEL R53, R32, -INF , P3 ;  /* 0xff80000020357808 */ /* 0x000fc40001800000 */
[----:B------:R-:W-:Y:S02]  /*25f0*/  FMNMX.FTZ R8, R49, R8, !PT ;  /* 0x0000000831087209 */ /* 0x000fe40007810000 */
[----:B------:R-:W-:Y:S02]  /*2600*/  ISETP.GT.AND P4, PT, R5, 0x91, PT ;  /* 0x000000910500780c */ /* 0x000fe40003f84270 */
[----:B------:R-:W-:Y:S02]  /*2610*/  FMNMX.FTZ R15, R119, R6, !PT ;  /* 0x00000006770f7209 */ /* 0x000fe40007810000 */
[----:B------:R-:W-:Y:S02]  /*2620*/  FSEL R45, R33, -INF , P4 ;  /* 0xff800000212d7808 */ /* 0x000fe40002000000 */
[----:B------:R-:W-:Y:S02]  /*2630*/  FMNMX.FTZ R8, R53, R8, !PT ;  /* 0x0000000835087209 */ /* 0x000fe40007810000 */
[----:B------:R-:W-:-:S02]  /*2640*/  ISETP.GT.AND P5, PT, R5, 0x98, PT ;  /* 0x000000980500780c */ /* 0x000fc40003fa4270 */
[----:B------:R-:W-:Y:S02]  /*2650*/  FMNMX.FTZ R6, R90, R15, !PT ;  /* 0x0000000f5a067209 */ /* 0x000fe40007810000 */
[----:B------:R-:W-:Y:S02]  /*2660*/  FSEL R46, R36, -INF , P5 ;  /* 0xff800000242e7808 */ /* 0x000fe40002800000 */
[----:B------:R-:W-:Y:S02]  /*2670*/  FMNMX.FTZ R3, R45, R8, !PT ;  /* 0x000000082d037209 */ /* 0x000fe40007810000 */
[----:B------:R-:W-:Y:S02]  /*2680*/  ISETP.GT.AND P6, PT, R5, 0x99, PT ;  /* 0x000000990500780c */ /* 0x000fe40003fc4270 */
[----:B------:R-:W-:Y:S02]  /*2690*/  FMNMX.FTZ R21, R91, R6, !PT ;  /* 0x000000065b157209 */ /* 0x000fe40007810000 */
[----:B------:R-:W-:-:S02]  /*26a0*/  FSEL R47, R37, -INF , P6 ;  /* 0xff800000252f7808 */ /* 0x000fc40003000000 */
[----:B------:R-:W-:Y:S02]  /*26b0*/  FMNMX.FTZ R8, R46, R3, !PT ;  /* 0x000000032e087209 */ /* 0x000fe40007810000 */
[----:B------:R-:W-:Y:S02]  /*26c0*/  FMNMX.FTZ R6, R94, R21, !PT ;  /* 0x000000155e067209 */ /* 0x000fe40007810000 */
[----:B------:R-:W-:Y:S02]  /*26d0*/  FMNMX.FTZ R8, R47, R8, !PT ;  /* 0x000000082f087209 */ /* 0x000fe40007810000 */
[----:B------:R-:W-:Y:S02]  /*26e0*/  FMNMX.FTZ R21, R95, R6, !PT ;  /* 0x000000065f157209 */ /* 0x000fe40007810000 */
[----:B------:R-:W-:Y:S01]  /*26f0*/  P2R R9, PR, RZ, 0x8 ;  /* 0x00000008ff097803 */ /* 0x000fe20000000000 */
[----:B------:R-:W0:Y:S01]  /*2700*/  SHFL.BFLY PT, R3, R8, 0x2, 0x1f ;  /* 0x0c401f0008037f89 */ /* 0x000e2200000e0000 */
[----:B------:R-:W-:-:S02]  /*2710*/  FMNMX.FTZ R6, R98, R21, !PT ;  /* 0x0000001562067209 */ /* 0x000fc40007810000 */
[----:B------:R-:W-:Y:S02]  /*2720*/  P2R R11, PR, RZ, 0x4 ;  /* 0x00000004ff0b7803 */ /* 0x000fe40000000000 */
[----:B------:R-:W-:Y:S02]  /*2730*/  FMNMX.FTZ R25, R99, R6, !PT ;  /* 0x0000000663197209 */ /* 0x000fe40007810000 */
[----:B------:R-:W-:Y:S02]  /*2740*/  ISETP.GT.AND P2, PT, R5, 0x78, PT ;  /* 0x000000780500780c */ /* 0x000fe40003f44270 */
[----:B------:R-:W-:Y:S02]  /*2750*/  FMNMX.FTZ R6, R102, R25, !PT ;  /* 0x0000001966067209 */ /* 0x000fe40007810000 */
[----:B------:R-:W-:Y:S02]  /*2760*/  P2R R12, PR, RZ, 0x2 ;  /* 0x00000002ff0c7803 */ /* 0x000fe40000000000 */
[----:B------:R-:W-:-:S02]  /*2770*/  FMNMX.FTZ R25, R103, R6, !PT ;  /* 0x0000000667197209 */ /* 0x000fc40007810000 */
[----:B------:R-:W-:Y:S02]  /*2780*/  ISETP.GT.AND P1, PT, R5, 0x79, PT ;  /* 0x000000790500780c */ /* 0x000fe40003f24270 */
[----:B------:R-:W-:Y:S02]  /*2790*/  FMNMX.FTZ R6, R74, R25, !PT ;  /* 0x000000194a067209 */ /* 0x000fe40007810000 */
[----:B------:R-:W-:Y:S02]  /*27a0*/  FSEL R70, R70, -INF , P2 ;  /* 0xff80000046467808 */ /* 0x000fe40001000000 */
[----:B------:R-:W-:Y:S02]  /*27b0*/  FMNMX.FTZ R29, R75, R6, !PT ;  /* 0x000000064b1d7209 */ /* 0x000fe40007810000 */
[----:B------:R-:W-:Y:S02]  /*27c0*/  FSEL R71, R71, -INF , P1 ;  /* 0xff80000047477808 */ /* 0x000fe40000800000 */
[----:B0-----:R-:W-:-:S02]  /*27d0*/  FMNMX.FTZ R7, R8, R3, !PT ;  /* 0x0000000308077209 */ /* 0x001fc40007810000 */
[----:B------:R-:W-:Y:S02]  /*27e0*/  FMNMX.FTZ R6, R78, R29, !PT ;  /* 0x0000001d4e067209 */ /* 0x000fe40007810000 */
[----:B------:R-:W-:Y:S01]  /*27f0*/  ISETP.NE.AND P1, PT, R12, RZ, PT ;  /* 0x000000ff0c00720c */ /* 0x000fe20003f25270 */
[----:B------:R-:W0:Y:S01]  /*2800*/  SHFL.BFLY PT, R10, R7, 0x1, 0x1f ;  /* 0x0c201f00070a7f89 */ /* 0x000e2200000e0000 */
[----:B------:R-:W-:Y:S02]  /*2810*/  FMNMX.FTZ R29, R79, R6, !PT ;  /* 0x000000064f1d7209 */ /* 0x000fe40007810000 */
[----:B------:R-:W-:Y:S02]  /*2820*/  ISETP.NE.AND P2, PT, R11, RZ, PT ;  /* 0x000000ff0b00720c */ /* 0x000fe40003f45270 */
[----:B------:R-:W-:Y:S02]  /*2830*/  FMNMX.FTZ R6, R82, R29, !PT ;  /* 0x0000001d52067209 */ /* 0x000fe40007810000 */
[----:B------:R-:W-:-:S02]  /*2840*/  FSEL R52, R30, -INF , P1 ;  /* 0xff8000001e347808 */ /* 0x000fc40000800000 */
[----:B------:R-:W-:Y:S02]  /*2850*/  FMNMX.FTZ R33, R83, R6, !PT ;  /* 0x0000000653217209 */ /* 0x000fe40007810000 */
[----:B------:R-:W-:Y:S02]  /*2860*/  FSEL R54, R31, -INF , P2 ;  /* 0xff8000001f367808 */ /* 0x000fe40001000000 */
[----:B------:R-:W-:-:S04]  /*2870*/  FMNMX.FTZ R6, R86, R33, !PT ;  /* 0x0000002156067209 */ /* 0x000fc80007810000 */
[----:B------:R-:W-:-:S04]  /*2880*/  FMNMX.FTZ R33, R87, R6, !PT ;  /* 0x0000000657217209 */ /* 0x000fc80007810000 */
[----:B------:R-:W-:Y:S02]  /*2890*/  FMNMX.FTZ R6, R58, R33, !PT ;  /* 0x000000213a067209 */ /* 0x000fe40007810000 */
        /* <DEDUP_REMOVED lines=12> */
[----:B------:R-:W-:-:S01]  /*2960*/  FFMA.FTZ R42, R77, UR44, -R50 ;  /* 0x0000002c4d2a7c23 */ /* 0x000fc20008010832 */
[--C-:B------:R-:W-:Y:S01]  /*2970*/  FFMA.FTZ R76, R76, UR44, -R50.reuse ;  /* 0x0000002c4c4c7c23 */ /* 0x100fe20008010832 */
[----:B------:R-:W-:Y:S01]  /*2980*/  FMNMX.FTZ R6, R70, R73, !PT ;  /* 0x0000004946067209 */ /* 0x000fe20007810000 */
[----:B------:R0:W-:Y:S01]  /*2990*/  MUFU.EX2 R29, R72 ;  /* 0x00000048001d7308 */ /* 0x0001e20000000800 */
[----:B------:R-:W-:-:S01]  /*29a0*/  FFMA.FTZ R44, R81, UR44, -R50 ;  /* 0x0000002c512c7c23 */ /* 0x000fc20008010832 */
[--C-:B------:R-:W-:Y:S01]  /*29b0*/  FFMA.FTZ R80, R80, UR44, -R50.reuse ;  /* 0x0000002c50507c23 */ /* 0x100fe20008010832 */
[----:B------:R-:W-:Y:S01]  /*29c0*/  FMNMX.FTZ R73, R71, R6, !PT ;  /* 0x0000000647497209 */ /* 0x000fe20007810000 */
[--C-:B------:R-:W-:Y:S01]  /*29d0*/  FFMA.FTZ R5, R104, UR44, -R50.reuse ;  /* 0x0000002c68057c23 */ /* 0x100fe20008010832 */
[----:B------:R-:W-:-:S01]  /*29e0*/  FFMA.FTZ R8, R105, UR44, -R50 ;  /* 0x0000002c69087c23 */ /* 0x000fc20008010832 */
[--C-:B------:R-:W-:Y:S01]  /*29f0*/  FFMA.FTZ R7, R108, UR44, -R50.reuse ;  /* 0x0000002c6c077c23 */ /* 0x100fe20008010832 */
[----:B------:R-:W-:Y:S01]  /*2a00*/  FMNMX.FTZ R6, R26, R73, !PT ;  /* 0x000000491a067209 */ /* 0x000fe20007810000 */
[----:B------:R1:W-:Y:S01]  /*2a10*/  MUFU.EX2 R33, R76 ;  /* 0x0000004c00217308 */ /* 0x0003e20000000800 */
[----:B0-----:R-:W-:Y:S01]  /*2a20*/  FSEL R72, R34, -INF , P3 ;  /* 0xff80000022487808 */ /* 0x001fe20001800000 */
[--C-:B------:R-:W-:Y:S01]  /*2a30*/  FFMA.FTZ R34, R56, UR44, -R50.reuse ;  /* 0x0000002c38227c23 */ /* 0x100fe20008010832 */
[----:B------:R-:W-:Y:S01]  /*2a40*/  FMNMX.FTZ R73, R27, R6, !PT ;  /* 0x000000061b497209 */ /* 0x000fe20007810000 */
[--C-:B------:R-:W-:Y:S01]  /*2a50*/  FFMA.FTZ R56, R64, UR44, -R50.reuse ;  /* 0x0000002c40387c23 */ /* 0x100fe20008010832 */
[----:B------:R-:W-:-:S01]  /*2a60*/  FFMA.FTZ R64, R49, UR44, -R50 ;  /* 0x0000002c31407c23 */ /* 0x000fc20008010832 */
[--C-:B------:R-:W-:Y:S01]  /*2a70*/  FFMA.FTZ R49, R53, UR44, -R50.reuse ;  /* 0x0000002c35317c23 */ /* 0x100fe20008010832 */
[----:B------:R-:W-:Y:S01]  /*2a80*/  FMNMX.FTZ R73, R52, R73, !PT ;  /* 0x0000004934497209 */ /* 0x000fe20007810000 */
[----:B------:R-:W-:Y:S01]  /*2a90*/  IMAD.U32 R53, RZ, RZ, UR44 ;  /* 0x0000002cff357e24 */ /* 0x000fe2000f8e00ff */
[----:B-1----:R-:W-:Y:S01]  /*2aa0*/  FSEL R76, R38, -INF , P5 ;  /* 0xff800000264c7808 */ /* 0x002fe20002800000 */
[--C-:B------:R-:W-:Y:S01]  /*2ab0*/  FFMA.FTZ R38, R60, UR44, -R50.reuse ;  /* 0x0000002c3c267c23 */ /* 0x100fe20008010832 */
[----:B------:R-:W-:Y:S01]  /*2ac0*/  FMNMX.FTZ R77, R54, R73, !PT ;  /* 0x00000049364d7209 */ /* 0x000fe20007810000 */
[--C-:B------:R-:W-:Y:S01]  /*2ad0*/  FFMA.FTZ R60, R68, UR44, -R50.reuse ;  /* 0x0000002c443c7c23 */ /* 0x100fe20008010832 */
[----:B------:R-:W-:Y:S01]  /*2ae0*/  FSEL R73, R35, -INF , P4 ;  /* 0xff80000023497808 */ /* 0x000fe20002000000 */
[----:B------:R0:W-:Y:S01]  /*2af0*/  MUFU.EX2 R37, R80 ;  /* 0x0000005000257308 */ /* 0x0001e20000000800 */
[----:B------:R-:W-:Y:S01]  /*2b00*/  FMNMX.FTZ R6, R72, R77, !PT ;  /* 0x0000004d48067209 */ /* 0x000fe20007810000 */
[--C-:B------:R-:W-:Y:S01]  /*2b10*/  FFMA.FTZ R68, R45, UR44, -R50.reuse ;  /* 0x0000002c2d447c23 */ /* 0x100fe20008010832 */
[----:B------:R-:W-:Y:S01]  /*2b20*/  FSEL R77, R39, -INF , P6 ;  /* 0xff800000274d7808 */ /* 0x000fe20003000000 */
[--C-:B------:R-:W-:Y:S01]  /*2b30*/  FFMA.FTZ R39, R61, UR44, -R50.reuse ;  /* 0x0000002c3d277c23 */ /* 0x100fe20008010832 */
[----:B------:R-:W-:Y:S01]  /*2b40*/  FMNMX.FTZ R35, R73, R6, !PT ;  /* 0x0000000649237209 */ /* 0x000fe20007810000 */
[--C-:B------:R-:W-:Y:S01]  /*2b50*/  FFMA.FTZ R45, R46, UR44, -R50.reuse ;  /* 0x0000002c2e2d7c23 */ /* 0x100fe20008010832 */
[----:B------:R-:W-:-:S01]  /*2b60*/  FFMA.FTZ R10, R109, UR44, -R50 ;  /* 0x0000002c6d0a7c23 */ /* 0x000fc20008010832 */
[--C-:B------:R-:W-:Y:S01]  /*2b70*/  FFMA.FTZ R9, R112, UR44, -R50.reuse ;  /* 0x0000002c70097c23 */ /* 0x100fe20008010832 */
[----:B------:R-:W-:Y:S01]  /*2b80*/  FMNMX.FTZ R6, R76, R35, !PT ;  /* 0x000000234c067209 */ /* 0x000fe20007810000 */
[--C-:B0-----:R-:W-:Y:S01]  /*2b90*/  FFMA.FTZ R80, R57, UR44, -R50.reuse ;  /* 0x0000002c39507c23 */ /* 0x101fe20008010832 */
        /* <DEDUP_REMOVED lines=21> */
[----:B------:R-:W-:Y:S08]  /*2cf0*/  MUFU.EX2 R5, R5 ;  /* 0x0000000500057308 */ /* 0x000ff00000000800 */
[----:B------:R-:W-:Y:S01]  /*2d00*/  MUFU.EX2 R8, R8 ;  /* 0x0000000800087308 */ /* 0x000fe20000000800 */
[----:B0-----:R-:W-:-:S05]  /*2d10*/  FMNMX.FTZ R81, R6, R81, !PT ;  /* 0x0000005106517209 */ /* 0x001fca0007810000 */
[----:B------:R-:W0:Y:S02]  /*2d20*/  SHFL.BFLY PT, R6, R81, 0x1, 0x1f ;  /* 0x0c201f0051067f89 */ /* 0x000e2400000e0000 */
[----:B------:R-:W-:Y:S08]  /*2d30*/  MUFU.EX2 R30, R84 ;  /* 0x00000054001e7308 */ /* 0x000ff00000000800 */
[----:B------:R-:W-:Y:S08]  /*2d40*/  MUFU.EX2 R7, R7 ;  /* 0x0000000700077308 */ /* 0x000ff00000000800 */
[----:B------:R-:W1:Y:S01]  /*2d50*/  MUFU.EX2 R10, R10 ;  /* 0x0000000a000a7308 */ /* 0x000e620000000800 */
[----:B0-----:R-:W-:-:S07]  /*2d60*/  FMNMX.FTZ R6, R81, R6, !PT ;  /* 0x0000000651067209 */ /* 0x001fce0007810000 */
[----:B------:R0:W-:Y:S01]  /*2d70*/  MUFU.EX2 R13, R88 ;  /* 0x00000058000d7308 */ /* 0x0001e20000000800 */
[C---:B------:R-:W-:Y:S01]  /*2d80*/  FSETP.NEU.FTZ.AND P1, PT, R6.reuse, -INF , PT ;  /* 0xff8000000600780b */ /* 0x040fe20003f3d000 */
[----:B------:R-:W-:-:S06]  /*2d90*/  FFMA.FTZ R53, R6, R53, -8 ;  /* 0xc100000006357423 */ /* 0x000fcc0000010035 */
[----:B------:R2:W-:Y:S01]  /*2da0*/  MUFU.EX2 R35, R80 ;  /* 0x0000005000237308 */ /* 0x0005e20000000800 */
[----:B------:R-:W-:Y:S02]  /*2db0*/  FSEL R53, R53, RZ, P1 ;  /* 0x000000ff35357208 */ /* 0x000fe40000800000 */
[----:B------:R-:W-:Y:S02]  /*2dc0*/  ISETP.GE.AND P1, PT, R41, 0xa1, PT ;  /* 0x000000a12900780c */ /* 0x000fe40003f26270 */
[----:B-1----:R-:W-:Y:S01]  /*2dd0*/  F2FP.SATFINITE.E4M3.F32.PACK_AB_MERGE_C R152, R10, R7, RZ ;  /* 0x000000070a98723e */ /* 0x002fe200048070ff */
[--C-:B------:R-:W-:Y:S01]  /*2de0*/  FFMA.FTZ R47, R106, UR44, -R53.reuse ;  /* 0x0000002c6a2f7c23 */ /* 0x100fe20008010835 */
[----:B------:R-:W-:-:S01]  /*2df0*/  FFMA.FTZ R50, R107, UR44, -R53 ;  /* 0x0000002c6b327c23 */ /* 0x000fc20008010835 */
[--C-:B------:R-:W-:Y:S01]  /*2e00*/  FFMA.FTZ R69, R110, UR44, -R53.reuse ;  /* 0x0000002c6e457c23 */ /* 0x100fe20008010835 */
[----:B------:R-:W-:-:S01]  /*2e10*/  FFMA.FTZ R84, R111, UR44, -R53 ;  /* 0x0000002c6f547c23 */ /* 0x000fc20008010835 */
[--C-:B------:R-:W-:Y:S01]  /*2e20*/  FFMA.FTZ R65, R114, UR44, -R53.reuse ;  /* 0x0000002c72417c23 */ /* 0x100fe20008010835 */
[----:B0-----:R-:W-:-:S01]  /*2e30*/  FFMA.FTZ R88, R91, UR44, -R53 ;  /* 0x0000002c5b587c23 */ /* 0x001fc20008010835 */
[----:B------:R-:W-:Y:S01]  /*2e40*/  MUFU.EX2 R47, R47 ;  /* 0x0000002f002f7308 */ /* 0x000fe20000000800 */
[----:B--2---:R-:W-:-:S01]  /*2e50*/  FFMA.FTZ R80, R115, UR44, -R53 ;  /* 0x0000002c73507c23 */ /* 0x004fc20008010835 */
[--C-:B------:R-:W-:Y:S01]  /*2e60*/  FFMA.FTZ R91, R94, UR44, -R53.reuse ;  /* 0x0000002c5e5b7c23 */ /* 0x100fe20008010835 */
[----:B------:R-:W-:-:S01]  /*2e70*/  FFMA.FTZ R94, R95, UR44, -R53 ;  /* 0x0000002c5f5e7c23 */ /* 0x000fc20008010835 */
[--C-:B------:R-:W-:Y:S01]  /*2e80*/  FFMA.FTZ R95, R78, UR44, -R53.reuse ;  /* 0x0000002c4e5f7c23 */ /* 0x100fe20008010835 */
[----:B------:R-:W-:-:S01]  /*2e90*/  FFMA.FTZ R78, R82, UR44, -R53 ;  /* 0x0000002c524e7c23 */ /* 0x000fc20008010835 */
[--C-:B------:R-:W-:Y:S01]  /*2ea0*/  FFMA.FTZ R85, R118, UR44, -R53.reuse ;  /* 0x0000002c76557c23 */ /* 0x100fe20008010835 */
[----:B------:R-:W-:-:S01]  /*2eb0*/  FFMA.FTZ R82, R86, UR44, -R53 ;  /* 0x0000002c56527c23 */ /* 0x000fc20008010835 */
[----:B------:R-:W-:Y:S01]  /*2ec0*/  MUFU.EX2 R50, R50 ;  /* 0x0000003200327308 */ /* 0x000fe20000000800 */
[----:B------:R-:W-:-:S01]  /*2ed0*/  FADD.FTZ R86, R5, R8 ;  /* 0x0000000805567221 */ /* 0x000fc20000010000 */
[--C-:B------:R-:W-:Y:S01]  /*2ee0*/  FFMA.FTZ R89, R98, UR44, -R53.reuse ;  /* 0x0000002c62597c23 */ /* 0x100fe20008010835 */
[----:B------:R-:W-:-:S01]  /*2ef0*/  FFMA.FTZ R98, R79, UR44, -R53 ;  /* 0x0000002c4f627c23 */ /* 0x000fc20008010835 */
[--C-:B------:R-:W-:Y:S01]  /*2f00*/  FFMA.FTZ R79, R83, UR44, -R53.reuse ;  /* 0x0000002c534f7c23 */ /* 0x100fe20008010835 */
[----:B------:R-:W-:-:S01]  /*2f10*/  FFMA.FTZ R81, R90, UR44, -R53 ;  /* 0x0000002c5a517c23 */ /* 0x000fc20008010835 */
[----:B------:R-:W-:Y:S01]  /*2f20*/  FADD.FTZ R97, R7, R86 ;  /* 0x0000005607617221 */ /* 0x000fe20000010000 */
[----:B------:R-:W-:Y:S01]  /*2f30*/  VIADD R83, R4, 0x13240 ;  /* 0x0001324004537836 */ /* 0x000fe20000000000 */
[----:B------:R-:W-:Y:S01]  /*2f40*/  MUFU.EX2 R69, R69 ;  /* 0x0000004500457308 */ /* 0x000fe20000000800 */
[----:B------:R-:W-:-:S01]  /*2f50*/  FFMA.FTZ R90, R99, UR44, -R53 ;  /* 0x0000002c635a7c23 */ /* 0x000fc20008010835 */
[----:B------:R-:W-:Y:S01]  /*2f60*/  FFMA.FTZ R4, R58, UR44, -R53 ;  /* 0x0000002c3a047c23 */ /* 0x000fe20008010835 */
[----:B------:R-:W-:-:S01]  /*2f70*/  FADD.FTZ R58, R10, R97 ;  /* 0x000000610a3a7221 */ /* 0x000fc20000010000 */
[----:B------:R-:W-:Y:S01]  /*2f80*/  PRMT R83, R40, 0x654, R83 ;  /* 0x0000065428537816 */ /* 0x000fe20000000053 */
[----:B------:R-:W-:-:S01]  /*2f90*/  FFMA.FTZ R87, R87, UR44, -R53 ;  /* 0x0000002c57577c23 */ /* 0x000fc20008010835 */
[--C-:B------:R-:W-:Y:S01]  /*2fa0*/  FFMA.FTZ R93, R102, UR44, -R53.reuse ;  /* 0x0000002c665d7c23 */ /* 0x100fe20008010835 */
[----:B------:R-:W-:-:S01]  /*2fb0*/  FFMA.FTZ R74, R74, UR44, -R53 ;  /* 0x0000002c4a4a7c23 */ /* 0x000fc20008010835 */
[----:B------:R-:W0:Y:S01]  /*2fc0*/  MUFU.EX2 R84, R84 ;  /* 0x0000005400547308 */ /* 0x000e220000000800 */
[----:B------:R1:W-:Y:S01]  /*2fd0*/  SYNCS.ARRIVE.TRANS64.RED.A1T0 RZ, [R83+URZ], RZ ;  /* 0x000000ff53ff79a7 */ /* 0x0003e2000810043f */
[----:B------:R-:W-:-:S01]  /*2fe0*/  FFMA.FTZ R75, R75, UR44, -R53 ;  /* 0x0000002c4b4b7c23 */ /* 0x000fc20008010835 */
[--C-:B------:R-:W-:Y:S01]  /*2ff0*/  FFMA.FTZ R59, R59, UR44, -R53.reuse ;  /* 0x0000002c3b3b7c23 */ /* 0x100fe20008010835 */
[----:B------:R-:W-:-:S01]  /*3000*/  FFMA.FTZ R63, R63, UR44, -R53 ;  /* 0x0000002c3f3f7c23 */ /* 0x000fc20008010835 */
[--C-:B------:R-:W-:Y:S01]  /*3010*/  FFMA.FTZ R66, R66, UR44, -R53.reuse ;  /* 0x0000002c42427c23 */ /* 0x100fe20008010835 */
[----:B------:R-:W-:-:S01]  /*3020*/  FFMA.FTZ R67, R67, UR44, -R53 ;  /* 0x0000002c43437c23 */ /* 0x000fc20008010835 */
[--C-:B------:R-:W-:Y:S01]  /*3030*/  FFMA.FTZ R70, R70, UR44, -R53.reuse ;  /* 0x0000002c46467c23 */ /* 0x100fe20008010835 */
[----:B------:R-:W2:Y:S01]  /*3040*/  MUFU.EX2 R9, R9 ;  /* 0x0000000900097308 */ /* 0x000ea20000000800 */
[----:B------:R-:W-:-:S01]  /*3050*/  FFMA.FTZ R71, R71, UR44, -R53 ;  /* 0x0000002c47477c23 */ /* 0x000fc20008010835 */
[--C-:B------:R-:W-:Y:S01]  /*3060*/  FFMA.FTZ R52, R52, UR44, -R53.reuse ;  /* 0x0000002c34347c23 */ /* 0x100fe20008010835 */
[----:B------:R-:W-:-:S01]  /*3070*/  FFMA.FTZ R54, R54, UR44, -R53 ;  /* 0x0000002c36367c23 */ /* 0x000fc20008010835 */
[--C-:B------:R-:W-:Y:S01]  /*3080*/  FFMA.FTZ R72, R72, UR44, -R53.reuse ;  /* 0x0000002c48487c23 */ /* 0x100fe20008010835 */
[----:B------:R-:W-:-:S01]  /*3090*/  FFMA.FTZ R73, R73, UR44, -R53 ;  /* 0x0000002c49497c23 */ /* 0x000fc20008010835 */
[----:B------:R-:W-:Y:S01]  /*30a0*/  FFMA.FTZ R76, R76, UR44, -R53 ;  /* 0x0000002c4c4c7c23 */ /* 0x000fe20008010835 */
[----:B------:R-:W-:Y:S01]  /*30b0*/  F2FP.SATFINITE.E4M3.F32.PACK_AB_MERGE_C R152, R8, R5, R152 ;  /* 0x000000050898723e */ /* 0x000fe20004807098 */
[----:B------:R-:W-:Y:S01]  /*30c0*/  MUFU.EX2 R65, R65 ;  /* 0x0000004100417308 */ /* 0x000fe20000000800 */
[----:B0-----:R-:W-:-:S04]  /*30d0*/  F2FP.SATFINITE.E4M3.F32.PACK_AB_MERGE_C R153, R84, R69, RZ ;  /* 0x000000455499723e */ /* 0x001fc800048070ff */
[----:B------:R-:W-:-:S03]  /*30e0*/  F2FP.SATFINITE.E4M3.F32.PACK_AB_MERGE_C R153, R50, R47, R153 ;  /* 0x0000002f3299723e */ /* 0x000fc60004807099 */
[----:B------:R-:W0:Y:S01]  /*30f0*/  MUFU.EX2 R12, R12 ;  /* 0x0000000c000c7308 */ /* 0x000e220000000800 */
[----:B--2---:R-:W-:-:S07]  /*3100*/  FADD.FTZ R97, R9, R58 ;  /* 0x0000003a09617221 */ /* 0x004fce0000010000 */
[----:B------:R2:W-:Y:S08]  /*3110*/  MUFU.EX2 R25, R100 ;  /* 0x0000006400197308 */ /* 0x0005f00000000800 */
[----:B------:R-:W3:Y:S01]  /*3120*/  MUFU.EX2 R80, R80 ;  /* 0x0000005000507308 */ /* 0x000ee20000000800 */
[----:B--2---:R-:W-:-:S01]  /*3130*/  FADD.FTZ R100, R47, R50 ;  /* 0x000000322f647221 */ /* 0x004fc20000010000 */
[----:B0-----:R-:W-:Y:S01]  /*3140*/  FADD.FTZ R58, R12, R97 ;  /* 0x000000610c3a7221 */ /* 0x001fe20000010000 */
[----:B------:R-:W-:-:S02]  /*3150*/  IMAD.MOV.U32 R50, RZ, RZ, R55 ;  /* 0x000000ffff327224 */ /* 0x000fc400078e0037 */
[----:B------:R-:W-:Y:S01]  /*3160*/  FADD.FTZ R99, R69, R100 ;  /* 0x0000006445637221 */ /* 0x000fe20000010000 */
[----:B------:R-:W-:Y:S02]  /*3170*/  IMAD.MOV.U32 R47, RZ, RZ, R55 ;  /* 0x000000ffff2f7224 */ /* 0x000fe400078e0037 */
[----:B------:R0:W-:Y:S01]  /*3180*/  MUFU.EX2 R15, R92 ;  /* 0x0000005c000f7308 */ /* 0x0001e20000000800 */
[----:B------:R-:W-:-:S04]  /*3190*/  FADD.FTZ R40, R84, R99 ;  /* 0x0000006354287221 */ /* 0x000fc80000010000 */
[----:B-1----:R-:W-:Y:S01]  /*31a0*/  FADD.FTZ R83, R65, R40 ;  /* 0x0000002841537221 */ /* 0x002fe20000010000 */
[----:B------:R-:W-:-:S02]  /*31b0*/  FFMA.FTZ R40, R62, UR44, -R53 ;  /* 0x0000002c3e287c23 */ /* 0x000fc40008010835 */
[----:B------:R-:W1:Y:S01]  /*31c0*/  MUFU.EX2 R11, R11 ;  /* 0x0000000b000b7308 */ /* 0x000e620000000800 */
[----:B0-----:R-:W-:-:S01]  /*31d0*/  FFMA.FTZ R92, R119, UR44, -R53 ;  /* 0x0000002c775c7c23 */ /* 0x001fc20008010835 */
[----:B---3--:R-:W-:-:S06]  /*31e0*/  FADD.FTZ R62, R80, R83 ;  /* 0x00000053503e7221 */ /* 0x008fcc0000010000 */
[----:B------:R-:W-:Y:S08]  /*31f0*/  MUFU.EX2 R85, R85 ;  /* 0x0000005500557308 */ /* 0x000ff00000000800 */
[----:B------:R-:W0:Y:S01]  /*3200*/  MUFU.EX2 R14, R14 ;  /* 0x0000000e000e7308 */ /* 0x000e220000000800 */
[----:B-1----:R-:W-:-:S07]  /*3210*/  FADD.FTZ R83, R11, R58 ;  /* 0x0000003a0b537221 */ /* 0x002fce0000010000 */
[----:B------:R-:W1:Y:S08]  /*3220*/  MUFU.EX2 R92, R92 ;  /* 0x0000005c005c7308 */ /* 0x000e700000000800 */
[----:B------:R-:W2:Y:S01]  /*3230*/  MUFU.EX2 R81, R81 ;  /* 0x0000005100517308 */ /* 0x000ea20000000800 */
[----:B0-----:R-:W-:-:S01]  /*3240*/  FADD.FTZ R58, R14, R83 ;  /* 0x000000530e3a7221 */ /* 0x001fc20000010000 */
[----:B------:R-:W-:-:S03]  /*3250*/  F2FP.SATFINITE.E4M3.F32.PACK_AB_MERGE_C R154, R14, R11, RZ ;  /* 0x0000000b0e9a723e */ /* 0x000fc600048070ff */
[----:B------:R-:W-:Y:S01]  /*3260*/  FADD.FTZ R83, R13, R58 ;  /* 0x0000003a0d537221 */ /* 0x000fe20000010000 */
[----:B------:R-:W-:-:S01]  /*3270*/  FFMA.FTZ R58, R26, UR44, -R53 ;  /* 0x0000002c1a3a7c23 */ /* 0x000fc20008010835 */
[----:B------:R-:W-:Y:S01]  /*3280*/  F2FP.SATFINITE.E4M3.F32.PACK_AB_MERGE_C R154, R12, R9, R154 ;  /* 0x000000090c9a723e */ /* 0x000fe2000480709a */
[----:B------:R-:W0:Y:S01]  /*3290*/  MUFU.EX2 R20, R20 ;  /* 0x0000001400147308 */ /* 0x000e220000000800 */
[----:B-1----:R-:W-:-:S04]  /*32a0*/  F2FP.SATFINITE.E4M3.F32.PACK_AB_MERGE_C R155, R92, R85, RZ ;  /* 0x000000555c9b723e */ /* 0x002fc800048070ff */
[----:B------:R-:W-:-:S03]  /*32b0*/  F2FP.SATFINITE.E4M3.F32.PACK_AB_MERGE_C R155, R80, R65, R155 ;  /* 0x00000041509b723e */ /* 0x000fc6000480709b */
[----:B------:R-:W1:Y:S08]  /*32c0*/  MUFU.EX2 R88, R88 ;  /* 0x0000005800587308 */ /* 0x000e700000000800 */
[----:B------:R-:W3:Y:S08]  /*32d0*/  MUFU.EX2 R91, R91 ;  /* 0x0000005b005b7308 */ /* 0x000ef00000000800 */
[----:B------:R4:W-:Y:S08]  /*32e0*/  MUFU.EX2 R41, R87 ;  /* 0x0000005700297308 */ /* 0x0009f00000000800 */
[----:B------:R-:W5:Y:S01]  /*32f0*/  MUFU.EX2 R24, R24 ;  /* 0x0000001800187308 */ /* 0x000f620000000800 */
[----:B----4-:R-:W-:-:S04]  /*3300*/  FADD.FTZ R87, R85, R62 ;  /* 0x0000003e55577221 */ /* 0x010fc80000010000 */
[----:B------:R-:W-:-:S03]  /*3310*/  FADD.FTZ R62, R92, R87 ;  /* 0x000000575c3e7221 */ /* 0x000fc60000010000 */
[----:B------:R-:W4:Y:S01]  /*3320*/  MUFU.EX2 R94, R94 ;  /* 0x0000005e005e7308 */ /* 0x000f220000000800 */
[----:B--2---:R-:W-:-:S01]  /*3330*/  FADD.FTZ R87, R81, R62 ;  /* 0x0000003e51577221 */ /* 0x004fc20000010000 */
[----:B0-----:R-:W-:-:S03]  /*3340*/  FADD.FTZ R62, R20, R83 ;  /* 0x00000053143e7221 */ /* 0x001fc60000010000 */
[----:B-1----:R-:W-:Y:S01]  /*3350*/  FADD.FTZ R26, R88, R87 ;  /* 0x00000057581a7221 */ /* 0x002fe20000010000 */
[----:B------:R-:W-:-:S01]  /*3360*/  FADD.FTZ R83, R15, R62 ;  /* 0x0000003e0f537221 */ /* 0x000fc20000010000 */
[----:B------:R-:W-:Y:S01]  /*3370*/  FFMA.FTZ R62, R27, UR44, -R53 ;  /* 0x0000002c1b3e7c23 */ /* 0x000fe20008010835 */
[----:B------:R0:W1:Y:S01]  /*3380*/  MUFU.EX2 R21, R96 ;  /* 0x0000006000157308 */ /* 0x0000620000000800 */
[----:B---3--:R-:W-:-:S01]  /*3390*/  FADD.FTZ R27, R91, R26 ;  /* 0x0000001a5b1b7221 */ /* 0x008fc20000010000 */
[C---:B-----5:R-:W-:Y:S01]  /*33a0*/  FADD.FTZ R86, R24.reuse, R83 ;  /* 0x0000005318567221 */ /* 0x060fe20000010000 */
[----:B------:R-:W-:-:S04]  /*33b0*/  F2FP.SATFINITE.E4M3.F32.PACK_AB_MERGE_C R136, R24, R15, RZ ;  /* 0x0000000f1888723e */ /* 0x000fc800048070ff */
[----:B------:R-:W-:Y:S01]  /*33c0*/  F2FP.SATFINITE.E4M3.F32.PACK_AB_MERGE_C R136, R20, R13, R136 ;  /* 0x0000000d1488723e */ /* 0x000fe20004807088 */
[----:B------:R-:W2:Y:S01]  /*33d0*/  MUFU.EX2 R89, R89 ;  /* 0x0000005900597308 */ /* 0x000ea20000000800 */
[----:B0-----:R-:W-:-:S01]  /*33e0*/  FFMA.FTZ R96, R103, UR44, -R53 ;  /* 0x0000002c67607c23 */ /* 0x001fc20008010835 */
[----:B----4-:R-:W-:Y:S01]  /*33f0*/  FADD.FTZ R100, R94, R27 ;  /* 0x0000001b5e647221 */ /* 0x010fe20000010000 */
[----:B------:R-:W-:-:S01]  /*3400*/  FFMA.FTZ R53, R77, UR44, -R53 ;  /* 0x0000002c4d357c23 */ /* 0x000fc20008010835 */
[----:B------:R-:W-:-:S04]  /*3410*/  F2FP.SATFINITE.E4M3.F32.PACK_AB_MERGE_C R137, R94, R91, RZ ;  /* 0x0000005b5e89723e */ /* 0x000fc800048070ff */
[----:B------:R-:W0:Y:S01]  /*3420*/  MUFU.EX2 R28, R28 ;  /* 0x0000001c001c7308 */ /* 0x000e220000000800 */
[----:B-1----:R-:W-:-:S01]  /*3430*/  FADD.FTZ R27, R21, R86 ;  /* 0x00000056151b7221 */ /* 0x002fc20000010000 */
[----:B------:R-:W-:-:S06]  /*3440*/  F2FP.SATFINITE.E4M3.F32.PACK_AB_MERGE_C R137, R88, R81, R137 ;  /* 0x000000515889723e */ /* 0x000fcc0004807089 */
[----:B------:R-:W1:Y:S01]  /*3450*/  MUFU.EX2 R90, R90 ;  /* 0x0000005a005a7308 */ /* 0x000e620000000800 */
[----:B--2---:R-:W-:-:S07]  /*3460*/  FADD.FTZ R83, R89, R100 ;  /* 0x0000006459537221 */ /* 0x004fce0000010000 */
[----:B------:R-:W2:Y:S01]  /*3470*/  MUFU.EX2 R93, R93 ;  /* 0x0000005d005d7308 */ /* 0x000ea20000000800 */
[----:B0-----:R-:W-:-:S07]  /*3480*/  FADD.FTZ R86, R28, R27 ;  /* 0x0000001b1c567221 */ /* 0x001fce0000010000 */
[----:B------:R-:W0:Y:S01]  /*3490*/  MUFU.EX2 R32, R32 ;  /* 0x0000002000207308 */ /* 0x000e220000000800 */
[----:B-1----:R-:W-:-:S01]  /*34a0*/  FADD.FTZ R100, R90, R83 ;  /* 0x000000535a647221 */ /* 0x002fc20000010000 */
[----:B------:R-:W-:-:S06]  /*34b0*/  FADD.FTZ R83, R25, R86 ;  /* 0x0000005619537221 */ /* 0x000fcc0000010000 */
[----:B------:R-:W1:Y:S01]  /*34c0*/  MUFU.EX2 R96, R96 ;  /* 0x0000006000607308 */ /* 0x000e620000000800 */
[----:B--2---:R-:W-:-:S07]  /*34d0*/  FADD.FTZ R77, R93, R100 ;  /* 0x000000645d4d7221 */ /* 0x004fce0000010000 */
[----:B------:R-:W2:Y:S01]  /*34e0*/  MUFU.EX2 R74, R74 ;  /* 0x0000004a004a7308 */ /* 0x000ea20000000800 */
[----:B0-----:R-:W-:-:S01]  /*34f0*/  FADD.FTZ R10, R32, R83 ;  /* 0x00000053200a7221 */ /* 0x001fc20000010000 */
[----:B------:R-:W-:Y:S01]  /*3500*/  F2FP.SATFINITE.E4M3.F32.PACK_AB_MERGE_C R25, R32, R25, RZ ;  /* 0x000000192019723e */ /* 0x000fe200048070ff */
[----:B------:R-:W-:Y:S02]  /*3510*/  IMAD.MOV.U32 R32, RZ, RZ, R55 ;  /* 0x000000ffff207224 */ /* 0x000fe400078e0037 */
[----:B------:R-:W-:Y:S01]  /*3520*/  FADD.FTZ R11, R29, R10 ;  /* 0x0000000a1d0b7221 */ /* 0x000fe20000010000 */
[----:B------:R-:W-:Y:S01]  /*3530*/  F2FP.SATFINITE.E4M3.F32.PACK_AB_MERGE_C R138, R28, R21, R25 ;  /* 0x000000151c8a723e */ /* 0x000fe20004807019 */
[----:B------:R-:W-:Y:S01]  /*3540*/  IMAD.MOV.U32 R28, RZ, RZ, R55 ;  /* 0x000000ffff1c7224 */ /* 0x000fe200078e0037 */
[----:B------:R-:W0:Y:S01]  /*3550*/  MUFU.EX2 R36, R36 ;  /* 0x0000002400247308 */ /* 0x000e220000000800 */
[----:B-1----:R-:W-:-:S01]  /*3560*/  FADD.FTZ R77, R96, R77 ;  /* 0x0000004d604d7221 */ /* 0x002fc20000010000 */
[----:B------:R-:W-:Y:S01]  /*3570*/  F2FP.SATFINITE.E4M3.F32.PACK_AB_MERGE_C R93, R96, R93, RZ ;  /* 0x0000005d605d723e */ /* 0x000fe200048070ff */
[----:B------:R-:W-:-:S03]  /*3580*/  IMAD.MOV.U32 R25, RZ, RZ, R55 ;  /* 0x000000ffff197224 */ /* 0x000fc600078e0037 */
[----:B------:R-:W-:Y:S02]  /*3590*/  F2FP.SATFINITE.E4M3.F32.PACK_AB_MERGE_C R139, R90, R89, R93 ;  /* 0x000000595a8b723e */ /* 0x000fe4000480705d */
[----:B------:R-:W1:Y:S01]  /*35a0*/  MUFU.EX2 R75, R75 ;  /* 0x0000004b004b7308 */ /* 0x000e620000000800 */
[----:B--2---:R-:W-:-:S07]  /*35b0*/  FADD.FTZ R10, R74, R77 ;  /* 0x0000004d4a0a7221 */ /* 0x004fce0000010000 */
[----:B------:R-:W2:Y:S01]  /*35c0*/  MUFU.EX2 R95, R95 ;  /* 0x0000005f005f7308 */ /* 0x000ea20000000800 */
[----:B0-----:R-:W-:-:S04]  /*35d0*/  FADD.FTZ R24, R36, R11 ;  /* 0x0000000b24187221 */ /* 0x001fc80000010000 */
[----:B------:R-:W-:-:S03]  /*35e0*/  FADD.FTZ R11, R33, R24 ;  /* 0x00000018210b7221 */ /* 0x000fc60000010000 */
[----:B------:R-:W0:Y:S01]  /*35f0*/  MUFU.EX2 R42, R42 ;  /* 0x0000002a002a7308 */ /* 0x000e220000000800 */
[----:B-1----:R-:W-:-:S07]  /*3600*/  FADD.FTZ R10, R75, R10 ;  /* 0x0000000a4b0a7221 */ /* 0x002fce0000010000 */
[----:B------:R-:W1:Y:S01]  /*3610*/  MUFU.EX2 R98, R98 ;  /* 0x0000006200627308 */ /* 0x000e620000000800 */
[----:B--2---:R-:W-:-:S07]  /*3620*/  FADD.FTZ R15, R95, R10 ;  /* 0x0000000a5f0f7221 */ /* 0x004fce0000010000 */
[----:B------:R-:W2:Y:S01]  /*3630*/  MUFU.EX2 R78, R78 ;  /* 0x0000004e004e7308 */ /* 0x000ea20000000800 */
[----:B0-----:R-:W-:-:S01]  /*3640*/  FADD.FTZ R24, R42, R11 ;  /* 0x0000000b2a187221 */ /* 0x001fc20000010000 */
[----:B------:R-:W-:Y:S02]  /*3650*/  F2FP.SATFINITE.E4M3.F32.PACK_AB_MERGE_C R33, R42, R33, RZ ;  /* 0x000000212a21723e */ /* 0x000fe400048070ff */
[----:B------:R-:W-:Y:S01]  /*3660*/  MOV R42, R55 ;  /* 0x00000037002a7202 */ /* 0x000fe20000000f00 */
[----:B------:R-:W-:Y:S01]  /*3670*/  FADD.FTZ R11, R37, R24 ;  /* 0x00000018250b7221 */ /* 0x000fe20000010000 */
[----:B------:R-:W-:Y:S01]  /*3680*/  F2FP.SATFINITE.E4M3.F32.PACK_AB_MERGE_C R140, R36, R29, R33 ;  /* 0x0000001d248c723e */ /* 0x000fe20004807021 */
[----:B------:R-:W-:Y:S01]  /*3690*/  IMAD.MOV.U32 R36, RZ, RZ, R55 ;  /* 0x000000ffff247224 */ /* 0x000fe200078e0037 */
[----:B------:R-:W0:Y:S01]  /*36a0*/  MUFU.EX2 R44, R44 ;  /* 0x0000002c002c7308 */ /* 0x000e220000000800 */
[----:B-1----:R-:W-:-:S01]  /*36b0*/  FADD.FTZ R15, R98, R15 ;  /* 0x0000000f620f7221 */ /* 0x002fc20000010000 */
[----:B------:R-:W-:Y:S01]  /*36c0*/  F2FP.SATFINITE.E4M3.F32.PACK_AB_MERGE_C R95, R98, R95, RZ ;  /* 0x0000005f625f723e */ /* 0x000fe200048070ff */
[----:B------:R-:W-:-:S02]  /*36d0*/  IMAD.MOV.U32 R33, RZ, RZ, R55 ;  /* 0x000000ffff217224 */ /* 0x000fc400078e0037 */
[----:B------:R-:W-:Y:S01]  /*36e0*/  IMAD.MOV.U32 R29, RZ, RZ, R55 ;  /* 0x000000ffff1d7224 */ /* 0x000fe200078e0037 */
[----:B------:R-:W-:Y:S02]  /*36f0*/  F2FP.SATFINITE.E4M3.F32.PACK_AB_MERGE_C R141, R75, R74, R95 ;  /* 0x0000004a4b8d723e */ /* 0x000fe4000480705f */
[----:B------:R-:W1:Y:S01]  /*3700*/  MUFU.EX2 R79, R79 ;  /* 0x0000004f004f7308 */ /* 0x000e620000000800 */
[----:B--2---:R-:W-:-:S07]  /*3710*/  FADD.FTZ R24, R78, R15 ;  /* 0x0000000f4e187221 */ /* 0x004fce0000010000 */
[----:B------:R-:W2:Y:S01]  /*3720*/  MUFU.EX2 R82, R82 ;  /* 0x0000005200527308 */ /* 0x000ea20000000800 */
[----:B0-----:R-:W-:-:S04]  /*3730*/  FADD.FTZ R11, R44, R11 ;  /* 0x0000000b2c0b7221 */ /* 0x001fc80000010000 */
[----:B------:R-:W-:-:S03]  /*3740*/  FADD.FTZ R8, R30, R11 ;  /* 0x0000000b1e087221 */ /* 0x000fc60000010000 */
[----:B------:R-:W0:Y:S01]  /*3750*/  MUFU.EX2 R31, R31 ;  /* 0x0000001f001f7308 */ /* 0x000e220000000800 */
[----:B-1----:R-:W-:-:S01]  /*3760*/  FADD.FTZ R15, R79, R24 ;  /* 0x000000184f0f7221 */ /* 0x002fc20000010000 */
[----:B------:R-:W-:-:S06]  /*3770*/  IMAD.MOV.U32 R24, RZ, RZ, R55 ;  /* 0x000000ffff187224 */ /* 0x000fcc00078e0037 */
[----:B------:R-:W1:Y:S01]  /*3780*/  MUFU.EX2 R34, R34 ;  /* 0x0000002200227308 */ /* 0x000e620000000800 */
[----:B--2---:R-:W-:-:S01]  /*3790*/  FADD.FTZ R12, R82, R15 ;  /* 0x0000000f520c7221 */ /* 0x004fc20000010000 */
[----:B------:R-:W-:-:S03]  /*37a0*/  F2FP.SATFINITE.E4M3.F32.PACK_AB_MERGE_C R82, R41, R82, RZ ;  /* 0x000000522952723e */ /* 0x000fc600048070ff */
[----:B------:R-:W-:Y:S01]  /*37b0*/  FADD.FTZ R41, R41, R12 ;  /* 0x0000000c29297221 */ /* 0x000fe20000010000 */
[----:B------:R-:W-:Y:S02]  /*37c0*/  F2FP.SATFINITE.E4M3.F32.PACK_AB_MERGE_C R143, R79, R78, R82 ;  /* 0x0000004e4f8f723e */ /* 0x000fe40004807052 */
[----:B------:R-:W2:Y:S01]  /*37d0*/  MUFU.EX2 R4, R4 ;  /* 0x0000000400047308 */ /* 0x000ea20000000800 */
[C---:B0-----:R-:W-:Y:S01]  /*37e0*/  F2FP.SATFINITE.E4M3.F32.PACK_AB_MERGE_C R30, R31.reuse, R30, RZ ;  /* 0x0000001e1f1e723e */ /* 0x041fe200048070ff */
[----:B------:R-:W-:-:S03]  /*37f0*/  FADD.FTZ R31, R31, R8 ;  /* 0x000000081f1f7221 */ /* 0x000fc60000010000 */
[----:B------:R-:W-:Y:S01]  /*3800*/  F2FP.SATFINITE.E4M3.F32.PACK_AB_MERGE_C R142, R44, R37, R30 ;  /* 0x000000252c8e723e */ /* 0x000fe2000480701e */
[----:B------:R-:W-:Y:S02]  /*3810*/  IMAD.MOV.U32 R44, RZ, RZ, R55 ;  /* 0x000000ffff2c7224 */ /* 0x000fe400078e0037 */
[----:B------:R-:W0:Y:S01]  /*3820*/  MUFU.EX2 R59, R59 ;  /* 0x0000003b003b7308 */ /* 0x000e220000000800 */
[----:B-1----:R-:W-:-:S01]  /*3830*/  FADD.FTZ R8, R34, R31 ;  /* 0x0000001f22087221 */ /* 0x002fc20000010000 */
[--C-:B------:R-:W-:Y:S02]  /*3840*/  IMAD.MOV.U32 R37, RZ, RZ, R55.reuse ;  /* 0x000000ffff257224 */ /* 0x100fe400078e0037 */
[--C-:B------:R-:W-:Y:S02]  /*3850*/  IMAD.MOV.U32 R31, RZ, RZ, R55.reuse ;  /* 0x000000ffff1f7224 */ /* 0x100fe400078e0037 */
[----:B------:R-:W-:Y:S01]  /*3860*/  FADD.FTZ R11, R35, R8 ;  /* 0x00000008230b7221 */ /* 0x000fe20000010000 */
[----:B------:R-:W-:Y:S01]  /*3870*/  IMAD.MOV.U32 R30, RZ, RZ, R55 ;  /* 0x000000ffff1e7224 */ /* 0x000fe200078e0037 */
[----:B------:R-:W1:Y:S01]  /*3880*/  MUFU.EX2 R38, R38 ;  /* 0x0000002600267308 */ /* 0x000e620000000800 */
[----:B--2---:R-:W-:-:S01]  /*3890*/  FADD.FTZ R12, R4, R41 ;  /* 0x00000029040c7221 */ /* 0x004fc20000010000 */
[----:B------:R-:W-:-:S06]  /*38a0*/  IMAD.MOV.U32 R41, RZ, RZ, R55 ;  /* 0x000000ffff297224 */ /* 0x000fcc00078e0037 */
[----:B------:R-:W2:Y:S01]  /*38b0*/  MUFU.EX2 R40, R40 ;  /* 0x0000002800287308 */ /* 0x000ea20000000800 */
[----:B0-----:R-:W-:-:S07]  /*38c0*/  FADD.FTZ R13, R59, R12 ;  /* 0x0000000c3b0d7221 */ /* 0x001fce0000010000 */
[----:B------:R-:W0:Y:S01]  /*38d0*/  MUFU.EX2 R39, R39 ;  /* 0x0000002700277308 */ /* 0x000e220000000800 */
[----:B-1----:R-:W-:-:S07]  /*38e0*/  FADD.FTZ R8, R38, R11 ;  /* 0x0000000b26087221 */ /* 0x002fce0000010000 */
[----:B------:R-:W1:Y:S01]  /*38f0*/  MUFU.EX2 R63, R63 ;  /* 0x0000003f003f7308 */ /* 0x000e620000000800 */
[----:B--2---:R-:W-:-:S07]  /*3900*/  FADD.FTZ R12, R40, R13 ;  /* 0x0000000d280c7221 */ /* 0x004fce0000010000 */
[----:B------:R-:W2:Y:S01]  /*3910*/  MUFU.EX2 R56, R56 ;  /* 0x0000003800387308 */ /* 0x000ea20000000800 */
[C---:B0-----:R-:W-:Y:S01]  /*3920*/  F2FP.SATFINITE.E4M3.F32.PACK_AB_MERGE_C R38, R39.reuse, R38, RZ ;  /* 0x000000262726723e */ /* 0x041fe200048070ff */
[----:B------:R-:W-:-:S03]  /*3930*/  FADD.FTZ R39, R39, R8 ;  /* 0x0000000827277221 */ /* 0x000fc60000010000 */
[----:B------:R-:W-:Y:S01]  /*3940*/  F2FP.SATFINITE.E4M3.F32.PACK_AB_MERGE_C R144, R35, R34, R38 ;  /* 0x000000222390723e */ /* 0x000fe20004807026 */
[--C-:B------:R-:W-:Y:S02]  /*3950*/  IMAD.MOV.U32 R38, RZ, RZ, R55.reuse ;  /* 0x000000ffff267224 */ /* 0x100fe400078e0037 */
[----:B------:R-:W0:Y:S01]  /*3960*/  MUFU.EX2 R26, R66 ;  /* 0x00000042001a7308 */ /* 0x000e220000000800 */
[C---:B-1----:R-:W-:Y:S01]  /*3970*/  F2FP.SATFINITE.E4M3.F32.PACK_AB_MERGE_C R40, R63.reuse, R40, RZ ;  /* 0x000000283f28723e */ /* 0x042fe200048070ff */
[----:B------:R-:W-:Y:S01]  /*3980*/  FADD.FTZ R63, R63, R12 ;  /* 0x0000000c3f3f7221 */ /* 0x000fe20000010000 */
[--C-:B------:R-:W-:Y:S02]  /*3990*/  IMAD.MOV.U32 R35, RZ, RZ, R55.reuse ;  /* 0x000000ffff237224 */ /* 0x100fe400078e0037 */
[----:B------:R-:W-:Y:S01]  /*39a0*/  F2FP.SATFINITE.E4M3.F32.PACK_AB_MERGE_C R145, R59, R4, R40 ;  /* 0x000000043b91723e */ /* 0x000fe20004807028 */
[----:B------:R-:W-:Y:S02]  /*39b0*/  IMAD.MOV.U32 R40, RZ, RZ, R55 ;  /* 0x000000ffff287224 */ /* 0x000fe400078e0037 */
[----:B------:R-:W1:Y:S01]  /*39c0*/  MUFU.EX2 R57, R57 ;  /* 0x0000003900397308 */ /* 0x000e620000000800 */
[----:B--2---:R-:W-:-:S01]  /*39d0*/  FADD.FTZ R8, R56, R39 ;  /* 0x0000002738087221 */ /* 0x004fc20000010000 */
[----:B------:R-:W-:-:S02]  /*39e0*/  IMAD.MOV.U32 R39, RZ, RZ, R55 ;  /* 0x000000ffff277224 */ /* 0x000fc400078e0037 */
[----:B------:R-:W-:-:S04]  /*39f0*/  IMAD.MOV.U32 R34, RZ, RZ, R55 ;  /* 0x000000ffff227224 */ /* 0x000fc800078e0037 */
        /* <DEDUP_REMOVED lines=12> */
[----:B------:R-:W-:-:S04]  /*3ac0*/  F2FP.SATFINITE.E4M3.F32.PACK_AB_MERGE_C R60, R61, R60, RZ ;  /* 0x0000003c3d3c723e */ /* 0x000fc800048070ff */
[----:B------:R-:W-:Y:S02]  /*3ad0*/  F2FP.SATFINITE.E4M3.F32.PACK_AB_MERGE_C R146, R57, R56, R60 ;  /* 0x000000383992723e */ /* 0x000fe4000480703c */
[----:B------:R-:W2:Y:S01]  /*3ae0*/  MUFU.EX2 R10, R58 ;  /* 0x0000003a000a7308 */ /* 0x000ea20000000800 */
[----:B0-----:R-:W-:-:S01]  /*3af0*/  FADD.FTZ R11, R14, R11 ;  /* 0x0000000b0e0b7221 */ /* 0x001fc20000010000 */
[----:B------:R-:W-:-:S04]  /*3b00*/  F2FP.SATFINITE.E4M3.F32.PACK_AB_MERGE_C R13, R14, R7, RZ ;  /* 0x000000070e0d723e */ /* 0x000fc800048070ff */
[----:B------:R-:W-:Y:S01]  /*3b10*/  F2FP.SATFINITE.E4M3.F32.PACK_AB_MERGE_C R147, R27, R26, R13 ;  /* 0x0000001a1b93723e */ /* 0x000fe2000480700d */
[----:B------:R-:W-:Y:S01]  /*3b20*/  IMAD.MOV.U32 R26, RZ, RZ, R55 ;  /* 0x000000ffff1a7224 */ /* 0x000fe200078e0037 */
[----:B------:R-:W0:Y:S01]  /*3b30*/  MUFU.EX2 R48, R48 ;  /* 0x0000003000307308 */ /* 0x000e220000000800 */
[----:B-1----:R-:W-:-:S01]  /*3b40*/  FADD.FTZ R7, R43, R8 ;  /* 0x000000082b077221 */ /* 0x002fc20000010000 */
[----:B------:R-:W-:-:S06]  /*3b50*/  MOV R27, R55 ;  /* 0x00000037001b7202 */ /* 0x000fcc0000000f00 */
        /* <DEDUP_REMOVED lines=8> */
[----:B------:R2:W3:Y:S01]  /*3be0*/  MUFU.EX2 R9, R54 ;  /* 0x0000003600097308 */ /* 0x0004e20000000800 */
[----:B0-----:R-:W-:-:S07]  /*3bf0*/  FADD.FTZ R4, R52, R7 ;  /* 0x0000000734047221 */ /* 0x001fce0000010000 */
[----:B------:R-:W0:Y:S01]  /*3c00*/  MUFU.EX2 R49, R49 ;  /* 0x0000003100317308 */ /* 0x000e220000000800 */
[C---:B-1----:R-:W-:Y:S01]  /*3c10*/  F2FP.SATFINITE.E4M3.F32.PACK_AB_MERGE_C R51, R64.reuse, R51, RZ ;  /* 0x000000334033723e */ /* 0x042fe200048070ff */
[----:B------:R-:W-:Y:S01]  /*3c20*/  FADD.FTZ R64, R64, R11 ;  /* 0x0000000b40407221 */ /* 0x000fe20000010000 */
[----:B--2---:R-:W-:Y:S02]  /*3c30*/  IMAD.MOV.U32 R54, RZ, RZ, R55 ;  /* 0x000000ffff367224 */ /* 0x004fe400078e0037 */
        /* <DEDUP_REMOVED lines=9> */
[----:B0-----:R-:W-:-:S01]  /*3cd0*/  FADD.FTZ R7, R49, R64 ;  /* 0x0000004031077221 */ /* 0x001fc20000010000 */
[----:B------:R-:W-:-:S06]  /*3ce0*/  IMAD.MOV.U32 R43, RZ, RZ, R55 ;  /* 0x000000ffff2b7224 */ /* 0x000fcc00078e0037 */
[----:B------:R-:W0:Y:S01]  /*3cf0*/  MUFU.EX2 R73, R73 ;  /* 0x0000004900497308 */ /* 0x000e220000000800 */
[----:B-1----:R-:W-:-:S07]  /*3d00*/  FADD.FTZ R4, R72, R9 ;  /* 0x0000000948047221 */ /* 0x002fce0000010000 */
[----:B------:R-:W-:Y:S01]  /*3d10*/  MUFU.EX2 R45, R45 ;  /* 0x0000002d002d7308 */ /* 0x000fe20000000800 */
[----:B--2---:R-:W-:-:S07]  /*3d20*/  FADD.FTZ R8, R68, R7 ;  /* 0x0000000744087221 */ /* 0x004fce0000010000 */
[----:B------:R-:W1:Y:S01]  /*3d30*/  MUFU.EX2 R46, R46 ;  /* 0x0000002e002e7308 */ /* 0x000e620000000800 */
[----:B0-----:R-:W-:-:S07]  /*3d40*/  FADD.FTZ R5, R73, R4 ;  /* 0x0000000449057221 */ /* 0x001fce0000010000 */
[----:B------:R-:W0:Y:S08]  /*3d50*/  MUFU.EX2 R76, R76 ;  /* 0x0000004c004c7308 */ /* 0x000e300000000800 */
[----:B------:R-:W2:Y:S01]  /*3d60*/  MUFU.EX2 R53, R53 ;  /* 0x0000003500357308 */ /* 0x000ea20000000800 */
[----:B-1----:R-:W-:Y:S01]  /*3d70*/  F2FP.SATFINITE.E4M3.F32.PACK_AB_MERGE_C R7, R46, R45, RZ ;  /* 0x0000002d2e07723e */ /* 0x002fe200048070ff */
[----:B------:R-:W-:-:S03]  /*3d80*/  FADD.FTZ R45, R45, R8 ;  /* 0x000000082d2d7221 */ /* 0x000fc60000010000 */
[----:B------:R-:W-:Y:S01]  /*3d90*/  F2FP.SATFINITE.E4M3.F32.PACK_AB_MERGE_C R150, R68, R49, R7 ;  /* 0x000000314496723e */ /* 0x000fe20004807007 */
[----:B------:R-:W-:Y:S02]  /*3da0*/  IMAD.MOV.U32 R49, RZ, RZ, R55 ;  /* 0x000000ffff317224 */ /* 0x000fe400078e0037 */
[----:B0-----:R-:W-:Y:S01]  /*3db0*/  FADD.FTZ R4, R76, R5 ;  /* 0x000000054c047221 */ /* 0x001fe20000010000 */
[----:B------:R-:W-:-:S01]  /*3dc0*/  FADD.FTZ R5, R46, R45 ;  /* 0x0000002d2e057221 */ /* 0x000fc20000010000 */
[--C-:B------:R-:W-:Y:S02]  /*3dd0*/  IMAD.MOV.U32 R46, RZ, RZ, R55.reuse ;  /* 0x000000ffff2e7224 */ /* 0x100fe400078e0037 */
[----:B------:R-:W-:Y:S01]  /*3de0*/  IMAD.MOV.U32 R45, RZ, RZ, R55 ;  /* 0x000000ffff2d7224 */ /* 0x000fe200078e0037 */
[C---:B--2---:R-:W-:Y:S01]  /*3df0*/  F2FP.SATFINITE.E4M3.F32.PACK_AB_MERGE_C R9, R53.reuse, R76, RZ ;  /* 0x0000004c3509723e */ /* 0x044fe200048070ff */
[----:B------:R-:W-:-:S01]  /*3e00*/  FADD.FTZ R4, R53, R4 ;  /* 0x0000000435047221 */ /* 0x000fc20000010000 */
[----:B------:R-:W-:-:S02]  /*3e10*/  IMAD.MOV.U32 R53, RZ, RZ, R55 ;  /* 0x000000ffff357224 */ /* 0x000fc400078e0037 */
[----:B------:R-:W-:Y:S01]  /*3e20*/  F2FP.SATFINITE.E4M3.F32.PACK_AB_MERGE_C R151, R73, R72, R9 ;  /* 0x000000484997723e */ /* 0x000fe20004807009 */
[----:B------:R-:W-:Y:S06]  /*3e30*/  @!P1 BRA `(.L_x_195) ;  /* 0x0000002000ec9947 */ /* 0x000fec0003800000 */
[----:B------:R-:W-:Y:S01]  /*3e40*/  VIADD R22, R22, 0xfffffffe ;  /* 0xfffffffe16167836 */ /* 0x000fe20000000000 */
[----:B------:R-:W-:Y:S01]  /*3e50*/  CS2R R54, SRZ ;  /* 0x0000000000367805 */ /* 0x000fe2000001ff00 */
[----:B------:R-:W-:Y:S01]  /*3e60*/  IMAD.MOV.U32 R9, RZ, RZ, R6 ;  /* 0x000000ffff097224 */ /* 0x000fe200078e0006 */
[----:B------:R-:W-:Y:S01]  /*3e70*/  CS2R R52, SRZ ;  /* 0x0000000000347805 */ /* 0x000fe2000001ff00 */
[----:B------:R-:W-:Y:S01]  /*3e80*/  IMAD.MOV.U32 R7, RZ, RZ, R3 ;  /* 0x000000ffff077224 */ /* 0x000fe200078e0003 */
        /* <DEDUP_REMOVED lines=13> */
[----:B------:R-:W-:Y:S01]  /*3f60*/  CS2R R24, SRZ ;  /* 0x0000000000187805 */ /* 0x000fe2000001ff00 */
[----:B------:R-:W-:Y:S01]  /*3f70*/  UMOV UR24, UR37 ;  /* 0x0000002500187c82 */ /* 0x000fe20008000000 */
[----:B------:R-:W-:-:S05]  /*3f80*/  UMOV UR23, UR38 ;  /* 0x0000002600177c82 */ /* 0x000fca0008000000 */
.L_x_206:
[----:B------:R-:W-:-:S04]  /*3f90*/  UISETP.NE.AND UP0, UPT, UR23, 0x1, UPT ;  /* 0x000000011700788c */ /* 0x000fc8000bf05270 */
[----:B------:R-:W-:-:S04]  /*3fa0*/  USEL UR37, URZ, 0x1, UP0 ;  /* 0x000000013f257887 */ /* 0x000fc80008000000 */
[----:B------:R-:W-:Y:S01]  /*3fb0*/  ULOP3.LUT UR37, UR24, UR37, URZ, 0x3c, !UPT ;  /* 0x0000002518257292 */ /* 0x000fe2000f8e3c3f */
[----:B------:R-:W-:Y:S11]  /*3fc0*/  @!P0 BRA `(.L_x_196) ;  /* 0x0000000000048947 */ /* 0x000ff60003800000 */
[----:B------:R-:W-:Y:S01]  /*3fd0*/  BPT.TRAP 0x1 ;  /* 0x000000040000795c */ /* 0x000fe20000300000 */
.L_x_196:
        /* <DEDUP_REMOVED lines=12> */
.L_x_197:
[----:B-1----:R-:W-:Y:S05]  /*40a0*/  @P1 BRA `(.L_x_198) ;  /* 0x0000000000081947 */ /* 0x002fea0003800000 */
[----:B------:R-:W1:Y:S02]  /*40b0*/  SYNCS.PHASECHK.TRANS64.TRYWAIT P1, [UR21+0x13230], R3 ;  /* 0x01323003ff0075a7 */ /* 0x000e640008020155 */
[----:B-1----:R-:W-:Y:S05]  /*40c0*/  @!P1 BRA `(.L_x_199) ;  /* 0x000000a8006c9947 */ /* 0x002fea0003800000 */
.L_x_198:
        /* <DEDUP_REMOVED lines=64> */
.L_x_200:
[----:B------:R-:W-:Y:S01]  /*44d0*/  ULEA UR11, UR23, UR22, 0x3 ;  /* 0x00000016170b7291 */ /* 0x000fe2000f8e183f */
[----:B01----:R-:W-:-:S05]  /*44e0*/  IMAD.U32 R3, RZ, RZ, UR24 ;  /* 0x00000018ff037e24 */ /* 0x003fca000f8e00ff */
[----:B------:R-:W-:-:S04]  /*44f0*/  SHF.L.U32 R3, R3, 0x1f, RZ ;  /* 0x0000001f03037819 */ /* 0x000fc800000006ff */
[----:B------:R0:W1:Y:S01]  /*4500*/  SYNCS.PHASECHK.TRANS64.TRYWAIT P1, [UR11+0x13250], R3 ;  /* 0x01325003ff0075a7 */ /* 0x000062000802014b */
[----:B------:R-:W-:Y:S05]  /*4510*/  @!P0 BRA `(.L_x_201) ;  /* 0x0000000000048947 */ /* 0x000fea0003800000 */
[----:B------:R-:W-:Y:S01]  /*4520*/  BPT.TRAP 0x1 ;  /* 0x000000040000795c */ /* 0x000fe20000300000 */
.L_x_201:
[----:B-1----:R-:W-:Y:S05]  /*4530*/  @P1 BRA `(.L_x_202) ;  /* 0x0000000000081947 */ /* 0x002fea0003800000 */
[----:B------:R-:W1:Y:S02]  /*4540*/  SYNCS.PHASECHK.TRANS64.TRYWAIT P1, [UR11+0x13250], R3 ;  /* 0x01325003ff0075a7 */ /* 0x000e64000802014b */
[----:B-1----:R-:W-:Y:S05]  /*4550*/  @!P1 BRA `(.L_x_203) ;  /* 0x000000a400609947 */ /* 0x002fea0003800000 */
.L_x_202:
[----:B------:R-:W-:Y:S01]  /*4560*/  UIADD3 UR22, UR22, 0x1000, URZ ;  /* 0x0000100016167890 */ /* 0x000fe2000fffe03f */
[----:B------:R-:W-:Y:S01]  /*4570*/  WARPGROUP.ARRIVE ;  /* 0x00000000000079c5 */ /* 0x000fe20000000000 */
[----:B------:R-:W-:Y:S02]  /*4580*/  UMOV UR7, 0xc0000010 ;  /* 0xc000001000077882 */ /* 0x000fe40000000000 */
        /* <DEDUP_REMOVED lines=25> */
[----:B------:R-:W-:Y:S03]  /*4720*/  QGMMA.64x64x32.F32.E4M3.E4M3 R24, R148, gdesc[UR4], R24, gsb0 ;  /* 0x00e0000494187df3 */ /* 0x000fe60008000818 */
[----:B------:R-:W-:Y:S02]  /*4730*/  WARPGROUP.DEPBAR.LE gsb0, 0x0 ;  /* 0x00008000000079c5 */ /* 0x000fe40000010000 */
[----:B------:R-:W-:Y:S05]  /*4740*/  @!P0 BRA `(.L_x_204) ;  /* 0x0000000000048947 */ /* 0x000fea0003800000 */
[----:B------:R-:W-:Y:S01]  /*4750*/  BPT.TRAP 0x1 ;  /* 0x000000040000795c */ /* 0x000fe20000300000 */
.L_x_204:
        /* <DEDUP_REMOVED lines=90> */
[----:B-1----:R-:W-:-:S03]  /*4d00*/  FMNMX.FTZ R6, R13, R12, !PT ;  /* 0x0000000c0d067209 */ /* 0x002fc60007810000 */
[----:B------:R-:W-:Y:S01]  /*4d10*/  FADD.FTZ R7, -R3, R7 ;  /* 0x0000000703077221 */ /* 0x000fe20000010100 */
[----:B------:R-:W-:-:S03]  /*4d20*/  IMAD.U32 R12, RZ, RZ, UR44 ;  /* 0x0000002cff0c7e24 */ /* 0x000fc6000f8e00ff */
[----:B------:R-:W-:Y:S01]  /*4d30*/  FMUL.FTZ R14, R7, UR44 ;  /* 0x0000002c070e7c20 */ /* 0x000fe20008410000 */
[----:B------:R-:W-:-:S01]  /*4d40*/  FADD.FTZ R7, -R6, R9 ;  /* 0x0000000906077221 */ /* 0x000fc20000010100 */
[----:B------:R-:W-:Y:S02]  /*4d50*/  FFMA.FTZ R9, R3, R12, -8 ;  /* 0xc100000003097423 */ /* 0x000fe4000001000c */
[----:B------:R0:W-:Y:S01]  /*4d60*/  MUFU.EX2 R8, R14 ;  /* 0x0000000e00087308 */ /* 0x0001e20000000800 */
[----:B------:R-:W-:Y:S01]  /*4d70*/  FMUL.FTZ R7, R7, UR44 ;  /* 0x0000002c07077c20 */ /* 0x000fe20008410000 */
[--C-:B------:R-:W-:Y:S01]  /*4d80*/  FFMA.FTZ R10, R121, UR44, -R9.reuse ;  /* 0x0000002c790a7c23 */ /* 0x100fe20008010809 */
[----:B------:R-:W-:Y:S02]  /*4d90*/  IMAD.U32 R121, RZ, RZ, UR44 ;  /* 0x0000002cff797e24 */ /* 0x000fe4000f8e00ff */
[--C-:B------:R-:W-:Y:S01]  /*4da0*/  FFMA.FTZ R11, R120, UR44, -R9.reuse ;  /* 0x0000002c780b7c23 */ /* 0x100fe20008010809 */
[----:B------:R-:W-:-:S01]  /*4db0*/  FFMA.FTZ R12, R124, UR44, -R9 ;  /* 0x0000002c7c0c7c23 */ /* 0x000fc20008010809 */
[--C-:B------:R-:W-:Y:S01]  /*4dc0*/  FFMA.FTZ R13, R125, UR44, -R9.reuse ;  /* 0x0000002c7d0d7c23 */ /* 0x100fe20008010809 */
[----:B------:R-:W-:-:S01]  /*4dd0*/  FFMA.FTZ R15, R129, UR44, -R9 ;  /* 0x0000002c810f7c23 */ /* 0x000fc20008010809 */
[--C-:B------:R-:W-:Y:S01]  /*4de0*/  FFMA.FTZ R20, R132, UR44, -R9.reuse ;  /* 0x0000002c84147c23 */ /* 0x100fe20008010809 */
[----:B0-----:R-:W-:-:S01]  /*4df0*/  FFMA.FTZ R14, R128, UR44, -R9 ;  /* 0x0000002c800e7c23 */ /* 0x001fc20008010809 */
        /* <DEDUP_REMOVED lines=33> */
[----:B------:R-:W-:-:S01]  /*5010*/  FFMA.FTZ R69, R6, R121, -8 ;  /* 0xc100000006457423 */ /* 0x000fc20000010079 */
[----:B------:R-:W0:Y:S03]  /*5020*/  MUFU.EX2 R11, R11 ;  /* 0x0000000b000b7308 */ /* 0x000e260000000800 */
[----:B------:R-:W-:-:S01]  /*5030*/  FFMA.FTZ R120, R122, UR44, -R69 ;  /* 0x0000002c7a787c23 */ /* 0x000fc20008010845 */
[--C-:B------:R-:W-:Y:S01]  /*5040*/  FFMA.FTZ R121, R123, UR44, -R69.reuse ;  /* 0x0000002c7b797c23 */ /* 0x100fe20008010845 */
[----:B------:R-:W-:-:S01]  /*5050*/  FFMA.FTZ R122, R126, UR44, -R69 ;  /* 0x0000002c7e7a7c23 */ /* 0x000fc20008010845 */
[--C-:B------:R-:W-:Y:S01]  /*5060*/  FFMA.FTZ R123, R127, UR44, -R69.reuse ;  /* 0x0000002c7f7b7c23 */ /* 0x100fe20008010845 */
[----:B------:R-:W-:-:S01]  /*5070*/  FFMA.FTZ R124, R130, UR44, -R69 ;  /* 0x0000002c827c7c23 */ /* 0x000fc20008010845 */
[----:B------:R-:W-:Y:S01]  /*5080*/  MUFU.EX2 R7, R7 ;  /* 0x0000000700077308 */ /* 0x000fe20000000800 */
        /* <DEDUP_REMOVED lines=40> */
[----:B--2---:R-:W-:-:S01]  /*5310*/  FADD.FTZ R129, R121, R4 ;  /* 0x0000000479817221 */ /* 0x004fc20000010000 */
[--C-:B------:R-:W-:Y:S01]  /*5320*/  FFMA.FTZ R67, R67, UR44, -R69.reuse ;  /* 0x0000002c43437c23 */ /* 0x100fe20008010845 */
[----:B------:R-:W-:-:S01]  /*5330*/  FFMA.FTZ R70, R70, UR44, -R69 ;  /* 0x0000002c46467c23 */ /* 0x000fc20008010845 */
[----:B------:R-:W-:-:S04]  /*5340*/  FFMA.FTZ R69, R71, UR44, -R69 ;  /* 0x0000002c47457c23 */ /* 0x000fc80008010845 */
        /* <DEDUP_REMOVED lines=148> */
[----:B--2---:R-:W-:-:S03]  /*5c90*/  FADD.FTZ R5, R9, R4 ;  /* 0x0000000409057221 */ /* 0x004fc60000010000 */
[----:B-1----:R-:W-:Y:S01]  /*5ca0*/  FADD.FTZ R4, R69, R128 ;  /* 0x0000008045047221 */ /* 0x002fe20000010000 */
[----:B------:R-:W-:Y:S06]  /*5cb0*/  @!P0 BRA `(.L_x_205) ;  /* 0x0000000000048947 */ /* 0x000fec0003800000 */
[----:B------:R-:W-:Y:S01]  /*5cc0*/  BPT.TRAP 0x1 ;  /* 0x000000040000795c */ /* 0x000fe20000300000 */
.L_x_205:
[----:B------:R-:W-:Y:S01]  /*5cd0*/  UIADD3 UR6, UR11, 0x13260, URZ ;  /* 0x000132600b067890 */ /* 0x000fe2000fffe03f */
[----:B------:R-:W-:Y:S01]  /*5ce0*/  ISETP.GT.AND P1, PT, R22, RZ, PT ;  /* 0x000000ff1600720c */ /* 0x000fe20003f24270 */
[----:B------:R-:W-:Y:S01]  /*5cf0*/  UMOV UR24, UR37 ;  /* 0x0000002500187c82 */ /* 0x000fe20008000000 */
[----:B------:R-:W-:Y:S01]  /*5d00*/  F2FP.SATFINITE.E4M3.F32.PACK_AB_MERGE_C R9, R9, R68, RZ ;  /* 0x000000440909723e */ /* 0x000fe200048070ff */
[----:B------:R-:W-:Y:S01]  /*5d10*/  UPRMT UR6, UR20, 0x654, UR6 ;  /* 0x0000065414067896 */ /* 0x000fe20008000006 */
[----:B------:R-:W-:Y:S01]  /*5d20*/  F2FP.SATFINITE.E4M3.F32.PACK_AB_MERGE_C R12, R13, R12, RZ ;  /* 0x0000000c0d0c723e */ /* 0x000fe200048070ff */
[----:B------:R-:W-:Y:S01]  /*5d30*/  UMOV UR23, UR38 ;  /* 0x0000002600177c82 */ /* 0x000fe20008000000 */
[----:B------:R-:W-:Y:S01]  /*5d40*/  F2FP.SATFINITE.E4M3.F32.PACK_AB_MERGE_C R122, R123, R122, RZ ;  /* 0x0000007a7b7a723e */ /* 0x000fe200048070ff */
[-C--:B------:R-:W-:Y:S01]  /*5d50*/  FMUL.FTZ R26, R26, R7.reuse ;  /* 0x000000071a1a7220 */ /* 0x080fe20000410000 */
[----:B------:R-:W-:Y:S01]  /*5d60*/  F2FP.SATFINITE.E4M3.F32.PACK_AB_MERGE_C R20, R21, R20, RZ ;  /* 0x000000141514723e */ /* 0x000fe200048070ff */
[-C--:B------:R-:W-:Y:S01]  /*5d70*/  FMUL.FTZ R27, R27, R7.reuse ;  /* 0x000000071b1b7220 */ /* 0x080fe20000410000 */
        /* <DEDUP_REMOVED lines=29> */
[----:B------:R-:W-:Y:S01]  /*5f50*/  FMUL.FTZ R55, R55, R7 ;  /* 0x0000000737377220 */ /* 0x000fe20000410000 */
[----:B------:R-:W-:Y:S01]  /*5f60*/  F2FP.SATFINITE.E4M3.F32.PACK_AB_MERGE_C R69, R69, R70, RZ ;  /* 0x000000464545723e */ /* 0x000fe200048070ff */
        /* <DEDUP_REMOVED lines=32> */
[----:B------:R-:W-:Y:S01]  /*6170*/  VIADD R22, R22, 0xffffffff ;  /* 0xffffffff16167836 */ /* 0x000fe20000000000 */
[----:B------:R-:W-:Y:S01]  /*6180*/  F2FP.SATFINITE.E4M3.F32.PACK_AB_MERGE_C R147, R83, R82, R86 ;  /* 0x000000525393723e */ /* 0x000fe20004807056 */
[----:B------:R-:W-:Y:S01]  /*6190*/  IMAD.MOV.U32 R9, RZ, RZ, R6 ;  /* 0x000000ffff097224 */ /* 0x000fe200078e0006 */
[----:B------:R-:W-:Y:S01]  /*61a0*/  F2FP.SATFINITE.E4M3.F32.PACK_AB_MERGE_C R148, R57, R56, R60 ;  /* 0x000000383994723e */ /* 0x000fe2000480703c */
[----:B------:R-:W-:Y:S01]  /*61b0*/  IMAD.MOV.U32 R7, RZ, RZ, R3 ;  /* 0x000000ffff077224 */ /* 0x000fe200078e0003 */
[----:B------:R-:W-:-:S02]  /*61c0*/  F2FP.SATFINITE.E4M3.F32.PACK_AB_MERGE_C R149, R59, R58, R62 ;  /* 0x0000003a3b95723e */ /* 0x000fc4000480703e */
[----:B------:R-:W-:Y:S01]  /*61d0*/  F2FP.SATFINITE.E4M3.F32.PACK_AB_MERGE_C R151, R67, R66, R69 ;  /* 0x000000424397723e */ /* 0x000fe20004807045 */
[----:B------:R-:W-:Y:S06]  /*61e0*/  @P1 BRA `(.L_x_206) ;  /* 0xffffffdc00681947 */ /* 0x000fec000383ffff */
.L_x_195:
[----:B------:R-:W-:Y:S06]  /*61f0*/  BAR.ARV 0x8, 0x200 ;  /* 0x0208000000007b1d */ /* 0x000fec0000002000 */
[----:B------:R-:W-:Y:S05]  /*6200*/  @!P0 BRA `(.L_x_207) ;  /* 0x0000000000048947 */ /* 0x000fea0003800000 */
[----:B------:R-:W-:Y:S01]  /*6210*/  BPT.TRAP 0x1 ;  /* 0x000000040000795c */ /* 0x000fe20000300000 */
.L_x_207:
        /* <DEDUP_REMOVED lines=9> */
.L_x_208:
[----:B-1----:R-:W-:Y:S05]  /*62b0*/  @P1 BRA `(.L_x_209) ;  /* 0x0000000000081947 */ /* 0x002fea0003800000 */
[----:B------:R-:W1:Y:S02]  /*62c0*/  SYNCS.PHASECHK.TRANS64.TRYWAIT P1, [UR14+0x13250], R0 ;  /* 0x01325000ff0075a7 */ /* 0x000e64000802014e */
[----:B-1----:R-:W-:Y:S05]  /*62d0*/  @!P1 BRA `(.L_x_210) ;  /* 0x0000008800189947 */ /* 0x002fea0003800000 */
.L_x_209:
[----:B------:R-:W-:Y:S01]  /*62e0*/  ULDC.64 UR4, c[0x0][0x9a0] ;  /* 0x0002680000047ab9 */ /* 0x000fe20000000a00 */
[----:B------:R-:W-:Y:S01]  /*62f0*/  UIADD3 UR6, UR6, 0x1000, URZ ;  /* 0x0000100006067890 */ /* 0x000fe2000fffe03f */
[----:B------:R-:W-:Y:S01]  /*6300*/  WARPGROUP.ARRIVE ;  /* 0x00000000000079c5 */ /* 0x000fe20000000000 */
[----:B------:R-:W-:Y:S01]  /*6310*/  UISETP.NE.U32.AND UP0, UPT, UR4, URZ, UPT ;  /* 0x0000003f0400728c */ /* 0x000fe2000bf05070 */
[----:B-1----:R-:W-:Y:S01]  /*6320*/  MOV R7, 0x3f800000 ;  /* 0x3f80000000077802 */ /* 0x002fe20000000f00 */
[----:B------:R-:W-:Y:S02]  /*6330*/  USHF.R.U32.HI UR6, URZ, 0x4, UR6 ;  /* 0x000000043f067899 */ /* 0x000fe40008011606 */
[----:B------:R-:W-:Y:S02]  /*6340*/  UISETP.NE.AND.EX UP0, UPT, UR5, URZ, UPT, UP0 ;  /* 0x0000003f0500728c */ /* 0x000fe4000bf05300 */
[----:B------:R-:W-:-:S04]  /*6350*/  ULOP3.LUT UR6, UR6, 0x3fff, URZ, 0xc0, !UPT ;  /* 0x00003fff06067892 */ /* 0x000fc8000f8ec03f */
[----:B------:R-:W-:Y:S01]  /*6360*/  ULOP3.LUT UR7, UR6, 0x10000, URZ, 0xfc, !UPT ;  /* 0x0001000006077892 */ /* 0x000fe2000f8efc3f */
[----:B------:R-:W-:-:S04]  /*6370*/  PLOP3.LUT P1, PT, PT, PT, UP0, 0x80, 0x0 ;  /* 0x000000000000781c */ /* 0x000fc80003f2f008 */
[----:B------:R-:W-:Y:S01]  /*6380*/  @UP0 ULDC.64 UR10, c[0x0][0x9c8] ;  /* 0x00027200000a0ab9 */ /* 0x000fe20000000a00 */
[----:B------:R-:W-:Y:S02]  /*6390*/  @UP0 USHF.R.S32.HI UR16, URZ, 0x1f, UR46 ;  /* 0x0000001f3f100899 */ /* 0x000fe4000801142e */
[----:B------:R-:W-:Y:S02]  /*63a0*/  @UP0 UIMAD UR6, UR42, UR10, URZ ;  /* 0x0000000a2a0602a4 */ /* 0x000fe4000f8e023f */
[----:B------:R-:W-:Y:S01]  /*63b0*/  @UP0 UIMAD.WIDE.U32 UR8, UR41, UR10, URZ ;  /* 0x0000000a290802a5 */ /* 0x000fe2000f8e003f */
[----:B------:R-:W-:Y:S01]  /*63c0*/  @UP0 ULDC.64 UR12, c[0x0][0x9d0] ;  /* 0x00027400000c0ab9 */ /* 0x000fe20000000a00 */
[----:B------:R-:W-:Y:S02]  /*63d0*/  UIMAD UR10, UR38, 0x280, UR7 ;  /* 0x00000280260a78a4 */ /* 0x000fe4000f8e0207 */
[----:B------:R-:W-:Y:S02]  /*63e0*/  @UP0 UIMAD UR6, UR41, UR11, UR6 ;  /* 0x0000000b290602a4 */ /* 0x000fe4000f8e0206 */
[----:B------:R-:W-:-:S02]  /*63f0*/  @UP0 UIMAD UR7, UR16, UR12, URZ ;  /* 0x0000000c100702a4 */ /* 0x000fc4000f8e023f */
[----:B------:R-:W-:Y:S02]  /*6400*/  @UP0 UIADD3 UR9, UR9, UR6, URZ ;  /* 0x0000000609090290 */ /* 0x000fe4000fffe03f */
[----:B------:R-:W-:Y:S01]  /*6410*/  @UP0 UIMAD UR11, UR46, UR13, UR7 ;  /* 0x0000000d2e0b02a4 */ /* 0x000fe2000f8e0207 */
[----:B------:R-:W-:Y:S02]  /*6420*/  UMOV UR6, UR10 ;  /* 0x0000000a00067c82 */ /* 0x000fe40008000000 */
[----:B------:R-:W-:Y:S02]  /*6430*/  UMOV UR7, 0xc0000010 ;  /* 0xc000001000077882 */ /* 0x000fe40000000000 */
[----:B------:R-:W-:Y:S01]  /*6440*/  QGMMA.64x64x32.F32.E4M3.E4M3 R24, R152, gdesc[UR4], R24, gsb0 ;  /* 0x00e0000498187df3 */ /* 0x000fe20008000818 */
[----:B------:R-:W-:-:S04]  /*6450*/  @UP0 UIMAD.WIDE.U32 UR6, UR46, UR12, UR8 ;  /* 0x0000000c2e0602a5 */ /* 0x000fc8000f8e0008 */
[----:B------:R-:W-:Y:S02]  /*6460*/  @UP0 UIADD3 UR7, UR7, UR11, URZ ;  /* 0x0000000b07070290 */ /* 0x000fe4000fffe03f */
[----:B------:R-:W-:-:S04]  /*6470*/  @UP0 ULEA UR4, UP1, UR6, UR4, 0x2 ;  /* 0x0000000406040291 */ /* 0x000fc8000f82103f */
[----:B------:R-:W-:Y:S02]  /*6480*/  @UP0 ULEA.HI.X UR5, UR6, UR5, UR7, 0x2, UP1 ;  /* 0x0000000506050291 */ /* 0x000fe400088f1407 */
[----:B------:R-:W-:-:S04]  /*6490*/  IMAD.U32 R8, RZ, RZ, UR4 ;  /* 0x00000004ff087e24 */ /* 0x000fc8000f8e00ff */
[----:B------:R-:W-:Y:S01]  /*64a0*/  IMAD.U32 R9, RZ, RZ, UR5 ;  /* 0x00000005ff097e24 */ /* 0x000fe2000f8e00ff */
[----:B------:R-:W-:-:S04]  /*64b0*/  UIADD3 UR4, UR10, 0x80, URZ ;  /* 0x000000800a047890 */ /* 0x000fc8000fffe03f */
[----:B------:R1:W2:Y:S01]  /*64c0*/  @P1 LDG.E R7, desc[UR48][R8.64] ;  /* 0x0000003008071981 */ /* 0x0002a2000c1e1900 */
[----:B------:R-:W-:Y:S02]  /*64d0*/  UMOV UR7, 0xc0000010 ;  /* 0xc000001000077882 */ /* 0x000fe40000000000 */
[----:B------:R-:W-:Y:S01]  /*64e0*/  UMOV UR6, UR4 ;  /* 0x0000000400067c82 */ /* 0x000fe20008000000 */
[----:B------:R-:W-:Y:S02]  /*64f0*/  WARPGROUP.DEPBAR.LE gsb0, 0x0 ;  /* 0x00008000000079c5 */ /* 0x000fe40000010000 */
[----:B------:R-:W-:-:S06]  /*6500*/  WARPGROUP.ARRIVE ;  /* 0x00000000000079c5 */ /* 0x000fcc0000000000 */
[----:B------:R-:W-:Y:S01]  /*6510*/  QGMMA.64x64x32.F32.E4M3.E4M3 R24, R136, gdesc[UR4], R24, gsb0 ;  /* 0x00e0000488187df3 */ /* 0x000fe20008000818 */
[----:B------:R-:W-:Y:S01]  /*6520*/  UIADD3 UR4, UR10, 0x100, URZ ;  /* 0x000001000a047890 */ /* 0x000fe2000fffe03f */
[----:B------:R-:W-:-:S06]  /*6530*/  UMOV UR7, 0xc0000010 ;  /* 0xc000001000077882 */ /* 0x000fcc0000000000 */
[----:B------:R-:W-:Y:S01]  /*6540*/  UMOV UR6, UR4 ;  /* 0x0000000400067c82 */ /* 0x000fe20008000000 */
[----:B------:R-:W-:Y:S02]  /*6550*/  WARPGROUP.DEPBAR.LE gsb0, 0x0 ;  /* 0x00008000000079c5 */ /* 0x000fe40000010000 */
[----:B------:R-:W-:-:S06]  /*6560*/  WARPGROUP.ARRIVE ;  /* 0x00000000000079c5 */ /* 0x000fcc0000000000 */
[----:B------:R-:W-:Y:S01]  /*6570*/  QGMMA.64x64x32.F32.E4M3.E4M3 R24, R140, gdesc[UR4], R24, gsb0 ;  /* 0x00e000048c187df3 */ /* 0x000fe20008000818 */
[----:B------:R-:W-:Y:S01]  /*6580*/  UIADD3 UR4, UR10, 0x180, URZ ;  /* 0x000001800a047890 */ /* 0x000fe2000fffe03f */
[----:B------:R-:W-:-:S06]  /*6590*/  UMOV UR7, 0xc0000010 ;  /* 0xc000001000077882 */ /* 0x000fcc0000000000 */
[----:B------:R-:W-:Y:S01]  /*65a0*/  UMOV UR6, UR4 ;  /* 0x0000000400067c82 */ /* 0x000fe20008000000 */
[----:B0-----:R-:W0:Y:S04]  /*65b0*/  SHFL.BFLY PT, R0, R5, 0x2, 0x1f ;  /* 0x0c401f0005007f89 */ /* 0x001e2800000e0000 */
[----:B------:R-:W3:Y:S01]  /*65c0*/  SHFL.BFLY PT, R11, R4, 0x2, 0x1f ;  /* 0x0c401f00040b7f89 */ /* 0x000ee200000e0000 */
[----:B------:R-:W-:Y:S02]  /*65d0*/  WARPGROUP.DEPBAR.LE gsb0, 0x0 ;  /* 0x00008000000079c5 */ /* 0x000fe40000010000 */
[----:B------:R-:W-:-:S06]  /*65e0*/  WARPGROUP.ARRIVE ;  /* 0x00000000000079c5 */ /* 0x000fcc0000000000 */
[----:B------:R-:W-:Y:S01]  /*65f0*/  QGMMA.64x64x32.F32.E4M3.E4M3 R24, R144, gdesc[UR4], R24, gsb0 ;  /* 0x00e0000490187df3 */ /* 0x000fe20008000818 */
[----:B0-----:R-:W-:-:S01]  /*6600*/  FADD.FTZ R0, R0, R5 ;  /* 0x0000000500007221 */ /* 0x001fc20000010000 */
[----:B------:R-:W-:Y:S01]  /*6610*/  UIADD3 UR10, UR10, 0x200, URZ ;  /* 0x000002000a0a7890 */ /* 0x000fe2000fffe03f */
[----:B---3--:R-:W-:-:S01]  /*6620*/  FADD.FTZ R11, R11, R4 ;  /* 0x000000040b0b7221 */ /* 0x008fc20000010000 */
[----:B------:R-:W-:Y:S02]  /*6630*/  UMOV UR11, 0xc0000010 ;  /* 0xc0000010000b7882 */ /* 0x000fe40000000000 */
[----:B-1----:R-:W0:Y:S04]  /*6640*/  SHFL.BFLY PT, R9, R0, 0x1, 0x1f ;  /* 0x0c201f0000097f89 */ /* 0x002e2800000e0000 */
[----:B------:R-:W1:Y:S01]  /*6650*/  SHFL.BFLY PT, R8, R11, 0x1, 0x1f ;  /* 0x0c201f000b087f89 */ /* 0x000e6200000e0000 */
[----:B0-----:R-:W-:-:S01]  /*6660*/  FADD.FTZ R10, R0, R9 ;  /* 0x00000009000a7221 */ /* 0x001fc20000010000 */
[----:B-1----:R-:W-:-:S04]  /*6670*/  FADD.FTZ R13, R11, R8 ;  /* 0x000000080b0d7221 */ /* 0x002fc80000010000 */
[C---:B------:R-:W-:Y:S01]  /*6680*/  FSETP.NE.FTZ.AND P1, PT, R10.reuse, RZ, PT ;  /* 0x000000ff0a00720b */ /* 0x040fe20003f35000 */
[----:B------:R-:W-:Y:S01]  /*6690*/  FMUL.FTZ R5, R10, 0.00390625 ;  /* 0x3b8000000a057820 */ /* 0x000fe20000410000 */
[----:B------:R-:W-:Y:S01]  /*66a0*/  FMUL.FTZ R14, R13, 0.00390625 ;  /* 0x3b8000000d0e7820 */ /* 0x000fe20000410000 */
[----:B------:R-:W-:Y:S01]  /*66b0*/  IMAD.MOV.U32 R8, RZ, RZ, RZ ;  /* 0x000000ffff087224 */ /* 0x000fe200078e00ff */
        /* <DEDUP_REMOVED lines=18> */
[----:B--2---:R-:W-:Y:S01]  /*67e0*/  FMUL.FTZ R8, R8, R7 ;  /* 0x0000000708087220 */ /* 0x004fe20000410000 */
[----:B------:R-:W-:Y:S02]  /*67f0*/  IMAD.MOV.U32 R0, RZ, RZ, -0x800000 ;  /* 0xff800000ff007424 */ /* 0x000fe400078e00ff */
[----:B------:R-:W-:Y:S01]  /*6800*/  @P2 FFMA.FTZ R4, R10, R3, R5 ;  /* 0x000000030a042223 */ /* 0x000fe20000010005 */
[----:B------:R-:W-:-:S01]  /*6810*/  @P3 FFMA.FTZ R0, R20, R6, R9 ;  /* 0x0000000614003223 */ /* 0x000fc20000010009 */
[----:B---3--:R-:W-:Y:S01]  /*6820*/  FMUL.FTZ R7, R12, R7 ;  /* 0x000000070c077220 */ /* 0x008fe20000410000 */
[----:B------:R-:W-:-:S02]  /*6830*/  WARPGROUP.DEPBAR.LE gsb0, 0x0 ;  /* 0x00008000000079c5 */ /* 0x000fc40000010000 */
[----:B------:R-:W-:Y:S05]  /*6840*/  @!P0 BRA `(.L_x_211) ;  /* 0x0000000000048947 */ /* 0x000fea0003800000 */
[----:B------:R-:W-:Y:S01]  /*6850*/  BPT.TRAP 0x1 ;  /* 0x000000040000795c */ /* 0x000fe20000300000 */
.L_x_211:
[----:B------:R-:W-:Y:S01]  /*6860*/  UIADD3 UR4, UR14, 0x13260, URZ ;  /* 0x000132600e047890 */ /* 0x000fe2000fffe03f */
[-C--:B------:R-:W-:Y:S01]  /*6870*/  FMUL.FTZ R58, R32, R8.reuse ;  /* 0x00000008203a7220 */ /* 0x080fe20000410000 */
[----:B------:R-:W-:Y:S01]  /*6880*/  UIADD3 UR38, UR38, 0x1, URZ ;  /* 0x0000000126267890 */ /* 0x000fe2000fffe03f */
[-C--:B------:R-:W-:Y:S01]  /*6890*/  FMUL.FTZ R57, R36, R8.reuse ;  /* 0x0000000824397220 */ /* 0x080fe20000410000 */
[----:B------:R-:W-:Y:S01]  /*68a0*/  UPRMT UR4, UR15, 0x654, UR4 ;  /* 0x000006540f047896 */ /* 0x000fe20008000004 */
[-C--:B------:R-:W-:Y:S01]  /*68b0*/  FMUL.FTZ R62, R24, R8.reuse ;  /* 0x00000008183e7220 */ /* 0x080fe20000410000 */
[----:B------:R-:W-:Y:S01]  /*68c0*/  UISETP.NE.AND UP0, UPT, UR38, 0x2, UPT ;  /* 0x000000022600788c */ /* 0x000fe2000bf05270 */
[-C--:B------:R-:W-:Y:S01]  /*68d0*/  FMUL.FTZ R60, R25, R8.reuse ;  /* 0x00000008193c7220 */ /* 0x080fe20000410000 */
[-C--:B------:R-:W-:Y:S01]  /*68e0*/  FMUL.FTZ R56, R33, R8.reuse ;  /* 0x0000000821387220 */ /* 0x080fe20000410000 */
[-C--:B------:R-:W-:Y:S01]  /*68f0*/  FMUL.FTZ R32, R40, R8.reuse ;  /* 0x0000000828207220 */ /* 0x080fe20000410000 */
[-C--:B------:R-:W-:Y:S01]  /*6900*/  FMUL.FTZ R15, R45, R8.reuse ;  /* 0x000000082d0f7220 */ /* 0x080fe20000410000 */
[-C--:B------:R-:W-:Y:S01]  /*6910*/  FMUL.FTZ R36, R34, R7.reuse ;  /* 0x0000000722247220 */ /* 0x080fe20000410000 */
[-C--:B------:R-:W-:Y:S01]  /*6920*/  FMUL.FTZ R61, R28, R8.reuse ;  /* 0x000000081c3d7220 */ /* 0x080fe20000410000 */
[----:B------:R-:W-:Y:S01]  /*6930*/  SYNCS.ARRIVE.TRANS64.RED.A1T0 RZ, [UR4], RZ ;  /* 0x000000ffffff79a7 */ /* 0x000fe20008100404 */
[-C--:B------:R-:W-:Y:S01]  /*6940*/  FMUL.FTZ R59, R29, R8.reuse ;  /* 0x000000081d3b7220 */ /* 0x080fe20000410000 */
[-C--:B------:R-:W-:Y:S01]  /*6950*/  FMUL.FTZ R33, R37, R8.reuse ;  /* 0x0000000825217220 */ /* 0x080fe20000410000 */
        /* <DEDUP_REMOVED lines=8> */
[-C--:B------:R-:W-:Y:S01]  /*69e0*/  FMUL.FTZ R34, R35, R7.reuse ;  /* 0x0000000723227220 */ /* 0x080fe20000410000 */
[----:B------:R-:W-:Y:S01]  /*69f0*/  USEL UR4, URZ, 0x1, UP0 ;  /* 0x000000013f047887 */ /* 0x000fe20008000000 */
[-C--:B------:R-:W-:Y:S01]  /*6a00*/  FMUL.FTZ R44, R30, R7.reuse ;  /* 0x000000071e2c7220 */ /* 0x080fe20000410000 */
[-C--:B------:R-:W-:Y:S01]  /*6a10*/  FMUL.FTZ R37, R31, R7.reuse ;  /* 0x000000071f257220 */ /* 0x080fe20000410000 */
[-C--:B------:R-:W-:Y:S01]  /*6a20*/  FMUL.FTZ R35, R38, R7.reuse ;  /* 0x0000000726237220 */ /* 0x080fe20000410000 */
[-C--:B------:R-:W-:Y:S01]  /*6a30*/  FMUL.FTZ R27, R39, R7.reuse ;  /* 0x00000007271b7220 */ /* 0x080fe20000410000 */
[-C--:B------:R-:W-:Y:S01]  /*6a40*/  FMUL.FTZ R26, R42, R7.reuse ;  /* 0x000000072a1a7220 */ /* 0x080fe20000410000 */
[-C--:B------:R-:W-:Y:S01]  /*6a50*/  FMUL.FTZ R20, R43, R7.reuse ;  /* 0x000000072b147220 */ /* 0x080fe20000410000 */
[-C--:B------:R-:W-:Y:S01]  /*6a60*/  FMUL.FTZ R21, R46, R7.reuse ;  /* 0x000000072e157220 */ /* 0x080fe20000410000 */
[----:B------:R-:W-:Y:S01]  /*6a70*/  PLOP3.LUT P0, PT, PT, PT, PT, 0x8, 0x0 ;  /* 0x000000000000781c */ /* 0x000fe20003f0e170 */
[-C--:B------:R-:W-:Y:S01]  /*6a80*/  FMUL.FTZ R13, R47, R7.reuse ;  /* 0x000000072f0d7220 */ /* 0x080fe20000410000 */
[-C--:B------:R-:W-:Y:S01]  /*6a90*/  FMUL.FTZ R12, R50, R7.reuse ;  /* 0x00000007320c7220 */ /* 0x080fe20000410000 */
[-C--:B------:R-:W-:Y:S01]  /*6aa0*/  FMUL.FTZ R8, R51, R7.reuse ;  /* 0x0000000733087220 */ /* 0x080fe20000410000 */
[-C--:B------:R-:W-:Y:S01]  /*6ab0*/  FMUL.FTZ R9, R54, R7.reuse ;  /* 0x0000000736097220 */ /* 0x080fe20000410000 */
[----:B------:R-:W-:Y:S01]  /*6ac0*/  FMUL.FTZ R55, R55, R7 ;  /* 0x0000000737377220 */ /* 0x000fe20000410000 */
[----:B------:R-:W-:-:S02]  /*6ad0*/  UIADD3 UR36, UR36, 0x1, URZ ;  /* 0x0000000124247890 */ /* 0x000fc4000fffe03f */
[----:B------:R-:W-:Y:S02]  /*6ae0*/  USEL UR38, UR38, URZ, UP0 ;  /* 0x0000003f26267287 */ /* 0x000fe40008000000 */
[----:B------:R-:W-:-:S12]  /*6af0*/  ULOP3.LUT UR37, UR37, UR4, URZ, 0x3c, !UPT ;  /* 0x0000000425257292 */ /* 0x000fd8000f8e3c3f */
.L_x_187:
[----:B------:R-:W0:Y:S01]  /*6b00*/  S2R R6, SR_CgaCtaId ;  /* 0x0000000000067919 */ /* 0x000e220000008800 */
[----:B------:R-:W-:Y:S01]  /*6b10*/  MOV R3, 0x400 ;  /* 0x0000040000037802 */ /* 0x000fe20000000f00 */
[----:B------:R-:W-:Y:S01]  /*6b20*/  BSSY B0, `(.L_x_212) ;  /* 0x00001cf000007945 */ /* 0x000fe20003800000 */
[----:B------:R-:W-:Y:S02]  /*6b30*/  BAR.SYNC.DEFER_BLOCKING 0x5, 0x200 ;  /* 0x0148000000007b1d */ /* 0x000fe40000010000 */
[----:B0-----:R-:W-:-:S05]  /*6b40*/  LEA R3, R6, R3, 0x18 ;  /* 0x0000000306037211 */ /* 0x001fca00078ec0ff */
[----:B------:R-:W0:Y:S02]  /*6b50*/  LDS.128 R28, [R3+0x132d0] ;  /* 0x0132d000031c7984 */ /* 0x000e240000000c00 */
[----:B0-----:R-:W-:Y:S02]  /*6b60*/  R2UR UR5, R29 ;  /* 0x000000001d0572ca */ /* 0x001fe400000e0000 */
[----:B------:R-:W-:Y:S01]  /*6b70*/  R2UR UR46, R30 ;  /* 0x000000001e2e72ca */ /* 0x000fe200000e0000 */
[----:B------:R-:W-:Y:S06]  /*6b80*/  BAR.ARV 0x4, 0x200 ;  /* 0x0108000000007b1d */ /* 0x000fec0000002000 */
[----:B------:R-:W-:Y:S08]  /*6b90*/  @P0 BRA `(.L_x_213) ;  /* 0x0000001000a80947 */ /* 0x000ff00003800000 */
[----:B------:R-:W0:Y:S01]  /*6ba0*/  S2R R39, SR_TID.X ;  /* 0x0000000000277919 */ /* 0x000e220000002100 */
[----:B------:R-:W-:Y:S01]  /*6bb0*/  ULDC.64 UR6, c[0x4][0x38] ;  /* 0x01000e0000067ab9 */ /* 0x000fe20000000a00 */
[----:B------:R-:W2:Y:S01]  /*6bc0*/  LDL R38, [R1] ;  /* 0x0000000001267983 */ /* 0x000ea20000100800 */
[----:B------:R-:W1:Y:S01]  /*6bd0*/  S2R R28, SR_SWINHI ;  /* 0x00000000001c7919 */ /* 0x000e620000002f00 */
[----:B------:R-:W-:Y:S02]  /*6be0*/  F2FP.BF16.F32.PACK_AB R44, R44, R45 ;  /* 0x0000002d2c2c723e */ /* 0x000fe400000010ff */
[----:B------:R-:W-:Y:S02]  /*6bf0*/  F2FP.BF16.F32.PACK_AB R37, R37, R40 ;  /* 0x000000282525723e */ /* 0x000fe400000010ff */
[----:B------:R-:W-:Y:S02]  /*6c00*/  F2FP.BF16.F32.PACK_AB R35, R35, R36 ;  /* 0x000000242323723e */ /* 0x000fe400000010ff */
[----:B------:R-:W-:-:S02]  /*6c10*/  F2FP.BF16.F32.PACK_AB R34, R27, R34 ;  /* 0x000000221b22723e */ /* 0x000fc400000010ff */
[----:B------:R-:W-:Y:S02]  /*6c20*/  F2FP.BF16.F32.PACK_AB R12, R9, R12 ;  /* 0x0000000c090c723e */ /* 0x000fe400000010ff */
[----:B------:R-:W-:Y:S02]  /*6c30*/  F2FP.BF16.F32.PACK_AB R55, R55, R8 ;  /* 0x000000083737723e */ /* 0x000fe400000010ff */
[----:B------:R-:W-:Y:S02]  /*6c40*/  F2FP.BF16.F32.PACK_AB R21, R21, R26 ;  /* 0x0000001a1515723e */ /* 0x000fe400000010ff */
[----:B------:R-:W-:Y:S02]  /*6c50*/  F2FP.BF16.F32.PACK_AB R20, R13, R20 ;  /* 0x000000140d14723e */ /* 0x000fe400000010ff */
[----:B------:R-:W-:Y:S02]  /*6c60*/  F2FP.BF16.F32.PACK_AB R25, R25, R32 ;  /* 0x000000201919723e */ /* 0x000fe400000010ff */
[----:B------:R-:W-:-:S02]  /*6c70*/  F2FP.BF16.F32.PACK_AB R24, R15, R24 ;  /* 0x000000180f18723e */ /* 0x000fc400000010ff */
[----:B------:R-:W-:Y:S02]  /*6c80*/  F2FP.BF16.F32.PACK_AB R10, R5, R10 ;  /* 0x0000000a050a723e */ /* 0x000fe400000010ff */
[----:B------:R-:W-:Y:S01]  /*6c90*/  F2FP.BF16.F32.PACK_AB R11, R11, R14 ;  /* 0x0000000e0b0b723e */ /* 0x000fe200000010ff */
[----:B0-----:R-:W-:Y:S01]  /*6ca0*/  IMAD.SHL.U32 R6, R39, 0x4, RZ ;  /* 0x0000000427067824 */ /* 0x001fe200078e00ff */
[----:B------:R-:W-:Y:S02]  /*6cb0*/  F2FP.BF16.F32.PACK_AB R56, R33, R56 ;  /* 0x000000382138723e */ /* 0x000fe400000010ff */
[----:B------:R-:W-:Y:S02]  /*6cc0*/  F2FP.BF16.F32.PACK_AB R61, R61, R62 ;  /* 0x0000003e3d3d723e */ /* 0x000fe400000010ff */
[----:B------:R-:W-:Y:S02]  /*6cd0*/  F2FP.BF16.F32.PACK_AB R60, R59, R60 ;  /* 0x0000003c3b3c723e */ /* 0x000fe400000010ff */
[----:B------:R-:W-:Y:S01]  /*6ce0*/  F2FP.BF16.F32.PACK_AB R57, R57, R58 ;  /* 0x0000003a3939723e */ /* 0x000fe200000010ff */
[----:B------:R-:W-:Y:S01]  /*6cf0*/  USHF.L.U32 UR11, UR41, 0x2, URZ ;  /* 0x00000002290b7899 */ /* 0x000fe2000800063f */
[----:B------:R-:W-:Y:S01]  /*6d00*/  LOP3.LUT R6, R6, 0xc, RZ, 0xc0, !PT ;  /* 0x0000000c06067812 */ /* 0x000fe200078ec0ff */
[----:B------:R-:W-:Y:S01]  /*6d10*/  USHF.L.U64.HI UR17, UR41, 0x2, UR42 ;  /* 0x0000000229117899 */ /* 0x000fe2000801022a */
[----:B------:R-:W-:Y:S02]  /*6d20*/  BAR.SYNC.DEFER_BLOCKING 0x1, 0x180 ;  /* 0x0046000000007b1d */ /* 0x000fe40000010000 */
[----:B------:R-:W-:Y:S01]  /*6d30*/  IADD3 R6, P0, R6, UR6, RZ ;  /* 0x0000000606067c10 */ /* 0x000fe2000ff1e0ff */
[----:B------:R-:W-:-:S03]  /*6d40*/  USHF.R.S32.HI UR16, URZ, 0x1f, UR45 ;  /* 0x0000001f3f107899 */ /* 0x000fc6000801142d */
[----:B------:R-:W-:Y:S01]  /*6d50*/  ULDC.64 UR8, c[0x0][0xb90] ;  /* 0x0002e40000087ab9 */ /* 0x000fe20000000a00 */
[----:B------:R-:W-:Y:S01]  /*6d60*/  IMAD.X R7, RZ, RZ, UR7, P0 ;  /* 0x00000007ff077e24 */ /* 0x000fe200080e06ff */
[----:B------:R-:W-:Y:S01]  /*6d70*/  ULDC.64 UR6, c[0x0][0xc00] ;  /* 0x0003000000067ab9 */ /* 0x000fe20000000a00 */
[----:B------:R-:W-:Y:S01]  /*6d80*/  ULDC.64 UR12, c[0x0][0xc08] ;  /* 0x00030200000c7ab9 */ /* 0x000fe20000000a00 */
[----:B------:R-:W-:Y:S02]  /*6d90*/  ULDC.64 UR14, c[0x0][0xb98] ;  /* 0x0002e600000e7ab9 */ /* 0x000fe40000000a00 */
[----:B------:R0:W3:Y:S01]  /*6da0*/  LDG.E.CONSTANT R22, desc[UR48][R6.64] ;  /* 0x0000003006167981 */ /* 0x0000e2000c1e9900 */
[----:B------:R-:W-:Y:S02]  /*6db0*/  UISETP.NE.U32.AND UP0, UPT, UR6, URZ, UPT ;  /* 0x0000003f0600728c */ /* 0x000fe4000bf05070 */
[----:B------:R-:W-:Y:S02]  /*6dc0*/  UIADD3 UR4, UP1, UR11, UR6, URZ ;  /* 0x000000060b047290 */ /* 0x000fe4000ff3e03f */
[----:B------:R-:W-:-:S02]  /*6dd0*/  UISETP.NE.AND.EX UP0, UPT, UR7, URZ, UPT, UP0 ;  /* 0x0000003f0700728c */ /* 0x000fc4000bf05300 */
[----:B------:R-:W-:Y:S01]  /*6de0*/  UIADD3.X UR6, UR17, UR7, URZ, UP1, !UPT ;  /* 0x0000000711067290 */ /* 0x000fe20008ffe43f */
[----:B0-----:R-:W-:-:S04]  /*6df0*/  LOP3.LUT P0, R6, R39, 0x3, RZ, 0xc0, !PT ;  /* 0x0000000327067812 */ /* 0x001fc8000780c0ff */
[----:B------:R-:W-:Y:S02]  /*6e00*/  ISETP.EQ.OR P0, PT, R6, 0x3, !P0 ;  /* 0x000000030600780c */ /* 0x000fe40004702670 */
[----:B------:R-:W-:Y:S02]  /*6e10*/  MOV R6, R3 ;  /* 0x0000000300067202 */ /* 0x000fe40000000f00 */
[----:B-1----:R-:W-:Y:S02]  /*6e20*/  MOV R7, R28 ;  /* 0x0000001c00077202 */ /* 0x002fe40000000f00 */
[----:B------:R-:W-:Y:S02]  /*6e30*/  SEL R39, R44, R37, P0 ;  /* 0x000000252c277207 */ /* 0x000fe40000000000 */
[----:B------:R-:W-:Y:S02]  /*6e40*/  SEL R44, R37, R44, P0 ;  /* 0x0000002c252c7207 */ /* 0x000fe40000000000 */
[----:B------:R-:W-:-:S02]  /*6e50*/  SEL R37, R35, R34, P0 ;  /* 0x0000002223257207 */ /* 0x000fc40000000000 */
[----:B------:R-:W-:Y:S02]  /*6e60*/  SEL R34, R34, R35, P0 ;  /* 0x0000002322227207 */ /* 0x000fe40000000000 */
[----:B------:R-:W-:Y:S02]  /*6e70*/  SEL R35, R21, R20, P0 ;  /* 0x0000001415237207 */ /* 0x000fe40000000000 */
[----:B------:R-:W-:Y:S02]  /*6e80*/  SEL R28, R20, R21, P0 ;  /* 0x00000015141c7207 */ /* 0x000fe40000000000 */
        /* <DEDUP_REMOVED lines=9> */
[----:B------:R-:W-:Y:S01]  /*6f20*/  SEL R56, R56, R57, P0 ;  /* 0x0000003938387207 */ /* 0x000fe20000000000 */
[----:B--2---:R-:W-:-:S03]  /*6f30*/  IMAD.WIDE R8, R38, 0x2, R6 ;  /* 0x0000000226087825 */ /* 0x004fc600078e0206 */
[C---:B------:R-:W-:Y:S02]  /*6f40*/  LOP3.LUT R5, R8.reuse, 0x380, RZ, 0xc0, !PT ;  /* 0x0000038008057812 */ /* 0x040fe400078ec0ff */
[C---:B------:R-:W-:Y:S02]  /*6f50*/  IADD3 R12, P3, R8.reuse, 0x20, RZ ;  /* 0x00000020080c7810 */ /* 0x040fe40007f7e0ff */
[----:B------:R-:W-:Y:S02]  /*6f60*/  IADD3 R41, P2, R8, 0x40, RZ ;  /* 0x0000004008297810 */ /* 0x000fe40007f5e0ff */
[----:B------:R-:W-:Y:S01]  /*6f70*/  SHF.R.U64 R5, R5, 0x3, RZ ;  /* 0x0000000305057819 */ /* 0x000fe200000012ff */
[--C-:B------:R-:W-:Y:S01]  /*6f80*/  IMAD.X R15, RZ, RZ, R9.reuse, P3 ;  /* 0x000000ffff0f7224 */ /* 0x100fe200018e0609 */
[----:B------:R-:W-:Y:S01]  /*6f90*/  LOP3.LUT R10, R12, 0x380, RZ, 0xc0, !PT ;  /* 0x000003800c0a7812 */ /* 0x000fe200078ec0ff */
[----:B------:R-:W-:Y:S01]  /*6fa0*/  IMAD.X R13, RZ, RZ, R9, P2 ;  /* 0x000000ffff0d7224 */ /* 0x000fe200010e0609 */
[----:B------:R-:W-:-:S02]  /*6fb0*/  IADD3 R43, P1, R8, 0x60, RZ ;  /* 0x00000060082b7810 */ /* 0x000fc40007f3e0ff */
[----:B------:R-:W-:Y:S02]  /*6fc0*/  LOP3.LUT R14, R41, 0x380, RZ, 0xc0, !PT ;  /* 0x00000380290e7812 */ /* 0x000fe400078ec0ff */
[----:B------:R-:W-:Y:S01]  /*6fd0*/  LOP3.LUT R8, R5, R8, RZ, 0x3c, !PT ;  /* 0x0000000805087212 */ /* 0x000fe200078e3cff */
[----:B------:R-:W-:Y:S01]  /*6fe0*/  IMAD.X R11, RZ, RZ, R9, P1 ;  /* 0x000000ffff0b7224 */ /* 0x000fe200008e0609 */
[----:B------:R-:W-:Y:S02]  /*6ff0*/  SHF.R.U64 R5, R10, 0x3, RZ ;  /* 0x000000030a057819 */ /* 0x000fe400000012ff */
[----:B------:R-:W-:Y:S02]  /*7000*/  LOP3.LUT R20, R43, 0x380, RZ, 0xc0, !PT ;  /* 0x000003802b147812 */ /* 0x000fe400078ec0ff */
[----:B------:R-:W-:Y:S02]  /*7010*/  SHF.R.U64 R10, R14, 0x3, RZ ;  /* 0x000000030e0a7819 */ /* 0x000fe400000012ff */
[----:B------:R-:W-:-:S02]  /*7020*/  LOP3.LUT R14, R5, R12, RZ, 0x3c, !PT ;  /* 0x0000000c050e7212 */ /* 0x000fc400078e3cff */
[----:B------:R-:W-:Y:S02]  /*7030*/  SHF.R.U64 R20, R20, 0x3, RZ ;  /* 0x0000000314147819 */ /* 0x000fe400000012ff */
[----:B------:R-:W-:Y:S02]  /*7040*/  LOP3.LUT R12, R10, R41, RZ, 0x3c, !PT ;  /* 0x000000290a0c7212 */ /* 0x000fe400078e3cff */
[----:B------:R-:W-:Y:S02]  /*7050*/  LOP3.LUT R10, R20, R43, RZ, 0x3c, !PT ;  /* 0x0000002b140a7212 */ /* 0x000fe400078e3cff */
[----:B------:R-:W-:Y:S02]  /*7060*/  MOV R40, R8 ;  /* 0x0000000800287202 */ /* 0x000fe40000000f00 */
[----:B------:R-:W-:Y:S02]  /*7070*/  MOV R38, R14 ;  /* 0x0000000e00267202 */ /* 0x000fe40000000f00 */
[----:B------:R-:W-:-:S02]  /*7080*/  MOV R36, R12 ;  /* 0x0000000c00247202 */ /* 0x000fc40000000f00 */
[----:B------:R-:W-:Y:S02]  /*7090*/  PLOP3.LUT P2, PT, PT, PT, UP0, 0x80, 0x0 ;  /* 0x000000000000781c */ /* 0x000fe40003f4f008 */
[----:B---3--:R-:W-:Y:S01]  /*70a0*/  LOP3.LUT R5, R22, 0x2, RZ, 0x3c, !PT ;  /* 0x0000000216057812 */ /* 0x008fe200078e3cff */
[----:B------:R-:W-:Y:S04]  /*70b0*/  SHFL.IDX PT, R27, R27, R22, 0x1c1f ;  /* 0x001c1f161b1b7589 */ /* 0x000fe800000e0000 */
[----:B------:R-:W-:Y:S04]  /*70c0*/  SHFL.IDX PT, R33, R33, R22, 0x1c1f ;  /* 0x001c1f1621217589 */ /* 0x000fe800000e0000 */
[----:B------:R-:W-:Y:S04]  /*70d0*/  SHFL.IDX PT, R39, R39, R22, 0x1c1f ;  /* 0x001c1f1627277589 */ /* 0x000fe800000e0000 */
[----:B------:R-:W0:Y:S04]  /*70e0*/  SHFL.IDX PT, R60, R60, R5, 0x1c1f ;  /* 0x001c1f053c3c7589 */ /* 0x000e2800000e0000 */
[----:B------:R-:W1:Y:S04]  /*70f0*/  SHFL.IDX PT, R24, R24, R5, 0x1c1f ;  /* 0x001c1f0518187589 */ /* 0x000e6800000e0000 */
[----:B------:R-:W2:Y:S04]  /*7100*/  SHFL.IDX PT, R44, R44, R5, 0x1c1f ;  /* 0x001c1f052c2c7589 */ /* 0x000ea800000e0000 */
[----:B------:R-:W-:Y:S04]  /*7110*/  SHFL.IDX PT, R29, R29, R22, 0x1c1f ;  /* 0x001c1f161d1d7589 */ /* 0x000fe800000e0000 */
[----:B------:R-:W-:Y:S04]  /*7120*/  SHFL.IDX PT, R25, R25, R22, 0x1c1f ;  /* 0x001c1f1619197589 */ /* 0x000fe800000e0000 */
[----:B------:R-:W-:Y:S04]  /*7130*/  SHFL.IDX PT, R37, R37, R22, 0x1c1f ;  /* 0x001c1f1625257589 */ /* 0x000fe800000e0000 */
[----:B------:R-:W3:Y:S01]  /*7140*/  SHFL.IDX PT, R56, R56, R5, 0x1c1f ;  /* 0x001c1f0538387589 */ /* 0x000ee200000e0000 */
[----:B0-----:R-:W-:-:S03]  /*7150*/  SEL R8, R27, R60, P0 ;  /* 0x0000003c1b087207 */ /* 0x001fc60000000000 */
[----:B------:R-:W-:Y:S01]  /*7160*/  SHFL.IDX PT, R35, R35, R22, 0x1c1f ;  /* 0x001c1f1623237589 */ /* 0x000fe200000e0000 */
[----:B-1----:R-:W-:-:S03]  /*7170*/  SEL R32, R33, R24, P0 ;  /* 0x0000001821207207 */ /* 0x002fc60000000000 */
[----:B------:R-:W0:Y:S01]  /*7180*/  SHFL.IDX PT, R26, R26, R5, 0x1c1f ;  /* 0x001c1f051a1a7589 */ /* 0x000e2200000e0000 */
[----:B--2---:R-:W-:-:S03]  /*7190*/  SEL R9, R39, R44, P0 ;  /* 0x0000002c27097207 */ /* 0x004fc60000000000 */
[----:B------:R1:W2:Y:S04]  /*71a0*/  SHFL.IDX PT, R20, R34, R5, 0x1c1f ;  /* 0x001c1f0522147589 */ /* 0x0002a800000e0000 */
[----:B------:R-:W4:Y:S04]  /*71b0*/  SHFL.IDX PT, R28, R28, R5, 0x1c1f ;  /* 0x001c1f051c1c7589 */ /* 0x000f2800000e0000 */
[----:B------:R0:W-:Y:S01]  /*71c0*/  SHFL.IDX PT, R21, R21, R22, 0x1c1f ;  /* 0x001c1f1615157589 */ /* 0x0001e200000e0000 */
[----:B-1----:R-:W-:-:S03]  /*71d0*/  SEL R34, R24, R33, P0 ;  /* 0x0000002118227207 */ /* 0x002fc60000000000 */
[----:B------:R-:W1:Y:S01]  /*71e0*/  SHFL.IDX PT, R30, R30, R5, 0x1c1f ;  /* 0x001c1f051e1e7589 */ /* 0x000e6200000e0000 */
[----:B---3--:R-:W-:Y:S02]  /*71f0*/  SEL R12, R29, R56, P0 ;  /* 0x000000381d0c7207 */ /* 0x008fe40000000000 */
[----:B------:R-:W-:Y:S02]  /*7200*/  SEL R14, R56, R29, P0 ;  /* 0x0000001d380e7207 */ /* 0x000fe40000000000 */
[----:B0-----:R-:W-:Y:S02]  /*7210*/  MOV R22, R10 ;  /* 0x0000000a00167202 */ /* 0x001fe40000000f00 */
[----:B------:R-:W-:Y:S02]  /*7220*/  SEL R10, R60, R27, P0 ;  /* 0x0000001b3c0a7207 */ /* 0x000fe40000000000 */
[----:B------:R-:W-:Y:S02]  /*7230*/  SEL R11, R44, R39, P0 ;  /* 0x000000272c0b7207 */ /* 0x000fe40000000000 */
[----:B------:R-:W-:-:S02]  /*7240*/  SEL R24, R25, R26, P0 ;  /* 0x0000001a19187207 */ /* 0x000fc40000000000 */
[----:B--2---:R-:W-:Y:S01]  /*7250*/  SEL R13, R37, R20, P0 ;  /* 0x00000014250d7207 */ /* 0x004fe20000000000 */
[----:B------:R0:W-:Y:S01]  /*7260*/  STSM.16.M88.4 [R40], R8 ;  /* 0x0000000828007844 */ /* 0x0001e20000000200 */
[----:B------:R-:W-:Y:S01]  /*7270*/  SEL R15, R20, R37, P0 ;  /* 0x00000025140f7207 */ /* 0x000fe20000000000 */
[----:B------:R-:W-:Y:S01]  /*7280*/  IMAD.U32 R20, RZ, RZ, UR4 ;  /* 0x00000004ff147e24 */ /* 0x000fe2000f8e00ff */
[----:B----4-:R-:W-:Y:S02]  /*7290*/  SEL R33, R35, R28, P0 ;  /* 0x0000001c23217207 */ /* 0x010fe40000000000 */
[----:B------:R-:W-:Y:S01]  /*72a0*/  SEL R26, R26, R25, P0 ;  /* 0x000000191a1a7207 */ /* 0x000fe20000000000 */
[----:B------:R2:W-:Y:S01]  /*72b0*/  STSM.16.M88.4 [R38], R12 ;  /* 0x0000000c26007844 */ /* 0x0005e20000000200 */
[----:B------:R-:W-:Y:S02]  /*72c0*/  SEL R35, R28, R35, P0 ;  /* 0x000000231c237207 */ /* 0x000fe40000000000 */
[----:B-1----:R-:W-:-:S02]  /*72d0*/  SEL R25, R21, R30, P0 ;  /* 0x0000001e15197207 */ /* 0x002fc40000000000 */
[----:B------:R-:W-:Y:S01]  /*72e0*/  SEL R27, R30, R21, P0 ;  /* 0x000000151e1b7207 */ /* 0x000fe20000000000 */
[----:B------:R1:W-:Y:S01]  /*72f0*/  STSM.16.M88.4 [R36], R32 ;  /* 0x0000002024007844 */ /* 0x0003e20000000200 */
[----:B------:R-:W-:Y:S01]  /*7300*/  MOV R21, UR6 ;  /* 0x0000000600157c02 */ /* 0x000fe20008000f00 */
[----:B------:R-:W3:Y:S02]  /*7310*/  LDC R30, c[0x0][0xbe8] ;  /* 0x0002fa00ff1e7b82 */ /* 0x000ee40000000800 */
[----:B------:R1:W-:Y:S06]  /*7320*/  STSM.16.M88.4 [R22], R24 ;  /* 0x0000001816007844 */ /* 0x0003ec0000000200 */
[----:B------:R-:W-:Y:S06]  /*7330*/  BAR.SYNC.DEFER_BLOCKING 0x1, 0x180 ;  /* 0x0046000000007b1d */ /* 0x000fec0000010000 */
[----:B------:R-:W4:Y:S01]  /*7340*/  @P2 LDG.E R5, desc[UR48][R20.64] ;  /* 0x0000003014052981 */ /* 0x000f22000c1e1900 */
[----:B---3--:R-:W-:Y:S01]  /*7350*/  ISETP.NE.AND P1, PT, R30, 0x1, PT ;  /* 0x000000011e00780c */ /* 0x008fe20003f25270 */
[----:B------:R-:W-:Y:S01]  /*7360*/  UMOV UR4, URZ ;  /* 0x0000003f00047c82 */ /* 0x000fe20008000000 */
[----:B0-----:R-:W-:Y:S01]  /*7370*/  IMAD.U32 R8, RZ, RZ, UR43 ;  /* 0x0000002bff087e24 */ /* 0x001fe2000f8e00ff */
[----:B------:R-:W-:Y:S01]  /*7380*/  UIMAD UR6, UR16, UR8, URZ ;  /* 0x00000008100672a4 */ /* 0x000fe2000f8e023f */
[----:B--2---:R-:W-:Y:S01]  /*7390*/  IMAD.U32 R14, RZ, RZ, UR43 ;  /* 0x0000002bff0e7e24 */ /* 0x004fe2000f8e00ff */
[----:B------:R-:W-:Y:S01]  /*73a0*/  USEL UR42, UR42, URZ, !UP0 ;  /* 0x0000003f2a2a7287 */ /* 0x000fe2000c000000 */
[----:B------:R-:W-:Y:S01]  /*73b0*/  IMAD R9, R8, 0xc0, R157 ;  /* 0x000000c008097824 */ /* 0x000fe200078e029d */
[----:B------:R-:W-:-:S02]  /*73c0*/  UIMAD UR10, UR45, UR9, UR6 ;  /* 0x000000092d0a72a4 */ /* 0x000fc4000f8e0206 */
[----:B------:R-:W-:Y:S01]  /*73d0*/  UISETP.NE.U32.AND UP1, UPT, UR12, URZ, UPT ;  /* 0x0000003f0c00728c */ /* 0x000fe2000bf25070 */
[----:B------:R-:W-:Y:S01]  /*73e0*/  IMAD.MOV.U32 R8, RZ, RZ, R9 ;  /* 0x000000ffff087224 */ /* 0x000fe200078e0009 */
[----:B------:R-:W-:Y:S02]  /*73f0*/  USEL UR41, UR41, URZ, !UP0 ;  /* 0x0000003f29297287 */ /* 0x000fe4000c000000 */
[----:B------:R-:W0:Y:S01]  /*7400*/  @P1 LDC R28, c[0x0][0xbec] ;  /* 0x0002fb00ff1c1b82 */ /* 0x000e220000000800 */
[----:B------:R-:W-:-:S06]  /*7410*/  UISETP.NE.AND.EX UP0, UPT, UR13, URZ, UPT, UP1 ;  /* 0x0000003f0d00728c */ /* 0x000fcc000bf05310 */
[----:B------:R-:W-:Y:S01]  /*7420*/  PLOP3.LUT P3, PT, PT, PT, UP0, 0x80, 0x0 ;  /* 0x000000000000781c */ /* 0x000fe20003f6f008 */
[----:B------:R-:W2:Y:S01]  /*7430*/  @P1 LDC R42, c[0x0][0xbf0] ;  /* 0x0002fc00ff2a1b82 */ /* 0x000ea20000000800 */
[----:B----4-:R-:W-:Y:S01]  /*7440*/  @P2 R2UR UR4, R5 ;  /* 0x00000000050422ca */ /* 0x010fe200000e0000 */
[----:B0-----:R-:W-:-:S05]  /*7450*/  @P1 IMAD.HI.U32 R5, R9, R28, RZ ;  /* 0x0000001c09051227 */ /* 0x001fca00078e00ff */
[----:B--2---:R-:W-:-:S04]  /*7460*/  @P1 SHF.R.U32.HI R8, RZ, R42, R5 ;  /* 0x0000002aff081219 */ /* 0x004fc80000011605 */
[--C-:B------:R-:W-:Y:S01]  /*7470*/  SHF.R.S32.HI R10, RZ, 0x1f, R8.reuse ;  /* 0x0000001fff0a7819 */ /* 0x100fe20000011408 */
[----:B------:R-:W-:Y:S02]  /*7480*/  IMAD.MOV R5, RZ, RZ, -R8 ;  /* 0x000000ffff057224 */ /* 0x000fe400078e0a08 */
[----:B------:R-:W-:Y:S02]  /*7490*/  USHF.R.S32.HI UR7, URZ, 0x1f, UR4 ;  /* 0x0000001f3f077899 */ /* 0x000fe40008011404 */
[----:B------:R-:W-:Y:S01]  /*74a0*/  UMOV UR6, UR4 ;  /* 0x0000000400067c82 */ /* 0x000fe20008000000 */
[----:B------:R-:W-:Y:S01]  /*74b0*/  IMAD R5, R30, R5, R9 ;  /* 0x000000051e057224 */ /* 0x000fe200078e0209 */
[----:B------:R-:W-:-:S04]  /*74c0*/  UIMAD.WIDE.U32 UR8, UR45, UR8, UR6 ;  /* 0x000000082d0872a5 */ /* 0x000fc8000f8e0006 */
[----:B------:R-:W-:Y:S01]  /*74d0*/  UIADD3 UR9, UR9, UR10, URZ ;  /* 0x0000000a09097290 */ /* 0x000fe2000fffe03f */
[----:B------:R-:W-:Y:S01]  /*74e0*/  SHF.R.S32.HI R9, RZ, 0x1f, R5 ;  /* 0x0000001fff097819 */ /* 0x000fe20000011405 */
[----:B------:R-:W-:Y:S02]  /*74f0*/  UIMAD UR10, UR42, UR14, URZ ;  /* 0x0000000e2a0a72a4 */ /* 0x000fe4000f8e023f */
[----:B------:R-:W-:Y:S02]  /*7500*/  UIMAD.WIDE.U32 UR8, UR41, UR14, UR8 ;  /* 0x0000000e290872a5 */ /* 0x000fe4000f8e0008 */
[----:B------:R-:W-:-:S03]  /*7510*/  UIMAD UR10, UR41, UR15, UR10 ;  /* 0x0000000f290a72a4 */ /* 0x000fc6000f8e020a */
[----:B------:R-:W-:Y:S01]  /*7520*/  ULDC.64 UR14, c[0x0][0xb88] ;  /* 0x0002e200000e7ab9 */ /* 0x000fe20000000a00 */
[----:B------:R-:W-:Y:S01]  /*7530*/  IADD3 R8, P0, R8, UR8, RZ ;  /* 0x0000000808087c10 */ /* 0x000fe2000ff1e0ff */
[----:B------:R-:W-:Y:S01]  /*7540*/  @UP0 UIADD3 UR8, UP1, UR11, UR12, URZ ;  /* 0x0000000c0b080290 */ /* 0x000fe2000ff3e03f */
[----:B------:R-:W-:Y:S02]  /*7550*/  IMAD.U32 R11, RZ, RZ, UR10 ;  /* 0x0000000aff0b7e24 */ /* 0x000fe4000f8e00ff */
[----:B------:R-:W-:Y:S01]  /*7560*/  IMAD R12, R9, UR14, RZ ;  /* 0x0000000e090c7c24 */ /* 0x000fe2000f8e02ff */
[----:B------:R-:W-:Y:S01]  /*7570*/  ULDC UR12, c[0x0][0xa88] ;  /* 0x0002a200000c7ab9 */ /* 0x000fe20000000800 */
[----:B------:R-:W-:Y:S01]  /*7580*/  ULDC.64 UR10, c[0x0][0xb50] ;  /* 0x0002d400000a7ab9 */ /* 0x000fe20000000a00 */
[----:B------:R-:W-:Y:S01]  /*7590*/  IADD3.X R9, R10, UR9, R11, P0, !PT ;  /* 0x000000090a097c10 */ /* 0x000fe200087fe40b */
[----:B------:R-:W-:Y:S01]  /*75a0*/  @UP0 UIADD3.X UR9, UR17, UR13, URZ, UP1, !UPT ;  /* 0x0000000d11090290 */ /* 0x000fe20008ffe43f */
[----:B------:R-:W-:-:S02]  /*75b0*/  IMAD R11, R5, UR15, R12 ;  /* 0x0000000f050b7c24 */ /* 0x000fc4000f8e020c */
[----:B------:R-:W-:Y:S02]  /*75c0*/  IMAD.U32 R12, RZ, RZ, UR8 ;  /* 0x00000008ff0c7e24 */ /* 0x000fe4000f8e00ff */
[----:B------:R-:W-:-:S04]  /*75d0*/  IMAD.WIDE.U32 R8, R5, UR14, R8 ;  /* 0x0000000e05087c25 */ /* 0x000fc8000f8e0008 */
[----:B------:R-:W-:Y:S01]  /*75e0*/  IMAD.U32 R5, RZ, RZ, UR12 ;  /* 0x0000000cff057e24 */ /* 0x000fe2000f8e00ff */
[----:B------:R-:W-:Y:S01]  /*75f0*/  LEA R10, P0, R8, UR10, 0x2 ;  /* 0x0000000a080a7c11 */ /* 0x000fe2000f8010ff */
[----:B------:R-:W-:Y:S02]  /*7600*/  IMAD.U32 R13, RZ, RZ, UR9 ;  /* 0x00000009ff0d7e24 */ /* 0x000fe4000f8e00ff */
[----:B------:R-:W-:-:S03]  /*7610*/  IMAD.IADD R9, R9, 0x1, R11 ;  /* 0x0000000109097824 */ /* 0x000fc600078e020b */
[----:B------:R1:W5:Y:S02]  /*7620*/  @P3 LDG.E R5, desc[UR48][R12.64] ;  /* 0x000000300c053981 */ /* 0x000364000c1e1900 */
[----:B------:R-:W-:Y:S01]  /*7630*/  LEA.HI.X R8, R8, UR11, R9, 0x2, P0 ;  /* 0x0000000b08087c11 */ /* 0x000fe200080f1409 */
[----:B------:R-:W-:Y:S06]  /*7640*/  @P3 BRA `(.L_x_214) ;  /* 0x0000000000103947 */ /* 0x000fec0003800000 */
[----:B------:R-:W-:Y:S05]  /*7650*/  @!P2 BRA `(.L_x_214) ;  /* 0x00000000000ca947 */ /* 0x000fea0003800000 */
[----:B-1----:R-:W2:Y:S04]  /*7660*/  LDG.E R12, desc[UR48][R20.64] ;  /* 0x00000030140c7981 */ /* 0x002ea8000c1e1900 */
[----:B-----5:R-:W2:Y:S02]  /*7670*/  LDG.E R5, desc[UR48][R20.64+0x4] ;  /* 0x0000043014057981 */ /* 0x020ea4000c1e1900 */
[----:B--2---:R-:W-:-:S07]  /*7680*/  IMAD.IADD R5, R5, 0x1, -R12 ;  /* 0x0000000105057824 */ /* 0x004fce00078e0a0c */
.L_x_214:
[----:B------:R-:W-:Y:S01]  /*7690*/  IMAD R9, R17, 0x40, R16 ;  /* 0x0000004011097824 */ /* 0x000fe200078e0210 */
[----:B------:R-:W-:Y:S01]  /*76a0*/  SHFL.IDX PT, R20, R10, RZ, 0x1c1f ;  /* 0x001c1fff0a147589 */ /* 0x000fe200000e0000 */
[----:B-1----:R-:W-:Y:S01]  /*76b0*/  IMAD R12, R14, 0xc0, R23 ;  /* 0x000000c00e0c7824 */ /* 0x002fe200078e0217 */
[----:B------:R-:W-:Y:S01]  /*76c0*/  LOP3.LUT P0, RZ, R18, 0x3, RZ, 0xc0, !PT ;  /* 0x0000000312ff7812 */ /* 0x000fe2000780c0ff */
[----:B------:R-:W-:Y:S01]  /*76d0*/  IMAD.WIDE R6, R9, 0x2, R6 ;  /* 0x0000000209067825 */ /* 0x000fe200078e0206 */
[----:B------:R-:W0:Y:S01]  /*76e0*/  SHFL.IDX PT, R21, R8, RZ, 0x1c1f ;  /* 0x001c1fff08157589 */ /* 0x000e2200000e0000 */
[----:B------:R-:W-:Y:S02]  /*76f0*/  ULDC.64 UR10, c[0x0][0xaa0] ;  /* 0x0002a800000a7ab9 */ /* 0x000fe40000000a00 */
[----:B-----5:R-:W-:Y:S01]  /*7700*/  IMAD R37, R5, R30, RZ ;  /* 0x0000001e05257224 */ /* 0x020fe200078e02ff */
[----:B------:R-:W-:Y:S01]  /*7710*/  SHFL.IDX PT, R28, R10, 0x1, 0x1c1f ;  /* 0x003c1f000a1c7f89 */ /* 0x000fe200000e0000 */
[----:B------:R-:W-:Y:S01]  /*7720*/  VIADD R5, R12, 0x8 ;  /* 0x000000080c057836 */ /* 0x000fe20000000000 */
[----:B------:R-:W-:-:S02]  /*7730*/  IADD3 R13, P3, R6, 0x1800, RZ ;  /* 0x00001800060d7810 */ /* 0x000fc40007f7e0ff */
[----:B------:R1:W2:Y:S01]  /*7740*/  SHFL.IDX PT, R29, R8, 0x1, 0x1c1f ;  /* 0x003c1f00081d7f89 */ /* 0x0002a200000e0000 */
[----:B------:R-:W-:Y:S02]  /*7750*/  IADD3 R25, P4, R6, 0x3000, RZ ;  /* 0x0000300006197810 */ /* 0x000fe40007f9e0ff */
[-C--:B------:R-:W-:Y:S02]  /*7760*/  ISETP.GE.OR P2, PT, R12, R37.reuse, P0 ;  /* 0x000000250c00720c */ /* 0x080fe40000746670 */
[----:B------:R-:W-:Y:S02]  /*7770*/  LOP3.LUT R9, R6, 0x380, RZ, 0xc0, !PT ;  /* 0x0000038006097812 */ /* 0x000fe400078ec0ff */
[----:B------:R-:W-:Y:S02]  /*7780*/  LOP3.LUT R12, R13, 0x380, RZ, 0xc0, !PT ;  /* 0x000003800d0c7812 */ /* 0x000fe400078ec0ff */
[----:B------:R-:W-:Y:S02]  /*7790*/  ISETP.GE.OR P0, PT, R5, R37, P0 ;  /* 0x000000250500720c */ /* 0x000fe40000706670 */
[----:B------:R-:W-:-:S02]  /*77a0*/  LOP3.LUT R24, R25, 0x380, RZ, 0xc0, !PT ;  /* 0x0000038019187812 */ /* 0x000fc400078ec0ff */
[----:B------:R-:W-:Y:S02]  /*77b0*/  SHF.R.U64 R9, R9, 0x3, RZ ;  /* 0x0000000309097819 */ /* 0x000fe400000012ff */
[----:B------:R-:W-:Y:S01]  /*77c0*/  SHF.R.U64 R12, R12, 0x3, RZ ;  /* 0x000000030c0c7819 */ /* 0x000fe200000012ff */
[----:B0-----:R0:W-:Y:S01]  /*77d0*/  @!P2 ST.E desc[UR48][R20.64], R4 ;  /* 0x000000041400a985 */ /* 0x0011e2000c101930 */
[----:B------:R-:W-:Y:S02]  /*77e0*/  SHF.R.U64 R24, R24, 0x3, RZ ;  /* 0x0000000318187819 */ /* 0x000fe400000012ff */
[----:B-1----:R-:W-:Y:S02]  /*77f0*/  LOP3.LUT R8, R9, R6, RZ, 0x3c, !PT ;  /* 0x0000000609087212 */ /* 0x002fe400078e3cff */
[----:B------:R-:W-:Y:S01]  /*7800*/  LOP3.LUT R12, R12, R13, RZ, 0x3c, !PT ;  /* 0x0000000d0c0c7212 */ /* 0x000fe200078e3cff */
[--C-:B------:R-:W-:Y:S01]  /*7810*/  IMAD.X R13, RZ, RZ, R7.reuse, P3 ;  /* 0x000000ffff0d7224 */ /* 0x100fe200018e0607 */
[----:B------:R-:W-:Y:S01]  /*7820*/  MOV R9, R7 ;  /* 0x0000000700097202 */ /* 0x000fe20000000f00 */
[----:B--2---:R1:W-:Y:S01]  /*7830*/  @!P0 ST.E desc[UR48][R28.64], R0 ;  /* 0x000000001c008985 */ /* 0x0043e2000c101930 */
[----:B------:R-:W-:Y:S01]  /*7840*/  LOP3.LUT R24, R24, R25, RZ, 0x3c, !PT ;  /* 0x0000001918187212 */ /* 0x000fe200078e3cff */
[----:B------:R-:W-:-:S02]  /*7850*/  IMAD.X R25, RZ, RZ, R7, P4 ;  /* 0x000000ffff197224 */ /* 0x000fc400020e0607 */
[----:B------:R-:W2:Y:S01]  /*7860*/  LD.E.128 R12, desc[UR48][R12.64] ;  /* 0x000000300c0c7980 */ /* 0x000ea2000c101d00 */
[----:B0-----:R-:W0:Y:S03]  /*7870*/  @P1 LDC R21, c[0x0][0xbec] ;  /* 0x0002fb00ff151b82 */ /* 0x001e260000000800 */
[----:B------:R-:W3:Y:S04]  /*7880*/  LD.E.128 R8, desc[UR48][R8.64] ;  /* 0x0000003008087980 */ /* 0x000ee8000c101d00 */
[----:B------:R-:W4:Y:S01]  /*7890*/  LD.E.128 R24, desc[UR48][R24.64] ;  /* 0x0000003018187980 */ /* 0x000f22000c101d00 */
[----:B------:R-:W-:-:S04]  /*78a0*/  IADD3 R33, P0, R6, 0x4800, RZ ;  /* 0x0000480006217810 */ /* 0x000fc80007f1e0ff */
[----:B------:R-:W-:-:S04]  /*78b0*/  LOP3.LUT R5, R33, 0x380, RZ, 0xc0, !PT ;  /* 0x0000038021057812 */ /* 0x000fc800078ec0ff */
[----:B------:R-:W-:-:S04]  /*78c0*/  SHF.R.U64 R4, R5, 0x3, RZ ;  /* 0x0000000305047819 */ /* 0x000fc800000012ff */
[----:B------:R-:W-:Y:S02]  /*78d0*/  LOP3.LUT R6, R4, R33, RZ, 0x3c, !PT ;  /* 0x0000002104067212 */ /* 0x000fe400078e3cff */
[----:B------:R-:W0:Y:S01]  /*78e0*/  @P1 LDC R33, c[0x0][0xbf0] ;  /* 0x0002fc00ff211b82 */ /* 0x000e220000000800 */
[----:B------:R-:W-:Y:S02]  /*78f0*/  UIMAD UR8, UR7, UR10, URZ ;  /* 0x0000000a070872a4 */ /* 0x000fe4000f8e023f */
[----:B------:R-:W-:Y:S02]  /*7900*/  UIMAD.WIDE.U32 UR6, UR4, UR10, URZ ;  /* 0x0000000a040672a5 */ /* 0x000fe4000f8e003f */
[----:B------:R-:W-:Y:S01]  /*7910*/  UIMAD UR8, UR4, UR11, UR8 ;  /* 0x0000000b040872a4 */ /* 0x000fe2000f8e0208 */
[----:B-1----:R-:W-:Y:S02]  /*7920*/  IMAD R0, R2, 0x30, R17 ;  /* 0x0000003002007824 */ /* 0x002fe400078e0211 */
[----:B------:R-:W-:Y:S01]  /*7930*/  ULDC.64 UR10, c[0x0][0xae8] ;  /* 0x0002ba00000a7ab9 */ /* 0x000fe20000000a00 */
[----:B------:R-:W-:Y:S01]  /*7940*/  IMAD.U32 R29, RZ, RZ, UR43 ;  /* 0x0000002bff1d7e24 */ /* 0x000fe2000f8e00ff */
[----:B------:R-:W-:-:S02]  /*7950*/  UIADD3 UR7, UR7, UR8, URZ ;  /* 0x0000000807077290 */ /* 0x000fc4000fffe03f */
[----:B------:R-:W-:Y:S01]  /*7960*/  UIMAD UR4, UR16, UR10, URZ ;  /* 0x0000000a100472a4 */ /* 0x000fe2000f8e023f */
[----:B------:R-:W-:Y:S01]  /*7970*/  IMAD R22, R29, 0xc0, R0 ;  /* 0x000000c01d167824 */ /* 0x000fe200078e0200 */
[----:B------:R-:W-:Y:S02]  /*7980*/  UIMAD.WIDE.U32 UR6, UR45, UR10, UR6 ;  /* 0x0000000a2d0672a5 */ /* 0x000fe4000f8e0006 */
[----:B------:R-:W-:Y:S01]  /*7990*/  UIMAD UR4, UR45, UR11, UR4 ;  /* 0x0000000b2d0472a4 */ /* 0x000fe2000f8e0204 */
[----:B0-----:R-:W-:Y:S01]  /*79a0*/  @P1 IMAD.HI.U32 R0, R22, R21, RZ ;  /* 0x0000001516001227 */ /* 0x001fe200078e00ff */
[----:B------:R-:W-:Y:S02]  /*79b0*/  ULDC.64 UR8, c[0x0][0xaf0] ;  /* 0x0002bc0000087ab9 */ /* 0x000fe40000000a00 */
[----:B------:R-:W-:Y:S02]  /*79c0*/  UIADD3 UR7, UR7, UR4, URZ ;  /* 0x0000000407077290 */ /* 0x000fe4000fffe03f */
[----:B------:R-:W-:Y:S01]  /*79d0*/  UIMAD UR4, UR42, UR8, URZ ;  /* 0x000000082a0472a4 */ /* 0x000fe2000f8e023f */
[----:B------:R-:W-:Y:S01]  /*79e0*/  IMAD.MOV.U32 R29, RZ, RZ, R22 ;  /* 0x000000ffff1d7224 */ /* 0x000fe200078e0016 */
[----:B------:R-:W-:Y:S01]  /*79f0*/  @P1 SHF.R.U32.HI R29, RZ, R33, R0 ;  /* 0x00000021ff1d1219 */ /* 0x000fe20000011600 */
[----:B------:R-:W-:-:S02]  /*7a00*/  UIMAD.WIDE.U32 UR6, UR41, UR8, UR6 ;  /* 0x00000008290672a5 */ /* 0x000fc4000f8e0006 */
[----:B------:R-:W-:Y:S01]  /*7a10*/  UIMAD UR4, UR41, UR9, UR4 ;  /* 0x00000009290472a4 */ /* 0x000fe2000f8e0204 */
[--C-:B------:R-:W-:Y:S01]  /*7a20*/  SHF.R.S32.HI R0, RZ, 0x1f, R29.reuse ;  /* 0x0000001fff007819 */ /* 0x100fe2000001141d */
[----:B------:R-:W-:Y:S01]  /*7a30*/  IMAD.MOV R33, RZ, RZ, -R29 ;  /* 0x000000ffff217224 */ /* 0x000fe200078e0a1d */
[----:B------:R-:W-:Y:S01]  /*7a40*/  ULDC.64 UR8, c[0x0][0xae0] ;  /* 0x0002b80000087ab9 */ /* 0x000fe20000000a00 */
[----:B------:R-:W-:Y:S02]  /*7a50*/  UIADD3 UR4, UR7, UR4, URZ ;  /* 0x0000000407047290 */ /* 0x000fe4000fffe03f */
[----:B------:R-:W-:Y:S02]  /*7a60*/  IMAD.U32 R21, RZ, RZ, UR7 ;  /* 0x00000007ff157e24 */ /* 0x000fe4000f8e00ff */
[----:B------:R-:W-:Y:S02]  /*7a70*/  IMAD R0, R0, UR8, RZ ;  /* 0x0000000800007c24 */ /* 0x000fe4000f8e02ff */
[----:B------:R-:W-:-:S02]  /*7a80*/  IMAD R33, R30, R33, R22 ;  /* 0x000000211e217224 */ /* 0x000fc400078e0216 */
[----:B------:R-:W-:Y:S01]  /*7a90*/  IMAD.U32 R20, RZ, RZ, UR6 ;  /* 0x00000006ff147e24 */ /* 0x000fe2000f8e00ff */
[----:B------:R-:W-:Y:S01]  /*7aa0*/  ULDC.64 UR6, c[0x0][0xad8] ;  /* 0x0002b60000067ab9 */ /* 0x000fe20000000a00 */
[----:B------:R-:W-:Y:S01]  /*7ab0*/  IMAD.U32 R21, RZ, RZ, UR4 ;  /* 0x00000004ff157e24 */ /* 0x000fe2000f8e00ff */
[----:B------:R-:W-:Y:S01]  /*7ac0*/  ULDC UR4, c[0x0][0xac8] ;  /* 0x0002b20000047ab9 */ /* 0x000fe20000000800 */
[C---:B------:R-:W-:Y:S01]  /*7ad0*/  IMAD R35, R29.reuse, UR9, R0 ;  /* 0x000000091d237c24 */ /* 0x040fe2000f8e0200 */
[----:B------:R-:W-:Y:S01]  /*7ae0*/  SHF.R.S32.HI R0, RZ, 0x1f, R33 ;  /* 0x0000001fff007819 */ /* 0x000fe20000011421 */
[----:B------:R-:W-:-:S04]  /*7af0*/  IMAD.WIDE.U32 R20, R29, UR8, R20 ;  /* 0x000000081d147c25 */ /* 0x000fc8000f8e0014 */
[----:B------:R-:W-:Y:S02]  /*7b00*/  IMAD.IADD R21, R21, 0x1, R35 ;  /* 0x0000000115157824 */ /* 0x000fe400078e0223 */
[----:B------:R-:W-:Y:S02]  /*7b10*/  IMAD R0, R0, UR6, RZ ;  /* 0x0000000600007c24 */ /* 0x000fe4000f8e02ff */
[----:B------:R-:W-:-:S04]  /*7b20*/  IMAD.WIDE.U32 R20, R33, UR6, R20 ;  /* 0x0000000621147c25 */ /* 0x000fc8000f8e0014 */
[----:B------:R-:W-:Y:S01]  /*7b30*/  IMAD R29, R33, UR7, R0 ;  /* 0x00000007211d7c24 */ /* 0x000fe2000f8e0200 */
[----:B------:R-:W-:Y:S01]  /*7b40*/  ULDC.64 UR6, c[0x0][0xa80] ;  /* 0x0002a00000067ab9 */ /* 0x000fe20000000a00 */
[----:B------:R-:W-:Y:S01]  /*7b50*/  IMAD.X R7, RZ, RZ, R7, P0 ;  /* 0x000000ffff077224 */ /* 0x000fe200000e0607 */
[C---:B------:R-:W-:Y:S01]  /*7b60*/  LEA R22, P0, R20.reuse, UR6, 0x1 ;  /* 0x0000000614167c11 */ /* 0x040fe2000f8008ff */
[----:B------:R-:W-:Y:S02]  /*7b70*/  IMAD.IADD R21, R21, 0x1, R29 ;  /* 0x0000000115157824 */ /* 0x000fe400078e021d */
[----:B------:R-:W-:Y:S02]  /*7b80*/  IMAD.U32 R34, RZ, RZ, UR43 ;  /* 0x0000002bff227e24 */ /* 0x000fe4000f8e00ff */
[----:B------:R-:W0:Y:S01]  /*7b90*/  SHFL.IDX PT, R29, R22, RZ, 0x181f ;  /* 0x00181fff161d7589 */ /* 0x000e2200000e0000 */
[----:B------:R-:W-:Y:S01]  /*7ba0*/  LEA.HI.X R30, R20, UR7, R21, 0x1, P0 ;  /* 0x00000007141e7c11 */ /* 0x000fe200080f0c15 */
[----:B------:R-:W-:-:S02]  /*7bb0*/  IMAD R34, R34, 0xc0, R17 ;  /* 0x000000c022227824 */ /* 0x000fc400078e0211 */
[----:B------:R-:W1:Y:S04]  /*7bc0*/  SHFL.IDX PT, R35, R22, 0x1, 0x181f ;  /* 0x00381f0016237f89 */ /* 0x000e6800000e0000 */
[----:B------:R-:W1:Y:S01]  /*7bd0*/  SHFL.IDX PT, R41, R22, 0x2, 0x181f ;  /* 0x00581f0016297f89 */ /* 0x000e6200000e0000 */
[----:B------:R-:W-:-:S03]  /*7be0*/  ISETP.GE.AND P0, PT, R16, UR4, PT ;  /* 0x0000000410007c0c */ /* 0x000fc6000bf06270 */
[----:B------:R-:W1:Y:S01]  /*7bf0*/  SHFL.IDX PT, R21, R30, RZ, 0x181f ;  /* 0x00181fff1e157589 */ /* 0x000e6200000e0000 */
[----:B------:R-:W-:-:S03]  /*7c00*/  VIADD R0, R34, 0x30 ;  /* 0x0000003022007836 */ /* 0x000fc60000000000 */
[----:B------:R-:W1:Y:S01]  /*7c10*/  SHFL.IDX PT, R33, R30, 0x1, 0x181f ;  /* 0x00381f001e217f89 */ /* 0x000e6200000e0000 */
[----:B------:R-:W-:-:S03]  /*7c20*/  VIADD R20, R34, 0x60 ;  /* 0x0000006022147836 */ /* 0x000fc60000000000 */
[----:B------:R-:W1:Y:S04]  /*7c30*/  SHFL.IDX PT, R39, R30, 0x2, 0x181f ;  /* 0x00581f001e277f89 */ /* 0x000e6800000e0000 */
[----:B------:R-:W5:Y:S01]  /*7c40*/  LD.E.128 R4, desc[UR48][R6.64] ;  /* 0x0000003006047980 */ /* 0x000f62000c101d00 */
[-C--:B------:R-:W-:Y:S01]  /*7c50*/  ISETP.GE.OR P1, PT, R34, R37.reuse, P0 ;  /* 0x000000252200720c */ /* 0x080fe20000726670 */
[----:B------:R-:W-:Y:S01]  /*7c60*/  @!PT LDS RZ, [RZ] ;  /* 0x00000000fffff984 */ /* 0x000fe20000000800 */
[----:B------:R-:W-:Y:S01]  /*7c70*/  @!PT LDS RZ, [RZ] ;  /* 0x00000000fffff984 */ /* 0x000fe20000000800 */
[----:B------:R-:W-:Y:S01]  /*7c80*/  @!PT LDS RZ, [RZ] ;  /* 0x00000000fffff984 */ /* 0x000fe20000000800 */
[----:B------:R-:W-:Y:S01]  /*7c90*/  @!PT LDS RZ, [RZ] ;  /* 0x00000000fffff984 */ /* 0x000fe20000000800 */
[----:B------:R0:W-:Y:S06]  /*7ca0*/  MEMBAR.ALL.CTA ;  /* 0x0000000000007992 */ /* 0x0001ec0000008000 */
[----:B0-----:R-:W0:Y:S01]  /*7cb0*/  FENCE.VIEW.ASYNC.S ;  /* 0x00000000000073c6 */ /* 0x001e220000000000 */
[----:B------:R-:W-:-:S02]  /*7cc0*/  ISETP.GE.OR P2, PT, R0, R37, P0 ;  /* 0x000000250000720c */ /* 0x000fc40000746670 */
[----:B------:R-:W-:Y:S01]  /*7cd0*/  ISETP.GE.OR P3, PT, R20, R37, P0 ;  /* 0x000000251400720c */ /* 0x000fe20000766670 */
[----:B------:R-:W-:Y:S01]  /*7ce0*/  VIADD R3, R3, 0x13220 ;  /* 0x0001322003037836 */ /* 0x000fe20000000000 */
[----:B------:R-:W-:Y:S02]  /*7cf0*/  SHF.R.S32.HI R36, RZ, 0x1f, R16 ;  /* 0x0000001fff247819 */ /* 0x000fe40000011410 */
[----:B------:R-:W-:-:S07]  /*7d00*/  @!P1 LEA R20, P4, R16, R29, 0x1 ;  /* 0x0000001d10149211 */ /* 0x000fce00078808ff */
[C---:B-1----:R-:W-:Y:S02]  /*7d10*/  @!P2 LEA R28, P5, R16.reuse, R35, 0x1 ;  /* 0x00000023101ca211 */ /* 0x042fe400078a08ff */
[C---:B------:R-:W-:Y:S02]  /*7d20*/  @!P3 LEA R32, P6, R16.reuse, R41, 0x1 ;  /* 0x000000291020b211 */ /* 0x040fe400078c08ff */
[----:B------:R-:W-:Y:S02]  /*7d30*/  PRMT R3, RZ, 0x654, R3 ;  /* 0x00000654ff037816 */ /* 0x000fe40000000003 */
[C-C-:B------:R-:W-:Y:S02]  /*7d40*/  @!P1 LEA.HI.X R21, R16.reuse, R21, R36.reuse, 0x1, P4 ;  /* 0x0000001510159211 */ /* 0x140fe400020f0c24 */
[C-C-:B------:R-:W-:Y:S02]  /*7d50*/  @!P2 LEA.HI.X R29, R16.reuse, R33, R36.reuse, 0x1, P5 ;  /* 0x00000021101da211 */ /* 0x140fe400028f0c24 */
[----:B------:R-:W-:Y:S01]  /*7d60*/  @!P3 LEA.HI.X R33, R16, R39, R36, 0x1, P6 ;  /* 0x000000271021b211 */ /* 0x000fe200030f0c24 */
[----:B0-----:R0:W-:Y:S01]  /*7d70*/  SYNCS.ARRIVE.TRANS64.RED.A1T0 RZ, [R3+URZ], RZ ;  /* 0x000000ff03ff79a7 */ /* 0x0011e2000810043f */
[----:B------:R-:W-:-:S05]  /*7d80*/  VIADD R0, R34, 0x90 ;  /* 0x0000009022007836 */ /* 0x000fca0000000000 */
[----:B------:R-:W-:Y:S01]  /*7d90*/  ISETP.GE.OR P0, PT, R0, R37, P0 ;  /* 0x000000250000720c */ /* 0x000fe20000706670 */
[----:B------:R1:W1:Y:S04]  /*7da0*/  SHFL.IDX PT, R35, R22, 0x3, 0x181f ;  /* 0x00781f0016237f89 */ /* 0x00026800000e0000 */
[----:B0-----:R0:W0:Y:S04]  /*7db0*/  SHFL.IDX PT, R3, R30, 0x3, 0x181f ;  /* 0x00781f001e037f89 */ /* 0x00102800000e0000 */
[----:B---3--:R3:W-:Y:S04]  /*7dc0*/  @!P1 ST.E.128 desc[UR48][R20.64], R8 ;  /* 0x0000000814009985 */ /* 0x0087e8000c101d30 */
[----:B--2---:R3:W-:Y:S04]  /*7dd0*/  @!P2 ST.E.128 desc[UR48][R28.64], R12 ;  /* 0x0000000c1c00a985 */ /* 0x0047e8000c101d30 */
[----:B----4-:R3:W-:Y:S01]  /*7de0*/  @!P3 ST.E.128 desc[UR48][R32.64], R24 ;  /* 0x000000182000b985 */ /* 0x0107e2000c101d30 */
[----:B01----:R-:W-:Y:S05]  /*7df0*/  @P0 BRA `(.L_x_215) ;  /* 0x0000000800840947 */ /* 0x003fea0003800000 */
[----:B---3--:R-:W-:-:S04]  /*7e00*/  LEA R8, P0, R16, R35, 0x1 ;  /* 0x0000002310087211 */ /* 0x008fc800078008ff */
[----:B------:R-:W-:-:S05]  /*7e10*/  LEA.HI.X R9, R16, R3, R36, 0x1, P0 ;  /* 0x0000000310097211 */ /* 0x000fca00000f0c24 */
[----:B-----5:R0:W-:Y:S01]  /*7e20*/  ST.E.128 desc[UR48][R8.64], R4 ;  /* 0x0000000408007985 */ /* 0x0201e2000c101d30 */
[----:B------:R-:W-:Y:S05]  /*7e30*/  BRA `(.L_x_215) ;  /* 0x0000000800747947 */ /* 0x000fea0003800000 */
.L_x_213:
[----:B------:R-:W-:Y:S01]  /*7e40*/  ULDC.64 UR6, c[0x0][0xc00] ;  /* 0x0003000000067ab9 */ /* 0x000fe20000000a00 */
[----:B------:R-:W-:Y:S01]  /*7e50*/  ULDC UR4, c[0x0][0xa88] ;  /* 0x0002a20000047ab9 */ /* 0x000fe20000000800 */
[----:B------:R-:W-:Y:S01]  /*7e60*/  UISETP.NE.U32.AND UP0, UPT, UR6, URZ, UPT ;  /* 0x0000003f0600728c */ /* 0x000fe2000bf05070 */
[----:B------:R-:W0:Y:S03]  /*7e70*/  LDC R11, c[0x0][0xbe8] ;  /* 0x0002fa00ff0b7b82 */ /* 0x000e260000000800 */
[----:B------:R-:W-:-:S03]  /*7e80*/  UISETP.NE.AND.EX UP0, UPT, UR7, URZ, UPT, UP0 ;  /* 0x0000003f0700728c */ /* 0x000fc6000bf05300 */
[----:B------:R-:W-:Y:S02]  /*7e90*/  ULDC.64 UR6, c[0x0][0xc00] ;  /* 0x0003000000067ab9 */ /* 0x000fe40000000a00 */
[----:B------:R-:W-:Y:S01]  /*7ea0*/  UIMAD.WIDE UR6, UR41, 0x4, UR6 ;  /* 0x00000004290678a5 */ /* 0x000fe2000f8e0206 */
[----:B------:R-:W-:-:S05]  /*7eb0*/  PLOP3.LUT P2, PT, PT, PT, UP0, 0x80, 0x0 ;  /* 0x000000000000781c */ /* 0x000fca0003f4f008 */
[----:B------:R-:W-:Y:S01]  /*7ec0*/  MOV R4, UR6 ;  /* 0x0000000600047c02 */ /* 0x000fe20008000f00 */
[----:B------:R-:W-:Y:S01]  /*7ed0*/  IMAD.U32 R5, RZ, RZ, UR7 ;  /* 0x00000007ff057e24 */ /* 0x000fe2000f8e00ff */
[----:B------:R-:W-:Y:S02]  /*7ee0*/  ULDC.64 UR6, c[0x0][0xc08] ;  /* 0x0003020000067ab9 */ /* 0x000fe40000000a00 */
[----:B------:R-:W-:-:S04]  /*7ef0*/  UISETP.NE.U32.AND UP1, UPT, UR6, URZ, UPT ;  /* 0x0000003f0600728c */ /* 0x000fc8000bf25070 */
[----:B------:R-:W-:Y:S01]  /*7f00*/  UISETP.NE.AND.EX UP1, UPT, UR7, URZ, UPT, UP1 ;  /* 0x0000003f0700728c */ /* 0x000fe2000bf25310 */
[----:B------:R-:W2:Y:S01]  /*7f10*/  @P2 LDG.E R3, desc[UR48][R4.64] ;  /* 0x0000003004032981 */ /* 0x000ea2000c1e1900 */
[----:B------:R-:W-:-:S04]  /*7f20*/  IMAD.U32 R0, RZ, RZ, UR4 ;  /* 0x00000004ff007e24 */ /* 0x000fc8000f8e00ff */
[----:B------:R-:W-:-:S05]  /*7f30*/  PLOP3.LUT P3, PT, PT, PT, UP1, 0x80, 0x0 ;  /* 0x000000000000781c */ /* 0x000fca0003f6f018 */
[----:B------:R-:W-:Y:S02]  /*7f40*/  @UP1 ULDC.64 UR6, c[0x0][0xc08] ;  /* 0x0003020000061ab9 */ /* 0x000fe40000000a00 */
[----:B------:R-:W-:-:S06]  /*7f50*/  @UP1 UIMAD.WIDE UR6, UR41, 0x4, UR6 ;  /* 0x00000004290618a5 */ /* 0x000fcc000f8e0206 */
[----:B------:R-:W-:Y:S02]  /*7f60*/  IMAD.U32 R6, RZ, RZ, UR6 ;  /* 0x00000006ff067e24 */ /* 0x000fe4000f8e00ff */
[----:B------:R-:W-:-:S05]  /*7f70*/  IMAD.U32 R7, RZ, RZ, UR7 ;  /* 0x00000007ff077e24 */ /* 0x000fca000f8e00ff */
[----:B------:R1:W5:Y:S01]  /*7f80*/  @P3 LDG.E R0, desc[UR48][R6.64] ;  /* 0x0000003006003981 */ /* 0x000362000c1e1900 */
[----:B0-----:R-:W-:Y:S01]  /*7f90*/  ISETP.NE.AND P0, PT, R11, 0x1, PT ;  /* 0x000000010b00780c */ /* 0x001fe20003f05270 */
[----:B------:R-:W-:Y:S01]  /*7fa0*/  UMOV UR4, URZ ;  /* 0x0000003f00047c82 */ /* 0x000fe20008000000 */
[----:B------:R-:W-:Y:S01]  /*7fb0*/  USHF.R.S32.HI UR10, URZ, 0x1f, UR45 ;  /* 0x0000001f3f0a7899 */ /* 0x000fe2000801142d */
[----:B------:R-:W0:Y:S10]  /*7fc0*/  S2R R8, SR_TID.X ;  /* 0x0000000000087919 */ /* 0x000e340000002100 */
[----:B------:R-:W3:Y:S01]  /*7fd0*/  @P0 LDC R9, c[0x0][0xbec] ;  /* 0x0002fb00ff090b82 */ /* 0x000ee20000000800 */
[----:B0-----:R-:W-:-:S05]  /*7fe0*/  VIADD R8, R8, 0xffffff80 ;  /* 0xffffff8008087836 */ /* 0x001fca0000000000 */
[----:B------:R-:W-:Y:S02]  /*7ff0*/  ISETP.GE.AND P1, PT, R8, 0xc0, PT ;  /* 0x000000c00800780c */ /* 0x000fe40003f26270 */
[----:B--2---:R-:W-:-:S13]  /*8000*/  @P2 R2UR UR4, R3 ;  /* 0x00000000030422ca */ /* 0x004fda00000e0000 */
[----:B------:R-:W-:Y:S01]  /*8010*/  USHF.R.S32.HI UR9, URZ, 0x1f, UR4 ;  /* 0x0000001f3f097899 */ /* 0x000fe20008011404 */
[----:B-1-3--:R-:W-:Y:S11]  /*8020*/  @P3 BRA `(.L_x_216) ;  /* 0x0000000000103947 */ /* 0x00aff60003800000 */
[----:B------:R-:W-:Y:S05]  /*8030*/  @!P2 BRA `(.L_x_216) ;  /* 0x00000000000ca947 */ /* 0x000fea0003800000 */
[----:B------:R-:W2:Y:S04]  /*8040*/  LDG.E R3, desc[UR48][R4.64] ;  /* 0x0000003004037981 */ /* 0x000ea8000c1e1900 */
[----:B-----5:R-:W2:Y:S02]  /*8050*/  LDG.E R0, desc[UR48][R4.64+0x4] ;  /* 0x0000043004007981 */ /* 0x020ea4000c1e1900 */
[----:B--2---:R-:W-:-:S07]  /*8060*/  IMAD.IADD R0, R0, 0x1, -R3 ;  /* 0x0000000100007824 */ /* 0x004fce00078e0a03 */
.L_x_216:
[----:B------:R-:W-:Y:S01]  /*8070*/  USEL UR41, UR41, URZ, !UP0 ;  /* 0x0000003f29297287 */ /* 0x000fe2000c000000 */
[----:B------:R-:W-:Y:S01]  /*8080*/  BSSY B1, `(.L_x_217) ;  /* 0x000002d000017945 */ /* 0x000fe20003800000 */
[----:B------:R-:W-:-:S03]  /*8090*/  USEL UR42, UR42, URZ, !UP0 ;  /* 0x0000003f2a2a7287 */ /* 0x000fc6000c000000 */
[----:B------:R-:W-:Y:S09]  /*80a0*/  @P1 BRA `(.L_x_218) ;  /* 0x0000000000a81947 */ /* 0x000ff20003800000 */
[----:B------:R-:W0:Y:S01]  /*80b0*/  S2R R4, SR_TID.X ;  /* 0x0000000000047919 */ /* 0x000e220000002100 */
[----:B------:R-:W1:Y:S01]  /*80c0*/  LDC R6, c[0x0][0xbe8] ;  /* 0x0002fa00ff067b82 */ /* 0x000e620000000800 */
[----:B------:R-:W-:-:S04]  /*80d0*/  IMAD.U32 R3, RZ, RZ, UR43 ;  /* 0x0000002bff037e24 */ /* 0x000fc8000f8e00ff */
[----:B0-----:R-:W-:Y:S02]  /*80e0*/  IMAD R3, R3, 0xc0, R4 ;  /* 0x000000c003037824 */ /* 0x001fe400078e0204 */
[----:B-1---5:R-:W-:Y:S02]  /*80f0*/  IMAD R4, R0, R6, RZ ;  /* 0x0000000600047224 */ /* 0x022fe400078e02ff */
[----:B------:R-:W-:-:S05]  /*8100*/  VIADD R5, R3, 0xffffff80 ;  /* 0xffffff8003057836 */ /* 0x000fca0000000000 */
[----:B------:R-:W-:-:S13]  /*8110*/  ISETP.GE.AND P1, PT, R5, R4, PT ;  /* 0x000000040500720c */ /* 0x000fda0003f26270 */
[----:B------:R-:W-:Y:S05]  /*8120*/  @P1 BRA `(.L_x_218) ;  /* 0x0000000000881947 */ /* 0x000fea0003800000 */
[----:B------:R-:W-:Y:S01]  /*8130*/  ISETP.NE.AND P1, PT, R6, 0x1, PT ;  /* 0x000000010600780c */ /* 0x000fe20003f25270 */
[----:B------:R-:W-:Y:S01]  /*8140*/  ULDC.64 UR12, c[0x0][0xb90] ;  /* 0x0002e400000c7ab9 */ /* 0x000fe20000000a00 */
[----:B------:R-:W-:Y:S01]  /*8150*/  UMOV UR6, UR4 ;  /* 0x0000000400067c82 */ /* 0x000fe20008000000 */
[----:B------:R-:W-:Y:S01]  /*8160*/  UIMAD UR8, UR10, UR12, URZ ;  /* 0x0000000c0a0872a4 */ /* 0x000fe2000f8e023f */
[----:B------:R-:W-:Y:S02]  /*8170*/  UMOV UR7, UR9 ;  /* 0x0000000900077c82 */ /* 0x000fe40008000000 */
[----:B------:R-:W-:Y:S02]  /*8180*/  UIMAD.WIDE.U32 UR6, UR45, UR12, UR6 ;  /* 0x0000000c2d0672a5 */ /* 0x000fe4000f8e0006 */
[----:B------:R-:W-:-:S03]  /*8190*/  UIMAD UR8, UR45, UR13, UR8 ;  /* 0x0000000d2d0872a4 */ /* 0x000fc6000f8e0208 */
[----:B------:R-:W-:Y:S02]  /*81a0*/  ULDC.64 UR12, c[0x0][0xb98] ;  /* 0x0002e600000c7ab9 */ /* 0x000fe40000000a00 */
[----:B------:R-:W0:Y:S01]  /*81b0*/  @P1 LDC R4, c[0x0][0xbec] ;  /* 0x0002fb00ff041b82 */ /* 0x000e220000000800 */
[----:B------:R-:W-:Y:S02]  /*81c0*/  UIADD3 UR7, UR7, UR8, URZ ;  /* 0x0000000807077290 */ /* 0x000fe4000fffe03f */
[----:B------:R-:W-:Y:S02]  /*81d0*/  UIMAD UR8, UR42, UR12, URZ ;  /* 0x0000000c2a0872a4 */ /* 0x000fe4000f8e023f */
[----:B------:R-:W-:Y:S02]  /*81e0*/  UIMAD.WIDE.U32 UR6, UR41, UR12, UR6 ;  /* 0x0000000c290672a5 */ /* 0x000fe4000f8e0006 */
[----:B------:R-:W-:Y:S01]  /*81f0*/  UIMAD UR8, UR41, UR13, UR8 ;  /* 0x0000000d290872a4 */ /* 0x000fe2000f8e0208 */
[----:B------:R-:W1:Y:S02]  /*8200*/  @P1 LDC R8, c[0x0][0xbf0] ;  /* 0x0002fc00ff081b82 */ /* 0x000e640000000800 */
[----:B------:R-:W-:Y:S01]  /*8210*/  ULDC.64 UR12, c[0x0][0xb88] ;  /* 0x0002e200000c7ab9 */ /* 0x000fe20000000a00 */
[----:B0-----:R-:W-:-:S04]  /*8220*/  @P1 IMAD.HI.U32 R3, R5, R4, RZ ;  /* 0x0000000405031227 */ /* 0x001fc800078e00ff */
[----:B------:R-:W-:Y:S01]  /*8230*/  IMAD.MOV.U32 R4, RZ, RZ, R5 ;  /* 0x000000ffff047224 */ /* 0x000fe200078e0005 */
[----:B-1----:R-:W-:Y:S01]  /*8240*/  @P1 SHF.R.U32.HI R4, RZ, R8, R3 ;  /* 0x00000008ff041219 */ /* 0x002fe20000011603 */
[----:B------:R-:W-:-:S04]  /*8250*/  IMAD.U32 R8, RZ, RZ, UR8 ;  /* 0x00000008ff087e24 */ /* 0x000fc8000f8e00ff */
[----:B------:R-:W-:-:S04]  /*8260*/  IMAD.MOV R3, RZ, RZ, -R4 ;  /* 0x000000ffff037224 */ /* 0x000fc800078e0a04 */
[----:B------:R-:W-:Y:S01]  /*8270*/  IMAD R3, R6, R3, R5 ;  /* 0x0000000306037224 */ /* 0x000fe200078e0205 */
[----:B------:R-:W-:Y:S02]  /*8280*/  SHF.R.S32.HI R5, RZ, 0x1f, R4 ;  /* 0x0000001fff057819 */ /* 0x000fe40000011404 */
[----:B------:R-:W-:Y:S02]  /*8290*/  IADD3 R4, P1, R4, UR6, RZ ;  /* 0x0000000604047c10 */ /* 0x000fe4000ff3e0ff */
[----:B------:R-:W-:Y:S02]  /*82a0*/  SHF.R.S32.HI R6, RZ, 0x1f, R3 ;  /* 0x0000001fff067819 */ /* 0x000fe40000011403 */
[----:B------:R-:W-:Y:S01]  /*82b0*/  IADD3.X R5, R5, UR7, R8, P1, !PT ;  /* 0x0000000705057c10 */ /* 0x000fe20008ffe408 */
[----:B------:R-:W-:Y:S02]  /*82c0*/  ULDC.64 UR6, c[0x0][0xb50] ;  /* 0x0002d40000067ab9 */ /* 0x000fe40000000a00 */
[----:B------:R-:W-:-:S02]  /*82d0*/  IMAD R6, R6, UR12, RZ ;  /* 0x0000000c06067c24 */ /* 0x000fc4000f8e02ff */
[----:B------:R-:W-:-:S04]  /*82e0*/  IMAD.WIDE.U32 R4, R3, UR12, R4 ;  /* 0x0000000c03047c25 */ /* 0x000fc8000f8e0004 */
[----:B------:R-:W-:Y:S01]  /*82f0*/  IMAD R7, R3, UR13, R6 ;  /* 0x0000000d03077c24 */ /* 0x000fe2000f8e0206 */
[----:B------:R-:W-:-:S03]  /*8300*/  LEA R6, P1, R4, UR6, 0x2 ;  /* 0x0000000604067c11 */ /* 0x000fc6000f8210ff */
[----:B------:R-:W-:-:S05]  /*8310*/  IMAD.IADD R3, R5, 0x1, R7 ;  /* 0x0000000105037824 */ /* 0x000fca00078e0207 */
[----:B------:R-:W-:Y:S01]  /*8320*/  LEA.HI.X R7, R4, UR7, R3, 0x2, P1 ;  /* 0x0000000704077c11 */ /* 0x000fe200088f1403 */
[----:B------:R-:W-:-:S05]  /*8330*/  IMAD.MOV.U32 R3, RZ, RZ, -0x800000 ;  /* 0xff800000ff037424 */ /* 0x000fca00078e00ff */
[----:B------:R0:W-:Y:S02]  /*8340*/  STG.E desc[UR48][R6.64], R3 ;  /* 0x0000000306007986 */ /* 0x0001e4000c101930 */
.L_x_218:
[----:B------:R-:W-:Y:S05]  /*8350*/  BSYNC B1 ;  /* 0x0000000000017941 */ /* 0x000fea0003800000 */
.L_x_217:
[----:B------:R-:W1:Y:S01]  /*8360*/  @P0 LDC R5, c[0x0][0xbf0] ;  /* 0x0002fc00ff050b82 */ /* 0x000e620000000800 */
[----:B------:R-:W-:Y:S01]  /*8370*/  ULDC.64 UR12, c[0x0][0xaa0] ;  /* 0x0002a800000c7ab9 */ /* 0x000fe20000000a00 */
[----:B0-----:R-:W-:Y:S01]  /*8380*/  IMAD.U32 R6, RZ, RZ, UR43 ;  /* 0x0000002bff067e24 */ /* 0x001fe2000f8e00ff */
[----:B------:R-:W-:Y:S01]  /*8390*/  UIMAD UR8, UR9, UR12, URZ ;  /* 0x0000000c090872a4 */ /* 0x000fe2000f8e023f */
[----:B------:R-:W-:Y:S01]  /*83a0*/  IMAD R3, R2, 0x30, R17 ;  /* 0x0000003002037824 */ /* 0x000fe200078e0211 */
[----:B------:R-:W-:Y:S01]  /*83b0*/  UIMAD.WIDE.U32 UR6, UR4, UR12, URZ ;  /* 0x0000000c040672a5 */ /* 0x000fe2000f8e003f */
[----:B-----5:R-:W-:Y:S01]  /*83c0*/  IMAD R29, R0, R11, RZ ;  /* 0x0000000b001d7224 */ /* 0x020fe200078e02ff */
[----:B------:R-:W-:Y:S01]  /*83d0*/  UIMAD UR8, UR4, UR13, UR8 ;  /* 0x0000000d040872a4 */ /* 0x000fe2000f8e0208 */
[----:B------:R-:W-:Y:S01]  /*83e0*/  IMAD R6, R6, 0xc0, R3 ;  /* 0x000000c006067824 */ /* 0x000fe200078e0203 */
[----:B------:R-:W-:Y:S01]  /*83f0*/  SHF.R.S32.HI R12, RZ, 0x1f, R16 ;  /* 0x0000001fff0c7819 */ /* 0x000fe20000011410 */
[----:B------:R-:W-:Y:S01]  /*8400*/  ULDC.64 UR12, c[0x0][0xae8] ;  /* 0x0002ba00000c7ab9 */ /* 0x000fe20000000a00 */
[----:B------:R-:W-:Y:S01]  /*8410*/  UIADD3 UR7, UR7, UR8, URZ ;  /* 0x0000000807077290 */ /* 0x000fe2000fffe03f */
[----:B------:R-:W-:Y:S01]  /*8420*/  @P0 IMAD.HI.U32 R4, R6, R9, RZ ;  /* 0x0000000906040227 */ /* 0x000fe200078e00ff */
[----:B------:R-:W-:Y:S01]  /*8430*/  UIMAD UR4, UR10, UR12, URZ ;  /* 0x0000000c0a0472a4 */ /* 0x000fe2000f8e023f */
[----:B------:R-:W-:Y:S01]  /*8440*/  MOV R3, R6 ;  /* 0x0000000600037202 */ /* 0x000fe20000000f00 */
[----:B------:R-:W-:-:S02]  /*8450*/  UIMAD.WIDE.U32 UR6, UR45, UR12, UR6 ;  /* 0x0000000c2d0672a5 */ /* 0x000fc4000f8e0006 */
[----:B------:R-:W-:Y:S01]  /*8460*/  UIMAD UR4, UR45, UR13, UR4 ;  /* 0x0000000d2d0472a4 */ /* 0x000fe2000f8e0204 */
[----:B------:R-:W-:-:S03]  /*8470*/  ULDC.64 UR8, c[0x0][0xaf0] ;  /* 0x0002bc0000087ab9 */ /* 0x000fc60000000a00 */
[----:B------:R-:W-:Y:S02]  /*8480*/  UIADD3 UR7, UR7, UR4, URZ ;  /* 0x0000000407077290 */ /* 0x000fe4000fffe03f */
[----:B------:R-:W-:Y:S01]  /*8490*/  UIMAD UR4, UR42, UR8, URZ ;  /* 0x000000082a0472a4 */ /* 0x000fe2000f8e023f */
[----:B-1----:R-:W-:Y:S01]  /*84a0*/  @P0 SHF.R.U32.HI R3, RZ, R5, R4 ;  /* 0x00000005ff030219 */ /* 0x002fe20000011604 */
[----:B------:R-:W-:Y:S02]  /*84b0*/  UIMAD.WIDE.U32 UR6, UR41, UR8, UR6 ;  /* 0x00000008290672a5 */ /* 0x000fe4000f8e0006 */
[----:B------:R-:W-:Y:S01]  /*84c0*/  UIMAD UR4, UR41, UR9, UR4 ;  /* 0x00000009290472a4 */ /* 0x000fe2000f8e0204 */
[--C-:B------:R-:W-:Y:S01]  /*84d0*/  SHF.R.S32.HI R4, RZ, 0x1f, R3.reuse ;  /* 0x0000001fff047819 */ /* 0x100fe20000011403 */
[----:B------:R-:W-:Y:S01]  /*84e0*/  IMAD.MOV R7, RZ, RZ, -R3 ;  /* 0x000000ffff077224 */ /* 0x000fe200078e0a03 */
[----:B------:R-:W-:Y:S01]  /*84f0*/  ULDC.64 UR8, c[0x0][0xae0] ;  /* 0x0002b80000087ab9 */ /* 0x000fe20000000a00 */
[----:B------:R-:W-:-:S02]  /*8500*/  UIADD3 UR4, UR7, UR4, URZ ;  /* 0x0000000407047290 */ /* 0x000fc4000fffe03f */
[----:B------:R-:W-:Y:S02]  /*8510*/  IMAD.U32 R5, RZ, RZ, UR7 ;  /* 0x00000007ff057e24 */ /* 0x000fe4000f8e00ff */
[----:B------:R-:W-:Y:S02]  /*8520*/  IMAD R7, R11, R7, R6 ;  /* 0x000000070b077224 */ /* 0x000fe400078e0206 */
[----:B------:R-:W-:Y:S02]  /*8530*/  IMAD R8, R4, UR8, RZ ;  /* 0x0000000804087c24 */ /* 0x000fe4000f8e02ff */
[----:B------:R-:W-:Y:S01]  /*8540*/  IMAD.U32 R4, RZ, RZ, UR6 ;  /* 0x00000006ff047e24 */ /* 0x000fe2000f8e00ff */
[----:B------:R-:W-:Y:S01]  /*8550*/  SHF.R.S32.HI R6, RZ, 0x1f, R7 ;  /* 0x0000001fff067819 */ /* 0x000fe20000011407 */
[----:B------:R-:W-:Y:S01]  /*8560*/  IMAD.U32 R5, RZ, RZ, UR4 ;  /* 0x00000004ff057e24 */ /* 0x000fe2000f8e00ff */
[----:B------:R-:W-:Y:S01]  /*8570*/  ULDC.64 UR6, c[0x0][0xad8] ;  /* 0x0002b60000067ab9 */ /* 0x000fe20000000a00 */
[C---:B------:R-:W-:Y:S01]  /*8580*/  IMAD R9, R3.reuse, UR9, R8 ;  /* 0x0000000903097c24 */ /* 0x040fe2000f8e0208 */
[----:B------:R-:W-:Y:S01]  /*8590*/  ULDC UR4, c[0x0][0xac8] ;  /* 0x0002b20000047ab9 */ /* 0x000fe20000000800 */
[----:B------:R-:W-:-:S04]  /*85a0*/  IMAD.WIDE.U32 R4, R3, UR8, R4 ;  /* 0x0000000803047c25 */ /* 0x000fc8000f8e0004 */
[----:B------:R-:W-:Y:S02]  /*85b0*/  IMAD R6, R6, UR6, RZ ;  /* 0x0000000606067c24 */ /* 0x000fe4000f8e02ff */
[----:B------:R-:W-:Y:S02]  /*85c0*/  IMAD.IADD R5, R5, 0x1, R9 ;  /* 0x0000000105057824 */ /* 0x000fe400078e0209 */
[C---:B------:R-:W-:Y:S02]  /*85d0*/  IMAD R3, R7.reuse, UR7, R6 ;  /* 0x0000000707037c24 */ /* 0x040fe4000f8e0206 */
[----:B------:R-:W-:Y:S01]  /*85e0*/  IMAD.WIDE.U32 R4, R7, UR6, R4 ;  /* 0x0000000607047c25 */ /* 0x000fe2000f8e0004 */
[----:B------:R-:W-:-:S03]  /*85f0*/  ULDC.64 UR6, c[0x0][0xa80] ;  /* 0x0002a00000067ab9 */ /* 0x000fc60000000a00 */
[----:B------:R-:W-:Y:S01]  /*8600*/  IMAD.IADD R3, R5, 0x1, R3 ;  /* 0x0000000105037824 */ /* 0x000fe200078e0203 */
[----:B------:R-:W-:Y:S01]  /*8610*/  LEA R5, P0, R4, UR6, 0x1 ;  /* 0x0000000604057c11 */ /* 0x000fe2000f8008ff */
[----:B------:R-:W-:-:S03]  /*8620*/  IMAD.U32 R8, RZ, RZ, UR43 ;  /* 0x0000002bff087e24 */ /* 0x000fc6000f8e00ff */
[----:B------:R-:W-:Y:S01]  /*8630*/  LEA.HI.X R10, R4, UR7, R3, 0x1, P0 ;  /* 0x00000007040a7c11 */ /* 0x000fe200080f0c03 */
[----:B------:R-:W0:Y:S01]  /*8640*/  SHFL.IDX PT, R9, R5, RZ, 0x181f ;  /* 0x00181fff05097589 */ /* 0x000e2200000e0000 */
[----:B------:R-:W-:Y:S01]  /*8650*/  IMAD R6, R8, 0xc0, R17 ;  /* 0x000000c008067824 */ /* 0x000fe200078e0211 */
[----:B------:R-:W-:Y:S02]  /*8660*/  ISETP.GE.AND P0, PT, R16, UR4, PT ;  /* 0x0000000410007c0c */ /* 0x000fe4000bf06270 */
[----:B------:R-:W1:Y:S01]  /*8670*/  SHFL.IDX PT, R13, R5, 0x1, 0x181f ;  /* 0x00381f00050d7f89 */ /* 0x000e6200000e0000 */
[C---:B------:R-:W-:Y:S01]  /*8680*/  VIADD R0, R6.reuse, 0x30 ;  /* 0x0000003006007836 */ /* 0x040fe20000000000 */
[CC--:B------:R-:W-:Y:S01]  /*8690*/  ISETP.GE.OR P3, PT, R6.reuse, R29.reuse, P0 ;  /* 0x0000001d0600720c */ /* 0x0c0fe20000766670 */
[C---:B------:R-:W-:Y:S01]  /*86a0*/  VIADD R3, R6.reuse, 0x60 ;  /* 0x0000006006037836 */ /* 0x040fe20000000000 */
[----:B------:R-:W2:Y:S01]  /*86b0*/  SHFL.IDX PT, R21, R5, 0x2, 0x181f ;  /* 0x00581f0005157f89 */ /* 0x000ea200000e0000 */
[----:B------:R-:W-:Y:S01]  /*86c0*/  VIADD R4, R6, 0x90 ;  /* 0x0000009006047836 */ /* 0x000fe20000000000 */
[----:B------:R-:W-:-:S02]  /*86d0*/  ISETP.GE.OR P2, PT, R0, R29, P0 ;  /* 0x0000001d0000720c */ /* 0x000fc40000746670 */
[----:B------:R-:W3:Y:S01]  /*86e0*/  SHFL.IDX PT, R7, R10, RZ, 0x181f ;  /* 0x00181fff0a077589 */ /* 0x000ee200000e0000 */
[-C--:B------:R-:W-:Y:S02]  /*86f0*/  ISETP.GE.OR P1, PT, R3, R29.reuse, P0 ;  /* 0x0000001d0300720c */ /* 0x080fe40000726670 */
[----:B------:R-:W-:Y:S01]  /*8700*/  ISETP.GE.OR P0, PT, R4, R29, P0 ;  /* 0x0000001d0400720c */ /* 0x000fe20000706670 */
[----:B------:R3:W4:Y:S04]  /*8710*/  SHFL.IDX PT, R27, R5, 0x3, 0x181f ;  /* 0x00781f00051b7f89 */ /* 0x00072800000e0000 */
[----:B------:R-:W4:Y:S04]  /*8720*/  SHFL.IDX PT, R11, R10, 0x1, 0x181f ;  /* 0x00381f000a0b7f89 */ /* 0x000f2800000e0000 */
[----:B------:R-:W4:Y:S01]  /*8730*/  SHFL.IDX PT, R15, R10, 0x2, 0x181f ;  /* 0x00581f000a0f7f89 */ /* 0x000f2200000e0000 */
[----:B0-----:R-:W-:-:S03]  /*8740*/  @!P3 LEA R4, P6, R16, R9, 0x1 ;  /* 0x000000091004b211 */ /* 0x001fc600078c08ff */
[----:B------:R4:W0:Y:S01]  /*8750*/  SHFL.IDX PT, R25, R10, 0x3, 0x181f ;  /* 0x00781f000a197f89 */ /* 0x00082200000e0000 */
[C---:B-1----:R-:W-:Y:S02]  /*8760*/  @!P2 LEA R6, P5, R16.reuse, R13, 0x1 ;  /* 0x0000000d1006a211 */ /* 0x042fe400078a08ff */
[C---:B--2---:R-:W-:Y:S02]  /*8770*/  @!P1 LEA R8, P4, R16.reuse, R21, 0x1 ;  /* 0x0000001510089211 */ /* 0x044fe400078808ff */
[C---:B---3--:R-:W-:Y:S02]  /*8780*/  @!P3 LEA.HI.X R5, R16.reuse, R7, R12, 0x1, P6 ;  /* 0x000000071005b211 */ /* 0x048fe400030f0c0c */
[----:B----4-:R-:W-:-:S03]  /*8790*/  @!P0 LEA R10, P6, R16, R27, 0x1 ;  /* 0x0000001b100a8211 */ /* 0x010fc600078c08ff */
[----:B------:R1:W-:Y:S01]  /*87a0*/  @!P3 ST.E.128 desc[UR48][R4.64], RZ ;  /* 0x000000ff0400b985 */ /* 0x0003e2000c101d30 */
[C-C-:B------:R-:W-:Y:S02]  /*87b0*/  @!P2 LEA.HI.X R7, R16.reuse, R11, R12.reuse, 0x1, P5 ;  /* 0x0000000b1007a211 */ /* 0x140fe400028f0c0c */
[----:B------:R-:W-:-:S03]  /*87c0*/  @!P1 LEA.HI.X R9, R16, R15, R12, 0x1, P4 ;  /* 0x0000000f10099211 */ /* 0x000fc600020f0c0c */
[----:B------:R1:W-:Y:S01]  /*87d0*/  @!P2 ST.E.128 desc[UR48][R6.64], RZ ;  /* 0x000000ff0600a985 */ /* 0x0003e2000c101d30 */
[----:B0-----:R-:W-:-:S03]  /*87e0*/  @!P0 LEA.HI.X R11, R16, R25, R12, 0x1, P6 ;  /* 0x00000019100b8211 */ /* 0x001fc600030f0c0c */
[----:B------:R1:W-:Y:S04]  /*87f0*/  @!P1 ST.E.128 desc[UR48][R8.64], RZ ;  /* 0x000000ff08009985 */ /* 0x0003e8000c101d30 */
[----:B------:R1:W-:Y:S02]  /*8800*/  @!P0 ST.E.128 desc[UR48][R10.64], RZ ;  /* 0x000000ff0a008985 */ /* 0x0003e4000c101d30 */
.L_x_215:
[----:B------:R-:W-:Y:S05]  /*8810*/  BSYNC B0 ;  /* 0x0000000000007941 */ /* 0x000fea0003800000 */
.L_x_212:
[----:B------:R-:W-:Y:S02]  /*8820*/  ULDC UR4, c[0x0][0xc3c] ;  /* 0x00030f0000047ab9 */ /* 0x000fe40000000800 */
[----:B------:R-:W-:-:S13]  /*8830*/  ISETP.GE.AND P0, PT, R31, UR4, PT ;  /* 0x000000041f007c0c */ /* 0x000fda000bf06270 */
[----:B------:R-:W-:Y:S05]  /*8840*/  @!P0 BRA `(.L_x_219) ;  /* 0xffffff8400348947 */ /* 0x000fea000383ffff */
[----:B------:R-:W-:Y:S05]  /*8850*/  EXIT ;  /* 0x000000000000794d */ /* 0x000fea0003800000 */
.L_x_184:
[----:B------:R-:W-:-:S08]  /*8860*/  NOP ;  /* 0x0000000000007918 */ /* 0x000fd00000000000 */
[----:B------:R-:W0:-:S00]  /*8870*/  USETMAXREG.DEALLOC.CTAPOOL 0x20 ;  /* 0x00000020000079c8 */ /* 0x000e0000080e0500 */
[----:B0-----:R-:W2:Y:S01]  /*8880*/  LDL.LU R3, [R1+0xc] ;  /* 0x00000c0001037983 */ /* 0x001ea20000300800 */
[----:B------:R-:W-:-:S06]  /*8890*/  LOP3.LUT R0, R0, 0x3, RZ, 0xc0, !PT ;  /* 0x0000000300007812 */ /* 0x000fcc00078ec0ff */
[----:B------:R-:W0:Y:S02]  /*88a0*/  SHFL.IDX PT, R0, R0, RZ, 0x1f ;  /* 0x00001fff00007589 */ /* 0x000e2400000e0000 */
[----:B0-----:R-:W-:-:S13]  /*88b0*/  ISETP.NE.AND P0, PT, R0, RZ, PT ;  /* 0x000000ff0000720c */ /* 0x001fda0003f05270 */
[----:B------:R-:W-:Y:S01]  /*88c0*/  @P0 BAR.SYNC.DEFER_BLOCKING 0x5, 0x200 ;  /* 0x0148000000000b1d */ /* 0x000fe20000010000 */
[----:B--2---:R-:W-:-:S04]  /*88d0*/  LOP3.LUT R3, R3, 0xffffffdf, RZ, 0xc0, !PT ;  /* 0xffffffdf03037812 */ /* 0x004fc800078ec0ff */
[----:B------:R-:W-:-:S05]  /*88e0*/  @P0 LOP3.LUT R3, R3, 0x20, RZ, 0xfc, !PT ;  /* 0x0000002003030812 */ /* 0x000fca00078efcff */
[----:B------:R0:W-:Y:S02]  /*88f0*/  STL [R1+0xc], R3 ;  /* 0x00000c0301007387 */ /* 0x0001e40000100800 */
[----:B0-----:R-:W-:-:S04]  /*8900*/  @P0 MOV R3, 0x400 ;  /* 0x0000040000030802 */ /* 0x001fc80000000f00 */
[----:B------:R-:W-:-:S05]  /*8910*/  @P0 LEA R2, R2, R3, 0x18 ;  /* 0x0000000302020211 */ /* 0x000fca00078ec0ff */
[----:B------:R-:W0:Y:S02]  /*8920*/  @P0 LDS.128 R16, [R2+0x132d0] ;  /* 0x0132d00002100984 */ /* 0x000e240000000c00 */
[----:B0-----:R-:W-:Y:S01]  /*8930*/  @P0 R2UR UR40, R19 ;  /* 0x00000000132802ca */ /* 0x001fe200000e0000 */
[----:B------:R-:W-:Y:S06]  /*8940*/  @P0 BAR.ARV 0x4, 0x200 ;  /* 0x0108000000000b1d */ /* 0x000fec0000002000 */
[----:B------:R-:W-:Y:S08]  /*8950*/  @P0 BRA `(.L_x_220) ;  /* 0x0000000800100947 */ /* 0x000ff00003800000 */
[----:B------:R-:W0:Y:S01]  /*8960*/  S2R R4, SR_TID.X ;  /* 0x0000000000047919 */ /* 0x000e220000002100 */
[----:B------:R-:W-:Y:S01]  /*8970*/  ULDC UR4, c[0x0][0xc3c] ;  /* 0x00030f0000047ab9 */ /* 0x000fe20000000800 */
[----:B------:R-:W-:Y:S01]  /*8980*/  IMAD.MOV.U32 R0, RZ, RZ, RZ ;  /* 0x000000ffff007224 */ /* 0x000fe200078e00ff */
[----:B------:R-:W1:Y:S01]  /*8990*/  LDC R11, c[0x0][0xc38] ;  /* 0x00030e00ff0b7b82 */ /* 0x000e620000000800 */
[----:B0-----:R-:W-:-:S04]  /*89a0*/  LOP3.LUT R5, R4, 0x1f, RZ, 0xc0, !PT ;  /* 0x0000001f04057812 */ /* 0x001fc800078ec0ff */
[----:B------:R-:W-:-:S04]  /*89b0*/  ISETP.NE.AND P0, PT, R5, 0x1f, PT ;  /* 0x0000001f0500780c */ /* 0x000fc80003f05270 */
[----:B------:R-:W-:-:S13]  /*89c0*/  ISETP.GE.OR P1, PT, R5, UR4, !P0 ;  /* 0x0000000405007c0c */ /* 0x000fda000c726670 */
[----:B------:R-:W0:Y:S02]  /*89d0*/  @!P1 LDC.64 R2, c[0x0][0xc80] ;  /* 0x00032000ff029b82 */ /* 0x000e240000000a00 */
[----:B0-----:R-:W-:-:S05]  /*89e0*/  @!P1 IMAD.WIDE.U32 R2, R5, 0x4, R2 ;  /* 0x0000000405029825 */ /* 0x001fca00078e0002 */
[----:B------:R-:W2:Y:S01]  /*89f0*/  @!P1 LDG.E R0, desc[UR48][R2.64] ;  /* 0x0000003002009981 */ /* 0x000ea2000c1e1900 */
[C---:B------:R-:W-:Y:S01]  /*8a00*/  ISETP.NE.AND P1, PT, R5.reuse, RZ, PT ;  /* 0x000000ff0500720c */ /* 0x040fe20003f25270 */
[----:B------:R-:W-:Y:S01]  /*8a10*/  UMOV UR4, URZ ;  /* 0x0000003f00047c82 */ /* 0x000fe20008000000 */
[C---:B------:R-:W-:Y:S01]  /*8a20*/  ISETP.GE.U32.AND P2, PT, R5.reuse, 0x2, PT ;  /* 0x000000020500780c */ /* 0x040fe20003f46070 */
[----:B------:R-:W-:Y:S01]  /*8a30*/  IMAD.MOV.U32 R16, RZ, RZ, RZ ;  /* 0x000000ffff107224 */ /* 0x000fe200078e00ff */
[C---:B------:R-:W-:Y:S02]  /*8a40*/  ISETP.GE.U32.AND P3, PT, R5.reuse, 0x4, PT ;  /* 0x000000040500780c */ /* 0x040fe40003f66070 */
[C---:B------:R-:W-:Y:S02]  /*8a50*/  ISETP.GE.U32.AND P4, PT, R5.reuse, 0x8, PT ;  /* 0x000000080500780c */ /* 0x040fe40003f86070 */
[----:B------:R-:W-:Y:S01]  /*8a60*/  ISETP.GE.U32.AND P5, PT, R5, 0x10, PT ;  /* 0x000000100500780c */ /* 0x000fe20003fa6070 */
[----:B--2---:R-:W0:Y:S02]  /*8a70*/  SHFL.UP PT, R4, R0, 0x1, RZ ;  /* 0x0420000000047989 */ /* 0x004e2400000e00ff */
[----:B0-----:R-:W-:-:S05]  /*8a80*/  SEL R7, R4, RZ, P1 ;  /* 0x000000ff04077207 */ /* 0x001fca0000800000 */
[----:B------:R-:W-:-:S05]  /*8a90*/  IMAD.IADD R7, R0, 0x1, R7 ;  /* 0x0000000100077824 */ /* 0x000fca00078e0207 */
[----:B------:R-:W0:Y:S02]  /*8aa0*/  SHFL.UP PT, R4, R7, 0x2, RZ ;  /* 0x0440000007047989 */ /* 0x000e2400000e00ff */
[----:B0-----:R-:W-:-:S05]  /*8ab0*/  SEL R4, R4, RZ, P2 ;  /* 0x000000ff04047207 */ /* 0x001fca0001000000 */
[----:B------:R-:W-:-:S05]  /*8ac0*/  IMAD.IADD R4, R7, 0x1, R4 ;  /* 0x0000000107047824 */ /* 0x000fca00078e0204 */
[----:B------:R-:W0:Y:S02]  /*8ad0*/  SHFL.UP PT, R6, R4, 0x4, RZ ;  /* 0x0480000004067989 */ /* 0x000e2400000e00ff */
[----:B0-----:R-:W-:-:S05]  /*8ae0*/  SEL R3, R6, RZ, P3 ;  /* 0x000000ff06037207 */ /* 0x001fca0001800000 */
[----:B------:R-:W-:-:S05]  /*8af0*/  IMAD.IADD R3, R4, 0x1, R3 ;  /* 0x0000000104037824 */ /* 0x000fca00078e0203 */
[----:B------:R-:W0:Y:S02]  /*8b00*/  SHFL.UP PT, R2, R3, 0x8, RZ ;  /* 0x0500000003027989 */ /* 0x000e2400000e00ff */
[----:B0-----:R-:W-:-:S04]  /*8b10*/  SEL R2, R2, RZ, P4 ;  /* 0x000000ff02027207 */ /* 0x001fc80002000000 */
[----:B------:R-:W-:-:S05]  /*8b20*/  IADD3 R2, R3, R2, RZ ;  /* 0x0000000203027210 */ /* 0x000fca0007ffe0ff */
[----:B------:R-:W0:Y:S02]  /*8b30*/  SHFL.UP PT, R6, R2, 0x10, RZ ;  /* 0x0600000002067989 */ /* 0x000e2400000e00ff */
[----:B0-----:R-:W-:-:S05]  /*8b40*/  SEL R7, R6, RZ, P5 ;  /* 0x000000ff06077207 */ /* 0x001fca0002800000 */
[----:B------:R-:W-:Y:S02]  /*8b50*/  IMAD.IADD R6, R2, 0x1, R7 ;  /* 0x0000000102067824 */ /* 0x000fe400078e0207 */
[----:B------:R-:W0:Y:S03]  /*8b60*/  S2R R7, SR_CTAID.X ;  /* 0x0000000000077919 */ /* 0x000e260000002500 */
[----:B------:R-:W1:Y:S02]  /*8b70*/  SHFL.IDX PT, R4, R6, 0x1f, 0x1f ;  /* 0x03e01f0006047f89 */ /* 0x000e6400000e0000 */
[----:B-1----:R-:W-:-:S04]  /*8b80*/  IMAD R4, R4, R11, RZ ;  /* 0x0000000b04047224 */ /* 0x002fc800078e02ff */
[----:B------:R-:W-:Y:S01]  /*8b90*/  IMAD.MOV.U32 R3, RZ, RZ, R4 ;  /* 0x000000ffff037224 */ /* 0x000fe200078e0004 */
[----:B0-----:R-:W-:-:S13]  /*8ba0*/  ISETP.GT.AND P6, PT, R4, R7, PT ;  /* 0x000000070400720c */ /* 0x001fda0003fc4270 */
[----:B------:R-:W-:Y:S05]  /*8bb0*/  @P6 BRA `(.L_x_221) ;  /* 0x0000000000946947 */ /* 0x000fea0003800000 */
[----:B------:R-:W-:Y:S01]  /*8bc0*/  IMAD.MOV.U32 R4, RZ, RZ, R3 ;  /* 0x000000ffff047224 */ /* 0x000fe200078e0003 */
[----:B------:R-:W-:Y:S01]  /*8bd0*/  UMOV UR4, URZ ;  /* 0x0000003f00047c82 */ /* 0x000fe20008000000 */
[----:B------:R-:W-:-:S05]  /*8be0*/  ULDC UR5, c[0x0][0xc3c] ;  /* 0x00030f0000057ab9 */ /* 0x000fca0000000800 */
.L_x_225:
[----:B------:R-:W-:-:S04]  /*8bf0*/  UIADD3 UR4, UR4, 0x1f, URZ ;  /* 0x0000001f04047890 */ /* 0x000fc8000fffe03f */
[----:B------:R-:W-:-:S06]  /*8c00*/  UISETP.GE.AND UP0, UPT, UR4, UR5, UPT ;  /* 0x000000050400728c */ /* 0x000fcc000bf06270 */
[----:B------:R-:W-:-:S13]  /*8c10*/  PLOP3.LUT P6, PT, PT, PT, UP0, 0x40, 0x0 ;  /* 0x000000000000781c */ /* 0x000fda0003fce808 */
[----:B------:R-:W-:Y:S05]  /*8c20*/  @!P6 BRA `(.L_x_222) ;  /* 0x000000040030e947 */ /* 0x000fea0003800000 */
[----:B------:R-:W-:Y:S01]  /*8c30*/  VIADD R9, R5, UR4 ;  /* 0x0000000405097c36 */ /* 0x000fe20008000000 */
[----:B------:R-:W-:Y:S01]  /*8c40*/  BSSY B0, `(.L_x_223) ;  /* 0x0000007000007945 */ /* 0x000fe20003800000 */
[----:B------:R-:W-:-:S03]  /*8c50*/  IMAD.MOV.U32 R0, RZ, RZ, RZ ;  /* 0x000000ffff007224 */ /* 0x000fc600078e00ff */
[----:B------:R-:W-:-:S13]  /*8c60*/  ISETP.GE.OR P6, PT, R9, UR5, !P0 ;  /* 0x0000000509007c0c */ /* 0x000fda000c7c6670 */
[----:B------:R-:W-:Y:S05]  /*8c70*/  @P6 BRA `(.L_x_224) ;  /* 0x00000000000c6947 */ /* 0x000fea0003800000 */
[----:B------:R-:W0:Y:S02]  /*8c80*/  LDC.64 R2, c[0x0][0xc80] ;  /* 0x00032000ff027b82 */ /* 0x000e240000000a00 */
[----:B0-----:R-:W-:-:S05]  /*8c90*/  IMAD.WIDE R2, R9, 0x4, R2 ;  /* 0x0000000409027825 */ /* 0x001fca00078e0202 */
[----:B------:R0:W5:Y:S02]  /*8ca0*/  LDG.E R0, desc[UR48][R2.64] ;  /* 0x0000003002007981 */ /* 0x000164000c1e1900 */
.L_x_224:
[----:B------:R-:W-:Y:S05]  /*8cb0*/  BSYNC B0 ;  /* 0x0000000000007941 */ /* 0x000fea0003800000 */
.L_x_223:
[----:B0----5:R-:W0:Y:S02]  /*8cc0*/  SHFL.UP PT, R2, R0, 0x1, RZ ;  /* 0x0420000000027989 */ /* 0x021e2400000e00ff */
        /* <DEDUP_REMOVED lines=13> */
[----:B------:R-:W-:Y:S02]  /*8da0*/  IMAD.IADD R6, R6, 0x1, R11 ;  /* 0x0000000106067824 */ /* 0x000fe400078e020b */
[----:B------:R-:W0:Y:S03]  /*8db0*/  LDC R11, c[0x0][0xc38] ;  /* 0x00030e00ff0b7b82 */ /* 0x000e260000000800 */
[----:B------:R-:W0:Y:S02]  /*8dc0*/  SHFL.IDX PT, R3, R6, 0x1f, 0x1f ;  /* 0x03e01f0006037f89 */ /* 0x000e2400000e0000 */
[----:B0-----:R-:W-:-:S04]  /*8dd0*/  IMAD R3, R3, R11, RZ ;  /* 0x0000000b03037224 */ /* 0x001fc800078e02ff */
[----:B------:R-:W-:-:S05]  /*8de0*/  IMAD.IADD R4, R3, 0x1, R4 ;  /* 0x0000000103047824 */ /* 0x000fca00078e0204 */
[----:B------:R-:W-:-:S13]  /*8df0*/  ISETP.GT.AND P6, PT, R4, R7, PT ;  /* 0x000000070400720c */ /* 0x000fda0003fc4270 */
[----:B------:R-:W-:Y:S05]  /*8e00*/  @!P6 BRA `(.L_x_225) ;  /* 0xfffffffc0078e947 */ /* 0x000fea000383ffff */
.L_x_221:
[----:B------:R-:W-:-:S04]  /*8e10*/  IMAD.IADD R9, R4, 0x1, -R3 ;  /* 0x0000000104097824 */ /* 0x000fc800078e0a03 */
[----:B------:R-:W-:-:S05]  /*8e20*/  IMAD R2, R6, R11, R9 ;  /* 0x0000000b06027224 */ /* 0x000fca00078e0209 */
[----:B------:R-:W-:-:S13]  /*8e30*/  ISETP.GT.AND P0, PT, R2, R7, PT ;  /* 0x000000070200720c */ /* 0x000fda0003f04270 */
[----:B------:R-:W-:Y:S02]  /*8e40*/  VOTEU.ANY UR5, UPT, !P0 ;  /* 0x0000000000057886 */ /* 0x000fe400040e0100 */
[----:B------:R-:W-:Y:S02]  /*8e50*/  UPOPC UR40, UR5 ;  /* 0x00000005002872bf */ /* 0x000fe40008000000 */
[----:B------:R-:W-:-:S04]  /*8e60*/  ISETP.NE.AND P0, PT, RZ, UR5, PT ;  /* 0x00000005ff007c0c */ /* 0x000fc8000bf05270 */
[----:B------:R-:W-:-:S05]  /*8e70*/  IMAD.U32 R13, RZ, RZ, UR40 ;  /* 0x00000028ff0d7e24 */ /* 0x000fca000f8e00ff */
[----:B------:R-:W0:Y:S02]  /*8e80*/  SHFL.IDX PT, R0, R0, R13, 0x1f ;  /* 0x00001f0d00007589 */ /* 0x000e2400000e0000 */
[----:B0-----:R-:W-:-:S04]  /*8e90*/  IABS R4, R0 ;  /* 0x0000000000047213 */ /* 0x001fc80000000000 */
[----:B------:R-:W0:Y:S08]  /*8ea0*/  I2F.RP R8, R4 ;  /* 0x0000000400087306 */ /* 0x000e300000209400 */
[----:B0-----:R-:W0:Y:S02]  /*8eb0*/  MUFU.RCP R8, R8 ;  /* 0x0000000800087308 */ /* 0x001e240000001000 */
[----:B0-----:R-:W-:-:S06]  /*8ec0*/  IADD3 R2, R8, 0xffffffe, RZ ;  /* 0x0ffffffe08027810 */ /* 0x001fcc0007ffe0ff */
[----:B------:R0:W1:Y:S01]  /*8ed0*/  F2I.FTZ.U32.TRUNC.NTZ R3, R2 ;  /* 0x0000000200037305 */ /* 0x000062000021f000 */
[----:B------:R-:W-:Y:S05]  /*8ee0*/  @!P0 BRA `(.L_x_226) ;  /* 0x00000000000c8947 */ /* 0x000fea0003800000 */
[----:B------:R-:W-:-:S06]  /*8ef0*/  UIADD3 UR5, UR40, -0x1, URZ ;  /* 0xffffffff28057890 */ /* 0x000fcc000fffe03f */
[----:B------:R-:W-:-:S05]  /*8f00*/  IMAD.U32 R13, RZ, RZ, UR5 ;  /* 0x00000005ff0d7e24 */ /* 0x000fca000f8e00ff */
[----:B------:R2:W3:Y:S02]  /*8f10*/  SHFL.IDX PT, R16, R6, R13, 0x1f ;  /* 0x00001f0d06107589 */ /* 0x0004e400000e0000 */
.L_x_226:
[----:B01----:R-:W-:Y:S01]  /*8f20*/  IMAD.MOV R2, RZ, RZ, -R3 ;  /* 0x000000ffff027224 */ /* 0x003fe200078e0a03 */
[----:B------:R-:W-:Y:S01]  /*8f30*/  UIADD3 UR40, UR40, UR4, URZ ;  /* 0x0000000428287290 */ /* 0x000fe2000fffe03f */
[----:B---3--:R-:W-:Y:S02]  /*8f40*/  IMAD R16, R16, R11, R9 ;  /* 0x0000000b10107224 */ /* 0x008fe400078e0209 */
[----:B------:R-:W-:Y:S01]  /*8f50*/  IMAD.MOV.U32 R11, RZ, RZ, R2 ;  /* 0x000000ffff0b7224 */ /* 0x000fe200078e0002 */
[----:B------:R-:W-:Y:S01]  /*8f60*/  IABS R2, R0 ;  /* 0x0000000000027213 */ /* 0x000fe20000000000 */
[----:B------:R-:W-:Y:S02]  /*8f70*/  IMAD.IADD R9, R7, 0x1, -R16 ;  /* 0x0000000107097824 */ /* 0x000fe400078e0a10 */
[----:B------:R-:W-:Y:S02]  /*8f80*/  IMAD R7, R11, R4, RZ ;  /* 0x000000040b077224 */ /* 0x000fe400078e02ff */
[----:B------:R-:W-:Y:S01]  /*8f90*/  IMAD.MOV R8, RZ, RZ, -R2 ;  /* 0x000000ffff087224 */ /* 0x000fe200078e0a02 */
[----:B--2---:R-:W-:Y:S01]  /*8fa0*/  IABS R6, R9 ;  /* 0x0000000900067213 */ /* 0x004fe20000000000 */
[----:B------:R-:W-:-:S04]  /*8fb0*/  IMAD.MOV.U32 R2, RZ, RZ, RZ ;  /* 0x000000ffff027224 */ /* 0x000fc800078e00ff */
[----:B------:R-:W-:-:S04]  /*8fc0*/  IMAD.HI.U32 R2, R3, R7, R2 ;  /* 0x0000000703027227 */ /* 0x000fc800078e0002 */
[----:B------:R-:W-:Y:S02]  /*8fd0*/  IMAD.MOV.U32 R3, RZ, RZ, R6 ;  /* 0x000000ffff037224 */ /* 0x000fe400078e0006 */
[----:B------:R-:W-:Y:S02]  /*8fe0*/  IMAD.MOV.U32 R6, RZ, RZ, R8 ;  /* 0x000000ffff067224 */ /* 0x000fe400078e0008 */
[----:B------:R-:W-:-:S04]  /*8ff0*/  IMAD.HI.U32 R2, R2, R3, RZ ;  /* 0x0000000302027227 */ /* 0x000fc800078e00ff */
[----:B------:R-:W-:-:S05]  /*9000*/  IMAD R3, R2, R6, R3 ;  /* 0x0000000602037224 */ /* 0x000fca00078e0203 */
[----:B------:R-:W-:-:S13]  /*9010*/  ISETP.GT.U32.AND P1, PT, R4, R3, PT ;  /* 0x000000030400720c */ /* 0x000fda0003f24070 */
[----:B------:R-:W-:Y:S02]  /*9020*/  @!P1 IMAD.IADD R3, R3, 0x1, -R4 ;  /* 0x0000000103039824 */ /* 0x000fe400078e0a04 */
[----:B------:R-:W-:Y:S01]  /*9030*/  @!P1 VIADD R2, R2, 0x1 ;  /* 0x0000000102029836 */ /* 0x000fe20000000000 */
[----:B------:R-:W-:Y:S02]  /*9040*/  ISETP.NE.AND P1, PT, R0, RZ, PT ;  /* 0x000000ff0000720c */ /* 0x000fe40003f25270 */
[----:B------:R-:W-:Y:S02]  /*9050*/  ISETP.GE.U32.AND P0, PT, R3, R4, PT ;  /* 0x000000040300720c */ /* 0x000fe40003f06070 */
[----:B------:R-:W-:-:S04]  /*9060*/  LOP3.LUT R3, R9, R0, RZ, 0x3c, !PT ;  /* 0x0000000009037212 */ /* 0x000fc800078e3cff */
[----:B------:R-:W-:-:S07]  /*9070*/  ISETP.GE.AND P2, PT, R3, RZ, PT ;  /* 0x000000ff0300720c */ /* 0x000fce0003f46270 */
[----:B------:R-:W-:-:S06]  /*9080*/  @P0 VIADD R2, R2, 0x1 ;  /* 0x0000000102020836 */ /* 0x000fcc0000000000 */
[----:B------:R-:W-:Y:S01]  /*9090*/  @!P2 IMAD.MOV R2, RZ, RZ, -R2 ;  /* 0x000000ffff02a224 */ /* 0x000fe200078e0a02 */
[----:B------:R-:W-:-:S05]  /*90a0*/  @!P1 LOP3.LUT R2, RZ, R0, RZ, 0x33, !PT ;  /* 0x00000000ff029212 */ /* 0x000fca00078e33ff */
[--C-:B------:R-:W-:Y:S02]  /*90b0*/  IMAD.MOV R17, RZ, RZ, -R2.reuse ;  /* 0x000000ffff117224 */ /* 0x100fe400078e0a02 */
[----:B------:R-:W-:Y:S02]  /*90c0*/  IMAD.MOV.U32 R18, RZ, RZ, R2 ;  /* 0x000000ffff127224 */ /* 0x000fe400078e0002 */
[----:B------:R-:W-:Y:S01]  /*90d0*/  IMAD R17, R0, R17, R9 ;  /* 0x0000001100117224 */ /* 0x000fe200078e0209 */
[----:B------:R-:W-:Y:S06]  /*90e0*/  BRA `(.L_x_227) ;  /* 0x0000000000107947 */ /* 0x000fec0003800000 */
.L_x_222:
[----:B------:R-:W-:Y:S01]  /*90f0*/  MOV R16, R7 ;  /* 0x0000000700107202 */ /* 0x000fe20000000f00 */
[----:B------:R-:W-:Y:S01]  /*9100*/  IMAD.MOV.U32 R17, RZ, RZ, RZ ;  /* 0x000000ffff117224 */ /* 0x000fe200078e00ff */
[----:B------:R-:W-:Y:S01]  /*9110*/  ULDC UR40, c[0x0][0xc3c] ;  /* 0x00030f0000287ab9 */ /* 0x000fe20000000800 */
[----:B------:R-:W-:-:S07]  /*9120*/  IMAD.MOV.U32 R18, RZ, RZ, RZ ;  /* 0x000000ffff127224 */ /* 0x000fce00078e00ff */
.L_x_227:
[----:B------:R-:W-:Y:S01]  /*9130*/  ISETP.NE.AND P0, PT, R5, RZ, PT ;  /* 0x000000ff0500720c */ /* 0x000fe20003f05270 */
[----:B------:R-:W-:-:S12]  /*9140*/  IMAD.U32 R19, RZ, RZ, UR40 ;  /* 0x00000028ff137e24 */ /* 0x000fd8000f8e00ff */
[----:B------:R-:W0:Y:S01]  /*9150*/  @!P0 S2R R3, SR_CgaCtaId ;  /* 0x0000000000038919 */ /* 0x000e220000008800 */
[----:B------:R-:W-:-:S04]  /*9160*/  @!P0 MOV R0, 0x400 ;  /* 0x0000040000008802 */ /* 0x000fc80000000f00 */
[----:B0-----:R-:W-:-:S05]  /*9170*/  @!P0 LEA R0, R3, R0, 0x18 ;  /* 0x0000000003008211 */ /* 0x001fca00078ec0ff */
[----:B------:R0:W-:Y:S01]  /*9180*/  @!P0 STS.128 [R0+0x132d0], R16 ;  /* 0x0132d01000008388 */ /* 0x0001e20000000c00 */
[----:B------:R-:W-:Y:S06]  /*9190*/  BAR.ARV 0x5, 0x200 ;  /* 0x0148000000007b1d */ /* 0x000fec0000002000 */
.L_x_220:
[----:B0-----:R-:W-:Y:S01]  /*91a0*/  IMAD.MOV.U32 R0, RZ, RZ, 0x1 ;  /* 0x00000001ff007424 */ /* 0x001fe200078e00ff */
[----:B------:R-:W-:Y:S01]  /*91b0*/  ULDC UR4, c[0x0][0xc3c] ;  /* 0x00030f0000047ab9 */ /* 0x000fe20000000800 */
[----:B------:R0:W-:Y:S01]  /*91c0*/  STL [R1+0x30], RZ ;  /* 0x000030ff01007387 */ /* 0x0001e20000100800 */
[----:B------:R-:W-:Y:S01]  /*91d0*/  UISETP.GE.AND UP0, UPT, UR40, UR4, UPT ;  /* 0x000000042800728c */ /* 0x000fe2000bf06270 */
[----:B------:R-:W-:Y:S02]  /*91e0*/  IMAD.MOV.U32 R28, RZ, RZ, RZ ;  /* 0x000000ffff1c7224 */ /* 0x000fe400078e00ff */
[----:B------:R0:W-:Y:S03]  /*91f0*/  STL [R1+0x4], R0 ;  /* 0x0000040001007387 */ /* 0x0001e60000100800 */
[----:B------:R-:W-:-:S13]  /*9200*/  PLOP3.LUT P0, PT, PT, PT, UP0, 0x80, 0x0 ;  /* 0x000000000000781c */ /* 0x000fda0003f0f008 */
[----:B0-----:R-:W-:Y:S05]  /*9210*/  @P0 BRA `(.L_x_228) ;  /* 0x0000005000e00947 */ /* 0x001fea0003800000 */
[----:B------:R-:W0:Y:S01]  /*9220*/  S2R R10, SR_TID.X ;  /* 0x00000000000a7919 */ /* 0x000e220000002100 */
[----:B------:R-:W1:Y:S01]  /*9230*/  S2UR UR4, SR_CgaCtaId ;  /* 0x00000000000479c3 */ /* 0x000e620000008800 */
[----:B------:R-:W-:Y:S01]  /*9240*/  MOV R22, 0x400 ;  /* 0x0000040000167802 */ /* 0x000fe20000000f00 */
[----:B------:R-:W-:Y:S01]  /*9250*/  IMAD.MOV.U32 R28, RZ, RZ, RZ ;  /* 0x000000ffff1c7224 */ /* 0x000fe200078e00ff */
[----:B------:R-:W-:Y:S02]  /*9260*/  ULOP3.LUT UR46, UR39, 0x2, URZ, 0xfc, !UPT ;  /* 0x00000002272e7892 */ /* 0x000fe4000f8efc3f */
[----:B------:R-:W-:Y:S01]  /*9270*/  ULOP3.LUT UR50, UR39, 0x1, URZ, 0xfc, !UPT ;  /* 0x0000000127327892 */ /* 0x000fe2000f8efc3f */
[----:B------:R-:W-:Y:S01]  /*9280*/  ULDC UR51, c[0x0][0xc] ;  /* 0x0000030000337ab9 */ /* 0x000fe20000000800 */
[C---:B0-----:R-:W-:Y:S01]  /*9290*/  IMAD.SHL.U32 R3, R10.reuse, 0x40, RZ ;  /* 0x000000400a037824 */ /* 0x041fe200078e00ff */
[----:B------:R-:W-:Y:S01]  /*92a0*/  SHF.R.U32.HI R5, RZ, 0x1, R10 ;  /* 0x00000001ff057819 */ /* 0x000fe2000001160a */
[----:B------:R-:W-:-:S02]  /*92b0*/  IMAD.SHL.U32 R2, R10, 0x20, RZ ;  /* 0x000000200a027824 */ /* 0x000fc400078e00ff */
[C---:B------:R-:W-:Y:S01]  /*92c0*/  IMAD.SHL.U32 R4, R10.reuse, 0x8, RZ ;  /* 0x000000080a047824 */ /* 0x040fe200078e00ff */
[----:B------:R-:W-:Y:S01]  /*92d0*/  LOP3.LUT R0, R3, 0x180, RZ, 0xc0, !PT ;  /* 0x0000018003007812 */ /* 0x000fe200078ec0ff */
[----:B------:R-:W-:Y:S01]  /*92e0*/  IMAD.SHL.U32 R9, R10, 0x4, RZ ;  /* 0x000000040a097824 */ /* 0x000fe200078e00ff */
[----:B------:R-:W-:Y:S01]  /*92f0*/  LOP3.LUT R6, R2, 0x80, RZ, 0xc0, !PT ;  /* 0x0000008002067812 */ /* 0x000fe200078ec0ff */
[----:B------:R-:W-:Y:S01]  /*9300*/  IMAD.SHL.U32 R8, R10, 0x2, RZ ;  /* 0x000000020a087824 */ /* 0x000fe200078e00ff */
[----:B------:R-:W-:Y:S01]  /*9310*/  LOP3.LUT R5, R0, 0x30, R5, 0xf8, !PT ;  /* 0x0000003000057812 */ /* 0x000fe200078ef805 */
[----:B------:R-:W-:Y:S01]  /*9320*/  IMAD.SHL.U32 R0, R10, 0x10, RZ ;  /* 0x000000100a007824 */ /* 0x000fe200078e00ff */
[----:B------:R-:W-:Y:S02]  /*9330*/  LOP3.LUT R6, R6, 0x10, R10, 0xf8, !PT ;  /* 0x0000001006067812 */ /* 0x000fe400078ef80a */
[----:B------:R-:W-:Y:S02]  /*9340*/  LOP3.LUT R4, R5, 0x30, R4, 0x78, !PT ;  /* 0x0000003005047812 */ /* 0x000fe400078e7804 */
[----:B------:R-:W-:-:S02]  /*9350*/  LOP3.LUT R7, R0, 0x600, RZ, 0xc0, !PT ;  /* 0x0000060000077812 */ /* 0x000fc400078ec0ff */
[----:B------:R-:W-:Y:S02]  /*9360*/  LOP3.LUT R6, R6, 0x10, R9, 0x78, !PT ;  /* 0x0000001006067812 */ /* 0x000fe400078e7809 */
[--C-:B------:R-:W-:Y:S02]  /*9370*/  LOP3.LUT R7, R7, 0x60, R2.reuse, 0xf8, !PT ;  /* 0x0000006007077812 */ /* 0x100fe400078ef802 */
[----:B------:R-:W-:Y:S02]  /*9380*/  LOP3.LUT R3, R4, 0x640, R3, 0xf8, !PT ;  /* 0x0000064004037812 */ /* 0x000fe400078ef803 */
[----:B------:R-:W-:Y:S02]  /*9390*/  LOP3.LUT R7, R7, 0x100, R2, 0xf8, !PT ;  /* 0x0000010007077812 */ /* 0x000fe400078ef802 */
[----:B------:R-:W-:Y:S01]  /*93a0*/  LOP3.LUT R5, R0, 0x1b0, RZ, 0xc0, !PT ;  /* 0x000001b000057812 */ /* 0x000fe200078ec0ff */
[----:B------:R0:W-:Y:S01]  /*93b0*/  STL [R1+0x20], R3 ;  /* 0x0000200301007387 */ /* 0x0001e20000100800 */
[----:B------:R-:W-:Y:S01]  /*93c0*/  LOP3.LUT R4, R7, R6, RZ, 0xfc, !PT ;  /* 0x0000000607047212 */ /* 0x000fe200078efcff */
[----:B------:R-:W-:Y:S01]  /*93d0*/  IMAD.MOV.U32 R6, RZ, RZ, 0x1 ;  /* 0x00000001ff067424 */ /* 0x000fe200078e00ff */
[----:B------:R-:W-:-:S03]  /*93e0*/  LOP3.LUT R5, R5, 0x30, R8, 0x78, !PT ;  /* 0x0000003005057812 */ /* 0x000fc600078e7808 */
[----:B------:R1:W-:Y:S01]  /*93f0*/  STL [R1+0x1c], R4 ;  /* 0x00001c0401007387 */ /* 0x0003e20000100800 */
[----:B0-----:R-:W-:-:S03]  /*9400*/  LOP3.LUT R3, R10, 0x7f, RZ, 0xc0, !PT ;  /* 0x0000007f0a037812 */ /* 0x001fc600078ec0ff */
[----:B------:R0:W-:Y:S01]  /*9410*/  STL [R1+0x4], R6 ;  /* 0x0000040601007387 */ /* 0x0001e20000100800 */
[----:B------:R-:W-:Y:S01]  /*9420*/  SHF.R.U32.HI R3, RZ, 0x2, R3 ;  /* 0x00000002ff037819 */ /* 0x000fe20000011603 */
[----:B-1----:R-:W-:-:S03]  /*9430*/  IMAD.U32 R4, RZ, RZ, UR4 ;  /* 0x00000004ff047e24 */ /* 0x002fc6000f8e00ff */
[----:B------:R-:W-:Y:S02]  /*9440*/  LOP3.LUT R3, R3, 0x60, R2, 0xf8, !PT ;  /* 0x0000006003037812 */ /* 0x000fe400078ef802 */
[----:B------:R-:W-:Y:S01]  /*9450*/  LOP3.LUT R2, R5, 0x640, R0, 0xf8, !PT ;  /* 0x0000064005027812 */ /* 0x000fe200078ef800 */
[----:B------:R0:W-:Y:S01]  /*9460*/  STL [R1+0x14], R4 ;  /* 0x0000140401007387 */ /* 0x0001e20000100800 */
[----:B------:R-:W-:Y:S02]  /*9470*/  LEA R22, R4, R22, 0x18 ;  /* 0x0000001604167211 */ /* 0x000fe400078ec0ff */
[----:B------:R-:W-:Y:S01]  /*9480*/  LOP3.LUT R3, R3, 0x80, RZ, 0xfc, !PT ;  /* 0x0000008003037812 */ /* 0x000fe200078efcff */
[----:B------:R0:W-:Y:S01]  /*9490*/  STL [R1+0x30], RZ ;  /* 0x000030ff01007387 */ /* 0x0001e20000100800 */
[----:B------:R-:W-:-:S03]  /*94a0*/  IADD3 R0, R22, R2, RZ ;  /* 0x0000000216007210 */ /* 0x000fc60007ffe0ff */
[----:B------:R0:W-:Y:S04]  /*94b0*/  STL [R1+0x18], R2 ;  /* 0x0000180201007387 */ /* 0x0001e80000100800 */
[----:B------:R0:W-:Y:S02]  /*94c0*/  STL [R1+0x2c], R0 ;  /* 0x00002c0001007387 */ /* 0x0001e40000100800 */
.L_x_303:
[----:B------:R-:W-:Y:S01]  /*94d0*/  ULDC.64 UR4, c[0x0][0xc88] ;  /* 0x0003220000047ab9 */ /* 0x000fe20000000a00 */
[----:B------:R-:W-:Y:S01]  /*94e0*/  ULDC.64 UR6, c[0x0][0xa18] ;  /* 0x0002860000067ab9 */ /* 0x000fe20000000a00 */
[----:B------:R-:W-:Y:S01]  /*94f0*/  UIMAD.WIDE UR4, UR40, 0x4, UR4 ;  /* 0x00000004280478a5 */ /* 0x000fe2000f8e0204 */
[----:B------:R-:W-:-:S05]  /*9500*/  ULDC.64 UR8, c[0x0][0xa00] ;  /* 0x0002800000087ab9 */ /* 0x000fca0000000a00 */
[----:B0-23--:R-:W-:Y:S02]  /*9510*/  IMAD.U32 R2, RZ, RZ, UR4 ;  /* 0x00000004ff027e24 */ /* 0x00dfe4000f8e00ff */
[----:B------:R-:W-:Y:S01]  /*9520*/  IMAD.U32 R3, RZ, RZ, UR5 ;  /* 0x00000005ff037e24 */ /* 0x000fe2000f8e00ff */
[----:B------:R-:W-:-:S04]  /*9530*/  ULDC.64 UR4, c[0x0][0xa28] ;  /* 0x00028a0000047ab9 */ /* 0x000fc80000000a00 */
[----:B------:R-:W2:Y:S01]  /*9540*/  LDG.E R2, desc[UR48][R2.64] ;  /* 0x0000003002027981 */ /* 0x000ea2000c1e1900 */
[----:B------:R-:W-:Y:S02]  /*9550*/  UISETP.NE.U32.AND UP1, UPT, UR4, URZ, UPT ;  /* 0x0000003f0400728c */ /* 0x000fe4000bf25070 */
[----:B------:R-:W-:Y:S02]  /*9560*/  UISETP.NE.U32.AND UP0, UPT, UR6, URZ, UPT ;  /* 0x0000003f0600728c */ /* 0x000fe4000bf05070 */
[----:B------:R-:W-:Y:S02]  /*9570*/  UISETP.NE.AND.EX UP2, UPT, UR5, URZ, UPT, UP1 ;  /* 0x0000003f0500728c */ /* 0x000fe4000bf45310 */
[----:B------:R-:W-:Y:S02]  /*9580*/  UISETP.NE.AND.EX UP0, UPT, UR7, URZ, UPT, UP0 ;  /* 0x0000003f0700728c */ /* 0x000fe4000bf05300 */
[----:B------:R-:W-:Y:S02]  /*9590*/  UISETP.NE.U32.AND UP1, UPT, UR8, URZ, UPT ;  /* 0x0000003f0800728c */ /* 0x000fe4000bf25070 */
[----:B------:R-:W-:-:S02]  /*95a0*/  PLOP3.LUT P0, PT, PT, PT, UP2, 0x80, 0x0 ;  /* 0x000000000000781c */ /* 0x000fc40003f0f028 */
[----:B------:R-:W-:Y:S01]  /*95b0*/  UISETP.NE.AND.EX UP5, UPT, UR9, URZ, UPT, UP1 ;  /* 0x0000003f0900728c */ /* 0x000fe2000bfa5310 */
[----:B------:R-:W-:Y:S01]  /*95c0*/  PLOP3.LUT P1, PT, PT, PT, UP0, 0x80, 0x0 ;  /* 0x000000000000781c */ /* 0x000fe20003f2f008 */
[----:B------:R-:W-:Y:S02]  /*95d0*/  IMAD.MOV.U32 R5, RZ, RZ, RZ ;  /* 0x000000ffff057224 */ /* 0x000fe400078e00ff */
[----:B------:R-:W-:Y:S02]  /*95e0*/  UP2UR UR47, UPR, URZ, 0x20 ;  /* 0x000000203f2f7883 */ /* 0x000fe40008000000 */
[----:B------:R-:W-:Y:S02]  /*95f0*/  PLOP3.LUT P2, PT, PT, PT, UP5, 0x80, 0x0 ;  /* 0x000000000000781c */ /* 0x000fe40003f4f058 */
[----:B--2---:R-:W-:-:S13]  /*9600*/  R2UR UR44, R2 ;  /* 0x00000000022c72ca */ /* 0x004fda00000e0000 */
[----:B------:R-:W-:Y:S02]  /*9610*/  USHF.R.S32.HI UR45, URZ, 0x1f, UR44 ;  /* 0x0000001f3f2d7899 */ /* 0x000fe4000801142c */
[----:B------:R-:W-:Y:S02]  /*9620*/  @UP2 ULEA UR4, UP3, UR44, UR4, 0x2 ;  /* 0x000000042c042291 */ /* 0x000fe4000f86103f */
[----:B------:R-:W-:Y:S02]  /*9630*/  USHF.L.U32 UR36, UR44, 0x2, URZ ;  /* 0x000000022c247899 */ /* 0x000fe4000800063f */
[----:B------:R-:W-:Y:S02]  /*9640*/  @UP2 ULEA.HI.X UR5, UR44, UR5, UR45, 0x2, UP3 ;  /* 0x000000052c052291 */ /* 0x000fe400098f142d */
[----:B------:R-:W-:Y:S01]  /*9650*/  USHF.L.U64.HI UR37, UR44, 0x2, UR45 ;  /* 0x000000022c257899 */ /* 0x000fe2000801022d */
[----:B------:R-:W-:Y:S01]  /*9660*/  IMAD.U32 R2, RZ, RZ, UR4 ;  /* 0x00000004ff027e24 */ /* 0x000fe2000f8e00ff */
[----:B------:R-:W-:-:S02]  /*9670*/  @UP0 UIADD3 UR6, UP4, UR36, UR6, URZ ;  /* 0x0000000624060290 */ /* 0x000fc4000ff9e03f */
[----:B------:R-:W-:Y:S02]  /*9680*/  IMAD.U32 R3, RZ, RZ, UR5 ;  /* 0x00000005ff037e24 */ /* 0x000fe4000f8e00ff */
[----:B------:R-:W-:Y:S02]  /*9690*/  @UP0 UIADD3.X UR7, UR37, UR7, URZ, UP4, !UPT ;  /* 0x0000000725070290 */ /* 0x000fe4000a7fe43f */
[----:B------:R-:W-:Y:S01]  /*96a0*/  UIADD3 UR8, UP0, UR36, UR8, URZ ;  /* 0x0000000824087290 */ /* 0x000fe2000ff1e03f */
[----:B-----5:R0:W5:Y:S03]  /*96b0*/  @P0 LDG.E R0, desc[UR48][R2.64] ;  /* 0x0000003002000981 */ /* 0x020166000c1e1900 */
[----:B------:R-:W-:Y:S01]  /*96c0*/  UIADD3.X UR4, UR37, UR9, URZ, UP0, !UPT ;  /* 0x0000000925047290 */ /* 0x000fe200087fe43f */
[----:B0-----:R-:W-:Y:S02]  /*96d0*/  IMAD.U32 R2, RZ, RZ, UR6 ;  /* 0x00000006ff027e24 */ /* 0x001fe4000f8e00ff */
[----:B------:R-:W-:-:S05]  /*96e0*/  IMAD.U32 R3, RZ, RZ, UR7 ;  /* 0x00000007ff037e24 */ /* 0x000fca000f8e00ff */
[----:B------:R0:W2:Y:S02]  /*96f0*/  @P1 LDG.E R4, desc[UR48][R2.64] ;  /* 0x0000003002041981 */ /* 0x0000a4000c1e1900 */
[----:B0-----:R-:W-:Y:S02]  /*9700*/  IMAD.U32 R2, RZ, RZ, UR8 ;  /* 0x00000008ff027e24 */ /* 0x001fe4000f8e00ff */
[----:B------:R-:W-:-:S05]  /*9710*/  IMAD.U32 R3, RZ, RZ, UR4 ;  /* 0x00000004ff037e24 */ /* 0x000fca000f8e00ff */
[----:B------:R-:W3:Y:S01]  /*9720*/  @P2 LDG.E R5, desc[UR48][R2.64] ;  /* 0x0000003002052981 */ /* 0x000ee2000c1e1900 */
[----:B--2---:R-:W-:-:S03]  /*9730*/  @P1 R2UR UR41, R4 ;  /* 0x00000000042912ca */ /* 0x004fc600000e0000 */
[----:B---3--:R0:W-:Y:S01]  /*9740*/  STL [R1+0x28], R5 ;  /* 0x0000280501007387 */ /* 0x0081e20000100800 */
[----:B------:R-:W-:Y:S11]  /*9750*/  @P1 BRA `(.L_x_229) ;  /* 0x0000000000241947 */ /* 0x000ff60003800000 */
[----:B------:R-:W-:Y:S01]  /*9760*/  UISETP.NE.AND UP0, UPT, UR47, URZ, UPT ;  /* 0x0000003f2f00728c */ /* 0x000fe2000bf05270 */
[----:B------:R-:W-:-:S05]  /*9770*/  ULDC UR41, c[0x0][0x288] ;  /* 0x0000a20000297ab9 */ /* 0x000fca0000000800 */
[----:B------:R-:W-:-:S13]  /*9780*/  PLOP3.LUT P1, PT, PT, PT, UP0, 0x40, 0x0 ;  /* 0x000000000000781c */ /* 0x000fda0003f2e808 */
[----:B------:R-:W-:Y:S05]  /*9790*/  @P1 BRA `(.L_x_229) ;  /* 0x0000000000141947 */ /* 0x000fea0003800000 */
[----:B0-----:R-:W2:Y:S04]  /*97a0*/  LDG.E R5, desc[UR48][R2.64] ;  /* 0x0000003002057981 */ /* 0x001ea8000c1e1900 */
[----:B------:R-:W3:Y:S01]  /*97b0*/  LDG.E R4, desc[UR48][R2.64+0x4] ;  /* 0x0000043002047981 */ /* 0x000ee2000c1e1900 */
[----:B--2---:R-:W-:Y:S02]  /*97c0*/  R2UR UR4, R5 ;  /* 0x00000000050472ca */ /* 0x004fe400000e0000 */
[----:B---3--:R-:W-:-:S13]  /*97d0*/  R2UR UR41, R4 ;  /* 0x00000000042972ca */ /* 0x008fda00000e0000 */
[----:B------:R-:W-:-:S12]  /*97e0*/  UIADD3 UR41, -UR4, UR41, URZ ;  /* 0x0000002904297290 */ /* 0x000fd8000fffe13f */
.L_x_229:
[----:B------:R-:W-:Y:S01]  /*97f0*/  IMAD.U32 R4, RZ, RZ, UR44 ;  /* 0x0000002cff047e24 */ /* 0x000fe2000f8e00ff */
[----:B------:R-:W-:Y:S01]  /*9800*/  UMOV UR38, URZ ;  /* 0x0000003f00267c82 */ /* 0x000fe20008000000 */
[----:B------:R-:W-:Y:S01]  /*9810*/  ULDC.64 UR6, c[0x0][0xa20] ;  /* 0x0002880000067ab9 */ /* 0x000fe20000000a00 */
[----:B-----5:R-:W-:Y:S01]  /*9820*/  @P0 R2UR UR38, R0 ;  /* 0x00000000002602ca */ /* 0x020fe200000e0000 */
[----:B------:R-:W-:Y:S01]  /*9830*/  ULDC.64 UR4, c[0x0][0x418] ;  /* 0x0001060000047ab9 */ /* 0x000fe20000000a00 */
[----:B------:R1:W-:Y:S01]  /*9840*/  STL [R1], R4 ;  /* 0x0000000401007387 */ /* 0x0003e20000100800 */
[----:B------:R-:W-:Y:S01]  /*9850*/  ISETP.NE.U32.AND P0, PT, RZ, UR6, PT ;  /* 0x00000006ff007c0c */ /* 0x000fe2000bf05070 */
[----:B------:R-:W-:Y:S01]  /*9860*/  UISETP.NE.U32.AND UP0, UPT, UR4, URZ, UPT ;  /* 0x0000003f0400728c */ /* 0x000fe2000bf05070 */
[----:B------:R-:W-:Y:S02]  /*9870*/  ULDC UR42, c[0x0][0x2f0] ;  /* 0x0000bc00002a7ab9 */ /* 0x000fe40000000800 */
[----:B------:R-:W-:Y:S01]  /*9880*/  ISETP.NE.AND.EX P0, PT, RZ, UR7, PT, P0 ;  /* 0x00000007ff007c0c */ /* 0x000fe2000bf05300 */
[----:B------:R-:W-:Y:S01]  /*9890*/  UISETP.NE.AND.EX UP0, UPT, UR5, URZ, UPT, UP0 ;  /* 0x0000003f0500728c */ /* 0x000fe2000bf05300 */
[----:B------:R-:W-:-:S03]  /*98a0*/  ULDC UR4, c[0x0][0x424] ;  /* 0x0001090000047ab9 */ /* 0x000fc60000000800 */
[----:B------:R-:W-:-:S04]  /*98b0*/  USEL UR4, UR4, 0x1, UP0 ;  /* 0x0000000104047887 */ /* 0x000fc80008000000 */
[----:B------:R-:W-:-:S04]  /*98c0*/  UIMAD UR42, UR4, UR42, URZ ;  /* 0x0000002a042a72a4 */ /* 0x000fc8000f8e023f */
[----:B-1----:R-:W-:Y:S08]  /*98d0*/  @!P0 BRA `(.L_x_230) ;  /* 0x00000000001c8947 */ /* 0x002ff00003800000 */
[----:B------:R-:W-:-:S04]  /*98e0*/  UIADD3 UR4, UP0, UR36, UR6, URZ ;  /* 0x0000000624047290 */ /* 0x000fc8000ff1e03f */
[----:B------:R-:W-:Y:S02]  /*98f0*/  UIADD3.X UR5, UR37, UR7, URZ, UP0, !UPT ;  /* 0x0000000725057290 */ /* 0x000fe400087fe43f */
[----:B------:R-:W-:-:S04]  /*9900*/  IMAD.U32 R2, RZ, RZ, UR4 ;  /* 0x00000004ff027e24 */ /* 0x000fc8000f8e00ff */
[----:B------:R-:W-:-:S05]  /*9910*/  IMAD.U32 R3, RZ, RZ, UR5 ;  /* 0x00000005ff037e24 */ /* 0x000fca000f8e00ff */
[----:B------:R-:W2:Y:S02]  /*9920*/  LDG.E R2, desc[UR48][R2.64] ;  /* 0x0000003002027981 */ /* 0x000ea4000c1e1900 */
[----:B--2---:R-:W-:Y:S01]  /*9930*/  R2UR UR42, R2 ;  /* 0x00000000022a72ca */ /* 0x004fe200000e0000 */
[----:B------:R-:W-:-:S14]  /*9940*/  BRA `(.L_x_231) ;  /* 0x00000000002c7947 */ /* 0x000fdc0003800000 */
.L_x_230:
[----:B------:R-:W-:Y:S02]  /*9950*/  ULDC.64 UR4, c[0x0][0xa08] ;  /* 0x0002820000047ab9 */ /* 0x000fe40000000a00 */
[----:B------:R-:W-:-:S04]  /*9960*/  ISETP.NE.U32.AND P0, PT, RZ, UR4, PT ;  /* 0x00000004ff007c0c */ /* 0x000fc8000bf05070 */
[----:B------:R-:W-:-:S13]  /*9970*/  ISETP.NE.AND.EX P0, PT, RZ, UR5, PT, P0 ;  /* 0x00000005ff007c0c */ /* 0x000fda000bf05300 */
[----:B------:R-:W-:Y:S05]  /*9980*/  @!P0 BRA `(.L_x_231) ;  /* 0x00000000001c8947 */ /* 0x000fea0003800000 */
[----:B------:R-:W1:Y:S02]  /*9990*/  LDC.64 R2, c[0x0][0xa08] ;  /* 0x00028200ff027b82 */ /* 0x000e640000000a00 */
[----:B-1----:R-:W-:-:S05]  /*99a0*/  IMAD.WIDE R2, R4, 0x4, R2 ;  /* 0x0000000404027825 */ /* 0x002fca00078e0202 */
[----:B------:R-:W2:Y:S04]  /*99b0*/  LDG.E R4, desc[UR48][R2.64] ;  /* 0x0000003002047981 */ /* 0x000ea8000c1e1900 */
[----:B------:R-:W3:Y:S01]  /*99c0*/  LDG.E R0, desc[UR48][R2.64+0x4] ;  /* 0x0000043002007981 */ /* 0x000ee2000c1e1900 */
[----:B--2---:R-:W-:Y:S02]  /*99d0*/  R2UR UR42, R4 ;  /* 0x00000000042a72ca */ /* 0x004fe400000e0000 */
[----:B---3--:R-:W-:-:S13]  /*99e0*/  R2UR UR4, R0 ;  /* 0x00000000000472ca */ /* 0x008fda00000e0000 */
[----:B------:R-:W-:-:S12]  /*99f0*/  UIADD3 UR42, -UR42, UR4, URZ ;  /* 0x000000042a2a7290 */ /* 0x000fd8000fffe13f */
.L_x_231:
[----:B------:R-:W-:Y:S01]  /*9a00*/  UIADD3 UR42, -UR38, UR42, URZ ;  /* 0x0000002a262a7290 */ /* 0x000fe2000fffe13f */
[----:B------:R-:W-:Y:S03]  /*9a10*/  BSSY B7, `(.L_x_232) ;  /* 0x000041f000077945 */ /* 0x000fe60003800000 */
[----:B------:R-:W-:Y:S02]  /*9a20*/  UIADD3 UR4, UR42, 0x9f, URZ ;  /* 0x0000009f2a047890 */ /* 0x000fe4000fffe03f */
[----:B------:R-:W-:Y:S02]  /*9a30*/  ISETP.LT.AND P0, PT, RZ, UR42, PT ;  /* 0x0000002aff007c0c */ /* 0x000fe4000bf01270 */
[----:B------:R-:W-:-:S04]  /*9a40*/  UIMAD.WIDE UR4, UR4, 0x66666667, URZ ;  /* 0x66666667040478a5 */ /* 0x000fc8000f8e023f */
[----:B------:R-:W-:-:S04]  /*9a50*/  USHF.R.U32.HI UR43, URZ, 0x1f, UR5 ;  /* 0x0000001f3f2b7899 */ /* 0x000fc80008011605 */
[----:B------:R-:W-:-:S03]  /*9a60*/  ULEA.HI.SX32 UR43, UR5, UR43, 0x1a ;  /* 0x0000002b052b7291 */ /* 0x000fc6000f8fd23f */
[----:B------:R-:W-:Y:S09]  /*9a70*/  @P0 BRA `(.L_x_233) ;  /* 0x0000000000440947 */ /* 0x000ff20003800000 */
[----:B------:R-:W1:Y:S02]  /*9a80*/  S2R R0, SR_TID.X ;  /* 0x0000000000007919 */ /* 0x000e640000002100 */
[----:B-1----:R-:W-:-:S04]  /*9a90*/  LOP3.LUT R0, R0, 0x7f, RZ, 0xc0, !PT ;  /* 0x0000007f00007812 */ /* 0x002fc800078ec0ff */
[----:B------:R-:W-:-:S13]  /*9aa0*/  ISETP.NE.AND P0, PT, R0, RZ, PT ;  /* 0x000000ff0000720c */ /* 0x000fda0003f05270 */
[----:B------:R-:W-:Y:S05]  /*9ab0*/  @P0 BRA `(.L_x_234) ;  /* 0x0000004000500947 */ /* 0x000fea0003800000 */
[----:B0-----:R-:W0:Y:S01]  /*9ac0*/  S2R R5, SR_LANEID ;  /* 0x0000000000057919 */ /* 0x001e220000000000 */
[----:B------:R-:W-:Y:S01]  /*9ad0*/  VOTEU.ANY UR4, UPT, PT ;  /* 0x0000000000047886 */ /* 0x000fe200038e0100 */
[----:B------:R-:W1:Y:S01]  /*9ae0*/  LDC.64 R2, c[0x0][0xc60] ;  /* 0x00031800ff027b82 */ /* 0x000e620000000a00 */
[----:B------:R-:W0:Y:S02]  /*9af0*/  FLO.U32 R0, UR4 ;  /* 0x0000000400007d00 */ /* 0x000e2400080e0000 */
[----:B0-----:R-:W-:-:S06]  /*9b00*/  ISETP.EQ.U32.AND P0, PT, R0, R5, PT ;  /* 0x000000050000720c */ /* 0x001fcc0003f02070 */
[----:B------:R-:W1:Y:S07]  /*9b10*/  POPC R5, UR4 ;  /* 0x0000000400057d09 */ /* 0x000e6e0008000000 */
[----:B-1----:R-:W2:Y:S01]  /*9b20*/  @P0 ATOMG.E.ADD.STRONG.GPU PT, R3, desc[UR48][R2.64], R5 ;  /* 0x00000005020309a8 */ /* 0x002ea200081ee1f0 */
[----:B------:R-:W0:Y:S02]  /*9b30*/  S2R R4, SR_LTMASK ;  /* 0x0000000000047919 */ /* 0x000e240000003900 */
[----:B0-----:R-:W-:-:S04]  /*9b40*/  LOP3.LUT R4, R4, UR4, RZ, 0xc0, !PT ;  /* 0x0000000404047c12 */ /* 0x001fc8000f8ec0ff */
[----:B------:R-:W0:Y:S01]  /*9b50*/  POPC R7, R4 ;  /* 0x0000000400077309 */ /* 0x000e220000000000 */
[----:B--2---:R-:W0:Y:S02]  /*9b60*/  SHFL.IDX PT, R0, R3, R0, 0x1f ;  /* 0x00001f0003007589 */ /* 0x004e2400000e0000 */
[----:B0-----:R-:W-:Y:S01]  /*9b70*/  IADD3 R16, R0, UR51, R7 ;  /* 0x0000003300107c10 */ /* 0x001fe2000fffe007 */
[----:B------:R-:W-:Y:S06]  /*9b80*/  BRA `(.L_x_234) ;  /* 0x00000040001c7947 */ /* 0x000fec0003800000 */
.L_x_233:
[----:B------:R-:W-:Y:S01]  /*9b90*/  VIADD R0, R22, 0xe000 ;  /* 0x0000e00016007836 */ /* 0x000fe20000000000 */
[----:B------:R-:W-:Y:S04]  /*9ba0*/  BSSY B6, `(.L_x_235) ;  /* 0x0000013000067945 */ /* 0x000fe80003800000 */
[----:B------:R-:W-:-:S13]  /*9bb0*/  LOP3.LUT P0, RZ, R0, 0x1bf, RZ, 0xc0, !PT ;  /* 0x000001bf00ff7812 */ /* 0x000fda000780c0ff */
[----:B------:R-:W-:Y:S05]  /*9bc0*/  @!P0 BRA `(.L_x_236) ;  /* 0x0000000000408947 */ /* 0x000fea0003800000 */
[----:B------:R-:W-:Y:S01]  /*9bd0*/  MOV R2, 0x0 ;  /* 0x0000000000027802 */ /* 0x000fe20000000f00 */
[----:B------:R-:W-:Y:S01]  /*9be0*/  ULDC.64 UR6, c[0x4][0x98] ;  /* 0x0100260000067ab9 */ /* 0x000fe20000000a00 */
[----:B------:R-:W-:Y:S01]  /*9bf0*/  ULDC.64 UR8, c[0x4][0xa0] ;  /* 0x0100280000087ab9 */ /* 0x000fe20000000a00 */
[----:B------:R-:W-:Y:S01]  /*9c00*/  ULDC.64 UR4, c[0x4][0x8] ;  /* 0x0100020000047ab9 */ /* 0x000fe20000000a00 */
[----:B------:R-:W-:Y:S01]  /*9c10*/  IMAD.U32 R4, RZ, RZ, UR6 ;  /* 0x00000006ff047e24 */ /* 0x000fe2000f8e00ff */
[----:B0-----:R-:W-:Y:S01]  /*9c20*/  MOV R5, UR7 ;  /* 0x0000000700057c02 */ /* 0x001fe20008000f00 */
        /* <DEDUP_REMOVED lines=10> */
.L_x_236:
[----:B------:R-:W-:Y:S05]  /*9cd0*/  BSYNC B6 ;  /* 0x0000000000067941 */ /* 0x000fea0003800000 */
.L_x_235:
[----:B------:R-:W2:Y:S01]  /*9ce0*/  LDL.LU R19, [R1+0xc] ;  /* 0x00000c0001137983 */ /* 0x000ea20000300800 */
[----:B------:R-:W-:Y:S01]  /*9cf0*/  VIADD R0, R22, 0x6000 ;  /* 0x0000600016007836 */ /* 0x000fe20000000000 */
[----:B------:R-:W-:Y:S04]  /*9d00*/  BSSY B6, `(.L_x_237) ;  /* 0x0000016000067945 */ /* 0x000fe80003800000 */
[----:B------:R-:W-:Y:S02]  /*9d10*/  LOP3.LUT P0, RZ, R0, 0x1bf, RZ, 0xc0, !PT ;  /* 0x000001bf00ff7812 */ /* 0x000fe4000780c0ff */
[----:B--2---:R-:W-:-:S11]  /*9d20*/  LOP3.LUT R19, R19, 0xfffffffe, RZ, 0xc0, !PT ;  /* 0xfffffffe13137812 */ /* 0x004fd600078ec0ff */
[----:B------:R-:W-:-:S05]  /*9d30*/  @P0 LOP3.LUT R19, R19, 0x1, RZ, 0xfc, !PT ;  /* 0x0000000113130812 */ /* 0x000fca00078efcff */
[----:B------:R1:W-:Y:S01]  /*9d40*/  STL [R1+0xc], R19 ;  /* 0x00000c1301007387 */ /* 0x0003e20000100800 */
[----:B------:R-:W-:Y:S05]  /*9d50*/  @!P0 BRA `(.L_x_238) ;  /* 0x0000000000408947 */ /* 0x000fea0003800000 */
[----:B------:R-:W-:Y:S01]  /*9d60*/  MOV R2, 0x0 ;  /* 0x0000000000027802 */ /* 0x000fe20000000f00 */
[----:B------:R-:W-:Y:S01]  /*9d70*/  ULDC.64 UR6, c[0x4][0x98] ;  /* 0x0100260000067ab9 */ /* 0x000fe20000000a00 */
[----:B------:R-:W-:Y:S01]  /*9d80*/  ULDC.64 UR8, c[0x4][0xa0] ;  /* 0x0100280000087ab9 */ /* 0x000fe20000000a00 */
[----:B------:R-:W-:Y:S01]  /*9d90*/  ULDC.64 UR4, c[0x4][0x10] ;  /* 0x0100040000047ab9 */ /* 0x000fe20000000a00 */
[----:B------:R-:W-:Y:S01]  /*9da0*/  IMAD.U32 R4, RZ, RZ, UR6 ;  /* 0x00000006ff047e24 */ /* 0x000fe2000f8e00ff */
[----:B------:R-:W-:Y:S01]  /*9db0*/  MOV R8, 0x70 ;  /* 0x0000007000087802 */ /* 0x000fe20000000f00 */
[----:B------:R-:W2:Y:S01]  /*9dc0*/  LDC.64 R2, c[0x4][R2] ;  /* 0x0100000002027b82 */ /* 0x000ea20000000a00 */
[----:B0-----:R-:W-:Y:S02]  /*9dd0*/  IMAD.U32 R5, RZ, RZ, UR7 ;  /* 0x00000007ff057e24 */ /* 0x001fe4000f8e00ff */
[----:B------:R-:W-:Y:S02]  /*9de0*/  IMAD.U32 R6, RZ, RZ, UR8 ;  /* 0x00000008ff067e24 */ /* 0x000fe4000f8e00ff */
[----:B------:R-:W-:-:S02]  /*9df0*/  IMAD.U32 R7, RZ, RZ, UR9 ;  /* 0x00000009ff077e24 */ /* 0x000fc4000f8e00ff */
[----:B------:R-:W-:Y:S02]  /*9e00*/  IMAD.U32 R10, RZ, RZ, UR4 ;  /* 0x00000004ff0a7e24 */ /* 0x000fe4000f8e00ff */
[----:B------:R-:W-:Y:S02]  /*9e10*/  IMAD.U32 R11, RZ, RZ, UR5 ;  /* 0x00000005ff0b7e24 */ /* 0x000fe4000f8e00ff */
[----:B------:R-:W-:Y:S02]  /*9e20*/  IMAD.MOV.U32 R12, RZ, RZ, 0x1 ;  /* 0x00000001ff0c7424 */ /* 0x000fe400078e00ff */
[----:B------:R-:W-:-:S07]  /*9e30*/  IMAD.MOV.U32 R13, RZ, RZ, RZ ;  /* 0x000000ffff0d7224 */ /* 0x000fce00078e00ff */
[----:B------:R-:W-:-:S07]  /*9e40*/  LEPC R20, `(.L_x_238) ;  /* 0x000000001014794e */ /* 0x000fce0000000000 */
[----:B-12---:R-:W-:Y:S05]  /*9e50*/  CALL.ABS.NOINC R2 ;  /* 0x0000000002007343 */ /* 0x006fea0003c00000 */
.L_x_238:
[----:B------:R-:W-:Y:S05]  /*9e60*/  BSYNC B6 ;  /* 0x0000000000067941 */ /* 0x000fea0003800000 */
.L_x_237:
        /* <DEDUP_REMOVED lines=8> */
[----:B------:R-:W-:Y:S02]  /*9ef0*/  IMAD.U32 R4, RZ, RZ, UR6 ;  /* 0x00000006ff047e24 */ /* 0x000fe4000f8e00ff */
[----:B------:R-:W2:Y:S01]  /*9f00*/  LDC.64 R2, c[0x4][R2] ;  /* 0x0100000002027b82 */ /* 0x000ea20000000a00 */
[----:B0-----:R-:W-:Y:S02]  /*9f10*/  IMAD.U32 R5, RZ, RZ, UR7 ;  /* 0x00000007ff057e24 */ /* 0x001fe4000f8e00ff */
        /* <DEDUP_REMOVED lines=8> */
[----:B-12---:R-:W-:Y:S05]  /*9fa0*/  CALL.ABS.NOINC R2 ;  /* 0x0000000002007343 */ /* 0x006fea0003c00000 */
.L_x_240:
[----:B------:R-:W-:Y:S05]  /*9fb0*/  BSYNC B6 ;  /* 0x0000000000067941 */ /* 0x000fea0003800000 */
.L_x_239:
[----:B------:R-:W-:Y:S01]  /*9fc0*/  IMAD.MOV.U32 R23, RZ, RZ, R19 ;  /* 0x000000ffff177224 */ /* 0x000fe200078e0013 */
        /* <DEDUP_REMOVED lines=18> */
[----:B01----:R-:W-:Y:S05]  /*a0f0*/  CALL.ABS.NOINC R2 ;  /* 0x0000000002007343 */ /* 0x003fea0003c00000 */
.L_x_242:
[----:B------:R-:W-:Y:S05]  /*a100*/  BSYNC B6 ;  /* 0x0000000000067941 */ /* 0x000fea0003800000 */
.L_x_241:
[----:B------:R2:W3:Y:S01]  /*a110*/  LDL R20, [R1] ;  /* 0x0000000001147983 */ /* 0x0004e20000100800 */
[----:B------:R-:W-:Y:S01]  /*a120*/  ULDC.64 UR4, c[0x0][0x9f8] ;  /* 0x00027e0000047ab9 */ /* 0x000fe20000000a00 */
[----:B-1----:R-:W1:Y:S01]  /*a130*/  LDC R19, c[0x0][0x430] ;  /* 0x00010c00ff137b82 */ /* 0x002e620000000800 */
[----:B------:R-:W-:-:S04]  /*a140*/  UISETP.NE.U32.AND UP0, UPT, UR4, URZ, UPT ;  /* 0x0000003f0400728c */ /* 0x000fc8000bf05070 */
[----:B------:R-:W-:-:S06]  /*a150*/  UISETP.NE.AND.EX UP0, UPT, UR5, URZ, UPT, UP0 ;  /* 0x0000003f0500728c */ /* 0x000fcc000bf05300 */
[----:B------:R-:W-:-:S05]  /*a160*/  PLOP3.LUT P0, PT, PT, PT, UP0, 0x80, 0x0 ;  /* 0x000000000000781c */ /* 0x000fca0003f0f008 */
[----:B------:R-:W-:-:S04]  /*a170*/  @UP0 UIADD3 UR4, UP1, UR36, UR4, URZ ;  /* 0x0000000424040290 */ /* 0x000fc8000ff3e03f */
[----:B------:R-:W-:Y:S02]  /*a180*/  @UP0 UIADD3.X UR5, UR37, UR5, URZ, UP1, !UPT ;  /* 0x0000000525050290 */ /* 0x000fe40008ffe43f */
[----:B------:R-:W-:-:S04]  /*a190*/  IMAD.U32 R2, RZ, RZ, UR4 ;  /* 0x00000004ff027e24 */ /* 0x000fc8000f8e00ff */
[----:B------:R-:W-:-:S05]  /*a1a0*/  IMAD.U32 R3, RZ, RZ, UR5 ;  /* 0x00000005ff037e24 */ /* 0x000fca000f8e00ff */
[----:B---3--:R-:W3:Y:S01]  /*a1b0*/  @P0 LDG.E R20, desc[UR48][R2.64] ;  /* 0x0000003002140981 */ /* 0x008ee2000c1e1900 */
[----:B-1----:R-:W-:Y:S01]  /*a1c0*/  ISETP.NE.AND P2, PT, R19, 0x1, PT ;  /* 0x000000011300780c */ /* 0x002fe20003f45270 */
[----:B------:R-:W-:Y:S01]  /*a1d0*/  UMOV UR4, 0xffffffff ;  /* 0xffffffff00047882 */ /* 0x000fe20000000000 */
[----:B------:R-:W-:-:S11]  /*a1e0*/  LOP3.LUT R23, R23, 0xfffffff7, RZ, 0xc0, !PT ;  /* 0xfffffff717177812 */ /* 0x000fd600078ec0ff */
[----:B------:R-:W-:Y:S01]  /*a1f0*/  @P2 LOP3.LUT R23, R23, 0x8, RZ, 0xfc, !PT ;  /* 0x0000000817172812 */ /* 0x000fe200078efcff */
[----:B---3--:R2:W-:Y:S04]  /*a200*/  @P0 STL [R1], R20 ;  /* 0x0000001401000387 */ /* 0x0085e80000100800 */
[----:B------:R2:W-:Y:S01]  /*a210*/  STL [R1+0xc], R23 ;  /* 0x00000c1701007387 */ /* 0x0005e20000100800 */
[----:B------:R-:W-:Y:S05]  /*a220*/  BRA.DIV UR4, `(.L_x_243) ;  /* 0x0000004a045c7947 */ /* 0x000fea000b800000 */
.L_x_323:
[----:B------:R-:W1:Y:S01]  /*a230*/  S2R R0, SR_TID.X ;  /* 0x0000000000007919 */ /* 0x000e620000002100 */
[----:B------:R-:W-:Y:S01]  /*a240*/  UMOV UR4, 0xa0 ;  /* 0x000000a000047882 */ /* 0x000fe20000000000 */
[----:B0-----:R-:W0:Y:S01]  /*a250*/  @P2 LDC R5, c[0x0][0x434] ;  /* 0x00010d00ff052b82 */ /* 0x001e220000000800 */
[----:B------:R-:W-:Y:S01]  /*a260*/  UIMAD UR4, UR43, UR4, -0xa0 ;  /* 0xffffff602b0474a4 */ /* 0x000fe2000f8e0204 */
[----:B------:R-:W3:Y:S01]  /*a270*/  S2R R9, SR_TID.X ;  /* 0x0000000000097919 */ /* 0x000ee20000002100 */
[----:B------:R-:W-:Y:S01]  /*a280*/  SHF.R.S32.HI R14, RZ, 0x1f, R20 ;  /* 0x0000001fff0e7819 */ /* 0x000fe20000011414 */
[----:B------:R-:W-:Y:S01]  /*a290*/  IMAD.MOV.U32 R13, RZ, RZ, R23 ;  /* 0x000000ffff0d7224 */ /* 0x000fe200078e0017 */
[----:B------:R-:W4:Y:S03]  /*a2a0*/  S2R R12, SR_TID.X ;  /* 0x00000000000c7919 */ /* 0x000f260000002100 */
[----:B------:R0:W-:Y:S01]  /*a2b0*/  STL [R1+0x10], R14 ;  /* 0x0000100e01007387 */ /* 0x0001e20000100800 */
[C---:B-1----:R-:W-:Y:S01]  /*a2c0*/  LOP3.LUT R2, R0.reuse, 0x7f, RZ, 0xc0, !PT ;  /* 0x0000007f00027812 */ /* 0x042fe200078ec0ff */
[----:B------:R-:W-:-:S03]  /*a2d0*/  IMAD.SHL.U32 R0, R0, 0x20, RZ ;  /* 0x0000002000007824 */ /* 0x000fc600078e00ff */
[----:B------:R-:W-:Y:S02]  /*a2e0*/  SHF.R.U32.HI R2, RZ, 0x2, R2 ;  /* 0x00000002ff027819 */ /* 0x000fe40000011602 */
[----:B---3--:R-:W-:Y:S02]  /*a2f0*/  LOP3.LUT R9, R9, 0x7f, RZ, 0xc0, !PT ;  /* 0x0000007f09097812 */ /* 0x008fe400078ec0ff */
[----:B------:R-:W-:Y:S01]  /*a300*/  LOP3.LUT R0, R2, 0x60, R0, 0xf8, !PT ;  /* 0x0000006002007812 */ /* 0x000fe200078ef800 */
[----:B----4-:R-:W-:Y:S01]  /*a310*/  IMAD.SHL.U32 R12, R12, 0x20, RZ ;  /* 0x000000200c0c7824 */ /* 0x010fe200078e00ff */
[----:B------:R-:W-:-:S03]  /*a320*/  SHF.R.U32.HI R9, RZ, 0x2, R9 ;  /* 0x00000002ff097819 */ /* 0x000fc60000011609 */
[----:B------:R-:W-:Y:S01]  /*a330*/  VIADD R8, R0, UR4 ;  /* 0x0000000400087c36 */ /* 0x000fe20008000000 */
[----:B------:R-:W-:Y:S01]  /*a340*/  LOP3.LUT R12, R9, 0x60, R12, 0xf8, !PT ;  /* 0x00000060090c7812 */ /* 0x000fe200078ef80c */
[----:B------:R-:W1:Y:S03]  /*a350*/  @P2 LDC R0, c[0x0][0x438] ;  /* 0x00010e00ff002b82 */ /* 0x000e660000000800 */
[C---:B------:R-:W-:Y:S01]  /*a360*/  ISETP.GE.AND P1, PT, R8.reuse, UR42, PT ;  /* 0x0000002a08007c0c */ /* 0x040fe2000bf26270 */
[----:B------:R-:W-:Y:S01]  /*a370*/  VIADD R8, R8, UR38 ;  /* 0x0000002608087c36 */ /* 0x000fe20008000000 */
[----:B------:R-:W-:-:S03]  /*a380*/  LOP3.LUT R12, R12, 0x80, RZ, 0xfc, !PT ;  /* 0x000000800c0c7812 */ /* 0x000fc600078efcff */
[----:B0-----:R-:W-:-:S04]  /*a390*/  @P2 IMAD.HI.U32 R5, R8, R5, RZ ;  /* 0x0000000508052227 */ /* 0x001fc800078e00ff */
[----:B------:R-:W-:-:S04]  /*a3a0*/  IMAD.MOV.U32 R6, RZ, RZ, R8 ;  /* 0x000000ffff067224 */ /* 0x000fc800078e0008 */
[----:B------:R-:W0:Y:S01]  /*a3b0*/  @!P1 LDC.64 R2, c[0x0][0x428] ;  /* 0x00010a00ff029b82 */ /* 0x000e220000000a00 */
[----:B-1----:R-:W-:-:S07]  /*a3c0*/  @P2 SHF.R.U32.HI R6, RZ, R0, R5 ;  /* 0x00000000ff062219 */ /* 0x002fce0000011605 */
[----:B------:R-:W1:Y:S01]  /*a3d0*/  @!P1 LDC.64 R4, c[0x0][0x418] ;  /* 0x00010600ff049b82 */ /* 0x000e620000000a00 */
[----:B------:R-:W-:Y:S01]  /*a3e0*/  @!P1 SHF.R.S32.HI R7, RZ, 0x1f, R6 ;  /* 0x0000001fff079819 */ /* 0x000fe20000011406 */
[----:B0-----:R-:W-:-:S04]  /*a3f0*/  @!P1 IMAD R0, R14, R2, RZ ;  /* 0x000000020e009224 */ /* 0x001fc800078e02ff */
[C---:B------:R-:W-:Y:S02]  /*a400*/  @!P1 IMAD R0, R20.reuse, R3, R0 ;  /* 0x0000000314009224 */ /* 0x040fe400078e0200 */
[----:B------:R-:W-:-:S05]  /*a410*/  @!P1 IMAD.WIDE.U32 R2, R20, R2, R6 ;  /* 0x0000000214029225 */ /* 0x000fca00078e0006 */
[----:B------:R-:W-:Y:S02]  /*a420*/  @!P1 IADD3 R0, R3, R0, RZ ;  /* 0x0000000003009210 */ /* 0x000fe40007ffe0ff */
[C---:B-1----:R-:W-:Y:S01]  /*a430*/  @!P1 LEA R10, P0, R2.reuse, R4, 0x2 ;  /* 0x00000004020a9211 */ /* 0x042fe200078010ff */
[----:B------:R-:W0:Y:S03]  /*a440*/  @P2 LDC R3, c[0x0][0x434] ;  /* 0x00010d00ff032b82 */ /* 0x000e260000000800 */
[----:B------:R-:W-:Y:S01]  /*a450*/  @!P1 LEA.HI.X R11, R2, R5, R0, 0x2, P0 ;  /* 0x00000005020b9211 */ /* 0x000fe200000f1400 */
[----:B------:R-:W-:Y:S02]  /*a460*/  VIADD R0, R12, UR4 ;  /* 0x000000040c007c36 */ /* 0x000fe40008000000 */
[----:B------:R-:W-:Y:S02]  /*a470*/  IMAD.MOV R6, RZ, RZ, -R6 ;  /* 0x000000ffff067224 */ /* 0x000fe400078e0a06 */
[----:B------:R-:W1:Y:S01]  /*a480*/  @P2 LDC R2, c[0x0][0x438] ;  /* 0x00010e00ff022b82 */ /* 0x000e620000000800 */
[C---:B------:R-:W-:Y:S01]  /*a490*/  ISETP.GE.AND P0, PT, R0.reuse, UR42, PT ;  /* 0x0000002a00007c0c */ /* 0x040fe2000bf06270 */
[----:B------:R-:W-:-:S02]  /*a4a0*/  VIADD R0, R0, UR38 ;  /* 0x0000002600007c36 */ /* 0x000fc40008000000 */
[----:B------:R-:W-:Y:S01]  /*a4b0*/  IMAD.MOV.U32 R5, RZ, RZ, RZ ;  /* 0x000000ffff057224 */ /* 0x000fe200078e00ff */
[----:B------:R-:W-:Y:S01]  /*a4c0*/  ISETP.GT.U32.OR P0, PT, R12, 0x9f, P0 ;  /* 0x0000009f0c00780c */ /* 0x000fe20000704470 */
[----:B------:R-:W-:Y:S02]  /*a4d0*/  IMAD.MOV.U32 R4, RZ, RZ, R0 ;  /* 0x000000ffff047224 */ /* 0x000fe400078e0000 */
[----:B------:R-:W-:Y:S02]  /*a4e0*/  IMAD R6, R19, R6, R8 ;  /* 0x0000000613067224 */ /* 0x000fe400078e0208 */
[----:B------:R-:W5:Y:S01]  /*a4f0*/  @!P1 LDG.E R5, desc[UR48][R10.64] ;  /* 0x000000300a059981 */ /* 0x000f62000c1e1900 */
[----:B0-----:R-:W-:-:S05]  /*a500*/  @P2 IMAD.HI.U32 R3, R0, R3, RZ ;  /* 0x0000000300032227 */ /* 0x001fca00078e00ff */
[----:B-1----:R-:W-:Y:S02]  /*a510*/  @P2 SHF.R.U32.HI R4, RZ, R2, R3 ;  /* 0x00000002ff042219 */ /* 0x002fe40000011603 */
[----:B------:R-:W0:Y:S02]  /*a520*/  @!P0 LDC.64 R2, c[0x0][0x428] ;  /* 0x00010a00ff028b82 */ /* 0x000e240000000a00 */
[--C-:B------:R-:W-:Y:S01]  /*a530*/  @!P0 SHF.R.S32.HI R9, RZ, 0x1f, R4.reuse ;  /* 0x0000001fff098819 */ /* 0x100fe20000011404 */
[----:B------:R-:W-:Y:S02]  /*a540*/  @!P0 IMAD.MOV.U32 R8, RZ, RZ, R4 ;  /* 0x000000ffff088224 */ /* 0x000fe400078e0004 */
[-C--:B0-----:R-:W-:Y:S02]  /*a550*/  @!P0 IMAD R7, R14, R2.reuse, RZ ;  /* 0x000000020e078224 */ /* 0x081fe400078e02ff */
[----:B------:R-:W-:-:S04]  /*a560*/  @!P0 IMAD.WIDE.U32 R8, R20, R2, R8 ;  /* 0x0000000214088225 */ /* 0x000fc800078e0008 */
[----:B------:R-:W-:Y:S02]  /*a570*/  @!P0 IMAD R7, R20, R3, R7 ;  /* 0x0000000314078224 */ /* 0x000fe400078e0207 */
[----:B------:R-:W0:Y:S02]  /*a580*/  @!P0 LDC.64 R2, c[0x0][0x418] ;  /* 0x00010600ff028b82 */ /* 0x000e240000000a00 */
[----:B------:R-:W-:Y:S01]  /*a590*/  @!P0 IMAD.IADD R7, R7, 0x1, R9 ;  /* 0x0000000107078824 */ /* 0x000fe200078e0209 */
[----:B------:R-:W-:Y:S02]  /*a5a0*/  LOP3.LUT R13, R13, 0xfffffffd, RZ, 0xc0, !PT ;  /* 0xfffffffd0d0d7812 */ /* 0x000fe400078ec0ff */
[----:B0-----:R-:W-:-:S04]  /*a5b0*/  @!P0 LEA R2, P1, R8, R2, 0x2 ;  /* 0x0000000208028211 */ /* 0x001fc800078210ff */
[----:B------:R-:W-:Y:S01]  /*a5c0*/  @!P0 LEA.HI.X R3, R8, R3, R7, 0x2, P1 ;  /* 0x0000000308038211 */ /* 0x000fe200008f1407 */
[----:B------:R-:W-:-:S06]  /*a5d0*/  IMAD.MOV.U32 R8, RZ, RZ, RZ ;  /* 0x000000ffff087224 */ /* 0x000fcc00078e00ff */
[----:B------:R0:W5:Y:S01]  /*a5e0*/  @!P0 LDG.E R8, desc[UR48][R2.64] ;  /* 0x0000003002088981 */ /* 0x000162000c1e1900 */
[----:B------:R-:W-:Y:S01]  /*a5f0*/  ISETP.GT.U32.AND P0, PT, R12, 0x9f, PT ;  /* 0x0000009f0c00780c */ /* 0x000fe20003f04070 */
[----:B0-----:R-:W-:-:S05]  /*a600*/  IMAD.U32 R3, RZ, RZ, UR46 ;  /* 0x0000002eff037e24 */ /* 0x001fca000f8e00ff */
[----:B------:R-:W-:-:S07]  /*a610*/  ISETP.NE.AND P2, PT, R3, 0x3, PT ;  /* 0x000000030300780c */ /* 0x000fce0003f45270 */
[----:B------:R-:W-:Y:S01]  /*a620*/  @P0 LOP3.LUT R13, R13, 0x2, RZ, 0xfc, !PT ;  /* 0x000000020d0d0812 */ /* 0x000fe200078efcff */
[----:B------:R-:W-:-:S03]  /*a630*/  IMAD.MOV R7, RZ, RZ, -R4 ;  /* 0x000000ffff077224 */ /* 0x000fc600078e0a04 */
[----:B------:R-:W-:Y:S01]  /*a640*/  LOP3.LUT R13, R13, 0xfffffffb, RZ, 0xc0, !PT ;  /* 0xfffffffb0d0d7812 */ /* 0x000fe200078ec0ff */
[----:B------:R-:W-:Y:S01]  /*a650*/  IMAD R2, R19, R7, R0 ;  /* 0x0000000713027224 */ /* 0x000fe200078e0200 */
[----:B------:R-:W-:Y:S02]  /*a660*/  SHF.R.S32.HI R0, RZ, 0x1f, R18 ;  /* 0x0000001fff007819 */ /* 0x000fe40000011412 */
[----:B------:R-:W-:-:S03]  /*a670*/  @P2 LOP3.LUT R13, R13, 0x4, RZ, 0xfc, !PT ;  /* 0x000000040d0d2812 */ /* 0x000fc600078efcff */
[----:B------:R0:W-:Y:S04]  /*a680*/  STL [R1+0x8], R0 ;  /* 0x0000080001007387 */ /* 0x0001e80000100800 */
[----:B------:R0:W-:Y:S01]  /*a690*/  STL [R1+0xc], R13 ;  /* 0x00000c0d01007387 */ /* 0x0001e20000100800 */
[----:B------:R-:W-:-:S04]  /*a6a0*/  IMAD.U32 R12, RZ, RZ, UR43 ;  /* 0x0000002bff0c7e24 */ /* 0x000fc8000f8e00ff */
[----:B------:R-:W-:Y:S01]  /*a6b0*/  VIADD R12, R12, 0xffffffff ;  /* 0xffffffff0c0c7836 */ /* 0x000fe20000000000 */
[----:B------:R-:W-:Y:S06]  /*a6c0*/  @!P2 BRA `(.L_x_244) ;  /* 0x000000000004a947 */ /* 0x000fec0003800000 */
[----:B------:R-:W-:Y:S01]  /*a6d0*/  BPT.TRAP 0x1 ;  /* 0x000000040000795c */ /* 0x000fe20000300000 */
.L_x_244:
[----:B0-----:R-:W3:Y:S01]  /*a6e0*/  LDL R0, [R1+0x4] ;  /* 0x0000040001007983 */ /* 0x001ee20000100800 */
[----:B------:R-:W-:Y:S01]  /*a6f0*/  IMAD R4, R28, 0x8, R22 ;  /* 0x000000081c047824 */ /* 0x000fe200078e0216 */
[----:B------:R-:W-:Y:S01]  /*a700*/  BSSY B0, `(.L_x_245) ;  /* 0x0000006000007945 */ /* 0x000fe20003800000 */
[----:B------:R-:W-:Y:S02]  /*a710*/  SHF.R.S32.HI R27, RZ, 0x1f, R6 ;  /* 0x0000001fff1b7819 */ /* 0x000fe40000011406 */
[----:B---3--:R-:W-:-:S04]  /*a720*/  SHF.L.U32 R0, R0, 0x1f, RZ ;  /* 0x0000001f00007819 */ /* 0x008fc800000006ff */
[----:B------:R-:W0:Y:S01]  /*a730*/  SYNCS.PHASECHK.TRANS64.TRYWAIT P0, [R4+URZ+0x13280], R0 ;  /* 0x01328000040075a7 */ /* 0x000e22000800017f */
[----:B------:R1:W-:Y:S02]  /*a740*/  STL [R1+0x24], R0 ;  /* 0x0000240001007387 */ /* 0x0003e40000100800 */
[----:B01----:R-:W-:Y:S05]  /*a750*/  @!P0 BRA `(.L_x_246) ;  /* 0x00000044003c8947 */ /* 0x003fea0003800000 */
.L_x_324:
[----:B------:R-:W-:Y:S05]  /*a760*/  BSYNC B0 ;  /* 0x0000000000007941 */ /* 0x000fea0003800000 */
.L_x_245:
[----:B------:R-:W3:Y:S01]  /*a770*/  LDL.LU R7, [R1+0xc] ;  /* 0x00000c0001077983 */ /* 0x000ee20000300800 */
[----:B------:R-:W1:Y:S01]  /*a780*/  LDC R9, c[0x0][0x2f4] ;  /* 0x0000bd00ff097b82 */ /* 0x000e620000000800 */
[----:B------:R-:W-:Y:S01]  /*a790*/  ULDC.64 UR4, c[0x0][0x328] ;  /* 0x0000ca0000047ab9 */ /* 0x000fe20000000a00 */
[----:B------:R-:W2:Y:S01]  /*a7a0*/  S2R R14, SR_TID.X ;  /* 0x00000000000e7919 */ /* 0x000ea20000002100 */
[----:B-----5:R-:W-:Y:S01]  /*a7b0*/  SHF.R.S32.HI R29, RZ, 0x1f, R5 ;  /* 0x0000001fff1d7819 */ /* 0x020fe20000011405 */
[----:B------:R-:W-:Y:S01]  /*a7c0*/  ULDC.64 UR6, c[0x0][0x338] ;  /* 0x0000ce0000067ab9 */ /* 0x000fe20000000a00 */
[----:B------:R-:W-:Y:S01]  /*a7d0*/  ULDC.64 UR8, c[0x0][0x330] ;  /* 0x0000cc0000087ab9 */ /* 0x000fe20000000a00 */
[----:B------:R-:W4:Y:S01]  /*a7e0*/  LDL R3, [R1+0x8] ;  /* 0x0000080001037983 */ /* 0x000f220000100800 */
[----:B0-----:R-:W-:Y:S01]  /*a7f0*/  IMAD R0, R27, UR4, RZ ;  /* 0x000000041b007c24 */ /* 0x001fe2000f8e02ff */
[----:B------:R-:W-:Y:S01]  /*a800*/  ULDC.64 UR10, c[0x0][0x318] ;  /* 0x0000c600000a7ab9 */ /* 0x000fe20000000a00 */
[C---:B------:R-:W-:Y:S01]  /*a810*/  IMAD.WIDE.U32 R10, R6.reuse, UR4, RZ ;  /* 0x00000004060a7c25 */ /* 0x040fe2000f8e00ff */
[----:B------:R-:W4:Y:S03]  /*a820*/  LDL R13, [R1+0x18] ;  /* 0x00001800010d7983 */ /* 0x000f260000100800 */
[----:B------:R-:W-:-:S05]  /*a830*/  IMAD R0, R6, UR5, R0 ;  /* 0x0000000506007c24 */ /* 0x000fca000f8e0200 */
[----:B------:R-:W-:Y:S01]  /*a840*/  IADD3 R11, R11, R0, RZ ;  /* 0x000000000b0b7210 */ /* 0x000fe20007ffe0ff */
[----:B------:R-:W-:-:S04]  /*a850*/  IMAD R0, R29, UR6, RZ ;  /* 0x000000061d007c24 */ /* 0x000fc8000f8e02ff */
[C---:B------:R-:W-:Y:S02]  /*a860*/  IMAD R0, R5.reuse, UR7, R0 ;  /* 0x0000000705007c24 */ /* 0x040fe4000f8e0200 */
[----:B------:R-:W-:-:S04]  /*a870*/  IMAD.WIDE.U32 R10, R5, UR6, R10 ;  /* 0x00000006050a7c25 */ /* 0x000fc8000f8e000a */
[----:B------:R-:W-:Y:S02]  /*a880*/  IMAD.IADD R11, R11, 0x1, R0 ;  /* 0x000000010b0b7824 */ /* 0x000fe400078e0200 */
[----:B--2---:R-:W-:-:S05]  /*a890*/  IMAD.SHL.U32 R20, R14, 0x10, RZ ;  /* 0x000000100e147824 */ /* 0x004fca00078e00ff */
[----:B------:R-:W-:-:S04]  /*a8a0*/  LOP3.LUT R20, R20, 0x30, RZ, 0xc0, !PT ;  /* 0x0000003014147812 */ /* 0x000fc800078ec0ff */
[-C--:B-1----:R-:W-:Y:S01]  /*a8b0*/  ISETP.GE.AND P1, PT, R20, R9.reuse, PT ;  /* 0x000000091400720c */ /* 0x082fe20003f26270 */
[----:B------:R-:W-:Y:S01]  /*a8c0*/  IMAD.WIDE.U32 R10, R18, UR8, R10 ;  /* 0x00000008120a7c25 */ /* 0x000fe2000f8e000a */
[----:B------:R-:W-:Y:S02]  /*a8d0*/  SHF.R.S32.HI R26, RZ, 0x1f, R2 ;  /* 0x0000001fff1a7819 */ /* 0x000fe40000011402 */
[----:B------:R-:W-:-:S03]  /*a8e0*/  ISETP.GE.AND P0, PT, R20, R9, PT ;  /* 0x000000091400720c */ /* 0x000fc60003f06270 */
[----:B------:R-:W-:Y:S01]  /*a8f0*/  IMAD R9, R26, UR4, RZ ;  /* 0x000000041a097c24 */ /* 0x000fe2000f8e02ff */
[----:B------:R-:W-:-:S03]  /*a900*/  SHF.R.S32.HI R25, RZ, 0x1f, R8 ;  /* 0x0000001fff197819 */ /* 0x000fc60000011408 */
[----:B------:R-:W-:Y:S01]  /*a910*/  IMAD R9, R2, UR5, R9 ;  /* 0x0000000502097c24 */ /* 0x000fe2000f8e0209 */
[----:B------:R-:W-:-:S04]  /*a920*/  LOP3.LUT R14, R14, 0x7f, RZ, 0xc0, !PT ;  /* 0x0000007f0e0e7812 */ /* 0x000fc800078ec0ff */
[----:B------:R-:W-:Y:S02]  /*a930*/  SHF.R.U32.HI R14, RZ, 0x2, R14 ;  /* 0x00000002ff0e7819 */ /* 0x000fe4000001160e */
[----:B---3--:R-:W-:-:S04]  /*a940*/  LOP3.LUT R7, R7, 0xfffffffe, RZ, 0xc0, !PT ;  /* 0xfffffffe07077812 */ /* 0x008fc800078ec0ff */
[----:B------:R-:W-:Y:S01]  /*a950*/  @P1 LOP3.LUT R7, R7, 0x1, RZ, 0xfc, !PT ;  /* 0x0000000107071812 */ /* 0x000fe200078efcff */
[----:B----4-:R-:W-:Y:S01]  /*a960*/  IMAD R0, R3, UR8, RZ ;  /* 0x0000000803007c24 */ /* 0x010fe2000f8e02ff */
[----:B------:R-:W-:-:S03]  /*a970*/  IADD3 R3, P1, R10, UR10, RZ ;  /* 0x0000000a0a037c10 */ /* 0x000fc6000ff3e0ff */
[----:B------:R-:W-:Y:S01]  /*a980*/  IMAD R0, R18, UR9, R0 ;  /* 0x0000000912007c24 */ /* 0x000fe2000f8e0200 */
[----:B------:R0:W-:Y:S04]  /*a990*/  STL [R1+0xc], R7 ;  /* 0x00000c0701007387 */ /* 0x0001e80000100800 */
[----:B0-----:R-:W-:Y:S01]  /*a9a0*/  IADD3.X R7, R11, UR11, R0, P1, !PT ;  /* 0x0000000b0b077c10 */ /* 0x001fe20008ffe400 */
[----:B------:R-:W-:-:S04]  /*a9b0*/  IMAD.WIDE.U32 R10, R2, UR4, RZ ;  /* 0x00000004020a7c25 */ /* 0x000fc8000f8e00ff */
[----:B------:R-:W-:Y:S02]  /*a9c0*/  IMAD.IADD R11, R11, 0x1, R9 ;  /* 0x000000010b0b7824 */ /* 0x000fe400078e0209 */
[----:B------:R-:W-:Y:S02]  /*a9d0*/  IMAD R9, R25, UR6, RZ ;  /* 0x0000000619097c24 */ /* 0x000fe4000f8e02ff */
[----:B------:R-:W-:-:S04]  /*a9e0*/  IMAD.WIDE.U32 R10, R8, UR6, R10 ;  /* 0x00000006080a7c25 */ /* 0x000fc8000f8e000a */
[----:B------:R-:W-:-:S04]  /*a9f0*/  IMAD R9, R8, UR7, R9 ;  /* 0x0000000708097c24 */ /* 0x000fc8000f8e0209 */
[----:B------:R-:W-:Y:S02]  /*aa00*/  IMAD.IADD R11, R11, 0x1, R9 ;  /* 0x000000010b0b7824 */ /* 0x000fe400078e0209 */
[----:B------:R-:W-:Y:S02]  /*aa10*/  IMAD.MOV.U32 R9, RZ, RZ, -0xa0 ;  /* 0xffffff60ff097424 */ /* 0x000fe400078e00ff */
[----:B------:R-:W-:-:S04]  /*aa20*/  IMAD.WIDE.U32 R10, R18, UR8, R10 ;  /* 0x00000008120a7c25 */ /* 0x000fc8000f8e000a */
[----:B------:R-:W-:Y:S01]  /*aa30*/  IMAD R9, R12, R9, UR42 ;  /* 0x0000002a0c097e24 */ /* 0x000fe2000f8e0209 */
[----:B------:R-:W-:Y:S01]  /*aa40*/  IADD3 R24, P1, R10, UR10, RZ ;  /* 0x0000000a0a187c10 */ /* 0x000fe2000ff3e0ff */
[----:B------:R-:W-:Y:S02]  /*aa50*/  UMOV UR4, 0xffffffff ;  /* 0xffffffff00047882 */ /* 0x000fe40000000000 */
[----:B------:R-:W-:Y:S01]  /*aa60*/  IMAD.IADD R9, R9, 0x1, -R14 ;  /* 0x0000000109097824 */ /* 0x000fe200078e0a0e */
[----:B------:R-:W-:Y:S01]  /*aa70*/  IADD3.X R23, R0, UR11, R11, P1, !PT ;  /* 0x0000000b00177c10 */ /* 0x000fe20008ffe40b */
[----:B------:R-:W-:-:S03]  /*aa80*/  IMAD R19, R28, 0x2800, R13 ;  /* 0x000028001c137824 */ /* 0x000fc600078e020d */
[----:B------:R-:W-:Y:S01]  /*aa90*/  ISETP.GE.AND P5, PT, R9, 0x1, PT ;  /* 0x000000010900780c */ /* 0x000fe20003fa6270 */
[----:B------:R-:W-:-:S12]  /*aaa0*/  BRA.DIV UR4, `(.L_x_247) ;  /* 0x0000004204807947 */ /* 0x000fd8000b800000 */
[----:B------:R-:W2:Y:S01]  /*aab0*/  LDL.LU R14, [R1+0xc] ;  /* 0x00000c00010e7983 */ /* 0x000ea20000300800 */
[----:B------:R-:W0:Y:S03]  /*aac0*/  S2R R11, SR_TID.X ;  /* 0x00000000000b7919 */ /* 0x000e260000002100 */
[----:B------:R-:W1:Y:S04]  /*aad0*/  SHFL.IDX PT, R10, R3, RZ, 0x1c1f ;  /* 0x001c1fff030a7589 */ /* 0x000e6800000e0000 */
[----:B------:R-:W3:Y:S01]  /*aae0*/  SHFL.IDX PT, R0, R7, RZ, 0x1c1f ;  /* 0x001c1fff07007589 */ /* 0x000ee200000e0000 */
[----:B0-----:R-:W-:-:S05]  /*aaf0*/  IMAD.SHL.U32 R15, R11, 0x10, RZ ;  /* 0x000000100b0f7824 */ /* 0x001fca00078e00ff */
[----:B------:R-:W-:-:S04]  /*ab00*/  LOP3.LUT R15, R15, 0x30, RZ, 0xc0, !PT ;  /* 0x000000300f0f7812 */ /* 0x000fc800078ec0ff */
[----:B-1----:R-:W-:-:S05]  /*ab10*/  IADD3 R10, P1, R15, R10, RZ ;  /* 0x0000000a0f0a7210 */ /* 0x002fca0007f3e0ff */
[----:B---3--:R-:W-:Y:S01]  /*ab20*/  IMAD.X R11, RZ, RZ, R0, P1 ;  /* 0x000000ffff0b7224 */ /* 0x008fe200008e0600 */
[----:B------:R-:W-:Y:S01]  /*ab30*/  ISETP.LT.OR P1, PT, R9, 0x1, P0 ;  /* 0x000000010900780c */ /* 0x000fe20000721670 */
[----:B------:R-:W-:Y:S01]  /*ab40*/  IMAD.IADD R0, R22, 0x1, R19 ;  /* 0x0000000116007824 */ /* 0x000fe200078e0213 */
[----:B------:R-:W0:Y:S11]  /*ab50*/  SHFL.IDX PT, R12, R3, 0x1, 0x1c1f ;  /* 0x003c1f00030c7f89 */ /* 0x000e3600000e0000 */
[----:B------:R1:W-:Y:S04]  /*ab60*/  LDGSTS.E.BYPASS.LTC128B.128 [R0+0x6000], desc[UR48][R10.64], !P1 ;  /* 0x060000000a007fae */ /* 0x0003e8000c901d70 */
[----:B-1----:R-:W1:Y:S01]  /*ab70*/  SHFL.IDX PT, R10, R7, 0x1, 0x1c1f ;  /* 0x003c1f00070a7f89 */ /* 0x002e6200000e0000 */
[----:B0-----:R-:W-:-:S05]  /*ab80*/  IADD3 R12, P1, R15, R12, RZ ;  /* 0x0000000c0f0c7210 */ /* 0x001fca0007f3e0ff */
[----:B-1----:R-:W-:Y:S01]  /*ab90*/  IMAD.X R13, RZ, RZ, R10, P1 ;  /* 0x000000ffff0d7224 */ /* 0x002fe200008e060a */
[----:B------:R-:W-:Y:S01]  /*aba0*/  ISETP.LT.OR P1, PT, R9, 0x21, P0 ;  /* 0x000000210900780c */ /* 0x000fe20000721670 */
[----:B------:R-:W-:-:S12]  /*abb0*/  SHFL.IDX PT, R10, R7, 0x2, 0x1c1f ;  /* 0x005c1f00070a7f89 */ /* 0x000fd800000e0000 */
[----:B------:R0:W-:Y:S04]  /*abc0*/  LDGSTS.E.BYPASS.LTC128B.128 [R0+0x6800], desc[UR48][R12.64], !P1 ;  /* 0x068000000c007fae */ /* 0x0001e8000c901d70 */
[----:B0-----:R-:W0:Y:S04]  /*abd0*/  SHFL.IDX PT, R12, R3, 0x2, 0x1c1f ;  /* 0x005c1f00030c7f89 */ /* 0x001e2800000e0000 */
[----:B------:R-:W1:Y:S04]  /*abe0*/  SHFL.IDX PT, R3, R3, 0x3, 0x1c1f ;  /* 0x007c1f0003037f89 */ /* 0x000e6800000e0000 */
[----:B------:R-:W3:Y:S01]  /*abf0*/  SHFL.IDX PT, R7, R7, 0x3, 0x1c1f ;  /* 0x007c1f0007077f89 */ /* 0x000ee200000e0000 */
[----:B0-----:R-:W-:-:S05]  /*ac00*/  IADD3 R12, P1, R15, R12, RZ ;  /* 0x0000000c0f0c7210 */ /* 0x001fca0007f3e0ff */
[----:B------:R-:W-:Y:S01]  /*ac10*/  IMAD.X R13, RZ, RZ, R10, P1 ;  /* 0x000000ffff0d7224 */ /* 0x000fe200008e060a */
[C---:B------:R-:W-:Y:S02]  /*ac20*/  ISETP.LT.OR P1, PT, R9.reuse, 0x41, P0 ;  /* 0x000000410900780c */ /* 0x040fe40000721670 */
[----:B------:R-:W-:-:S11]  /*ac30*/  ISETP.GE.AND P2, PT, R9, 0x81, PT ;  /* 0x000000810900780c */ /* 0x000fd60003f46270 */
[----:B------:R-:W-:Y:S01]  /*ac40*/  LDGSTS.E.BYPASS.LTC128B.128 [R0+0x7000], desc[UR48][R12.64], !P1 ;  /* 0x070000000c007fae */ /* 0x000fe2000c901d70 */
[----:B-1----:R-:W-:-:S05]  /*ac50*/  IADD3 R10, P1, R15, R3, RZ ;  /* 0x000000030f0a7210 */ /* 0x002fca0007f3e0ff */
[----:B---3--:R-:W-:Y:S01]  /*ac60*/  IMAD.X R11, RZ, RZ, R7, P1 ;  /* 0x000000ffff0b7224 */ /* 0x008fe200008e0607 */
[----:B------:R-:W-:Y:S01]  /*ac70*/  ISETP.LT.OR P1, PT, R9, 0x61, P0 ;  /* 0x000000610900780c */ /* 0x000fe20000721670 */
[----:B------:R1:W3:-:S12]  /*ac80*/  SHFL.IDX PT, R3, R23, RZ, 0x1c1f ;  /* 0x001c1fff17037589 */ /* 0x0002d800000e0000 */
[----:B------:R0:W-:Y:S04]  /*ac90*/  LDGSTS.E.BYPASS.LTC128B.128 [R0+0x7800], desc[UR48][R10.64], !P1 ;  /* 0x078000000a007fae */ /* 0x0001e8000c901d70 */
[----:B0-----:R1:W4:Y:S01]  /*aca0*/  SHFL.IDX PT, R10, R24, RZ, 0x1c1f ;  /* 0x001c1fff180a7589 */ /* 0x00132200000e0000 */
[C---:B------:R-:W-:Y:S02]  /*acb0*/  ISETP.GE.AND P4, PT, R9.reuse, 0x21, PT ;  /* 0x000000210900780c */ /* 0x040fe40003f86270 */
[C---:B------:R-:W-:Y:S02]  /*acc0*/  ISETP.GE.AND P3, PT, R9.reuse, 0x41, PT ;  /* 0x000000410900780c */ /* 0x040fe40003f66270 */
[----:B------:R-:W-:Y:S02]  /*acd0*/  ISETP.GE.AND P1, PT, R9, 0x61, PT ;  /* 0x000000610900780c */ /* 0x000fe40003f26270 */
[----:B--2---:R-:W-:-:S04]  /*ace0*/  LOP3.LUT R14, R14, 0xffffffef, RZ, 0xc0, !PT ;  /* 0xffffffef0e0e7812 */ /* 0x004fc800078ec0ff */
[----:B------:R-:W-:-:S05]  /*acf0*/  @P2 LOP3.LUT R14, R14, 0x10, RZ, 0xfc, !PT ;  /* 0x000000100e0e2812 */ /* 0x000fca00078efcff */
[----:B---34-:R1:W-:Y:S02]  /*ad00*/  STL [R1+0xc], R14 ;  /* 0x00000c0e01007387 */ /* 0x0183e40000100800 */
.L_x_336:
[----:B------:R-:W2:Y:S01]  /*ad10*/  S2R R7, SR_TID.X ;  /* 0x0000000000077919 */ /* 0x000ea20000002100 */
[----:B------:R-:W-:Y:S01]  /*ad20*/  ISETP.LT.OR P0, PT, R9, 0x81, P0 ;  /* 0x000000810900780c */ /* 0x000fe20000701670 */
[----:B--2---:R-:W-:-:S05]  /*ad30*/  IMAD.SHL.U32 R7, R7, 0x10, RZ ;  /* 0x0000001007077824 */ /* 0x004fca00078e00ff */
[----:B------:R-:W-:-:S04]  /*ad40*/  LOP3.LUT R7, R7, 0x30, RZ, 0xc0, !PT ;  /* 0x0000003007077812 */ /* 0x000fc800078ec0ff */
[----:B------:R-:W-:-:S05]  /*ad50*/  IADD3 R10, P2, R7, R10, RZ ;  /* 0x0000000a070a7210 */ /* 0x000fca0007f5e0ff */
[----:B------:R-:W-:-:S05]  /*ad60*/  IMAD.X R11, RZ, RZ, R3, P2 ;  /* 0x000000ffff0b7224 */ /* 0x000fca00010e0603 */
[----:B------:R-:W-:Y:S01]  /*ad70*/  @!PT LDS RZ, [RZ] ;  /* 0x00000000fffff984 */ /* 0x000fe20000000800 */
[----:B------:R-:W-:Y:S01]  /*ad80*/  @!PT LDS RZ, [RZ] ;  /* 0x00000000fffff984 */ /* 0x000fe20000000800 */
[----:B------:R-:W-:Y:S01]  /*ad90*/  @!PT LDS RZ, [RZ] ;  /* 0x00000000fffff984 */ /* 0x000fe20000000800 */
[----:B------:R2:W-:Y:S01]  /*ada0*/  LDGSTS.E.BYPASS.LTC128B.128 [R0+0x8000], desc[UR48][R10.64], !P0 ;  /* 0x080000000a007fae */ /* 0x0005e2000c101d70 */
[----:B------:R-:W-:Y:S01]  /*adb0*/  PLOP3.LUT P0, PT, PT, PT, PT, 0x80, 0x0 ;  /* 0x000000000000781c */ /* 0x000fe20003f0f070 */
[----:B------:R-:W-:-:S12]  /*adc0*/  NOP ;  /* 0x0000000000007918 */ /* 0x000fd80000000000 */
.L_x_248:
[----:B------:R-:W-:Y:S02]  /*add0*/  PLOP3.LUT P2, PT, P2, P0, PT, 0xa2, 0x0 ;  /* 0x000000000000781c */ /* 0x000fe40001741472 */
[----:B------:R-:W-:-:S08]  /*ade0*/  @P0 R2UR P2, UR4, R4 ;  /* 0x00000000040402ca */ /* 0x000fd00000040000 */
[----:B------:R-:W-:-:S05]  /*adf0*/  @P0 PLOP3.LUT P0, PT, P2, PT, PT, 0x80, 0x0 ;  /* 0x000000000000081c */ /* 0x000fca000170f070 */
[----:B------:R-:W-:Y:S01]  /*ae00*/  @!P2 SYNCS.ARRIVE.TRANS64.RED.A0T1 RZ, [UR4+0x13270], RZ ;  /* 0x013270ffffffa9a7 */ /* 0x000fe20008200404 */
[----:B------:R-:W-:Y:S07]  /*ae10*/  @!P2 ARRIVES.LDGSTSBAR.64.TRANSCNT [UR4+0x13270] ;  /* 0x01327000ff00a9b0 */ /* 0x000fee0008000a84 */
[----:B------:R-:W-:Y:S05]  /*ae20*/  @P0 BRA.U.ANY `(.L_x_248) ;  /* 0xfffffffd00e80947 */ /* 0x000fea000393ffff */
[----:B------:R-:W-:Y:S01]  /*ae30*/  NOP ;  /* 0x0000000000007918 */ /* 0x000fe20000000000 */
[----:B------:R-:W-:-:S04]  /*ae40*/  MOV R3, UR46 ;  /* 0x0000002e00037c02 */ /* 0x000fc80008000f00 */
[----:B------:R-:W-:-:S13]  /*ae50*/  ISETP.NE.AND P6, PT, R3, 0x3, PT ;  /* 0x000000030300780c */ /* 0x000fda0003fc5270 */
[----:B------:R-:W-:Y:S05]  /*ae60*/  @!P6 BRA `(.L_x_249) ;  /* 0x000000000004e947 */ /* 0x000fea0003800000 */
[----:B------:R-:W-:Y:S01]  /*ae70*/  BPT.TRAP 0x1 ;  /* 0x000000040000795c */ /* 0x000fe20000300000 */
.L_x_249:
[----:B------:R3:W-:Y:S01]  /*ae80*/  SYNCS.ARRIVE.TRANS64.A1T0 RZ, [R4+URZ+0x13270], RZ ;  /* 0x013270ff04ff79a7 */ /* 0x0007e2000810003f */
[----:B------:R-:W-:Y:S05]  /*ae90*/  @!P6 BRA `(.L_x_250) ;  /* 0x000000000004e947 */ /* 0x000fea0003800000 */
[----:B------:R-:W-:Y:S01]  /*aea0*/  BPT.TRAP 0x1 ;  /* 0x000000040000795c */ /* 0x000fe20000300000 */
.L_x_250:
[----:B------:R-:W4:Y:S01]  /*aeb0*/  LDL R3, [R1+0x24] ;  /* 0x0000240001037983 */ /* 0x000f220000100800 */
[----:B------:R-:W-:Y:S01]  /*aec0*/  BSSY B0, `(.L_x_251) ;  /* 0x0000003000007945 */ /* 0x000fe20003800000 */
[----:B----4-:R-:W4:Y:S03]  /*aed0*/  SYNCS.PHASECHK.TRANS64.TRYWAIT P0, [R4+URZ+0x13240], R3 ;  /* 0x01324003040075a7 */ /* 0x010f26000800017f */
[----:B----4-:R-:W-:Y:S05]  /*aee0*/  @!P0 BRA `(.L_x_252) ;  /* 0x0000004400248947 */ /* 0x010fea0003800000 */
.L_x_337:
[----:B------:R-:W-:Y:S05]  /*aef0*/  BSYNC B0 ;  /* 0x0000000000007941 */ /* 0x000fea0003800000 */
.L_x_251:
[----:B--2---:R-:W2:Y:S01]  /*af00*/  LDL R10, [R1+0x8] ;  /* 0x00000800010a7983 */ /* 0x004ea20000100800 */
[----:B------:R-:W-:Y:S01]  /*af10*/  ULDC.64 UR4, c[0x0][0x300] ;  /* 0x0000c00000047ab9 */ /* 0x000fe20000000a00 */
[----:B------:R-:W-:Y:S01]  /*af20*/  ULDC.64 UR6, c[0x0][0x310] ;  /* 0x0000c40000067ab9 */ /* 0x000fe20000000a00 */
[----:B----4-:R-:W-:Y:S02]  /*af30*/  IMAD R3, R27, UR4, RZ ;  /* 0x000000041b037c24 */ /* 0x010fe4000f8e02ff */
[----:B------:R-:W-:Y:S02]  /*af40*/  IMAD R29, R29, UR6, RZ ;  /* 0x000000061d1d7c24 */ /* 0x000fe4000f8e02ff */
[C---:B------:R-:W-:Y:S02]  /*af50*/  IMAD R3, R6.reuse, UR5, R3 ;  /* 0x0000000506037c24 */ /* 0x040fe4000f8e0203 */
[----:B------:R-:W-:-:S04]  /*af60*/  IMAD.WIDE.U32 R6, R6, UR4, RZ ;  /* 0x0000000406067c25 */ /* 0x000fc8000f8e00ff */
[----:B------:R-:W-:Y:S02]  /*af70*/  IMAD.IADD R7, R7, 0x1, R3 ;  /* 0x0000000107077824 */ /* 0x000fe400078e0203 */
[C---:B------:R-:W-:Y:S02]  /*af80*/  IMAD R29, R5.reuse, UR7, R29 ;  /* 0x00000007051d7c24 */ /* 0x040fe4000f8e021d */
[----:B------:R-:W-:-:S04]  /*af90*/  IMAD.WIDE.U32 R6, R5, UR6, R6 ;  /* 0x0000000605067c25 */ /* 0x000fc8000f8e0006 */
[----:B------:R-:W-:Y:S02]  /*afa0*/  IMAD R5, R26, UR4, RZ ;  /* 0x000000041a057c24 */ /* 0x000fe4000f8e02ff */
[----:B------:R-:W-:Y:S02]  /*afb0*/  IMAD R9, R25, UR6, RZ ;  /* 0x0000000619097c24 */ /* 0x000fe4000f8e02ff */
[C---:B------:R-:W-:Y:S02]  /*afc0*/  IMAD R5, R2.reuse, UR5, R5 ;  /* 0x0000000502057c24 */ /* 0x040fe4000f8e0205 */
[----:B------:R-:W-:Y:S01]  /*afd0*/  IMAD.WIDE.U32 R2, R2, UR4, RZ ;  /* 0x0000000402027c25 */ /* 0x000fe2000f8e00ff */
[----:B------:R-:W-:-:S03]  /*afe0*/  ULDC.64 UR4, c[0x0][0x308] ;  /* 0x0000c20000047ab9 */ /* 0x000fc60000000a00 */
[----:B------:R-:W-:Y:S02]  /*aff0*/  IMAD.IADD R3, R3, 0x1, R5 ;  /* 0x0000000103037824 */ /* 0x000fe400078e0205 */
[----:B------:R-:W-:Y:S02]  /*b000*/  IMAD.IADD R7, R7, 0x1, R29 ;  /* 0x0000000107077824 */ /* 0x000fe400078e021d */
[C---:B------:R-:W-:Y:S02]  /*b010*/  IMAD R9, R8.reuse, UR7, R9 ;  /* 0x0000000708097c24 */ /* 0x040fe4000f8e0209 */
[----:B------:R-:W-:Y:S01]  /*b020*/  IMAD.WIDE.U32 R2, R8, UR6, R2 ;  /* 0x0000000608027c25 */ /* 0x000fe2000f8e0002 */
[----:B------:R-:W-:-:S03]  /*b030*/  ULDC.64 UR6, c[0x0][0x2e8] ;  /* 0x0000ba0000067ab9 */ /* 0x000fc60000000a00 */
[----:B------:R-:W-:-:S04]  /*b040*/  IMAD.WIDE.U32 R6, R18, UR4, R6 ;  /* 0x0000000412067c25 */ /* 0x000fc8000f8e0006 */
[----:B------:R-:W-:Y:S01]  /*b050*/  IMAD.IADD R3, R3, 0x1, R9 ;  /* 0x0000000103037824 */ /* 0x000fe200078e0209 */
[----:B------:R-:W-:Y:S01]  /*b060*/  IADD3 R6, P0, R6, UR6, RZ ;  /* 0x0000000606067c10 */ /* 0x000fe2000ff1e0ff */
[----:B------:R-:W-:-:S04]  /*b070*/  IMAD.WIDE.U32 R2, R18, UR4, R2 ;  /* 0x0000000412027c25 */ /* 0x000fc8000f8e0002 */
[----:B--2---:R-:W-:Y:S01]  /*b080*/  IMAD R8, R10, UR4, RZ ;  /* 0x000000040a087c24 */ /* 0x004fe2000f8e02ff */
[----:B------:R-:W-:-:S03]  /*b090*/  UMOV UR4, 0xffffffff ;  /* 0xffffffff00047882 */ /* 0x000fc60000000000 */
[----:B------:R-:W-:-:S05]  /*b0a0*/  IMAD R8, R18, UR5, R8 ;  /* 0x0000000512087c24 */ /* 0x000fca000f8e0208 */
[----:B------:R-:W-:Y:S02]  /*b0b0*/  IADD3.X R5, R7, UR7, R8, P0, !PT ;  /* 0x0000000707057c10 */ /* 0x000fe400087fe408 */
[----:B------:R-:W-:-:S04]  /*b0c0*/  IADD3 R9, P0, R2, UR6, RZ ;  /* 0x0000000602097c10 */ /* 0x000fc8000ff1e0ff */
[----:B------:R-:W-:Y:S01]  /*b0d0*/  IADD3.X R7, R8, UR7, R3, P0, !PT ;  /* 0x0000000708077c10 */ /* 0x000fe200087fe403 */
[----:B------:R-:W-:Y:S08]  /*b0e0*/  BRA.DIV UR4, `(.L_x_253) ;  /* 0x0000004204bc7947 */ /* 0x000ff0000b800000 */
[----:B------:R-:W2:Y:S01]  /*b0f0*/  S2R R3, SR_TID.X ;  /* 0x0000000000037919 */ /* 0x000ea20000002100 */
[----:B------:R-:W4:Y:S01]  /*b100*/  LDC R10, c[0x0][0x2f4] ;  /* 0x0000bd00ff0a7b82 */ /* 0x000f220000000800 */
[----:B------:R-:W-:Y:S04]  /*b110*/  SHFL.IDX PT, R2, R5, RZ, 0x1c1f ;  /* 0x001c1fff05027589 */ /* 0x000fe800000e0000 */
[----:B------:R-:W-:Y:S01]  /*b120*/  SHFL.IDX PT, R7, R7, RZ, 0x1c1f ;  /* 0x001c1fff07077589 */ /* 0x000fe200000e0000 */
[----:B--2---:R-:W-:-:S03]  /*b130*/  IMAD.SHL.U32 R8, R3, 0x10, RZ ;  /* 0x0000001003087824 */ /* 0x004fc600078e00ff */
[----:B------:R-:W2:Y:S02]  /*b140*/  SHFL.IDX PT, R3, R6, RZ, 0x1c1f ;  /* 0x001c1fff06037589 */ /* 0x000ea400000e0000 */
[----:B------:R-:W-:-:S04]  /*b150*/  LOP3.LUT R8, R8, 0x30, RZ, 0xc0, !PT ;  /* 0x0000003008087812 */ /* 0x000fc800078ec0ff */
[C---:B----4-:R-:W-:Y:S02]  /*b160*/  ISETP.GE.AND P2, PT, R8.reuse, R10, PT ;  /* 0x0000000a0800720c */ /* 0x050fe40003f46270 */
[----:B--2---:R-:W-:-:S05]  /*b170*/  @P5 IADD3 R3, P0, R8, R3, RZ ;  /* 0x0000000308035210 */ /* 0x004fca0007f1e0ff */
[----:B------:R-:W-:-:S05]  /*b180*/  @P5 IMAD.X R2, RZ, RZ, R2, P0 ;  /* 0x000000ffff025224 */ /* 0x000fca00000e0602 */
[----:B------:R-:W-:-:S04]  /*b190*/  @P5 LOP3.LUT R3, R3, R2, RZ, 0x3c, !PT ;  /* 0x0000000203035212 */ /* 0x000fc800078e3cff */
[----:B------:R-:W-:-:S04]  /*b1a0*/  @P5 LOP3.LUT R2, R3, R2, RZ, 0x3c, !PT ;  /* 0x0000000203025212 */ /* 0x000fc800078e3cff */
[----:B------:R-:W-:-:S05]  /*b1b0*/  @P5 LOP3.LUT R3, R3, R2, RZ, 0x3c, !PT ;  /* 0x0000000203035212 */ /* 0x000fca00078e3cff */
[----:B------:R2:W-:Y:S04]  /*b1c0*/  @P5 LDGSTS.E.BYPASS.LTC128B.128 [R0+0xe000], desc[UR48][R2.64], !P2 ;  /* 0x0e00000002005fae */ /* 0x0005e8000d101d70 */
[----:B--2---:R-:W2:Y:S04]  /*b1d0*/  SHFL.IDX PT, R3, R6, 0x1, 0x1c1f ;  /* 0x003c1f0006037f89 */ /* 0x004ea800000e0000 */
[----:B------:R-:W4:Y:S01]  /*b1e0*/  SHFL.IDX PT, R2, R5, 0x1, 0x1c1f ;  /* 0x003c1f0005027f89 */ /* 0x000f2200000e0000 */
[----:B--2---:R-:W-:-:S05]  /*b1f0*/  @P4 IADD3 R3, P0, R8, R3, RZ ;  /* 0x0000000308034210 */ /* 0x004fca0007f1e0ff */
[----:B----4-:R-:W-:-:S05]  /*b200*/  @P4 IMAD.X R2, RZ, RZ, R2, P0 ;  /* 0x000000ffff024224 */ /* 0x010fca00000e0602 */
[----:B------:R-:W-:-:S04]  /*b210*/  @P4 LOP3.LUT R3, R3, R2, RZ, 0x3c, !PT ;  /* 0x0000000203034212 */ /* 0x000fc800078e3cff */
[----:B------:R-:W-:-:S04]  /*b220*/  @P4 LOP3.LUT R2, R3, R2, RZ, 0x3c, !PT ;  /* 0x0000000203024212 */ /* 0x000fc800078e3cff */
[----:B------:R-:W-:-:S05]  /*b230*/  @P4 LOP3.LUT R3, R3, R2, RZ, 0x3c, !PT ;  /* 0x0000000203034212 */ /* 0x000fca00078e3cff */
[----:B------:R2:W-:Y:S04]  /*b240*/  @P4 LDGSTS.E.BYPASS.LTC128B.128 [R0+0xe800], desc[UR48][R2.64], !P2 ;  /* 0x0e80000002004fae */ /* 0x0005e8000d101d70 */
[----:B--2---:R-:W2:Y:S04]  /*b250*/  SHFL.IDX PT, R3, R6, 0x2, 0x1c1f ;  /* 0x005c1f0006037f89 */ /* 0x004ea800000e0000 */
[----:B------:R-:W4:Y:S04]  /*b260*/  SHFL.IDX PT, R2, R5, 0x2, 0x1c1f ;  /* 0x005c1f0005027f89 */ /* 0x000f2800000e0000 */
[----:B------:R-:W5:Y:S04]  /*b270*/  SHFL.IDX PT, R6, R6, 0x3, 0x1c1f ;  /* 0x007c1f0006067f89 */ /* 0x000f6800000e0000 */
[----:B------:R-:W0:Y:S01]  /*b280*/  SHFL.IDX PT, R5, R5, 0x3, 0x1c1f ;  /* 0x007c1f0005057f89 */ /* 0x000e2200000e0000 */
[----:B--2---:R-:W-:-:S05]  /*b290*/  @P3 IADD3 R3, P0, R8, R3, RZ ;  /* 0x0000000308033210 */ /* 0x004fca0007f1e0ff */
[----:B----4-:R-:W-:-:S05]  /*b2a0*/  @P3 IMAD.X R2, RZ, RZ, R2, P0 ;  /* 0x000000ffff023224 */ /* 0x010fca00000e0602 */
[----:B------:R-:W-:-:S04]  /*b2b0*/  @P3 LOP3.LUT R3, R3, R2, RZ, 0x3c, !PT ;  /* 0x0000000203033212 */ /* 0x000fc800078e3cff */
[----:B------:R-:W-:-:S04]  /*b2c0*/  @P3 LOP3.LUT R2, R3, R2, RZ, 0x3c, !PT ;  /* 0x0000000203023212 */ /* 0x000fc800078e3cff */
[----:B------:R-:W-:-:S05]  /*b2d0*/  @P3 LOP3.LUT R3, R3, R2, RZ, 0x3c, !PT ;  /* 0x0000000203033212 */ /* 0x000fca00078e3cff */
[----:B------:R5:W-:Y:S02]  /*b2e0*/  @P3 LDGSTS.E.BYPASS.LTC128B.128 [R0+0xf000], desc[UR48][R2.64], !P2 ;  /* 0x0f00000002003fae */ /* 0x000be4000d101d70 */
[----:B-----5:R-:W-:-:S05]  /*b2f0*/  @P1 IADD3 R2, P0, R8, R6, RZ ;  /* 0x0000000608021210 */ /* 0x020fca0007f1e0ff */
[----:B0-----:R-:W-:-:S05]  /*b300*/  @P1 IMAD.X R3, RZ, RZ, R5, P0 ;  /* 0x000000ffff031224 */ /* 0x001fca00000e0605 */
[----:B------:R0:W-:Y:S04]  /*b310*/  @P1 LDGSTS.E.BYPASS.LTC128B.128 [R0+0xf800], desc[UR48][R2.64], !P2 ;  /* 0x0f80000002001fae */ /* 0x0001e8000d101d70 */
[----:B0-----:R0:W2:Y:S02]  /*b320*/  SHFL.IDX PT, R2, R9, RZ, 0x1c1f ;  /* 0x001c1fff09027589 */ /* 0x0010a400000e0000 */
.L_x_349:
[----:B------:R-:W4:Y:S01]  /*b330*/  LDL R3, [R1+0xc] ;  /* 0x00000c0001037983 */ /* 0x000f220000100800 */
[----:B------:R-:W-:Y:S01]  /*b340*/  BSSY B0, `(.L_x_254) ;  /* 0x000000e000007945 */ /* 0x000fe20003800000 */
[----:B----4-:R-:W-:-:S13]  /*b350*/  LOP3.LUT P0, RZ, R3, 0x10, RZ, 0xc0, !PT ;  /* 0x0000001003ff7812 */ /* 0x010fda000780c0ff */
[----:B------:R-:W-:Y:S05]  /*b360*/  @!P0 BRA `(.L_x_255) ;  /* 0x00000000002c8947 */ /* 0x000fea0003800000 */
[----:B------:R-:W4:Y:S01]  /*b370*/  S2R R3, SR_TID.X ;  /* 0x0000000000037919 */ /* 0x000f220000002100 */
[----:B------:R-:W5:Y:S01]  /*b380*/  LDC R5, c[0x0][0x2f4] ;  /* 0x0000bd00ff057b82 */ /* 0x000f620000000800 */
[----:B----4-:R-:W-:-:S05]  /*b390*/  IMAD.SHL.U32 R3, R3, 0x10, RZ ;  /* 0x0000001003037824 */ /* 0x010fca00078e00ff */
[----:B------:R-:W-:-:S04]  /*b3a0*/  LOP3.LUT R3, R3, 0x30, RZ, 0xc0, !PT ;  /* 0x0000003003037812 */ /* 0x000fc800078ec0ff */
[C---:B-----5:R-:W-:Y:S02]  /*b3b0*/  ISETP.GE.AND P1, PT, R3.reuse, R5, PT ;  /* 0x000000050300720c */ /* 0x060fe40003f26270 */
[----:B--2---:R-:W-:-:S05]  /*b3c0*/  IADD3 R2, P0, R3, R2, RZ ;  /* 0x0000000203027210 */ /* 0x004fca0007f1e0ff */
[----:B------:R-:W-:-:S06]  /*b3d0*/  IMAD.X R3, RZ, RZ, R7, P0 ;  /* 0x000000ffff037224 */ /* 0x000fcc00000e0607 */
[----:B------:R-:W-:Y:S01]  /*b3e0*/  @!PT LDS RZ, [RZ] ;  /* 0x00000000fffff984 */ /* 0x000fe20000000800 */
[----:B------:R-:W-:Y:S01]  /*b3f0*/  @!PT LDS RZ, [RZ] ;  /* 0x00000000fffff984 */ /* 0x000fe20000000800 */
[----:B------:R-:W-:Y:S01]  /*b400*/  @!PT LDS RZ, [RZ] ;  /* 0x00000000fffff984 */ /* 0x000fe20000000800 */
[----:B------:R4:W-:Y:S02]  /*b410*/  LDGSTS.E.BYPASS.LTC128B.128 [R0+0x10000], desc[UR48][R2.64], !P1 ;  /* 0x1000000002007fae */ /* 0x0009e4000c901d70 */
.L_x_255:
[----:B------:R-:W-:Y:S05]  /*b420*/  BSYNC B0 ;  /* 0x0000000000007941 */ /* 0x000fea0003800000 */
.L_x_254:
[----:B------:R-:W-:Y:S01]  /*b430*/  NOP ;  /* 0x0000000000007918 */ /* 0x000fe20000000000 */
[----:B------:R-:W-:-:S13]  /*b440*/  PLOP3.LUT P0, PT, PT, PT, PT, 0x80, 0x0 ;  /* 0x000000000000781c */ /* 0x000fda0003f0f070 */
.L_x_256:
        /* <DEDUP_REMOVED lines=11> */
.L_x_257:
[----:B------:R4:W-:Y:S02]  /*b500*/  SYNCS.ARRIVE.TRANS64.A1T0 RZ, [R4+URZ+0x13230], RZ ;  /* 0x013230ff04ff79a7 */ /* 0x0009e4000810003f */
[----:B------:R-:W-:Y:S05]  /*b510*/  WARPSYNC.ALL ;  /* 0x0000000000007948 */ /* 0x000fea0003800000 */
[----:B------:R-:W5:Y:S01]  /*b520*/  LDL.LU R0, [R1+0x28] ;  /* 0x0000280001007983 */ /* 0x000f620000300800 */
[----:B------:R-:W-:Y:S01]  /*b530*/  ULDC.64 UR6, c[0x0][0x298] ;  /* 0x0000a60000067ab9 */ /* 0x000fe20000000a00 */
[----:B------:R-:W-:Y:S01]  /*b540*/  UISETP.NE.AND UP0, UPT, UR47, URZ, UPT ;  /* 0x0000003f2f00728c */ /* 0x000fe2000bf05270 */
[----:B------:R-:W-:Y:S03]  /*b550*/  BSSY B6, `(.L_x_258) ;  /* 0x000001e000067945 */ /* 0x000fe60003800000 */
[----:B------:R-:W-:-:S02]  /*b560*/  USEL UR44, UR44, URZ, !UP0 ;  /* 0x0000003f2c2c7287 */ /* 0x000fc4000c000000 */
[----:B------:R-:W-:Y:S01]  /*b570*/  USEL UR45, UR45, URZ, !UP0 ;  /* 0x0000003f2d2d7287 */ /* 0x000fe2000c000000 */
[----:B------:R-:W-:Y:S01]  /*b580*/  BAR.SYNC.DEFER_BLOCKING 0x8, 0x200 ;  /* 0x0208000000007b1d */ /* 0x000fe20000010000 */
[C---:B-----5:R-:W-:Y:S02]  /*b590*/  R2UR UR5, R0.reuse ;  /* 0x00000000000572ca */ /* 0x060fe400000e0000 */
[----:B------:R-:W-:Y:S01]  /*b5a0*/  R2UR UR36, R0 ;  /* 0x00000000002472ca */ /* 0x000fe200000e0000 */
[----:B------:R-:W-:-:S05]  /*b5b0*/  VIADD R0, R22, 0xb000 ;  /* 0x0000b00016007836 */ /* 0x000fca0000000000 */
[----:B------:R-:W-:-:S05]  /*b5c0*/  LOP3.LUT P0, RZ, R0, 0x1bf, RZ, 0xc0, !PT ;  /* 0x000001bf00ff7812 */ /* 0x000fca000780c0ff */
[----:B------:R-:W-:Y:S02]  /*b5d0*/  USHF.R.S32.HI UR4, URZ, 0x1f, UR5 ;  /* 0x0000001f3f047899 */ /* 0x000fe40008011405 */
[----:B------:R-:W-:Y:S02]  /*b5e0*/  UIMAD.WIDE.U32 UR36, UR36, UR6, URZ ;  /* 0x00000006242472a5 */ /* 0x000fe4000f8e003f */
[----:B------:R-:W-:-:S04]  /*b5f0*/  UIMAD UR4, UR4, UR6, URZ ;  /* 0x00000006040472a4 */ /* 0x000fc8000f8e023f */
[----:B------:R-:W-:-:S04]  /*b600*/  UIMAD UR4, UR5, UR7, UR4 ;  /* 0x00000007050472a4 */ /* 0x000fc8000f8e0204 */
[----:B------:R-:W-:Y:S01]  /*b610*/  UIADD3 UR47, UR37, UR4, URZ ;  /* 0x00000004252f7290 */ /* 0x000fe2000fffe03f */
[----:B------:R-:W-:Y:S11]  /*b620*/  @!P0 BRA `(.L_x_259) ;  /* 0x0000000000408947 */ /* 0x000ff60003800000 */
[----:B--2---:R-:W-:Y:S01]  /*b630*/  MOV R2, 0x0 ;  /* 0x0000000000027802 */ /* 0x004fe20000000f00 */
[----:B------:R-:W-:Y:S01]  /*b640*/  ULDC.64 UR6, c[0x4][0x98] ;  /* 0x0100260000067ab9 */ /* 0x000fe20000000a00 */
[----:B------:R-:W-:Y:S01]  /*b650*/  ULDC.64 UR8, c[0x4][0xa0] ;  /* 0x0100280000087ab9 */ /* 0x000fe20000000a00 */
[----:B------:R-:W-:Y:S01]  /*b660*/  ULDC.64 UR4, c[0x4][0x28] ;  /* 0x01000a0000047ab9 */ /* 0x000fe20000000a00 */
[----:B---34-:R-:W-:Y:S01]  /*b670*/  IMAD.U32 R4, RZ, RZ, UR6 ;  /* 0x00000006ff047e24 */ /* 0x018fe2000f8e00ff */
[----:B------:R-:W-:Y:S01]  /*b680*/  MOV R5, UR7 ;  /* 0x0000000700057c02 */ /* 0x000fe20008000f00 */
[----:B------:R-:W2:Y:S01]  /*b690*/  LDC.64 R2, c[0x4][R2] ;  /* 0x0100000002027b82 */ /* 0x000ea20000000a00 */
        /* <DEDUP_REMOVED lines=8> */
[----:B012---:R-:W-:Y:S05]  /*b720*/  CALL.ABS.NOINC R2 ;  /* 0x0000000002007343 */ /* 0x007fea0003c00000 */
.L_x_259:
[----:B------:R-:W-:Y:S05]  /*b730*/  BSYNC B6 ;  /* 0x0000000000067941 */ /* 0x000fea0003800000 */
.L_x_258:
[----:B------:R-:W3:Y:S01]  /*b740*/  LDL R19, [R1+0x8] ;  /* 0x0000080001137983 */ /* 0x000ee20000100800 */
[----:B------:R-:W0:Y:S03]  /*b750*/  LDC R8, c[0x0][0x448] ;  /* 0x00011200ff087b82 */ /* 0x000e260000000800 */
[----:B------:R0:W5:Y:S01]  /*b760*/  LDL R10, [R1+0x2c] ;  /* 0x00002c00010a7983 */ /* 0x0001620000100800 */
[----:B--2---:R-:W2:Y:S01]  /*b770*/  S2R R2, SR_TID.X ;  /* 0x0000000000027919 */ /* 0x004ea20000002100 */
[----:B------:R-:W-:Y:S01]  /*b780*/  R2UR UR7, R18 ;  /* 0x00000000120772ca */ /* 0x000fe200000e0000 */
[----:B------:R-:W-:Y:S01]  /*b790*/  ULDC.64 UR8, c[0x0][0x2d8] ;  /* 0x0000b60000087ab9 */ /* 0x000fe20000000a00 */
[----:B0-----:R-:W-:Y:S02]  /*b7a0*/  ISETP.NE.AND P0, PT, R8, 0x1, PT ;  /* 0x000000010800780c */ /* 0x001fe40003f05270 */
[----:B------:R-:W-:-:S11]  /*b7b0*/  R2UR UR10, R18 ;  /* 0x00000000120a72ca */ /* 0x000fd600000e0000 */
[----:B------:R-:W0:Y:S01]  /*b7c0*/  @P0 LDC R3, c[0x0][0x44c] ;  /* 0x00011300ff030b82 */ /* 0x000e220000000800 */
[C---:B--2---:R-:W-:Y:S01]  /*b7d0*/  LOP3.LUT R20, R2.reuse, 0x7f, RZ, 0xc0, !PT ;  /* 0x0000007f02147812 */ /* 0x044fe200078ec0ff */
[----:B------:R-:W-:-:S06]  /*b7e0*/  IMAD.SHL.U32 R2, R2, 0x20, RZ ;  /* 0x0000002002027824 */ /* 0x000fcc00078e00ff */
[----:B------:R-:W2:Y:S01]  /*b7f0*/  @P0 LDC R0, c[0x0][0x450] ;  /* 0x00011400ff000b82 */ /* 0x000ea20000000800 */
[----:B------:R-:W-:Y:S01]  /*b800*/  SHF.R.U32.HI R20, RZ, 0x2, R20 ;  /* 0x00000002ff147819 */ /* 0x000fe20000011614 */
[----:B------:R-:W-:-:S03]  /*b810*/  UMOV UR4, UR36 ;  /* 0x0000002400047c82 */ /* 0x000fc60008000000 */
[----:B------:R-:W-:Y:S01]  /*b820*/  LOP3.LUT R2, R20, 0x60, R2, 0xf8, !PT ;  /* 0x0000006014027812 */ /* 0x000fe200078ef802 */
[----:B------:R-:W-:Y:S02]  /*b830*/  UMOV UR5, UR47 ;  /* 0x0000002f00057c82 */ /* 0x000fe40008000000 */
[----:B------:R-:W-:Y:S02]  /*b840*/  UIMAD.WIDE.U32 UR4, UR7, UR8, UR4 ;  /* 0x00000008070472a5 */ /* 0x000fe4000f8e0004 */
[----:B------:R-:W-:-:S04]  /*b850*/  IMAD R6, R17, 0xc0, R2 ;  /* 0x000000c011067824 */ /* 0x000fc800078e0202 */
[----:B0-----:R-:W-:-:S04]  /*b860*/  @P0 IMAD.HI.U32 R3, R6, R3, RZ ;  /* 0x0000000306030227 */ /* 0x001fc800078e00ff */
[----:B------:R-:W-:Y:S01]  /*b870*/  IMAD.MOV.U32 R2, RZ, RZ, R6 ;  /* 0x000000ffff027224 */ /* 0x000fe200078e0006 */
[----:B--2---:R-:W-:-:S04]  /*b880*/  @P0 SHF.R.U32.HI R2, RZ, R0, R3 ;  /* 0x00000000ff020219 */ /* 0x004fc80000011603 */
[--C-:B---34-:R-:W-:Y:S01]  /*b890*/  SHF.R.S32.HI R4, RZ, 0x1f, R2.reuse ;  /* 0x0000001fff047819 */ /* 0x118fe20000011402 */
[----:B------:R-:W-:-:S04]  /*b8a0*/  IMAD.MOV R0, RZ, RZ, -R2 ;  /* 0x000000ffff007224 */ /* 0x000fc800078e0a02 */
[----:B------:R-:W-:Y:S02]  /*b8b0*/  IMAD R0, R8, R0, R6 ;  /* 0x0000000008007224 */ /* 0x000fe400078e0206 */
[----:B------:R-:W-:Y:S01]  /*b8c0*/  VIADD R6, R6, 0x80 ;  /* 0x0000008006067836 */ /* 0x000fe20000000000 */
[----:B------:R-:W0:Y:S01]  /*b8d0*/  S2R R20, SR_TID.X ;  /* 0x0000000000147919 */ /* 0x000e220000002100 */
[----:B------:R-:W-:-:S13]  /*b8e0*/  R2UR UR6, R19 ;  /* 0x00000000130672ca */ /* 0x000fda00000e0000 */
[----:B------:R-:W-:-:S04]  /*b8f0*/  UIMAD UR6, UR6, UR8, URZ ;  /* 0x00000008060672a4 */ /* 0x000fc8000f8e023f */
[----:B------:R-:W-:-:S03]  /*b900*/  UIMAD UR6, UR10, UR9, UR6 ;  /* 0x000000090a0672a4 */ /* 0x000fc6000f8e0206 */
[----:B------:R-:W-:Y:S01]  /*b910*/  ULDC.64 UR8, c[0x0][0x2e0] ;  /* 0x0000b80000087ab9 */ /* 0x000fe20000000a00 */
[----:B------:R-:W-:Y:S02]  /*b920*/  UIADD3 UR5, UR5, UR6, URZ ;  /* 0x0000000605057290 */ /* 0x000fe4000fffe03f */
[----:B------:R-:W-:Y:S02]  /*b930*/  UIMAD UR6, UR45, UR8, URZ ;  /* 0x000000082d0672a4 */ /* 0x000fe4000f8e023f */
[----:B------:R-:W-:Y:S02]  /*b940*/  UIMAD.WIDE.U32 UR4, UR44, UR8, UR4 ;  /* 0x000000082c0472a5 */ /* 0x000fe4000f8e0004 */
[----:B------:R-:W-:Y:S01]  /*b950*/  UIMAD UR6, UR44, UR9, UR6 ;  /* 0x000000092c0672a4 */ /* 0x000fe2000f8e0206 */
[----:B------:R-:W-:Y:S02]  /*b960*/  ULDC.64 UR10, c[0x0][0x280] ;  /* 0x0000a000000a7ab9 */ /* 0x000fe40000000a00 */
[----:B------:R-:W-:Y:S01]  /*b970*/  ULDC.64 UR8, c[0x0][0x2c8] ;  /* 0x0000b20000087ab9 */ /* 0x000fe20000000a00 */
[----:B------:R-:W-:-:S03]  /*b980*/  UIADD3 UR5, UR5, UR6, URZ ;  /* 0x0000000605057290 */ /* 0x000fc6000fffe03f */
[----:B------:R-:W-:Y:S02]  /*b990*/  ULDC.64 UR6, c[0x0][0x2d0] ;  /* 0x0000b40000067ab9 */ /* 0x000fe40000000a00 */
[----:B------:R-:W-:Y:S02]  /*b9a0*/  IMAD R4, R4, UR6, RZ ;  /* 0x0000000604047c24 */ /* 0x000fe4000f8e02ff */
[----:B------:R-:W-:Y:S02]  /*b9b0*/  IMAD.U32 R5, RZ, RZ, UR6 ;  /* 0x00000006ff057e24 */ /* 0x000fe4000f8e00ff */
[C---:B------:R-:W-:Y:S02]  /*b9c0*/  IMAD R4, R2.reuse, UR7, R4 ;  /* 0x0000000702047c24 */ /* 0x040fe4000f8e0204 */
[----:B------:R-:W-:-:S04]  /*b9d0*/  IMAD.WIDE.U32 R2, R2, R5, UR4 ;  /* 0x0000000402027e25 */ /* 0x000fc8000f8e0005 */
[----:B------:R-:W-:Y:S01]  /*b9e0*/  IMAD.IADD R3, R3, 0x1, R4 ;  /* 0x0000000103037824 */ /* 0x000fe200078e0204 */
[----:B------:R-:W-:Y:S01]  /*b9f0*/  SHF.R.S32.HI R4, RZ, 0x1f, R0 ;  /* 0x0000001fff047819 */ /* 0x000fe20000011400 */
[----:B------:R-:W-:-:S04]  /*ba00*/  IMAD.WIDE.U32 R2, R0, UR8, R2 ;  /* 0x0000000800027c25 */ /* 0x000fc8000f8e0002 */
[----:B------:R-:W-:-:S04]  /*ba10*/  IMAD R4, R4, UR8, RZ ;  /* 0x0000000804047c24 */ /* 0x000fc8000f8e02ff */
        /* <DEDUP_REMOVED lines=14> */
[----:B------:R-:W-:Y:S01]  /*bb00*/  SHF.R.S32.HI R5, RZ, 0x1f, R6 ;  /* 0x0000001fff057819 */ /* 0x000fe20000011406 */
[----:B------:R-:W-:Y:S02]  /*bb10*/  ULDC UR4, c[0x0][0x2b8] ;  /* 0x0000ae0000047ab9 */ /* 0x000fe40000000800 */
[----:B------:R-:W-:Y:S02]  /*bb20*/  IMAD.IADD R3, R3, 0x1, R7 ;  /* 0x0000000103037824 */ /* 0x000fe400078e0207 */
[----:B------:R-:W-:Y:S02]  /*bb30*/  IMAD R5, R5, UR8, RZ ;  /* 0x0000000805057c24 */ /* 0x000fe4000f8e02ff */
[----:B------:R-:W-:-:S04]  /*bb40*/  IMAD.WIDE.U32 R2, R6, UR8, R2 ;  /* 0x0000000806027c25 */ /* 0x000fc8000f8e0002 */
[----:B0-----:R-:W-:Y:S02]  /*bb50*/  IMAD.SHL.U32 R19, R20, 0x10, RZ ;  /* 0x0000001014137824 */ /* 0x001fe400078e00ff */
[----:B------:R-:W-:Y:S01]  /*bb60*/  IMAD R7, R6, UR9, R5 ;  /* 0x0000000906077c24 */ /* 0x000fe2000f8e0205 */
[----:B------:R-:W-:Y:S02]  /*bb70*/  IADD3 R5, P0, R2, UR10, RZ ;  /* 0x0000000a02057c10 */ /* 0x000fe4000ff1e0ff */
[----:B------:R-:W-:Y:S02]  /*bb80*/  LOP3.LUT R19, R19, 0x30, RZ, 0xc0, !PT ;  /* 0x0000003013137812 */ /* 0x000fe400078ec0ff */
[----:B------:R-:W-:Y:S02]  /*bb90*/  IADD3.X R7, R3, UR11, R7, P0, !PT ;  /* 0x0000000b03077c10 */ /* 0x000fe400087fe407 */
[----:B------:R-:W-:Y:S01]  /*bba0*/  ISETP.GE.AND P0, PT, R19, UR4, PT ;  /* 0x0000000413007c0c */ /* 0x000fe2000bf06270 */
[----:B------:R-:W-:Y:S01]  /*bbb0*/  UMOV UR4, 0xffffffff ;  /* 0xffffffff00047882 */ /* 0x000fe20000000000 */
[----:B------:R-:W-:-:S04]  /*bbc0*/  LOP3.LUT R20, R20, 0x7f, RZ, 0xc0, !PT ;  /* 0x0000007f14147812 */ /* 0x000fc800078ec0ff */
[----:B------:R-:W-:Y:S01]  /*bbd0*/  SHF.R.U32.HI R20, RZ, 0x2, R20 ;  /* 0x00000002ff147819 */ /* 0x000fe20000011614 */
[----:B------:R-:W-:Y:S06]  /*bbe0*/  BRA.DIV UR4, `(.L_x_260) ;  /* 0x0000003e04907947 */ /* 0x000fec000b800000 */
[----:B------:R-:W0:Y:S01]  /*bbf0*/  SHFL.IDX PT, R3, R0, RZ, 0x1c1f ;  /* 0x001c1fff00037589 */ /* 0x000e2200000e0000 */
[----:B------:R-:W-:Y:S02]  /*bc00*/  IMAD R17, R17, 0xc0, R20 ;  /* 0x000000c011117824 */ /* 0x000fe400078e0214 */
[----:B------:R-:W-:Y:S01]  /*bc10*/  IMAD R6, R8, UR41, RZ ;  /* 0x0000002908067c24 */ /* 0x000fe2000f8e02ff */
[----:B------:R-:W2:Y:S04]  /*bc20*/  SHFL.IDX PT, R2, R4, RZ, 0x1c1f ;  /* 0x001c1fff04027589 */ /* 0x000ea800000e0000 */
[----:B------:R-:W-:Y:S01]  /*bc30*/  ISETP.GE.AND P2, PT, R17, R6, PT ;  /* 0x000000061100720c */ /* 0x000fe20003f46270 */
[----:B-1----:R-:W-:-:S12]  /*bc40*/  SHFL.IDX PT, R14, R5, 0x1, 0x1c1f ;  /* 0x003c1f00050e7f89 */ /* 0x002fd800000e0000 */
[----:B0-----:R-:W-:-:S05]  /*bc50*/  @!P2 IADD3 R3, P1, R19, R3, RZ ;  /* 0x000000031303a210 */ /* 0x001fca0007f3e0ff */
[----:B--2---:R-:W-:-:S05]  /*bc60*/  @!P2 IMAD.X R2, RZ, RZ, R2, P1 ;  /* 0x000000ffff02a224 */ /* 0x004fca00008e0602 */
[----:B------:R-:W-:-:S04]  /*bc70*/  @!P2 LOP3.LUT R3, R3, R2, RZ, 0x3c, !PT ;  /* 0x000000020303a212 */ /* 0x000fc800078e3cff */
[----:B------:R-:W-:-:S04]  /*bc80*/  @!P2 LOP3.LUT R2, R3, R2, RZ, 0x3c, !PT ;  /* 0x000000020302a212 */ /* 0x000fc800078e3cff */
[----:B------:R-:W-:-:S05]  /*bc90*/  @!P2 LOP3.LUT R3, R3, R2, RZ, 0x3c, !PT ;  /* 0x000000020303a212 */ /* 0x000fca00078e3cff */
[----:B-----5:R0:W-:Y:S02]  /*bca0*/  @!P2 LDGSTS.E.BYPASS.LTC128B.128 [R10+0xb000], desc[UR48][R2.64], !P0 ;  /* 0x0b000000020aafae */ /* 0x0201e4000c101d70 */
[----:B0-----:R-:W-:Y:S02]  /*bcb0*/  VIADD R2, R17, 0x20 ;  /* 0x0000002011027836 */ /* 0x001fe40000000000 */
[----:B------:R-:W0:Y:S03]  /*bcc0*/  SHFL.IDX PT, R3, R0, 0x1, 0x1c1f ;  /* 0x003c1f0000037f89 */ /* 0x000e2600000e0000 */
[----:B------:R-:W-:Y:S02]  /*bcd0*/  ISETP.GE.AND P2, PT, R2, R6, PT ;  /* 0x000000060200720c */ /* 0x000fe40003f46270 */
[----:B------:R-:W1:Y:S11]  /*bce0*/  SHFL.IDX PT, R2, R4, 0x1, 0x1c1f ;  /* 0x003c1f0004027f89 */ /* 0x000e7600000e0000 */
[----:B0-----:R-:W-:-:S05]  /*bcf0*/  @!P2 IADD3 R3, P1, R19, R3, RZ ;  /* 0x000000031303a210 */ /* 0x001fca0007f3e0ff */
[----:B-1----:R-:W-:-:S05]  /*bd00*/  @!P2 IMAD.X R2, RZ, RZ, R2, P1 ;  /* 0x000000ffff02a224 */ /* 0x002fca00008e0602 */
[----:B------:R-:W-:-:S04]  /*bd10*/  @!P2 LOP3.LUT R3, R3, R2, RZ, 0x3c, !PT ;  /* 0x000000020303a212 */ /* 0x000fc800078e3cff */
[----:B------:R-:W-:-:S04]  /*bd20*/  @!P2 LOP3.LUT R2, R3, R2, RZ, 0x3c, !PT ;  /* 0x000000020302a212 */ /* 0x000fc800078e3cff */
[----:B------:R-:W-:-:S05]  /*bd30*/  @!P2 LOP3.LUT R3, R3, R2, RZ, 0x3c, !PT ;  /* 0x000000020303a212 */ /* 0x000fca00078e3cff */
[----:B------:R0:W-:Y:S02]  /*bd40*/  @!P2 LDGSTS.E.BYPASS.LTC128B.128 [R10+0xb800], desc[UR48][R2.64], !P0 ;  /* 0x0b800000020aafae */ /* 0x0001e4000c101d70 */
[----:B0-----:R-:W-:Y:S02]  /*bd50*/  VIADD R2, R17, 0x40 ;  /* 0x0000004011027836 */ /* 0x001fe40000000000 */
[----:B------:R-:W0:Y:S03]  /*bd60*/  SHFL.IDX PT, R3, R0, 0x2, 0x1c1f ;  /* 0x005c1f0000037f89 */ /* 0x000e2600000e0000 */
[----:B------:R-:W-:Y:S01]  /*bd70*/  ISETP.GE.AND P2, PT, R2, R6, PT ;  /* 0x000000060200720c */ /* 0x000fe20003f46270 */
[----:B------:R-:W-:Y:S04]  /*bd80*/  SHFL.IDX PT, R0, R0, 0x3, 0x1c1f ;  /* 0x007c1f0000007f89 */ /* 0x000fe800000e0000 */
[----:B------:R-:W1:Y:S04]  /*bd90*/  SHFL.IDX PT, R2, R4, 0x2, 0x1c1f ;  /* 0x005c1f0004027f89 */ /* 0x000e6800000e0000 */
[----:B------:R-:W2:Y:S04]  /*bda0*/  SHFL.IDX PT, R4, R4, 0x3, 0x1c1f ;  /* 0x007c1f0004047f89 */ /* 0x000ea800000e0000 */
[----:B0-----:R-:W-:-:S05]  /*bdb0*/  @!P2 IADD3 R3, P1, R19, R3, RZ ;  /* 0x000000031303a210 */ /* 0x001fca0007f3e0ff */
[----:B-1----:R-:W-:-:S05]  /*bdc0*/  @!P2 IMAD.X R2, RZ, RZ, R2, P1 ;  /* 0x000000ffff02a224 */ /* 0x002fca00008e0602 */
[----:B------:R-:W-:-:S04]  /*bdd0*/  @!P2 LOP3.LUT R3, R3, R2, RZ, 0x3c, !PT ;  /* 0x000000020303a212 */ /* 0x000fc800078e3cff */
[----:B------:R-:W-:-:S04]  /*bde0*/  @!P2 LOP3.LUT R2, R3, R2, RZ, 0x3c, !PT ;  /* 0x000000020302a212 */ /* 0x000fc800078e3cff */
[----:B------:R-:W-:-:S05]  /*bdf0*/  @!P2 LOP3.LUT R3, R3, R2, RZ, 0x3c, !PT ;  /* 0x000000020303a212 */ /* 0x000fca00078e3cff */
[----:B------:R0:W-:Y:S02]  /*be00*/  @!P2 LDGSTS.E.BYPASS.LTC128B.128 [R10+0xc000], desc[UR48][R2.64], !P0 ;  /* 0x0c000000020aafae */ /* 0x0001e4000c101d70 */
[----:B0-----:R-:W-:-:S05]  /*be10*/  VIADD R2, R17, 0x60 ;  /* 0x0000006011027836 */ /* 0x001fca0000000000 */
[----:B------:R-:W-:-:S13]  /*be20*/  ISETP.GE.AND P2, PT, R2, R6, PT ;  /* 0x000000060200720c */ /* 0x000fda0003f46270 */
[----:B------:R-:W-:-:S05]  /*be30*/  @!P2 IADD3 R0, P1, R19, R0, RZ ;  /* 0x000000001300a210 */ /* 0x000fca0007f3e0ff */
[----:B--2---:R-:W-:-:S04]  /*be40*/  @!P2 IMAD.X R2, RZ, RZ, R4, P1 ;  /* 0x000000ffff02a224 */ /* 0x004fc800008e0604 */
[----:B------:R-:W-:Y:S02]  /*be50*/  @!P2 IMAD.MOV.U32 R3, RZ, RZ, R2 ;  /* 0x000000ffff03a224 */ /* 0x000fe400078e0002 */
[----:B------:R-:W-:Y:S02]  /*be60*/  @!P2 IMAD.MOV.U32 R2, RZ, RZ, R0 ;  /* 0x000000ffff02a224 */ /* 0x000fe400078e0000 */
[----:B------:R-:W-:-:S03]  /*be70*/  VIADD R0, R17, 0x80 ;  /* 0x0000008011007836 */ /* 0x000fc60000000000 */
[----:B------:R0:W-:Y:S02]  /*be80*/  @!P2 LDGSTS.E.BYPASS.LTC128B.128 [R10+0xc800], desc[UR48][R2.64], !P0 ;  /* 0x0c800000020aafae */ /* 0x0001e4000c101d70 */
[----:B------:R-:W-:Y:S02]  /*be90*/  ISETP.GE.AND P2, PT, R0, R6, PT ;  /* 0x000000060000720c */ /* 0x000fe40003f46270 */
[----:B------:R-:W-:Y:S04]  /*bea0*/  SHFL.IDX PT, R0, R7, RZ, 0x1c1f ;  /* 0x001c1fff07007589 */ /* 0x000fe800000e0000 */
[----:B------:R-:W-:Y:S04]  /*beb0*/  SHFL.IDX PT, R7, R7, 0x1, 0x1c1f ;  /* 0x003c1f0007077f89 */ /* 0x000fe800000e0000 */
[----:B0-----:R-:W0:Y:S03]  /*bec0*/  SHFL.IDX PT, R2, R5, RZ, 0x1c1f ;  /* 0x001c1fff05027589 */ /* 0x001e2600000e0000 */
[----:B0-----:R-:W-:-:S05]  /*bed0*/  @!P2 IADD3 R2, P1, R19, R2, RZ ;  /* 0x000000021302a210 */ /* 0x001fca0007f3e0ff */
[----:B------:R-:W-:-:S04]  /*bee0*/  @!P2 IMAD.X R0, RZ, RZ, R0, P1 ;  /* 0x000000ffff00a224 */ /* 0x000fc800008e0600 */
[----:B------:R-:W-:-:S05]  /*bef0*/  @!P2 IMAD.MOV.U32 R3, RZ, RZ, R0 ;  /* 0x000000ffff03a224 */ /* 0x000fca00078e0000 */
[----:B------:R0:W-:Y:S02]  /*bf00*/  @!P2 LDGSTS.E.BYPASS.LTC128B.128 [R10+0xd000], desc[UR48][R2.64], !P0 ;  /* 0x0d000000020aafae */ /* 0x0001e4000c101d70 */
.L_x_362:
[----:B------:R-:W-:-:S04]  /*bf10*/  IADD3 R17, R17, 0xa0, RZ ;  /* 0x000000a011117810 */ /* 0x000fc80007ffe0ff */
[----:B------:R-:W-:-:S13]  /*bf20*/  ISETP.GE.AND P1, PT, R17, R6, PT ;  /* 0x000000061100720c */ /* 0x000fda0003f26270 */
[----:B0-----:R-:W-:-:S05]  /*bf30*/  @!P1 IADD3 R2, P2, R19, R14, RZ ;  /* 0x0000000e13029210 */ /* 0x001fca0007f5e0ff */
[----:B------:R-:W-:-:S05]  /*bf40*/  @!P1 IMAD.X R3, RZ, RZ, R7, P2 ;  /* 0x000000ffff039224 */ /* 0x000fca00010e0607 */
[----:B------:R-:W-:Y:S01]  /*bf50*/  @!PT LDS RZ, [RZ] ;  /* 0x00000000fffff984 */ /* 0x000fe20000000800 */
[----:B------:R-:W-:Y:S01]  /*bf60*/  @!PT LDS RZ, [RZ] ;  /* 0x00000000fffff984 */ /* 0x000fe20000000800 */
[----:B------:R-:W-:Y:S01]  /*bf70*/  @!PT LDS RZ, [RZ] ;  /* 0x00000000fffff984 */ /* 0x000fe20000000800 */
[----:B------:R0:W-:Y:S01]  /*bf80*/  @!P1 LDGSTS.E.BYPASS.LTC128B.128 [R10+0xd800], desc[UR48][R2.64], !P0 ;  /* 0x0d800000020a9fae */ /* 0x0001e2000c101d70 */
[----:B------:R-:W-:Y:S01]  /*bf90*/  PLOP3.LUT P0, PT, PT, PT, PT, 0x80, 0x0 ;  /* 0x000000000000781c */ /* 0x000fe20003f0f070 */
[----:B------:R-:W-:-:S12]  /*bfa0*/  NOP ;  /* 0x0000000000007918 */ /* 0x000fd80000000000 */
.L_x_261:
[----:B------:R-:W-:Y:S02]  /*bfb0*/  PLOP3.LUT P1, PT, P1, P0, PT, 0xa2, 0x0 ;  /* 0x000000000000781c */ /* 0x000fe40000f21472 */
[----:B------:R-:W-:-:S08]  /*bfc0*/  @P0 R2UR P1, UR4, R22 ;  /* 0x00000000160402ca */ /* 0x000fd00000020000 */
[----:B------:R-:W-:-:S05]  /*bfd0*/  @P0 PLOP3.LUT P0, PT, P1, PT, PT, 0x80, 0x0 ;  /* 0x000000000000081c */ /* 0x000fca0000f0f070 */
[----:B------:R-:W-:Y:S01]  /*bfe0*/  @!P1 SYNCS.ARRIVE.TRANS64.RED.A0T1 RZ, [UR4+0x13200], RZ ;  /* 0x013200ffffff99a7 */ /* 0x000fe20008200404 */
[----:B------:R-:W-:Y:S07]  /*bff0*/  @!P1 ARRIVES.LDGSTSBAR.64.TRANSCNT [UR4+0x13200] ;  /* 0x01320000ff0099b0 */ /* 0x000fee0008000a84 */
[----:B------:R-:W-:Y:S05]  /*c000*/  @P0 BRA.U.ANY `(.L_x_261) ;  /* 0xfffffffd00e80947 */ /* 0x000fea000393ffff */
[----:B0-----:R-:W2:Y:S02]  /*c010*/  LDL.LU R2, [R1+0x30] ;  /* 0x0000300001027983 */ /* 0x001ea40000300800 */
[----:B--2---:R-:W-:-:S05]  /*c020*/  VIADD R2, R2, 0x1 ;  /* 0x0000000102027836 */ /* 0x004fca0000000000 */
[----:B------:R0:W-:Y:S01]  /*c030*/  STL [R1+0x30], R2 ;  /* 0x0000300201007387 */ /* 0x0001e20000100800 */
[----:B------:R-:W-:-:S04]  /*c040*/  LEA.HI R0, R2, R2, RZ, 0x1 ;  /* 0x0000000202007211 */ /* 0x000fc800078f08ff */
[----:B------:R-:W-:-:S05]  /*c050*/  LOP3.LUT R0, R0, 0xfffffffe, RZ, 0xc0, !PT ;  /* 0xfffffffe00007812 */ /* 0x000fca00078ec0ff */
[----:B------:R-:W-:-:S05]  /*c060*/  IMAD.IADD R0, R2, 0x1, -R0 ;  /* 0x0000000102007824 */ /* 0x000fca00078e0a00 */
[----:B------:R-:W-:Y:S01]  /*c070*/  SHF.L.U32 R3, R0, 0x1f, RZ ;  /* 0x0000001f00037819 */ /* 0x000fe200000006ff */
[----:B------:R-:W-:Y:S01]  /*c080*/  NOP ;  /* 0x0000000000007918 */ /* 0x000fe20000000000 */
[----:B------:R0:W-:Y:S01]  /*c090*/  SYNCS.ARRIVE.TRANS64.A1T0 RZ, [R22+URZ+0x13200], RZ ;  /* 0x013200ff16ff79a7 */ /* 0x0001e2000810003f */
[----:B------:R-:W-:Y:S01]  /*c0a0*/  BSSY B0, `(.L_x_262) ;  /* 0x0000003000007945 */ /* 0x000fe20003800000 */
[----:B------:R-:W1:Y:S03]  /*c0b0*/  SYNCS.PHASECHK.TRANS64.TRYWAIT P0, [R22+URZ+0x13220], R3 ;  /* 0x01322003160075a7 */ /* 0x000e66000800017f */
[----:B01----:R-:W-:Y:S05]  /*c0c0*/  @!P0 BRA `(.L_x_263) ;  /* 0x00000040003c8947 */ /* 0x003fea0003800000 */
.L_x_363:
[----:B------:R-:W-:Y:S05]  /*c0d0*/  BSYNC B0 ;  /* 0x0000000000007941 */ /* 0x000fea0003800000 */
.L_x_262:
[----:B------:R-:W-:-:S06]  /*c0e0*/  UISETP.GE.AND UP0, UPT, UR42, 0xa1, UPT ;  /* 0x000000a12a00788c */ /* 0x000fcc000bf06270 */
[----:B------:R-:W-:-:S13]  /*c0f0*/  PLOP3.LUT P0, PT, PT, PT, UP0, 0x80, 0x0 ;  /* 0x000000000000781c */ /* 0x000fda0003f0f008 */
[----:B------:R-:W-:Y:S05]  /*c100*/  @!P0 BRA `(.L_x_264) ;  /* 0x0000001400288947 */ /* 0x000fea0003800000 */
[----:B------:R1:W5:Y:S01]  /*c110*/  LDL.LU R21, [R1+0x4] ;  /* 0x0000040001157983 */ /* 0x0003620000300800 */
[----:B------:R-:W-:Y:S01]  /*c120*/  UIADD3 UR4, UR43, -0x2, URZ ;  /* 0xfffffffe2b047890 */ /* 0x000fe2000fffe03f */
[----:B------:R-:W-:-:S05]  /*c130*/  IMAD.MOV.U32 R20, RZ, RZ, R28 ;  /* 0x000000ffff147224 */ /* 0x000fca00078e001c */
[----:B------:R-:W-:-:S07]  /*c140*/  IMAD.U32 R29, RZ, RZ, UR4 ;  /* 0x00000004ff1d7e24 */ /* 0x000fce000f8e00ff */
.L_x_284:
[----:B0-2---:R-:W2:Y:S01]  /*c150*/  LDL R11, [R1+0x10] ;  /* 0x00001000010b7983 */ /* 0x005ea20000100800 */
[----:B------:R-:W3:Y:S03]  /*c160*/  LDC R2, c[0x0][0x430] ;  /* 0x00010c00ff027b82 */ /* 0x000ee60000000800 */
[----:B------:R-:W4:Y:S01]  /*c170*/  LDL R8, [R1] ;  /* 0x0000000001087983 */ /* 0x000f220000100800 */
[----:B------:R-:W0:Y:S01]  /*c180*/  S2R R0, SR_TID.X ;  /* 0x0000000000007919 */ /* 0x000e220000002100 */
[----:B-1----:R-:W1:Y:S01]  /*c190*/  S2R R6, SR_TID.X ;  /* 0x0000000000067919 */ /* 0x002e620000002100 */
[----:B---3--:R-:W-:Y:S01]  /*c1a0*/  ISETP.NE.AND P0, PT, R2, 0x1, PT ;  /* 0x000000010200780c */ /* 0x008fe20003f05270 */
[----:B------:R-:W-:-:S12]  /*c1b0*/  IMAD.MOV.U32 R9, RZ, RZ, 0xa0 ;  /* 0x000000a0ff097424 */ /* 0x000fd800078e00ff */
[----:B------:R-:W3:Y:S01]  /*c1c0*/  @P0 LDC R5, c[0x0][0x434] ;  /* 0x00010d00ff050b82 */ /* 0x000ee20000000800 */
[----:B0-----:R-:W-:-:S04]  /*c1d0*/  LOP3.LUT R0, R0, 0x7f, RZ, 0xc0, !PT ;  /* 0x0000007f00007812 */ /* 0x001fc800078ec0ff */
[----:B------:R-:W-:Y:S01]  /*c1e0*/  SHF.R.U32.HI R2, RZ, 0x2, R0 ;  /* 0x00000002ff027819 */ /* 0x000fe20000011600 */
[C---:B-1----:R-:W-:Y:S01]  /*c1f0*/  IMAD.SHL.U32 R7, R6.reuse, 0x20, RZ ;  /* 0x0000002006077824 */ /* 0x042fe200078e00ff */
[----:B------:R-:W-:Y:S01]  /*c200*/  LOP3.LUT R0, R6, 0x7f, RZ, 0xc0, !PT ;  /* 0x0000007f06007812 */ /* 0x000fe200078ec0ff */
[----:B------:R-:W0:Y:S03]  /*c210*/  @P0 LDC R3, c[0x0][0x434] ;  /* 0x00010d00ff030b82 */ /* 0x000e260000000800 */
[----:B------:R-:W-:Y:S02]  /*c220*/  LOP3.LUT R7, R2, 0x60, R7, 0xf8, !PT ;  /* 0x0000006002077812 */ /* 0x000fe400078ef807 */
[----:B------:R-:W-:-:S03]  /*c230*/  SHF.R.U32.HI R2, RZ, 0x2, R0 ;  /* 0x00000002ff027819 */ /* 0x000fc60000011600 */
[----:B------:R-:W1:Y:S01]  /*c240*/  @P0 LDC R4, c[0x0][0x438] ;  /* 0x00010e00ff040b82 */ /* 0x000e620000000800 */
[----:B------:R-:W-:-:S07]  /*c250*/  IMAD.SHL.U32 R10, R6, 0x20, RZ ;  /* 0x00000020060a7824 */ /* 0x000fce00078e00ff */
[----:B------:R-:W1:Y:S01]  /*c260*/  @P0 LDC R0, c[0x0][0x438] ;  /* 0x00010e00ff000b82 */ /* 0x000e620000000800 */
[----:B------:R-:W-:Y:S01]  /*c270*/  LOP3.LUT R10, R2, 0x60, R10, 0xf8, !PT ;  /* 0x00000060020a7812 */ /* 0x000fe200078ef80a */
[----:B------:R-:W-:-:S03]  /*c280*/  IMAD R9, R29, R9, UR38 ;  /* 0x000000261d097e24 */ /* 0x000fc6000f8e0209 */
[----:B------:R-:W-:Y:S01]  /*c290*/  LOP3.LUT R10, R10, 0x80, RZ, 0xfc, !PT ;  /* 0x000000800a0a7812 */ /* 0x000fe200078efcff */
[----:B------:R-:W-:-:S04]  /*c2a0*/  IMAD.IADD R7, R7, 0x1, R9 ;  /* 0x0000000107077824 */ /* 0x000fc800078e0209 */
[----:B------:R-:W-:Y:S02]  /*c2b0*/  IMAD.IADD R9, R10, 0x1, R9 ;  /* 0x000000010a097824 */ /* 0x000fe400078e0209 */
[----:B---3--:R-:W-:-:S04]  /*c2c0*/  @P0 IMAD.HI.U32 R5, R7, R5, RZ ;  /* 0x0000000507050227 */ /* 0x008fc800078e00ff */
[----:B0-----:R-:W-:Y:S01]  /*c2d0*/  @P0 IMAD.HI.U32 R3, R9, R3, RZ ;  /* 0x0000000309030227 */ /* 0x001fe200078e00ff */
[----:B------:R-:W-:Y:S05]  /*c2e0*/  YIELD ;  /* 0x0000000000007946 */ /* 0x000fea0003800000 */
[----:B------:R-:W-:Y:S01]  /*c2f0*/  IMAD.MOV.U32 R2, RZ, RZ, R7 ;  /* 0x000000ffff027224 */ /* 0x000fe200078e0007 */
[----:B-1----:R-:W-:Y:S01]  /*c300*/  @P0 SHF.R.U32.HI R2, RZ, R4, R5 ;  /* 0x00000004ff020219 */ /* 0x002fe20000011605 */
[----:B------:R-:W-:Y:S01]  /*c310*/  IMAD.MOV.U32 R6, RZ, RZ, R9 ;  /* 0x000000ffff067224 */ /* 0x000fe200078e0009 */
[----:B------:R-:W-:Y:S01]  /*c320*/  @P0 SHF.R.U32.HI R6, RZ, R0, R3 ;  /* 0x00000000ff060219 */ /* 0x000fe20000011603 */
[----:B------:R-:W-:Y:S01]  /*c330*/  ULDC.64 UR6, c[0x0][0x428] ;  /* 0x00010a0000067ab9 */ /* 0x000fe20000000a00 */
[--C-:B------:R-:W-:Y:S01]  /*c340*/  SHF.R.S32.HI R3, RZ, 0x1f, R2.reuse ;  /* 0x0000001fff037819 */ /* 0x100fe20000011402 */
[----:B------:R-:W-:Y:S01]  /*c350*/  IMAD.MOV R4, RZ, RZ, -R2 ;  /* 0x000000ffff047224 */ /* 0x000fe200078e0a02 */
[----:B------:R-:W-:Y:S01]  /*c360*/  ULDC UR4, c[0x0][0x430] ;  /* 0x00010c0000047ab9 */ /* 0x000fe20000000800 */
[----:B------:R-:W-:-:S02]  /*c370*/  ULDC.64 UR8, c[0x0][0x418] ;  /* 0x0001060000087ab9 */ /* 0x000fc40000000a00 */
[----:B------:R-:W-:Y:S02]  /*c380*/  IMAD R7, R4, UR4, R7 ;  /* 0x0000000404077c24 */ /* 0x000fe4000f8e0207 */
[----:B--2---:R-:W-:-:S04]  /*c390*/  IMAD R0, R11, UR6, RZ ;  /* 0x000000060b007c24 */ /* 0x004fc8000f8e02ff */
[C---:B----4-:R-:W-:Y:S02]  /*c3a0*/  IMAD R0, R8.reuse, UR7, R0 ;  /* 0x0000000708007c24 */ /* 0x050fe4000f8e0200 */
[----:B------:R-:W-:-:S04]  /*c3b0*/  IMAD.WIDE.U32 R2, R8, UR6, R2 ;  /* 0x0000000608027c25 */ /* 0x000fc8000f8e0002 */
[----:B------:R-:W-:Y:S01]  /*c3c0*/  IMAD.IADD R3, R0, 0x1, R3 ;  /* 0x0000000100037824 */ /* 0x000fe200078e0203 */
[----:B------:R-:W-:-:S04]  /*c3d0*/  LEA R4, P0, R2, UR8, 0x2 ;  /* 0x0000000802047c11 */ /* 0x000fc8000f8010ff */
[----:B------:R-:W-:-:S05]  /*c3e0*/  LEA.HI.X R5, R2, UR9, R3, 0x2, P0 ;  /* 0x0000000902057c11 */ /* 0x000fca00080f1403 */
[----:B------:R0:W2:Y:S01]  /*c3f0*/  LDG.E R4, desc[UR48][R4.64] ;  /* 0x0000003004047981 */ /* 0x0000a2000c1e1900 */
[----:B------:R-:W-:Y:S01]  /*c400*/  ISETP.GT.U32.AND P1, PT, R10, 0x9f, PT ;  /* 0x0000009f0a00780c */ /* 0x000fe20003f24070 */
[----:B------:R-:W-:-:S12]  /*c410*/  VIADD R28, R20, 0x1 ;  /* 0x00000001141c7836 */ /* 0x000fd80000000000 */
[--C-:B------:R-:W-:Y:S01]  /*c420*/  @!P1 SHF.R.S32.HI R3, RZ, 0x1f, R6.reuse ;  /* 0x0000001fff039819 */ /* 0x100fe20000011406 */
[----:B------:R-:W-:-:S04]  /*c430*/  @!P1 IMAD.MOV.U32 R2, RZ, RZ, R6 ;  /* 0x000000ffff029224 */ /* 0x000fc800078e0006 */
[----:B------:R-:W-:-:S04]  /*c440*/  @!P1 IMAD.WIDE.U32 R2, R8, UR6, R2 ;  /* 0x0000000608029c25 */ /* 0x000fc8000f8e0002 */
[----:B------:R-:W-:Y:S01]  /*c450*/  @!P1 IMAD.IADD R0, R0, 0x1, R3 ;  /* 0x0000000100009824 */ /* 0x000fe200078e0203 */
[----:B------:R-:W-:Y:S01]  /*c460*/  @!P1 LEA R10, P0, R2, UR8, 0x2 ;  /* 0x00000008020a9c11 */ /* 0x000fe2000f8010ff */
[----:B------:R-:W-:-:S03]  /*c470*/  IMAD.MOV.U32 R8, RZ, RZ, RZ ;  /* 0x000000ffff087224 */ /* 0x000fc600078e00ff */
[----:B------:R-:W-:Y:S01]  /*c480*/  @!P1 LEA.HI.X R11, R2, UR9, R0, 0x2, P0 ;  /* 0x00000009020b9c11 */ /* 0x000fe200080f1400 */
[----:B------:R-:W-:Y:S01]  /*c490*/  IMAD.MOV.U32 R0, RZ, RZ, R29 ;  /* 0x000000ffff007224 */ /* 0x000fe200078e001d */
[----:B------:R-:W-:-:S03]  /*c4a0*/  ISETP.NE.AND P0, PT, R28, 0x2, PT ;  /* 0x000000021c00780c */ /* 0x000fc60003f05270 */
[----:B-----5:R1:W5:Y:S01]  /*c4b0*/  @!P1 LDG.E R8, desc[UR48][R10.64] ;  /* 0x000000300a089981 */ /* 0x020362000c1e1900 */
[----:B------:R-:W-:Y:S02]  /*c4c0*/  ISETP.GT.AND P1, PT, R0, RZ, PT ;  /* 0x000000ff0000720c */ /* 0x000fe40003f24270 */
[----:B------:R-:W-:-:S04]  /*c4d0*/  SEL R0, RZ, 0x1, P0 ;  /* 0x00000001ff007807 */ /* 0x000fc80000000000 */
[----:B------:R-:W-:Y:S01]  /*c4e0*/  LOP3.LUT R2, R21, R0, RZ, 0x3c, !PT ;  /* 0x0000000015027212 */ /* 0x000fe200078e3cff */
[----:B------:R-:W-:-:S04]  /*c4f0*/  IMAD.U32 R12, RZ, RZ, UR46 ;  /* 0x0000002eff0c7e24 */ /* 0x000fc8000f8e00ff */
[----:B------:R1:W-:Y:S01]  /*c500*/  STL [R1+0x4], R2 ;  /* 0x0000040201007387 */ /* 0x0003e20000100800 */
[----:B------:R-:W-:Y:S02]  /*c510*/  ISETP.NE.AND P2, PT, R12, 0x3, PT ;  /* 0x000000030c00780c */ /* 0x000fe40003f45270 */
[----:B0-----:R-:W-:Y:S01]  /*c520*/  IADD3 R5, -R6, RZ, RZ ;  /* 0x000000ff06057210 */ /* 0x001fe20007ffe1ff */
[----:B------:R-:W-:Y:S01]  /*c530*/  VIADD R29, R29, 0xffffffff ;  /* 0xffffffff1d1d7836 */ /* 0x000fe20000000000 */
[----:B------:R-:W-:-:S03]  /*c540*/  SEL R28, R28, RZ, P0 ;  /* 0x000000ff1c1c7207 */ /* 0x000fc60000000000 */
[----:B------:R-:W-:Y:S01]  /*c550*/  IMAD R9, R5, UR4, R9 ;  /* 0x0000000405097c24 */ /* 0x000fe2000f8e0209 */
[----:B--2---:R-:W-:-:S05]  /*c560*/  SHF.R.S32.HI R26, RZ, 0x1f, R4 ;  /* 0x0000001fff1a7819 */ /* 0x004fca0000011404 */
[----:B-1----:R-:W-:Y:S05]  /*c570*/  @!P2 BRA `(.L_x_265) ;  /* 0x000000000004a947 */ /* 0x002fea0003800000 */
[----:B------:R-:W-:Y:S01]  /*c580*/  BPT.TRAP 0x1 ;  /* 0x000000040000795c */ /* 0x000fe20000300000 */
.L_x_265:
[----:B------:R-:W-:Y:S01]  /*c590*/  IMAD R0, R28, 0x8, R22 ;  /* 0x000000081c007824 */ /* 0x000fe200078e0216 */
[----:B------:R-:W-:Y:S01]  /*c5a0*/  SHF.L.U32 R27, R2, 0x1f, RZ ;  /* 0x0000001f021b7819 */ /* 0x000fe200000006ff */
[----:B------:R-:W-:Y:S01]  /*c5b0*/  BSSY B0, `(.L_x_266) ;  /* 0x0000004000007945 */ /* 0x000fe20003800000 */
[----:B------:R-:W-:Y:S02]  /*c5c0*/  SHF.R.S32.HI R25, RZ, 0x1f, R7 ;  /* 0x0000001fff197819 */ /* 0x000fe40000011407 */
[----:B------:R-:W0:Y:S02]  /*c5d0*/  SYNCS.PHASECHK.TRANS64.TRYWAIT P0, [R0+URZ+0x13280], R27 ;  /* 0x0132801b000075a7 */ /* 0x000e24000800017f */
[----:B0-----:R-:W-:Y:S05]  /*c5e0*/  @!P0 BRA `(.L_x_267) ;  /* 0x0000003c00088947 */ /* 0x001fea0003800000 */
.L_x_364:
[----:B------:R-:W-:Y:S05]  /*c5f0*/  BSYNC B0 ;  /* 0x0000000000007941 */ /* 0x000fea0003800000 */
.L_x_266:
[----:B------:R-:W2:Y:S01]  /*c600*/  LDL R6, [R1+0x8] ;  /* 0x0000080001067983 */ /* 0x000ea20000100800 */
[----:B------:R-:W-:Y:S01]  /*c610*/  ULDC.64 UR4, c[0x0][0x328] ;  /* 0x0000ca0000047ab9 */ /* 0x000fe20000000a00 */
[----:B------:R-:W-:Y:S02]  /*c620*/  ULDC.64 UR6, c[0x0][0x338] ;  /* 0x0000ce0000067ab9 */ /* 0x000fe40000000a00 */
[----:B------:R-:W3:Y:S01]  /*c630*/  LDL R13, [R1+0x18] ;  /* 0x00001800010d7983 */ /* 0x000ee20000100800 */
[----:B------:R-:W-:Y:S01]  /*c640*/  IMAD R5, R25, UR4, RZ ;  /* 0x0000000419057c24 */ /* 0x000fe2000f8e02ff */
[----:B------:R-:W-:Y:S01]  /*c650*/  ULDC.64 UR8, c[0x0][0x330] ;  /* 0x0000cc0000087ab9 */ /* 0x000fe20000000a00 */
[C---:B------:R-:W-:Y:S01]  /*c660*/  IMAD.WIDE.U32 R2, R7.reuse, UR4, RZ ;  /* 0x0000000407027c25 */ /* 0x040fe2000f8e00ff */
[----:B------:R-:W1:Y:S01]  /*c670*/  S2R R11, SR_TID.X ;  /* 0x00000000000b7919 */ /* 0x000e620000002100 */
[----:B------:R-:W-:Y:S01]  /*c680*/  SHF.R.S32.HI R24, RZ, 0x1f, R9 ;  /* 0x0000001fff187819 */ /* 0x000fe20000011409 */
[----:B------:R-:W-:Y:S01]  /*c690*/  ULDC.64 UR10, c[0x0][0x318] ;  /* 0x0000c600000a7ab9 */ /* 0x000fe20000000a00 */
[----:B------:R-:W-:Y:S01]  /*c6a0*/  IMAD R5, R7, UR5, R5 ;  /* 0x0000000507057c24 */ /* 0x000fe2000f8e0205 */
[----:B-----5:R-:W-:Y:S01]  /*c6b0*/  SHF.R.S32.HI R23, RZ, 0x1f, R8 ;  /* 0x0000001fff177819 */ /* 0x020fe20000011408 */
[----:B------:R-:W4:Y:S02]  /*c6c0*/  LDC R12, c[0x0][0x2f4] ;  /* 0x0000bd00ff0c7b82 */ /* 0x000f240000000800 */
[----:B------:R-:W-:-:S02]  /*c6d0*/  IMAD.IADD R3, R3, 0x1, R5 ;  /* 0x0000000103037824 */ /* 0x000fc400078e0205 */
[----:B------:R-:W-:Y:S02]  /*c6e0*/  IMAD R5, R26, UR6, RZ ;  /* 0x000000061a057c24 */ /* 0x000fe4000f8e02ff */
[----:B------:R-:W-:-:S04]  /*c6f0*/  IMAD.WIDE.U32 R2, R4, UR6, R2 ;  /* 0x0000000604027c25 */ /* 0x000fc8000f8e0002 */
[----:B------:R-:W-:-:S04]  /*c700*/  IMAD R5, R4, UR7, R5 ;  /* 0x0000000704057c24 */ /* 0x000fc8000f8e0205 */
[----:B------:R-:W-:Y:S02]  /*c710*/  IMAD.IADD R3, R3, 0x1, R5 ;  /* 0x0000000103037824 */ /* 0x000fe400078e0205 */
[----:B------:R-:W-:-:S03]  /*c720*/  IMAD.WIDE.U32 R2, R18, UR8, R2 ;  /* 0x0000000812027c25 */ /* 0x000fc6000f8e0002 */
[----:B------:R-:W-:Y:S01]  /*c730*/  IADD3 R5, P0, R2, UR10, RZ ;  /* 0x0000000a02057c10 */ /* 0x000fe2000ff1e0ff */
[----:B-1----:R-:W-:-:S05]  /*c740*/  IMAD.SHL.U32 R11, R11, 0x10, RZ ;  /* 0x000000100b0b7824 */ /* 0x002fca00078e00ff */
[----:B------:R-:W-:-:S04]  /*c750*/  LOP3.LUT R11, R11, 0x30, RZ, 0xc0, !PT ;  /* 0x000000300b0b7812 */ /* 0x000fc800078ec0ff */
[----:B----4-:R-:W-:Y:S01]  /*c760*/  ISETP.GE.AND P2, PT, R11, R12, PT ;  /* 0x0000000c0b00720c */ /* 0x010fe20003f46270 */
[----:B--2---:R-:W-:Y:S02]  /*c770*/  IMAD R17, R6, UR8, RZ ;  /* 0x0000000806117c24 */ /* 0x004fe4000f8e02ff */
[----:B------:R-:W-:Y:S02]  /*c780*/  IMAD R6, R24, UR4, RZ ;  /* 0x0000000418067c24 */ /* 0x000fe4000f8e02ff */
[----:B------:R-:W-:Y:S02]  /*c790*/  IMAD R17, R18, UR9, R17 ;  /* 0x0000000912117c24 */ /* 0x000fe4000f8e0211 */
[----:B------:R-:W-:-:S03]  /*c7a0*/  IMAD R6, R9, UR5, R6 ;  /* 0x0000000509067c24 */ /* 0x000fc6000f8e0206 */
        /* <DEDUP_REMOVED lines=14> */
[----:B------:R-:W-:Y:S01]  /*c890*/  IMAD.IADD R6, R22, 0x1, R6 ;  /* 0x0000000116067824 */ /* 0x000fe200078e0206 */
[----:B------:R-:W2:Y:S04]  /*c8a0*/  SHFL.IDX PT, R2, R5, RZ, 0x1c1f ;  /* 0x001c1fff05027589 */ /* 0x000ea800000e0000 */
[----:B------:R-:W-:Y:S01]  /*c8b0*/  SHFL.IDX PT, R17, R17, RZ, 0x1c1f ;  /* 0x001c1fff11117589 */ /* 0x000fe200000e0000 */
[----:B-1----:R-:W-:-:S03]  /*c8c0*/  IMAD.SHL.U32 R11, R3, 0x10, RZ ;  /* 0x00000010030b7824 */ /* 0x002fc600078e00ff */
[----:B------:R-:W1:Y:S02]  /*c8d0*/  SHFL.IDX PT, R3, R10, RZ, 0x1c1f ;  /* 0x001c1fff0a037589 */ /* 0x000e6400000e0000 */
[----:B------:R-:W-:-:S04]  /*c8e0*/  LOP3.LUT R11, R11, 0x30, RZ, 0xc0, !PT ;  /* 0x000000300b0b7812 */ /* 0x000fc800078ec0ff */
[----:B--2---:R-:W-:-:S04]  /*c8f0*/  IADD3 R2, P0, R11, R2, RZ ;  /* 0x000000020b027210 */ /* 0x004fc80007f1e0ff */
[----:B-1----:R-:W-:-:S05]  /*c900*/  IADD3.X R3, RZ, R3, RZ, P0, !PT ;  /* 0x00000003ff037210 */ /* 0x002fca00007fe4ff */
        /* <DEDUP_REMOVED lines=17> */
.L_x_376:
        /* <DEDUP_REMOVED lines=11> */
.L_x_269:
        /* <DEDUP_REMOVED lines=11> */
.L_x_270:
[----:B------:R2:W-:Y:S01]  /*cb80*/  SYNCS.ARRIVE.TRANS64.A1T0 RZ, [R0+URZ+0x13270], RZ ;  /* 0x013270ff00ff79a7 */ /* 0x0005e2000810003f */
[----:B------:R-:W-:Y:S05]  /*cb90*/  @!P3 BRA `(.L_x_271) ;  /* 0x000000000004b947 */ /* 0x000fea0003800000 */
[----:B------:R-:W-:Y:S01]  /*cba0*/  BPT.TRAP 0x1 ;  /* 0x000000040000795c */ /* 0x000fe20000300000 */
.L_x_271:
[----:B------:R-:W3:Y:S01]  /*cbb0*/  SYNCS.PHASECHK.TRANS64.TRYWAIT P0, [R0+URZ+0x13240], R27 ;  /* 0x0132401b000075a7 */ /* 0x000ee2000800017f */
[----:B------:R-:W-:Y:S04]  /*cbc0*/  BSSY B0, `(.L_x_272) ;  /* 0x0000002000007945 */ /* 0x000fe80003800000 */
[----:B---3--:R-:W-:Y:S05]  /*cbd0*/  @!P0 BRA `(.L_x_273) ;  /* 0x0000003c003c8947 */ /* 0x008fea0003800000 */
.L_x_377:
[----:B------:R-:W-:Y:S05]  /*cbe0*/  BSYNC B0 ;  /* 0x0000000000007941 */ /* 0x000fea0003800000 */
.L_x_272:
[----:B------:R-:W4:Y:S01]  /*cbf0*/  LDL R10, [R1+0x8] ;  /* 0x00000800010a7983 */ /* 0x000f220000100800 */
[----:B------:R-:W-:Y:S01]  /*cc00*/  ULDC.64 UR4, c[0x0][0x300] ;  /* 0x0000c00000047ab9 */ /* 0x000fe20000000a00 */
[----:B------:R-:W-:Y:S01]  /*cc10*/  ULDC.64 UR6, c[0x0][0x310] ;  /* 0x0000c40000067ab9 */ /* 0x000fe20000000a00 */
[----:B------:R-:W-:Y:S01]  /*cc20*/  IMAD R5, R25, UR4, RZ ;  /* 0x0000000419057c24 */ /* 0x000fe2000f8e02ff */
[----:B------:R-:W5:Y:S01]  /*cc30*/  LDC R11, c[0x0][0x2f4] ;  /* 0x0000bd00ff0b7b82 */ /* 0x000f620000000800 */
[----:B------:R-:W-:-:S04]  /*cc40*/  IMAD.WIDE.U32 R2, R7, UR4, RZ ;  /* 0x0000000407027c25 */ /* 0x000fc8000f8e00ff */
[----:B------:R-:W-:Y:S02]  /*cc50*/  IMAD R5, R7, UR5, R5 ;  /* 0x0000000507057c24 */ /* 0x000fe4000f8e0205 */
[----:B------:R-:W-:Y:S02]  /*cc60*/  IMAD R26, R26, UR6, RZ ;  /* 0x000000061a1a7c24 */ /* 0x000fe4000f8e02ff */
[----:B------:R-:W-:Y:S02]  /*cc70*/  IMAD.IADD R3, R3, 0x1, R5 ;  /* 0x0000000103037824 */ /* 0x000fe400078e0205 */
[----:B------:R-:W-:Y:S02]  /*cc80*/  IMAD R7, R24, UR4, RZ ;  /* 0x0000000418077c24 */ /* 0x000fe4000f8e02ff */
[----:B------:R-:W-:-:S04]  /*cc90*/  IMAD.WIDE.U32 R2, R4, UR6, R2 ;  /* 0x0000000604027c25 */ /* 0x000fc8000f8e0002 */
[----:B------:R-:W-:Y:S02]  /*cca0*/  IMAD R4, R4, UR7, R26 ;  /* 0x0000000704047c24 */ /* 0x000fe4000f8e021a */
[----:B------:R-:W-:Y:S02]  /*ccb0*/  IMAD R7, R9, UR5, R7 ;  /* 0x0000000509077c24 */ /* 0x000fe4000f8e0207 */
        /* <DEDUP_REMOVED lines=21> */
[----:B------:R-:W-:-:S04]  /*ce10*/  LOP3.LUT R10, R10, 0x30, RZ, 0xc0, !PT ;  /* 0x000000300a0a7812 */ /* 0x000fc800078ec0ff */
[----:B-----5:R-:W-:Y:S01]  /*ce20*/  ISETP.GE.AND P2, PT, R10, R11, PT ;  /* 0x0000000b0a00720c */ /* 0x020fe20003f46270 */
[----:B------:R-:W-:-:S12]  /*ce30*/  BRA.DIV UR4, `(.L_x_274) ;  /* 0x0000003a04b87947 */ /* 0x000fd8000b800000 */
[----:B------:R-:W4:Y:S04]  /*ce40*/  SHFL.IDX PT, R2, R7, RZ, 0x1c1f ;  /* 0x001c1fff07027589 */ /* 0x000f2800000e0000 */
[----:B------:R-:W5:Y:S04]  /*ce50*/  SHFL.IDX PT, R3, R8, RZ, 0x1c1f ;  /* 0x001c1fff08037589 */ /* 0x000f6800000e0000 */
[----:B------:R-:W-:Y:S01]  /*ce60*/  SHFL.IDX PT, R5, R5, RZ, 0x1c1f ;  /* 0x001c1fff05057589 */ /* 0x000fe200000e0000 */
[----:B----4-:R-:W-:-:S05]  /*ce70*/  IADD3 R2, P0, R10, R2, RZ ;  /* 0x000000020a027210 */ /* 0x010fca0007f1e0ff */
[----:B-----5:R-:W-:-:S05]  /*ce80*/  IMAD.X R3, RZ, RZ, R3, P0 ;  /* 0x000000ffff037224 */ /* 0x020fca00000e0603 */
[----:B------:R4:W-:Y:S04]  /*ce90*/  LDGSTS.E.BYPASS.LTC128B.128 [R6+0xe000], desc[UR48][R2.64], !P2 ;  /* 0x0e00000002067fae */ /* 0x0009e8000d101d70 */
[----:B----4-:R-:W4:Y:S04]  /*cea0*/  SHFL.IDX PT, R2, R7, 0x1, 0x1c1f ;  /* 0x003c1f0007027f89 */ /* 0x010f2800000e0000 */
[----:B------:R-:W5:Y:S01]  /*ceb0*/  SHFL.IDX PT, R3, R8, 0x1, 0x1c1f ;  /* 0x003c1f0008037f89 */ /* 0x000f6200000e0000 */
[----:B----4-:R-:W-:-:S04]  /*cec0*/  IADD3 R2, P0, R10, R2, RZ ;  /* 0x000000020a027210 */ /* 0x010fc80007f1e0ff */
[----:B-----5:R-:W-:-:S05]  /*ced0*/  IADD3.X R3, RZ, R3, RZ, P0, !PT ;  /* 0x00000003ff037210 */ /* 0x020fca00007fe4ff */
        /* <DEDUP_REMOVED lines=8> */
[----:B----4-:R-:W-:-:S05]  /*cf60*/  IADD3 R2, P0, R10, R2, RZ ;  /* 0x000000020a027210 */ /* 0x010fca0007f1e0ff */
[----:B------:R-:W-:-:S05]  /*cf70*/  IMAD.X R3, RZ, RZ, R8, P0 ;  /* 0x000000ffff037224 */ /* 0x000fca00000e0608 */
[----:B------:R4:W-:Y:S04]  /*cf80*/  LDGSTS.E.BYPASS.LTC128B.128 [R6+0xf800], desc[UR48][R2.64], !P2 ;  /* 0x0f80000002067fae */ /* 0x0009e8000d101d70 */
[----:B----4-:R4:W0:Y:S02]  /*cf90*/  SHFL.IDX PT, R2, R4, RZ, 0x1c1f ;  /* 0x001c1fff04027589 */ /* 0x01082400000e0000 */
.L_x_389:
[----:B0-----:R-:W-:-:S05]  /*cfa0*/  IADD3 R2, P0, R10, R2, RZ ;  /* 0x000000020a027210 */ /* 0x001fca0007f1e0ff */
[----:B------:R-:W-:Y:S01]  /*cfb0*/  IMAD.X R3, RZ, RZ, R5, P0 ;  /* 0x000000ffff037224 */ /* 0x000fe200000e0605 */
[----:B------:R-:W-:-:S04]  /*cfc0*/  PLOP3.LUT P0, PT, PT, PT, PT, 0x80, 0x0 ;  /* 0x000000000000781c */ /* 0x000fc80003f0f070 */
[----:B------:R-:W-:Y:S01]  /*cfd0*/  @!PT LDS RZ, [RZ] ;  /* 0x00000000fffff984 */ /* 0x000fe20000000800 */
[----:B------:R-:W-:Y:S01]  /*cfe0*/  @!PT LDS RZ, [RZ] ;  /* 0x00000000fffff984 */ /* 0x000fe20000000800 */
[----:B------:R-:W-:Y:S01]  /*cff0*/  @!PT LDS RZ, [RZ] ;  /* 0x00000000fffff984 */ /* 0x000fe20000000800 */
[----:B------:R0:W-:Y:S01]  /*d000*/  LDGSTS.E.BYPASS.LTC128B.128 [R6+0x10000], desc[UR48][R2.64], !P2 ;  /* 0x1000000002067fae */ /* 0x0001e2000d101d70 */
[----:B------:R-:W-:-:S08]  /*d010*/  NOP ;  /* 0x0000000000007918 */ /* 0x000fd00000000000 */
.L_x_275:
[----:B------:R-:W-:Y:S02]  /*d020*/  PLOP3.LUT P2, PT, P2, P0, PT, 0xa2, 0x0 ;  /* 0x000000000000781c */ /* 0x000fe40001741472 */
[----:B------:R-:W-:-:S08]  /*d030*/  @P0 R2UR P2, UR4, R0 ;  /* 0x00000000000402ca */ /* 0x000fd00000040000 */
[----:B------:R-:W-:-:S05]  /*d040*/  @P0 PLOP3.LUT P0, PT, P2, PT, PT, 0x80, 0x0 ;  /* 0x000000000000081c */ /* 0x000fca000170f070 */
[----:B------:R-:W-:Y:S01]  /*d050*/  @!P2 SYNCS.ARRIVE.TRANS64.RED.A0T1 RZ, [UR4+0x13230], RZ ;  /* 0x013230ffffffa9a7 */ /* 0x000fe20008200404 */
[----:B------:R-:W-:Y:S07]  /*d060*/  @!P2 ARRIVES.LDGSTSBAR.64.TRANSCNT [UR4+0x13230] ;  /* 0x01323000ff00a9b0 */ /* 0x000fee0008000a84 */
[----:B------:R-:W-:Y:S05]  /*d070*/  @P0 BRA.U.ANY `(.L_x_275) ;  /* 0xfffffffd00e80947 */ /* 0x000fea000393ffff */
[----:B------:R-:W-:Y:S01]  /*d080*/  NOP ;  /* 0x0000000000007918 */ /* 0x000fe20000000000 */
[----:B0-----:R-:W-:-:S05]  /*d090*/  IMAD.U32 R2, RZ, RZ, UR46 ;  /* 0x0000002eff027e24 */ /* 0x001fca000f8e00ff */
[----:B------:R-:W-:-:S13]  /*d0a0*/  ISETP.NE.AND P3, PT, R2, 0x3, PT ;  /* 0x000000030200780c */ /* 0x000fda0003f65270 */
[----:B------:R-:W-:Y:S05]  /*d0b0*/  @!P3 BRA `(.L_x_276) ;  /* 0x000000000004b947 */ /* 0x000fea0003800000 */
[----:B------:R-:W-:Y:S01]  /*d0c0*/  BPT.TRAP 0x1 ;  /* 0x000000040000795c */ /* 0x000fe20000300000 */
.L_x_276:
[----:B------:R2:W-:Y:S02]  /*d0d0*/  SYNCS.ARRIVE.TRANS64.A1T0 RZ, [R0+URZ+0x13230], RZ ;  /* 0x013230ff00ff79a7 */ /* 0x0005e4000810003f */
[----:B--23--:R-:W-:-:S05]  /*d0e0*/  IMAD.U32 R0, RZ, RZ, UR50 ;  /* 0x00000032ff007e24 */ /* 0x00cfca000f8e00ff */
[----:B------:R-:W-:-:S13]  /*d0f0*/  ISETP.NE.AND P0, PT, R0, 0x3, PT ;  /* 0x000000030000780c */ /* 0x000fda0003f05270 */
[----:B------:R-:W-:Y:S05]  /*d100*/  @!P0 BRA `(.L_x_277) ;  /* 0x0000000000048947 */ /* 0x000fea0003800000 */
[----:B------:R-:W-:Y:S01]  /*d110*/  BPT.TRAP 0x1 ;  /* 0x000000040000795c */ /* 0x000fe20000300000 */
.L_x_277:
[----:B------:R-:W-:Y:S01]  /*d120*/  LOP3.LUT R0, R21, 0x1, RZ, 0x3c, !PT ;  /* 0x0000000115007812 */ /* 0x000fe200078e3cff */
[----:B------:R-:W-:Y:S01]  /*d130*/  IMAD R2, R20, 0x8, R22 ;  /* 0x0000000814027824 */ /* 0x000fe200078e0216 */
[----:B------:R-:W-:Y:S02]  /*d140*/  BSSY B0, `(.L_x_278) ;  /* 0x0000004000007945 */ /* 0x000fe40003800000 */
[----:B------:R-:W-:-:S04]  /*d150*/  SHF.L.U32 R0, R0, 0x1f, RZ ;  /* 0x0000001f00007819 */ /* 0x000fc800000006ff */
[----:B------:R-:W0:Y:S02]  /*d160*/  SYNCS.PHASECHK.TRANS64.TRYWAIT P2, [R2+URZ+0x13270], R0 ;  /* 0x01327000020075a7 */ /* 0x000e24000804017f */
[----:B0-----:R-:W-:Y:S05]  /*d170*/  @!P2 BRA `(.L_x_279) ;  /* 0x0000003c0044a947 */ /* 0x001fea0003800000 */
.L_x_390:
[----:B------:R-:W-:Y:S05]  /*d180*/  BSYNC B0 ;  /* 0x0000000000007941 */ /* 0x000fea0003800000 */
.L_x_278:
[----:B------:R-:W-:-:S05]  /*d190*/  IMAD.U32 R3, RZ, RZ, UR46 ;  /* 0x0000002eff037e24 */ /* 0x000fca000f8e00ff */
[----:B------:R-:W-:-:S13]  /*d1a0*/  ISETP.NE.AND P2, PT, R3, 0x3, PT ;  /* 0x000000030300780c */ /* 0x000fda0003f45270 */
[----:B------:R-:W-:Y:S05]  /*d1b0*/  @!P2 BRA `(.L_x_280) ;  /* 0x000000000004a947 */ /* 0x000fea0003800000 */
[----:B------:R-:W-:Y:S01]  /*d1c0*/  BPT.TRAP 0x1 ;  /* 0x000000040000795c */ /* 0x000fe20000300000 */
.L_x_280:
[----:B0-----:R-:W-:Y:S01]  /*d1d0*/  SHF.L.U32 R0, R21, 0x1f, RZ ;  /* 0x0000001f15007819 */ /* 0x001fe200000006ff */
[----:B------:R-:W-:-:S03]  /*d1e0*/  IMAD R3, R20, 0x2800, RZ ;  /* 0x0000280014037824 */ /* 0x000fc600078e02ff */
[----:B------:R-:W0:Y:S02]  /*d1f0*/  SYNCS.PHASECHK.TRANS64.TRYWAIT P2, [R2+URZ+0x13260], R0 ;  /* 0x01326000020075a7 */ /* 0x000e24000804017f */
[----:B0-----:R-:W-:Y:S05]  /*d200*/  @!P2 BRA `(.L_x_281) ;  /* 0x0000003c0034a947 */ /* 0x001fea0003800000 */
.L_x_391:
[----:B----4-:R-:W2:Y:S04]  /*d210*/  LDL R4, [R1+0x20] ;  /* 0x0000200001047983 */ /* 0x010ea80000100800 */
[----:B------:R-:W3:Y:S01]  /*d220*/  LDL R10, [R1+0x1c] ;  /* 0x00001c00010a7983 */ /* 0x000ee20000100800 */
[----:B------:R-:W-:Y:S05]  /*d230*/  WARPSYNC.ALL ;  /* 0x0000000000007948 */ /* 0x000fea0003800000 */
[----:B------:R-:W-:-:S05]  /*d240*/  IMAD.U32 R12, RZ, RZ, UR46 ;  /* 0x0000002eff0c7e24 */ /* 0x000fca000f8e00ff */
[----:B------:R-:W-:Y:S02]  /*d250*/  ISETP.NE.AND P2, PT, R12, 0x3, PT ;  /* 0x000000030c00780c */ /* 0x000fe40003f45270 */
[C---:B--2---:R-:W-:Y:S02]  /*d260*/  LOP3.LUT R5, R3.reuse, R4, RZ, 0xfc, !PT ;  /* 0x0000000403057212 */ /* 0x044fe400078efcff */
[----:B---3--:R-:W-:-:S03]  /*d270*/  LOP3.LUT R3, R3, R10, RZ, 0xfc, !PT ;  /* 0x0000000a03037212 */ /* 0x008fc600078efcff */
[C---:B0-----:R-:W-:Y:S02]  /*d280*/  IMAD.IADD R0, R22.reuse, 0x1, R5 ;  /* 0x0000000116007824 */ /* 0x041fe400078e0205 */
[----:B------:R-:W-:-:S03]  /*d290*/  IMAD.IADD R3, R22, 0x1, R3 ;  /* 0x0000000116037824 */ /* 0x000fc600078e0203 */
[----:B------:R-:W0:Y:S02]  /*d2a0*/  LDSM.16.MT88.4 R4, [R0+0x6000] ;  /* 0x006000000004783b */ /* 0x000e240000004200 */
[C-C-:B0-----:R-:W-:Y:S02]  /*d2b0*/  PRMT R8, R4.reuse, 0x6420, R5.reuse ;  /* 0x0000642004087816 */ /* 0x141fe40000000005 */
[----:B------:R-:W-:Y:S02]  /*d2c0*/  PRMT R9, R4, 0x7531, R5 ;  /* 0x0000753104097816 */ /* 0x000fe40000000005 */
[C-C-:B------:R-:W-:Y:S02]  /*d2d0*/  PRMT R10, R6.reuse, 0x6420, R7.reuse ;  /* 0x00006420060a7816 */ /* 0x140fe40000000007 */
[----:B------:R-:W-:-:S05]  /*d2e0*/  PRMT R11, R6, 0x7531, R7 ;  /* 0x00007531060b7816 */ /* 0x000fca0000000007 */
[----:B------:R-:W-:Y:S04]  /*d2f0*/  STSM.16.M88.4 [R3+0x1000], R8 ;  /* 0x0010000803007844 */ /* 0x000fe80000000200 */
[----:B------:R-:W0:Y:S02]  /*d300*/  LDSM.16.MT88.4 R4, [R0+0x6800] ;  /* 0x006800000004783b */ /* 0x000e240000004200 */
[C-C-:B0-----:R-:W-:Y:S02]  /*d310*/  PRMT R8, R4.reuse, 0x6420, R5.reuse ;  /* 0x0000642004087816 */ /* 0x141fe40000000005 */
[----:B------:R-:W-:Y:S02]  /*d320*/  PRMT R9, R4, 0x7531, R5 ;  /* 0x0000753104097816 */ /* 0x000fe40000000005 */
[----:B------:R-:W-:-:S02]  /*d330*/  PRMT R10, R6, 0x6420, R7 ;  /* 0x00006420060a7816 */ /* 0x000fc40000000007 */
        /* <DEDUP_REMOVED lines=28> */
.L_x_282:
[----:B--2---:R2:W-:Y:S01]  /*d500*/  SYNCS.ARRIVE.TRANS64.A1T0 RZ, [R2+URZ+0x13250], RZ ;  /* 0x013250ff02ff79a7 */ /* 0x0045e2000810003f */
[----:B------:R-:W-:Y:S06]  /*d510*/  BAR.SYNC.DEFER_BLOCKING 0x2, 0x80 ;  /* 0x0082000000007b1d */ /* 0x000fec0000010000 */
[----:B------:R-:W-:Y:S05]  /*d520*/  @!P0 BRA `(.L_x_283) ;  /* 0x0000000000048947 */ /* 0x000fea0003800000 */
[----:B------:R-:W-:Y:S01]  /*d530*/  BPT.TRAP 0x1 ;  /* 0x000000040000795c */ /* 0x000fe20000300000 */
.L_x_283:
[----:B------:R-:W3:Y:S01]  /*d540*/  LDL R0, [R1+0x14] ;  /* 0x0000140001007983 */ /* 0x000ee20000100800 */
[----:B--2---:R-:W-:-:S03]  /*d550*/  VIADD R2, R2, 0x13280 ;  /* 0x0001328002027836 */ /* 0x004fc60000000000 */
[----:B------:R2:W5:Y:S01]  /*d560*/  LDL R21, [R1+0x4] ;  /* 0x0000040001157983 */ /* 0x0005620000100800 */
[----:B------:R-:W-:Y:S01]  /*d570*/  IMAD.MOV.U32 R20, RZ, RZ, R28 ;  /* 0x000000ffff147224 */ /* 0x000fe200078e001c */
[----:B---3--:R-:W-:-:S04]  /*d580*/  PRMT R2, R0, 0x654, R2 ;  /* 0x0000065400027816 */ /* 0x008fc80000000002 */
[----:B------:R2:W-:Y:S01]  /*d590*/  SYNCS.ARRIVE.TRANS64.RED.A1T0 RZ, [R2+URZ], RZ ;  /* 0x000000ff02ff79a7 */ /* 0x0005e2000810043f */
[----:B------:R-:W-:Y:S05]  /*d5a0*/  @P1 BRA `(.L_x_284) ;  /* 0xffffffe800e81947 */ /* 0x000fea000383ffff */
.L_x_264:
[----:B------:R-:W2:Y:S01]  /*d5b0*/  S2R R0, SR_TID.X ;  /* 0x0000000000007919 */ /* 0x000ea20000002100 */
[----:B------:R-:W-:Y:S01]  /*d5c0*/  BSSY B0, `(.L_x_285) ;  /* 0x0000012000007945 */ /* 0x000fe20003800000 */
[----:B--2---:R-:W-:Y:S01]  /*d5d0*/  LOP3.LUT R2, R0, 0x7f, RZ, 0xc0, !PT ;  /* 0x0000007f00027812 */ /* 0x004fe200078ec0ff */
[----:B------:R-:W-:-:S03]  /*d5e0*/  IMAD.U32 R0, RZ, RZ, UR50 ;  /* 0x00000032ff007e24 */ /* 0x000fc6000f8e00ff */
[----:B------:R-:W-:Y:S02]  /*d5f0*/  ISETP.NE.AND P1, PT, R2, RZ, PT ;  /* 0x000000ff0200720c */ /* 0x000fe40003f25270 */
[----:B------:R-:W-:-:S11]  /*d600*/  ISETP.NE.AND P0, PT, R0, 0x3, PT ;  /* 0x000000030000780c */ /* 0x000fd60003f05270 */
[----:B------:R-:W-:Y:S05]  /*d610*/  @P1 BRA `(.L_x_286) ;  /* 0x0000000000301947 */ /* 0x000fea0003800000 */
[----:B------:R-:W2:Y:S01]  /*d620*/  S2R R5, SR_LANEID ;  /* 0x0000000000057919 */ /* 0x000ea20000000000 */
[----:B------:R-:W-:Y:S01]  /*d630*/  VOTEU.ANY UR4, UPT, PT ;  /* 0x0000000000047886 */ /* 0x000fe200038e0100 */
[----:B0-----:R-:W0:Y:S01]  /*d640*/  LDC.64 R2, c[0x0][0xc60] ;  /* 0x00031800ff027b82 */ /* 0x001e220000000a00 */
[----:B------:R-:W2:Y:S02]  /*d650*/  FLO.U32 R0, UR4 ;  /* 0x0000000400007d00 */ /* 0x000ea400080e0000 */
[----:B--2---:R-:W-:-:S06]  /*d660*/  ISETP.EQ.U32.AND P1, PT, R0, R5, PT ;  /* 0x000000050000720c */ /* 0x004fcc0003f22070 */
[----:B------:R-:W0:Y:S07]  /*d670*/  POPC R5, UR4 ;  /* 0x0000000400057d09 */ /* 0x000e2e0008000000 */
[----:B0-----:R-:W2:Y:S01]  /*d680*/  @P1 ATOMG.E.ADD.STRONG.GPU PT, R3, desc[UR48][R2.64], R5 ;  /* 0x00000005020319a8 */ /* 0x001ea200081ee1f0 */
[----:B------:R-:W0:Y:S02]  /*d690*/  S2R R4, SR_LTMASK ;  /* 0x0000000000047919 */ /* 0x000e240000003900 */
[----:B0-----:R-:W-:-:S04]  /*d6a0*/  LOP3.LUT R4, R4, UR4, RZ, 0xc0, !PT ;  /* 0x0000000404047c12 */ /* 0x001fc8000f8ec0ff */
[----:B------:R-:W0:Y:S01]  /*d6b0*/  POPC R7, R4 ;  /* 0x0000000400077309 */ /* 0x000e220000000000 */
[----:B--2---:R-:W0:Y:S02]  /*d6c0*/  SHFL.IDX PT, R0, R3, R0, 0x1f ;  /* 0x00001f0003007589 */ /* 0x004e2400000e0000 */
[----:B0-----:R-:W-:-:S07]  /*d6d0*/  IADD3 R16, R0, UR51, R7 ;  /* 0x0000003300107c10 */ /* 0x001fce000fffe007 */
.L_x_286:
[----:B------:R-:W-:Y:S05]  /*d6e0*/  BSYNC B0 ;  /* 0x0000000000007941 */ /* 0x000fea0003800000 */
.L_x_285:
[----:B------:R-:W-:Y:S05]  /*d6f0*/  @!P0 BRA `(.L_x_287) ;  /* 0x0000000000048947 */ /* 0x000fea0003800000 */
[----:B------:R-:W-:Y:S01]  /*d700*/  BPT.TRAP 0x1 ;  /* 0x000000040000795c */ /* 0x000fe20000300000 */
.L_x_287:
[----:B------:R-:W2:Y:S01]  /*d710*/  LDL R0, [R1+0x4] ;  /* 0x0000040001007983 */ /* 0x000ea20000100800 */
[----:B0-----:R-:W-:Y:S01]  /*d720*/  IMAD R3, R28, 0x8, R22 ;  /* 0x000000081c037824 */ /* 0x001fe200078e0216 */
[----:B------:R-:W-:Y:S01]  /*d730*/  BSSY B0, `(.L_x_288) ;  /* 0x0000005000007945 */ /* 0x000fe20003800000 */
[----:B--2---:R-:W-:-:S04]  /*d740*/  LOP3.LUT R0, R0, 0x1, RZ, 0x3c, !PT ;  /* 0x0000000100007812 */ /* 0x004fc800078e3cff */
[----:B------:R-:W-:-:S04]  /*d750*/  SHF.L.U32 R0, R0, 0x1f, RZ ;  /* 0x0000001f00007819 */ /* 0x000fc800000006ff */
[----:B------:R-:W0:Y:S02]  /*d760*/  SYNCS.PHASECHK.TRANS64.TRYWAIT P1, [R3+URZ+0x13270], R0 ;  /* 0x01327000030075a7 */ /* 0x000e24000802017f */
[----:B0-----:R-:W-:Y:S05]  /*d770*/  @!P1 BRA `(.L_x_289) ;  /* 0x0000003400ec9947 */ /* 0x001fea0003800000 */
.L_x_392:
[----:B------:R-:W-:Y:S05]  /*d780*/  BSYNC B0 ;  /* 0x0000000000007941 */ /* 0x000fea0003800000 */
.L_x_288:
[----:B------:R-:W-:-:S04]  /*d790*/  MOV R2, UR46 ;  /* 0x0000002e00027c02 */ /* 0x000fc80008000f00 */
[----:B------:R-:W-:-:S13]  /*d7a0*/  ISETP.NE.AND P1, PT, R2, 0x3, PT ;  /* 0x000000030200780c */ /* 0x000fda0003f25270 */
[----:B------:R-:W-:Y:S05]  /*d7b0*/  @!P1 BRA `(.L_x_290) ;  /* 0x0000000000049947 */ /* 0x000fea0003800000 */
[----:B------:R-:W-:Y:S01]  /*d7c0*/  BPT.TRAP 0x1 ;  /* 0x000000040000795c */ /* 0x000fe20000300000 */
.L_x_290:
[----:B0-----:R-:W2:Y:S02]  /*d7d0*/  LDL R0, [R1+0x4] ;  /* 0x0000040001007983 */ /* 0x001ea40000100800 */
[----:B--2---:R-:W-:-:S04]  /*d7e0*/  SHF.L.U32 R0, R0, 0x1f, RZ ;  /* 0x0000001f00007819 */ /* 0x004fc800000006ff */
[----:B------:R-:W0:Y:S02]  /*d7f0*/  SYNCS.PHASECHK.TRANS64.TRYWAIT P1, [R3+URZ+0x13260], R0 ;  /* 0x01326000030075a7 */ /* 0x000e24000802017f */
[----:B0-----:R-:W-:Y:S05]  /*d800*/  @!P1 BRA `(.L_x_291) ;  /* 0x0000003400dc9947 */ /* 0x001fea0003800000 */
.L_x_393:
[----:B------:R-:W2:Y:S04]  /*d810*/  LDL R4, [R1+0x20] ;  /* 0x0000200001047983 */ /* 0x000ea80000100800 */
[----:B------:R-:W3:Y:S01]  /*d820*/  LDL R10, [R1+0x1c] ;  /* 0x00001c00010a7983 */ /* 0x000ee20000100800 */
[----:B------:R-:W-:Y:S01]  /*d830*/  IMAD R2, R28, 0x2800, RZ ;  /* 0x000028001c027824 */ /* 0x000fe200078e02ff */
[----:B------:R-:W-:Y:S05]  /*d840*/  WARPSYNC.ALL ;  /* 0x0000000000007948 */ /* 0x000fea0003800000 */
[----:B------:R-:W-:-:S05]  /*d850*/  IMAD.U32 R12, RZ, RZ, UR46 ;  /* 0x0000002eff0c7e24 */ /* 0x000fca000f8e00ff */
[----:B------:R-:W-:Y:S02]  /*d860*/  ISETP.NE.AND P1, PT, R12, 0x3, PT ;  /* 0x000000030c00780c */ /* 0x000fe40003f25270 */
[----:B--2---:R-:W-:-:S05]  /*d870*/  LOP3.LUT R5, R2, R4, RZ, 0xfc, !PT ;  /* 0x0000000402057212 */ /* 0x004fca00078efcff */
[----:B0-----:R-:W-:-:S05]  /*d880*/  IMAD.IADD R0, R22, 0x1, R5 ;  /* 0x0000000116007824 */ /* 0x001fca00078e0205 */
[----:B------:R-:W0:Y:S02]  /*d890*/  LDSM.16.MT88.4 R4, [R0+0x6000] ;  /* 0x006000000004783b */ /* 0x000e240000004200 */
[C-C-:B0-----:R-:W-:Y:S02]  /*d8a0*/  PRMT R8, R4.reuse, 0x6420, R5.reuse ;  /* 0x0000642004087816 */ /* 0x141fe40000000005 */
[----:B------:R-:W-:Y:S02]  /*d8b0*/  PRMT R9, R4, 0x7531, R5 ;  /* 0x0000753104097816 */ /* 0x000fe40000000005 */
[----:B---3--:R-:W-:Y:S02]  /*d8c0*/  LOP3.LUT R5, R2, R10, RZ, 0xfc, !PT ;  /* 0x0000000a02057212 */ /* 0x008fe400078efcff */
[C-C-:B------:R-:W-:Y:S02]  /*d8d0*/  PRMT R10, R6.reuse, 0x6420, R7.reuse ;  /* 0x00006420060a7816 */ /* 0x140fe40000000007 */
[----:B------:R-:W-:Y:S01]  /*d8e0*/  PRMT R11, R6, 0x7531, R7 ;  /* 0x00007531060b7816 */ /* 0x000fe20000000007 */
[----:B------:R-:W-:-:S05]  /*d8f0*/  IMAD.IADD R2, R22, 0x1, R5 ;  /* 0x0000000116027824 */ /* 0x000fca00078e0205 */
        /* <DEDUP_REMOVED lines=33> */
.L_x_292:
[----:B--2---:R2:W-:Y:S01]  /*db10*/  SYNCS.ARRIVE.TRANS64.A1T0 RZ, [R3+URZ+0x13250], RZ ;  /* 0x013250ff03ff79a7 */ /* 0x0045e2000810003f */
[----:B------:R-:W-:Y:S06]  /*db20*/  BAR.SYNC.DEFER_BLOCKING 0x2, 0x80 ;  /* 0x0082000000007b1d */ /* 0x000fec0000010000 */
[----:B------:R-:W-:Y:S05]  /*db30*/  @!P0 BRA `(.L_x_293) ;  /* 0x0000000000048947 */ /* 0x000fea0003800000 */
[----:B------:R-:W-:Y:S01]  /*db40*/  BPT.TRAP 0x1 ;  /* 0x000000040000795c */ /* 0x000fe20000300000 */
.L_x_293:
[----:B------:R-:W3:Y:S04]  /*db50*/  LDL R0, [R1+0x14] ;  /* 0x0000140001007983 */ /* 0x000ee80000100800 */
[----:B0-----:R-:W4:Y:S01]  /*db60*/  LDL.LU R2, [R1+0x4] ;  /* 0x0000040001027983 */ /* 0x001f220000300800 */
[----:B------:R-:W-:Y:S02]  /*db70*/  VIADD R28, R28, 0x1 ;  /* 0x000000011c1c7836 */ /* 0x000fe40000000000 */
[----:B--2---:R-:W-:-:S03]  /*db80*/  VIADD R3, R3, 0x13280 ;  /* 0x0001328003037836 */ /* 0x004fc60000000000 */
[----:B------:R-:W-:-:S04]  /*db90*/  ISETP.NE.AND P0, PT, R28, 0x2, PT ;  /* 0x000000021c00780c */ /* 0x000fc80003f05270 */
[----:B------:R-:W-:Y:S02]  /*dba0*/  SEL R28, R28, RZ, P0 ;  /* 0x000000ff1c1c7207 */ /* 0x000fe40000000000 */
[----:B---3--:R-:W-:Y:S02]  /*dbb0*/  PRMT R3, R0, 0x654, R3 ;  /* 0x0000065400037816 */ /* 0x008fe40000000003 */
[----:B------:R-:W-:Y:S02]  /*dbc0*/  SEL R0, RZ, 0x1, P0 ;  /* 0x00000001ff007807 */ /* 0x000fe40000000000 */
[----:B------:R2:W-:Y:S02]  /*dbd0*/  SYNCS.ARRIVE.TRANS64.RED.A1T0 RZ, [R3+URZ], RZ ;  /* 0x000000ff03ff79a7 */ /* 0x0005e4000810043f */
[----:B----4-:R-:W-:-:S05]  /*dbe0*/  LOP3.LUT R2, R2, R0, RZ, 0x3c, !PT ;  /* 0x0000000002027212 */ /* 0x010fca00078e3cff */
[----:B------:R2:W-:Y:S02]  /*dbf0*/  STL [R1+0x4], R2 ;  /* 0x0000040201007387 */ /* 0x0005e40000100800 */
.L_x_234:
[----:B------:R-:W-:Y:S05]  /*dc00*/  BSYNC B7 ;  /* 0x0000000000077941 */ /* 0x000fea0003800000 */
.L_x_232:
[----:B------:R-:W3:Y:S02]  /*dc10*/  LDL R0, [R1+0xc] ;  /* 0x00000c0001007983 */ /* 0x000ee40000100800 */
[----:B---3--:R-:W-:-:S13]  /*dc20*/  LOP3.LUT P0, RZ, R0, 0x20, RZ, 0xc0, !PT ;  /* 0x0000002000ff7812 */ /* 0x008fda000780c0ff */
[----:B------:R-:W-:Y:S05]  /*dc30*/  @!P0 BRA `(.L_x_294) ;  /* 0x0000000000288947 */ /* 0x000fea0003800000 */
[----:B------:R-:W3:Y:S08]  /*dc40*/  S2UR UR4, SR_CgaCtaId ;  /* 0x00000000000479c3 */ /* 0x000ef00000008800 */
[----:B------:R-:W-:Y:S01]  /*dc50*/  BAR.SYNC.DEFER_BLOCKING 0x5, 0x200 ;  /* 0x0148000000007b1d */ /* 0x000fe20000010000 */
[----:B------:R-:W-:Y:S01]  /*dc60*/  MOV R22, 0x400 ;  /* 0x0000040000167802 */ /* 0x000fe20000000f00 */
[----:B---3--:R-:W-:-:S05]  /*dc70*/  IMAD.U32 R0, RZ, RZ, UR4 ;  /* 0x00000004ff007e24 */ /* 0x008fca000f8e00ff */
[----:B------:R-:W-:Y:S01]  /*dc80*/  LEA R22, R0, R22, 0x18 ;  /* 0x0000001600167211 */ /* 0x000fe200078ec0ff */
[----:B------:R-:W-:Y:S04]  /*dc90*/  STL [R1+0x14], R0 ;  /* 0x0000140001007387 */ /* 0x000fe80000100800 */
[----:B-1----:R-:W1:Y:S02]  /*dca0*/  LDS.128 R16, [R22+0x132d0] ;  /* 0x0132d00016107984 */ /* 0x002e640000000c00 */
[----:B-1----:R-:W-:Y:S01]  /*dcb0*/  R2UR UR40, R19 ;  /* 0x00000000132872ca */ /* 0x002fe200000e0000 */
[----:B------:R-:W-:Y:S06]  /*dcc0*/  BAR.ARV 0x4, 0x200 ;  /* 0x0108000000007b1d */ /* 0x000fec0000002000 */
[----:B------:R-:W-:Y:S08]  /*dcd0*/  BRA `(.L_x_295) ;  /* 0x0000000800207947 */ /* 0x000ff00003800000 */
.L_x_294:
[----:B------:R-:W3:Y:S01]  /*dce0*/  S2R R0, SR_TID.X ;  /* 0x0000000000007919 */ /* 0x000ee20000002100 */
[----:B------:R-:W-:Y:S01]  /*dcf0*/  ULDC UR4, c[0x0][0xc3c] ;  /* 0x00030f0000047ab9 */ /* 0x000fe20000000800 */
[----:B---3--:R-:W-:Y:S01]  /*dd00*/  LOP3.LUT R8, R0, 0x1f, RZ, 0xc0, !PT ;  /* 0x0000001f00087812 */ /* 0x008fe200078ec0ff */
[----:B------:R-:W-:-:S03]  /*dd10*/  IMAD.MOV.U32 R0, RZ, RZ, RZ ;  /* 0x000000ffff007224 */ /* 0x000fc600078e00ff */
[C---:B------:R-:W-:Y:S01]  /*dd20*/  ISETP.NE.AND P0, PT, R8.reuse, 0x1f, PT ;  /* 0x0000001f0800780c */ /* 0x040fe20003f05270 */
[----:B0-----:R-:W-:-:S05]  /*dd30*/  VIADD R5, R8, UR40 ;  /* 0x0000002808057c36 */ /* 0x001fca0008000000 */
[----:B------:R-:W-:Y:S01]  /*dd40*/  ISETP.GE.OR P1, PT, R5, UR4, !P0 ;  /* 0x0000000405007c0c */ /* 0x000fe2000c726670 */
[----:B------:R-:W-:-:S12]  /*dd50*/  ULDC UR4, c[0x0][0xc3c] ;  /* 0x00030f0000047ab9 */ /* 0x000fd80000000800 */
[----:B--2---:R-:W0:Y:S02]  /*dd60*/  @!P1 LDC.64 R2, c[0x0][0xc80] ;  /* 0x00032000ff029b82 */ /* 0x004e240000000a00 */
[----:B0-----:R-:W-:-:S05]  /*dd70*/  @!P1 IMAD.WIDE R2, R5, 0x4, R2 ;  /* 0x0000000405029825 */ /* 0x001fca00078e0202 */
[----:B------:R-:W2:Y:S01]  /*dd80*/  @!P1 LDG.E R0, desc[UR48][R2.64] ;  /* 0x0000003002009981 */ /* 0x000ea2000c1e1900 */
[C---:B------:R-:W-:Y:S02]  /*dd90*/  ISETP.NE.AND P1, PT, R8.reuse, RZ, PT ;  /* 0x000000ff0800720c */ /* 0x040fe40003f25270 */
[C---:B------:R-:W-:Y:S02]  /*dda0*/  ISETP.GE.U32.AND P2, PT, R8.reuse, 0x2, PT ;  /* 0x000000020800780c */ /* 0x040fe40003f46070 */
        /* <DEDUP_REMOVED lines=8> */
[----:B------:R-:W-:Y:S02]  /*de30*/  IMAD.IADD R4, R5, 0x1, R4 ;  /* 0x0000000105047824 */ /* 0x000fe400078e0204 */
[----:B------:R-:W-:Y:S04]  /*de40*/  SHFL.IDX PT, R5, R16, RZ, 0x1f ;  /* 0x00001fff10057589 */ /* 0x000fe800000e0000 */
[----:B------:R-:W0:Y:S02]  /*de50*/  SHFL.UP PT, R6, R4, 0x4, RZ ;  /* 0x0480000004067989 */ /* 0x000e2400000e00ff */
[----:B0-----:R-:W-:-:S05]  /*de60*/  SEL R3, R6, RZ, P3 ;  /* 0x000000ff06037207 */ /* 0x001fca0001800000 */
[----:B------:R-:W-:Y:S02]  /*de70*/  IMAD.IADD R6, R4, 0x1, R3 ;  /* 0x0000000104067824 */ /* 0x000fe400078e0203 */
[----:B------:R-:W-:Y:S04]  /*de80*/  SHFL.IDX PT, R4, R16, 0x1, 0x1f ;  /* 0x00201f0010047f89 */ /* 0x000fe800000e0000 */
        /* <DEDUP_REMOVED lines=11> */
[----:B------:R-:W-:Y:S05]  /*df40*/  @P6 BRA `(.L_x_296) ;  /* 0x0000000000906947 */ /* 0x000fea0003800000 */
.L_x_300:
[----:B------:R-:W-:-:S04]  /*df50*/  UIADD3 UR40, UR40, 0x1f, URZ ;  /* 0x0000001f28287890 */ /* 0x000fc8000fffe03f */
[----:B------:R-:W-:-:S06]  /*df60*/  UISETP.GE.AND UP0, UPT, UR40, UR4, UPT ;  /* 0x000000042800728c */ /* 0x000fcc000bf06270 */
[----:B------:R-:W-:-:S13]  /*df70*/  PLOP3.LUT P6, PT, PT, PT, UP0, 0x40, 0x0 ;  /* 0x000000000000781c */ /* 0x000fda0003fce808 */
[----:B------:R-:W-:Y:S05]  /*df80*/  @!P6 BRA `(.L_x_297) ;  /* 0x000000040034e947 */ /* 0x000fea0003800000 */
[----:B------:R-:W0:Y:S01]  /*df90*/  S2R R0, SR_TID.X ;  /* 0x0000000000007919 */ /* 0x000e220000002100 */
[----:B------:R-:W-:Y:S01]  /*dfa0*/  BSSY B0, `(.L_x_298) ;  /* 0x0000009000007945 */ /* 0x000fe20003800000 */
[----:B0-----:R-:W-:-:S04]  /*dfb0*/  LOP3.LUT R0, R0, 0x1f, RZ, 0xc0, !PT ;  /* 0x0000001f00007812 */ /* 0x001fc800078ec0ff */
[----:B------:R-:W-:Y:S01]  /*dfc0*/  IADD3 R7, R0, UR40, RZ ;  /* 0x0000002800077c10 */ /* 0x000fe2000fffe0ff */
[----:B------:R-:W-:-:S03]  /*dfd0*/  IMAD.MOV.U32 R0, RZ, RZ, RZ ;  /* 0x000000ffff007224 */ /* 0x000fc600078e00ff */
[----:B------:R-:W-:-:S13]  /*dfe0*/  ISETP.GE.OR P6, PT, R7, UR4, !P0 ;  /* 0x0000000407007c0c */ /* 0x000fda000c7c6670 */
[----:B------:R-:W-:Y:S05]  /*dff0*/  @P6 BRA `(.L_x_299) ;  /* 0x00000000000c6947 */ /* 0x000fea0003800000 */
[----:B------:R-:W0:Y:S02]  /*e000*/  LDC.64 R2, c[0x0][0xc80] ;  /* 0x00032000ff027b82 */ /* 0x000e240000000a00 */
[----:B0-----:R-:W-:-:S05]  /*e010*/  IMAD.WIDE R2, R7, 0x4, R2 ;  /* 0x0000000407027825 */ /* 0x001fca00078e0202 */
[----:B------:R0:W5:Y:S02]  /*e020*/  LDG.E R0, desc[UR48][R2.64] ;  /* 0x0000003002007981 */ /* 0x000164000c1e1900 */
.L_x_299:
[----:B------:R-:W-:Y:S05]  /*e030*/  BSYNC B0 ;  /* 0x0000000000007941 */ /* 0x000fea0003800000 */
.L_x_298:
        /* <DEDUP_REMOVED lines=13> */
[----:B0-----:R-:W-:Y:S02]  /*e110*/  SEL R9, R2, RZ, P5 ;  /* 0x000000ff02097207 */ /* 0x001fe40002800000 */
[----:B------:R-:W0:Y:S03]  /*e120*/  LDC R2, c[0x0][0xc38] ;  /* 0x00030e00ff027b82 */ /* 0x000e260000000800 */
[----:B------:R-:W-:-:S05]  /*e130*/  IMAD.IADD R3, R8, 0x1, R9 ;  /* 0x0000000108037824 */ /* 0x000fca00078e0209 */
[----:B------:R-:W0:Y:S02]  /*e140*/  SHFL.IDX PT, R9, R3, 0x1f, 0x1f ;  /* 0x03e01f0003097f89 */ /* 0x000e2400000e0000 */
[----:B0-----:R-:W-:-:S04]  /*e150*/  IMAD R9, R9, R2, RZ ;  /* 0x0000000209097224 */ /* 0x001fc800078e02ff */
[----:B------:R-:W-:-:S05]  /*e160*/  IMAD.IADD R4, R9, 0x1, R4 ;  /* 0x0000000109047824 */ /* 0x000fca00078e0204 */
[----:B------:R-:W-:-:S13]  /*e170*/  ISETP.GT.AND P6, PT, R4, R5, PT ;  /* 0x000000050400720c */ /* 0x000fda0003fc4270 */
[----:B------:R-:W-:Y:S05]  /*e180*/  @!P6 BRA `(.L_x_300) ;  /* 0xfffffffc0070e947 */ /* 0x000fea000383ffff */
.L_x_296:
[----:B------:R-:W-:Y:S02]  /*e190*/  IMAD.IADD R7, R4, 0x1, -R9 ;  /* 0x0000000104077824 */ /* 0x000fe400078e0a09 */
[----:B------:R-:W-:Y:S02]  /*e1a0*/  IMAD.MOV.U32 R16, RZ, RZ, RZ ;  /* 0x000000ffff107224 */ /* 0x000fe400078e00ff */
        /* <DEDUP_REMOVED lines=10> */
[----:B0-----:R-:W-:-:S06]  /*e250*/  VIADD R9, R6, 0xffffffe ;  /* 0x0ffffffe06097836 */ /* 0x001fcc0000000000 */
[----:B------:R-:W0:Y:S01]  /*e260*/  F2I.FTZ.U32.TRUNC.NTZ R9, R9 ;  /* 0x0000000900097305 */ /* 0x000e22000021f000 */
[----:B------:R-:W-:Y:S05]  /*e270*/  @!P0 BRA `(.L_x_301) ;  /* 0x00000000000c8947 */ /* 0x000fea0003800000 */
[----:B------:R-:W-:-:S06]  /*e280*/  UIADD3 UR5, UR4, -0x1, URZ ;  /* 0xffffffff04057890 */ /* 0x000fcc000fffe03f */
[----:B------:R-:W-:-:S06]  /*e290*/  IMAD.U32 R16, RZ, RZ, UR5 ;  /* 0x00000005ff107e24 */ /* 0x000fcc000f8e00ff */
[----:B------:R2:W3:Y:S02]  /*e2a0*/  SHFL.IDX PT, R16, R3, R16, 0x1f ;  /* 0x00001f1003107589 */ /* 0x0004e400000e0000 */
.L_x_301:
[----:B0-2---:R-:W-:Y:S01]  /*e2b0*/  IMAD.MOV R3, RZ, RZ, -R9 ;  /* 0x000000ffff037224 */ /* 0x005fe200078e0a09 */
[----:B------:R-:W-:Y:S01]  /*e2c0*/  UIADD3 UR40, UR4, UR40, URZ ;  /* 0x0000002804287290 */ /* 0x000fe2000fffe03f */
[----:B---3--:R-:W-:Y:S02]  /*e2d0*/  IMAD R16, R16, R2, R7 ;  /* 0x0000000210107224 */ /* 0x008fe400078e0207 */
[----:B------:R-:W-:Y:S01]  /*e2e0*/  IMAD R6, R3, R4, RZ ;  /* 0x0000000403067224 */ /* 0x000fe200078e02ff */
[----:B------:R-:W-:Y:S01]  /*e2f0*/  MOV R3, R9 ;  /* 0x0000000900037202 */ /* 0x000fe20000000f00 */
[----:B------:R-:W-:Y:S02]  /*e300*/  IMAD.MOV.U32 R2, RZ, RZ, RZ ;  /* 0x000000ffff027224 */ /* 0x000fe400078e00ff */
[----:B------:R-:W-:Y:S02]  /*e310*/  IMAD.IADD R17, R5, 0x1, -R16 ;  /* 0x0000000105117824 */ /* 0x000fe400078e0a10 */
[----:B------:R-:W-:Y:S01]  /*e320*/  IMAD.HI.U32 R9, R9, R6, R2 ;  /* 0x0000000609097227 */ /* 0x000fe200078e0002 */
[----:B------:R-:W-:-:S02]  /*e330*/  IABS R3, R0 ;  /* 0x0000000000037213 */ /* 0x000fc40000000000 */
[----:B------:R-:W-:-:S03]  /*e340*/  IABS R2, R17 ;  /* 0x0000001100027213 */ /* 0x000fc60000000000 */
[----:B------:R-:W-:Y:S02]  /*e350*/  IMAD.MOV R3, RZ, RZ, -R3 ;  /* 0x000000ffff037224 */ /* 0x000fe400078e0a03 */
[----:B------:R-:W-:-:S04]  /*e360*/  IMAD.HI.U32 R9, R9, R2, RZ ;  /* 0x0000000209097227 */ /* 0x000fc800078e00ff */
[----:B------:R-:W-:Y:S01]  /*e370*/  IMAD R3, R9, R3, R2 ;  /* 0x0000000309037224 */ /* 0x000fe200078e0202 */
[----:B------:R-:W-:-:S04]  /*e380*/  LOP3.LUT R2, R17, R0, RZ, 0x3c, !PT ;  /* 0x0000000011027212 */ /* 0x000fc800078e3cff */
[----:B------:R-:W-:Y:S02]  /*e390*/  ISETP.GT.U32.AND P1, PT, R4, R3, PT ;  /* 0x000000030400720c */ /* 0x000fe40003f24070 */
[----:B------:R-:W-:-:S11]  /*e3a0*/  ISETP.GE.AND P2, PT, R2, RZ, PT ;  /* 0x000000ff0200720c */ /* 0x000fd60003f46270 */
[----:B------:R-:W-:Y:S02]  /*e3b0*/  @!P1 IMAD.IADD R3, R3, 0x1, -R4 ;  /* 0x0000000103039824 */ /* 0x000fe400078e0a04 */
[----:B------:R-:W-:Y:S01]  /*e3c0*/  @!P1 VIADD R9, R9, 0x1 ;  /* 0x0000000109099836 */ /* 0x000fe20000000000 */
[----:B------:R-:W-:Y:S02]  /*e3d0*/  ISETP.NE.AND P1, PT, R0, RZ, PT ;  /* 0x000000ff0000720c */ /* 0x000fe40003f25270 */
[----:B------:R-:W-:-:S13]  /*e3e0*/  ISETP.GE.U32.AND P0, PT, R3, R4, PT ;  /* 0x000000040300720c */ /* 0x000fda0003f06070 */
[----:B------:R-:W-:-:S04]  /*e3f0*/  @P0 VIADD R9, R9, 0x1 ;  /* 0x0000000109090836 */ /* 0x000fc80000000000 */
[----:B------:R-:W-:Y:S01]  /*e400*/  @!P2 IMAD.MOV R9, RZ, RZ, -R9 ;  /* 0x000000ffff09a224 */ /* 0x000fe200078e0a09 */
[----:B------:R-:W-:-:S05]  /*e410*/  @!P1 LOP3.LUT R9, RZ, R0, RZ, 0x33, !PT ;  /* 0x00000000ff099212 */ /* 0x000fca00078e33ff */
[--C-:B------:R-:W-:Y:S02]  /*e420*/  IMAD.MOV R2, RZ, RZ, -R9.reuse ;  /* 0x000000ffff027224 */ /* 0x100fe400078e0a09 */
[----:B------:R-:W-:Y:S02]  /*e430*/  IMAD.MOV.U32 R18, RZ, RZ, R9 ;  /* 0x000000ffff127224 */ /* 0x000fe400078e0009 */
[----:B------:R-:W-:Y:S01]  /*e440*/  IMAD R17, R0, R2, R17 ;  /* 0x0000000200117224 */ /* 0x000fe200078e0211 */
[----:B------:R-:W-:Y:S06]  /*e450*/  BRA `(.L_x_302) ;  /* 0x0000000000107947 */ /* 0x000fec0003800000 */
.L_x_297:
[----:B------:R-:W-:Y:S01]  /*e460*/  IMAD.MOV.U32 R16, RZ, RZ, R5 ;  /* 0x000000ffff107224 */ /* 0x000fe200078e0005 */
[----:B------:R-:W-:Y:S01]  /*e470*/  ULDC UR40, c[0x0][0xc3c] ;  /* 0x00030f0000287ab9 */ /* 0x000fe20000000800 */
[----:B------:R-:W-:Y:S02]  /*e480*/  IMAD.MOV.U32 R17, RZ, RZ, RZ ;  /* 0x000000ffff117224 */ /* 0x000fe400078e00ff */
[----:B------:R-:W-:-:S07]  /*e490*/  IMAD.MOV.U32 R18, RZ, RZ, RZ ;  /* 0x000000ffff127224 */ /* 0x000fce00078e00ff */
.L_x_302:
[----:B------:R3:W2:Y:S01]  /*e4a0*/  LDL R2, [R1+0x14] ;  /* 0x0000140001027983 */ /* 0x0006a20000100800 */
[----:B------:R-:W0:Y:S02]  /*e4b0*/  S2R R0, SR_TID.X ;  /* 0x0000000000007919 */ /* 0x000e240000002100 */
[----:B0-----:R-:W-:Y:S01]  /*e4c0*/  LOP3.LUT R0, R0, 0x1f, RZ, 0xc0, !PT ;  /* 0x0000001f00007812 */ /* 0x001fe200078ec0ff */
[----:B------:R-:W-:Y:S03]  /*e4d0*/  BAR.SYNC.DEFER_BLOCKING 0x4, 0x200 ;  /* 0x0108000000007b1d */ /* 0x000fe60000010000 */
[----:B------:R-:W-:Y:S01]  /*e4e0*/  ISETP.NE.AND P0, PT, R0, RZ, PT ;  /* 0x000000ff0000720c */ /* 0x000fe20003f05270 */
[----:B-1----:R-:W-:-:S12]  /*e4f0*/  IMAD.U32 R19, RZ, RZ, UR40 ;  /* 0x00000028ff137e24 */ /* 0x002fd8000f8e00ff */
[----:B------:R-:W-:Y:S01]  /*e500*/  @!P0 MOV R0, 0x400 ;  /* 0x0000040000008802 */ /* 0x000fe20000000f00 */
[----:B--2---:R-:W0:Y:S03]  /*e510*/  @!P0 S2R R2, SR_CgaCtaId ;  /* 0x0000000000028919 */ /* 0x004e260000008800 */
[----:B0-----:R-:W-:Y:S01]  /*e520*/  @!P0 LEA R22, R2, R0, 0x18 ;  /* 0x0000000002168211 */ /* 0x001fe200078ec0ff */
[----:B------:R3:W-:Y:S04]  /*e530*/  @!P0 STL [R1+0x14], R2 ;  /* 0x0000140201008387 */ /* 0x0007e80000100800 */
[----:B------:R3:W-:Y:S01]  /*e540*/  @!P0 STS.128 [R22+0x132d0], R16 ;  /* 0x0132d01016008388 */ /* 0x0007e20000000c00 */
[----:B------:R-:W-:Y:S06]  /*e550*/  BAR.ARV 0x5, 0x200 ;  /* 0x0148000000007b1d */ /* 0x000fec0000002000 */
.L_x_295:
[----:B------:R-:W-:Y:S02]  /*e560*/  ULDC UR4, c[0x0][0xc3c] ;  /* 0x00030f0000047ab9 */ /* 0x000fe40000000800 */
[----:B------:R-:W-:-:S06]  /*e570*/  UISETP.GE.AND UP0, UPT, UR40, UR4, UPT ;  /* 0x000000042800728c */ /* 0x000fcc000bf06270 */
[----:B------:R-:W-:-:S13]  /*e580*/  PLOP3.LUT P0, PT, PT, PT, UP0, 0x80, 0x0 ;  /* 0x000000000000781c */ /* 0x000fda0003f0f008 */
[----:B------:R-:W-:Y:S05]  /*e590*/  @!P0 BRA `(.L_x_303) ;  /* 0xffffffac00cc8947 */ /* 0x000fea000383ffff */
.L_x_228:
[----:B------:R-:W4:Y:S01]  /*e5a0*/  LDL.LU R0, [R1+0x30] ;  /* 0x0000300001007983 */ /* 0x000f220000300800 */
[----:B------:R-:W-:Y:S01]  /*e5b0*/  BSSY B0, `(.L_x_304) ;  /* 0x000000b000007945 */ /* 0x000fe20003800000 */
[----:B0-----:R-:W0:Y:S01]  /*e5c0*/  S2R R5, SR_CgaCtaId ;  /* 0x0000000000057919 */ /* 0x001e220000008800 */
[----:B----4-:R-:W-:-:S05]  /*e5d0*/  VIADD R0, R0, 0x1 ;  /* 0x0000000100007836 */ /* 0x010fca0000000000 */
[----:B--23--:R-:W-:-:S04]  /*e5e0*/  LEA.HI R2, R0, R0, RZ, 0x1 ;  /* 0x0000000000027211 */ /* 0x00cfc800078f08ff */
[----:B------:R-:W-:Y:S02]  /*e5f0*/  LOP3.LUT R3, R2, 0xfffffffe, RZ, 0xc0, !PT ;  /* 0xfffffffe02037812 */ /* 0x000fe400078ec0ff */
[----:B------:R-:W-:Y:S02]  /*e600*/  MOV R2, 0x400 ;  /* 0x0000040000027802 */ /* 0x000fe40000000f00 */
[----:B------:R-:W-:Y:S02]  /*e610*/  IADD3 R0, R0, -R3, RZ ;  /* 0x8000000300007210 */ /* 0x000fe40007ffe0ff */
[----:B0-----:R-:W-:Y:S02]  /*e620*/  LEA R5, R5, R2, 0x18 ;  /* 0x0000000205057211 */ /* 0x001fe400078ec0ff */
[----:B------:R-:W-:-:S04]  /*e630*/  SHF.L.U32 R0, R0, 0x1f, RZ ;  /* 0x0000001f00007819 */ /* 0x000fc800000006ff */
[----:B------:R-:W0:Y:S02]  /*e640*/  SYNCS.PHASECHK.TRANS64.TRYWAIT P0, [R5+URZ+0x13220], R0 ;  /* 0x01322000050075a7 */ /* 0x000e24000800017f */
[----:B0-----:R-:W-:Y:S05]  /*e650*/  @!P0 BRA `(.L_x_305) ;  /* 0x00000028005c8947 */ /* 0x001fea0003800000 */
.L_x_394:
[----:B------:R-:W-:Y:S05]  /*e660*/  BSYNC B0 ;  /* 0x0000000000007941 */ /* 0x000fea0003800000 */
.L_x_304:
[----:B------:R-:W-:-:S03]  /*e670*/  UMOV UR4, 0xffffffff ;  /* 0xffffffff00047882 */ /* 0x000fc60000000000 */
[----:B------:R-:W-:Y:S05]  /*e680*/  BRA.DIV UR4, `(.L_x_306) ;  /* 0x0000002a04647947 */ /* 0x000fea000b800000 */
[----:B0-----:R-:W0:Y:S02]  /*e690*/  S2R R0, SR_TID.X ;  /* 0x0000000000007919 */ /* 0x001e240000002100 */
[----:B0-----:R-:W-:-:S04]  /*e6a0*/  SHF.R.U32.HI R0, RZ, 0x5, R0 ;  /* 0x00000005ff007819 */ /* 0x001fc80000011600 */
[----:B------:R-:W-:-:S05]  /*e6b0*/  LOP3.LUT R0, R0, 0x3, RZ, 0xc0, !PT ;  /* 0x0000000300007812 */ /* 0x000fca00078ec0ff */
[----:B------:R0:W1:Y:S02]  /*e6c0*/  SHFL.IDX PT, R14, R0, RZ, 0x1f ;  /* 0x00001fff000e7589 */ /* 0x00006400000e0000 */
.L_x_397:
[----:B-1----:R-:W-:Y:S01]  /*e6d0*/  ISETP.NE.AND P0, PT, R14, RZ, PT ;  /* 0x000000ff0e00720c */ /* 0x002fe20003f05270 */
[----:B------:R-:W-:-:S12]  /*e6e0*/  BSSY B0, `(.L_x_307) ;  /* 0x000002e000007945 */ /* 0x000fd80003800000 */
[----:B------:R-:W-:Y:S05]  /*e6f0*/  @P0 BRA `(.L_x_308) ;  /* 0x0000000000b00947 */ /* 0x000fea0003800000 */
[----:B------:R-:W-:-:S03]  /*e700*/  UMOV UR4, 0xffffffff ;  /* 0xffffffff00047882 */ /* 0x000fc60000000000 */
[----:B------:R-:W-:Y:S05]  /*e710*/  BRA.DIV UR4, `(.L_x_309) ;  /* 0x0000002a04747947 */ /* 0x000fea000b800000 */
[----:B------:R-:W-:-:S13]  /*e720*/  ELECT P6, URZ, PT ;  /* 0x00000000003f782f */ /* 0x000fda00038c0000 */
.L_x_400:
[----:B------:R-:W-:Y:S05]  /*e730*/  @!P6 BRA `(.L_x_308) ;  /* 0x0000000000a0e947 */ /* 0x000fea0003800000 */
[----:B------:R-:W-:-:S06]  /*e740*/  ULOP3.LUT UR4, UR39, 0x2, URZ, 0xfc, !UPT ;  /* 0x0000000227047892 */ /* 0x000fcc000f8efc3f */
[----:B0-----:R-:W-:-:S05]  /*e750*/  IMAD.U32 R0, RZ, RZ, UR4 ;  /* 0x00000004ff007e24 */ /* 0x001fca000f8e00ff */
[----:B------:R-:W-:-:S13]  /*e760*/  ISETP.NE.AND P0, PT, R0, 0x3, PT ;  /* 0x000000030000780c */ /* 0x000fda0003f05270 */
[----:B------:R-:W-:Y:S05]  /*e770*/  @!P0 BRA `(.L_x_310) ;  /* 0x0000000000048947 */ /* 0x000fea0003800000 */
[----:B------:R-:W-:Y:S01]  /*e780*/  BPT.TRAP 0x1 ;  /* 0x000000040000795c */ /* 0x000fe20000300000 */
.L_x_310:
[----:B------:R-:W2:Y:S01]  /*e790*/  LDL R0, [R1+0x4] ;  /* 0x0000040001007983 */ /* 0x000ea20000100800 */
[C---:B------:R-:W-:Y:S02]  /*e7a0*/  IMAD R3, R28.reuse, 0x8, R5 ;  /* 0x000000081c037824 */ /* 0x040fe400078e0205 */
[----:B------:R-:W-:-:S05]  /*e7b0*/  VIADD R28, R28, 0x1 ;  /* 0x000000011c1c7836 */ /* 0x000fca0000000000 */
[----:B------:R-:W-:Y:S02]  /*e7c0*/  ISETP.NE.AND P2, PT, R28, 0x2, PT ;  /* 0x000000021c00780c */ /* 0x000fe40003f45270 */
[----:B--2---:R-:W-:Y:S02]  /*e7d0*/  SHF.L.U32 R2, R0, 0x1f, RZ ;  /* 0x0000001f00027819 */ /* 0x004fe400000006ff */
[----:B------:R-:W-:Y:S02]  /*e7e0*/  SEL R0, RZ, 0x1, P2 ;  /* 0x00000001ff007807 */ /* 0x000fe40001000000 */
[----:B------:R-:W0:Y:S02]  /*e7f0*/  SYNCS.PHASECHK.TRANS64.TRYWAIT P1, [R3+URZ+0x13240], R2 ;  /* 0x01324002030075a7 */ /* 0x000e24000802017f */
[----:B0-----:R-:W-:Y:S05]  /*e800*/  @!P1 BRA `(.L_x_311) ;  /* 0x0000002800589947 */ /* 0x001fea0003800000 */
.L_x_401:
[----:B------:R-:W2:Y:S01]  /*e810*/  LDL.LU R4, [R1+0x4] ;  /* 0x0000040001047983 */ /* 0x000ea20000300800 */
[----:B------:R-:W-:Y:S02]  /*e820*/  SEL R28, R28, RZ, P2 ;  /* 0x000000ff1c1c7207 */ /* 0x000fe40001000000 */
[----:B--2---:R-:W-:Y:S01]  /*e830*/  LOP3.LUT R0, R4, R0, RZ, 0x3c, !PT ;  /* 0x0000000004007212 */ /* 0x004fe200078e3cff */
[----:B------:R-:W-:Y:S06]  /*e840*/  @!P0 BRA `(.L_x_312) ;  /* 0x0000000000048947 */ /* 0x000fec0003800000 */
[----:B------:R-:W-:Y:S01]  /*e850*/  BPT.TRAP 0x1 ;  /* 0x000000040000795c */ /* 0x000fe20000300000 */
.L_x_312:
[----:B------:R-:W-:Y:S01]  /*e860*/  IMAD R5, R28, 0x8, R5 ;  /* 0x000000081c057824 */ /* 0x000fe200078e0205 */
[----:B------:R-:W-:-:S04]  /*e870*/  SHF.L.U32 R0, R0, 0x1f, RZ ;  /* 0x0000001f00007819 */ /* 0x000fc800000006ff */
[----:B------:R-:W1:Y:S02]  /*e880*/  SYNCS.PHASECHK.TRANS64.TRYWAIT P1, [R5+URZ+0x13240], R0 ;  /* 0x01324000050075a7 */ /* 0x000e64000802017f */
[----:B-1----:R-:W-:Y:S05]  /*e890*/  @!P1 BRA `(.L_x_313) ;  /* 0x0000002800489947 */ /* 0x002fea0003800000 */
.L_x_402:
[----:B------:R-:W-:Y:S05]  /*e8a0*/  @!P0 BRA `(.L_x_314) ;  /* 0x0000000000048947 */ /* 0x000fea0003800000 */
[----:B------:R-:W-:Y:S01]  /*e8b0*/  BPT.TRAP 0x1 ;  /* 0x000000040000795c */ /* 0x000fe20000300000 */
.L_x_314:
[----:B------:R-:W2:Y:S02]  /*e8c0*/  SYNCS.PHASECHK.TRANS64.TRYWAIT P1, [R3+URZ+0x13260], R2 ;  /* 0x01326002030075a7 */ /* 0x000ea4000802017f */
[----:B--2---:R-:W-:Y:S05]  /*e8d0*/  @!P1 BRA `(.L_x_315) ;  /* 0x00000028004c9947 */ /* 0x004fea0003800000 */
.L_x_403:
[----:B------:R-:W-:Y:S05]  /*e8e0*/  @!P0 BRA `(.L_x_316) ;  /* 0x0000000000048947 */ /* 0x000fea0003800000 */
[----:B------:R-:W-:Y:S01]  /*e8f0*/  BPT.TRAP 0x1 ;  /* 0x000000040000795c */ /* 0x000fe20000300000 */
.L_x_316:
[----:B------:R-:W3:Y:S02]  /*e900*/  SYNCS.PHASECHK.TRANS64.TRYWAIT P1, [R5+URZ+0x13260], R0 ;  /* 0x01326000050075a7 */ /* 0x000ee4000802017f */
[----:B---3--:R-:W-:Y:S05]  /*e910*/  @!P1 BRA `(.L_x_317) ;  /* 0x0000002800509947 */ /* 0x008fea0003800000 */
.L_x_404:
[----:B------:R-:W-:Y:S05]  /*e920*/  @!P0 BRA `(.L_x_318) ;  /* 0x0000000000048947 */ /* 0x000fea0003800000 */
[----:B------:R-:W-:Y:S01]  /*e930*/  BPT.TRAP 0x1 ;  /* 0x000000040000795c */ /* 0x000fe20000300000 */
.L_x_318:
[----:B------:R-:W4:Y:S02]  /*e940*/  SYNCS.PHASECHK.TRANS64.TRYWAIT P1, [R3+URZ+0x13280], R2 ;  /* 0x01328002030075a7 */ /* 0x000f24000802017f */
[----:B----4-:R-:W-:Y:S05]  /*e950*/  @!P1 BRA `(.L_x_319) ;  /* 0x0000002800549947 */ /* 0x010fea0003800000 */
.L_x_405:
[----:B------:R-:W-:Y:S05]  /*e960*/  @!P0 BRA `(.L_x_320) ;  /* 0x0000000000048947 */ /* 0x000fea0003800000 */
[----:B------:R-:W-:Y:S01]  /*e970*/  BPT.TRAP 0x1 ;  /* 0x000000040000795c */ /* 0x000fe20000300000 */
.L_x_320:
[----:B------:R0:W0:Y:S02]  /*e980*/  SYNCS.PHASECHK.TRANS64.TRYWAIT P0, [R5+URZ+0x13280], R0 ;  /* 0x01328000050075a7 */ /* 0x000024000800017f */
[----:B0-----:R-:W-:Y:S05]  /*e990*/  @!P0 NANOSLEEP.SYNCS 0x989680 ;  /* 0x009896800000895d */ /* 0x001fea0003900000 */
[----:B------:R-:W0:Y:S02]  /*e9a0*/  @!P0 SYNCS.PHASECHK.TRANS64 P0, [R5+URZ+0x13280], R0 ;  /* 0x01328000050085a7 */ /* 0x000e24000800007f */
[----:B0-----:R-:W-:Y:S05]  /*e9b0*/  @!P0 BRA `(.L_x_320) ;  /* 0xfffffffc00f08947 */ /* 0x001fea000383ffff */
.L_x_308:
[----:B------:R-:W-:Y:S05]  /*e9c0*/  BSYNC B0 ;  /* 0x0000000000007941 */ /* 0x000fea0003800000 */
.L_x_307:
[----:B------:R-:W-:Y:S05]  /*e9d0*/  EXIT ;  /* 0x000000000000794d */ /* 0x000fea0003800000 */
.L_x_189:
[----:B0-----:R0:W1:Y:S02]  /*e9e0*/  SYNCS.PHASECHK.TRANS64.TRYWAIT P1, [R25+URZ+0x13200], R0 ;  /* 0x01320000190075a7 */ /* 0x001064000802017f */
[----:B-1----:R-:W-:Y:S05]  /*e9f0*/  @!P1 NANOSLEEP.SYNCS 0x989680 ;  /* 0x009896800000995d */ /* 0x002fea0003900000 */
[----:B------:R-:W1:Y:S02]  /*ea00*/  @!P1 SYNCS.PHASECHK.TRANS64 P1, [R25+URZ+0x13200], R0 ;  /* 0x01320000190095a7 */ /* 0x000e64000802007f */
[----:B-1----:R-:W-:Y:S05]  /*ea10*/  @!P1 BRA `(.L_x_189) ;  /* 0xfffffffc00f09947 */ /* 0x002fea000383ffff */
[----:B------:R-:W-:Y:S05]  /*ea20*/  BRA `(.L_x_321) ;  /* 0xffffff2c00307947 */ /* 0x000fea000383ffff */
.L_x_193:
[----:B0-----:R0:W2:Y:S02]  /*ea30*/  SYNCS.PHASECHK.TRANS64.TRYWAIT P1, [R4+URZ+0x13230], R3 ;  /* 0x01323003040075a7 */ /* 0x0010a4000802017f */
[----:B--2---:R-:W-:Y:S05]  /*ea40*/  @!P1 NANOSLEEP.SYNCS 0x989680 ;  /* 0x009896800000995d */ /* 0x004fea0003900000 */
[----:B------:R-:W2:Y:S02]  /*ea50*/  @!P1 SYNCS.PHASECHK.TRANS64 P1, [R4+URZ+0x13230], R3 ;  /* 0x01323003040095a7 */ /* 0x000ea4000802007f */
[----:B--2---:R-:W-:Y:S05]  /*ea60*/  @!P1 BRA `(.L_x_193) ;  /* 0xfffffffc00f09947 */ /* 0x004fea000383ffff */
[----:B------:R-:W-:Y:S05]  /*ea70*/  BRA `(.L_x_192) ;  /* 0xffffff2c005c7947 */ /* 0x000fea000383ffff */
.L_x_199:
[----:B-1----:R-:W-:-:S04]  /*ea80*/  IMAD.U32 R6, RZ, RZ, UR21 ;  /* 0x00000015ff067e24 */ /* 0x002fc8000f8e00ff */
[----:B------:R1:W2:Y:S03]  /*ea90*/  SYNCS.PHASECHK.TRANS64.TRYWAIT P1, [R6+URZ+0x13230], R3 ;  /* 0x01323003060075a7 */ /* 0x0002a6000802017f */
[----:B--2---:R-:W-:Y:S05]  /*eaa0*/  @!P1 NANOSLEEP.SYNCS 0x989680 ;  /* 0x009896800000995d */ /* 0x004fea0003900000 */
[----:B------:R-:W2:Y:S02]  /*eab0*/  @!P1 SYNCS.PHASECHK.TRANS64 P1, [R6+URZ+0x13230], R3 ;  /* 0x01323003060095a7 */ /* 0x000ea4000802007f */
[----:B--2---:R-:W-:Y:S05]  /*eac0*/  @!P1 BRA `(.L_x_199) ;  /* 0xfffffffc00ec9947 */ /* 0x004fea000383ffff */
[----:B------:R-:W-:Y:S05]  /*ead0*/  BRA `(.L_x_198) ;  /* 0xffffff54007c7947 */ /* 0x000fea000383ffff */
.L_x_203:
[----:B-1----:R-:W-:-:S04]  /*eae0*/  IMAD.U32 R6, RZ, RZ, UR11 ;  /* 0x0000000bff067e24 */ /* 0x002fc8000f8e00ff */
[----:B------:R1:W2:Y:S03]  /*eaf0*/  SYNCS.PHASECHK.TRANS64.TRYWAIT P1, [R6+URZ+0x13250], R3 ;  /* 0x01325003060075a7 */ /* 0x0002a6000802017f */
[----:B--2---:R-:W-:Y:S05]  /*eb00*/  @!P1 NANOSLEEP.SYNCS 0x989680 ;  /* 0x009896800000995d */ /* 0x004fea0003900000 */
[----:B------:R-:W2:Y:S02]  /*eb10*/  @!P1 SYNCS.PHASECHK.TRANS64 P1, [R6+URZ+0x13250], R3 ;  /* 0x01325003060095a7 */ /* 0x000ea4000802007f */
[----:B--2---:R-:W-:Y:S05]  /*eb20*/  @!P1 BRA `(.L_x_203) ;  /* 0xfffffffc00ec9947 */ /* 0x004fea000383ffff */
[----:B------:R-:W-:Y:S05]  /*eb30*/  BRA `(.L_x_202) ;  /* 0xffffff5800887947 */ /* 0x000fea000383ffff */
.L_x_210:
[----:B-1----:R-:W-:-:S04]  /*eb40*/  IMAD.U32 R7, RZ, RZ, UR14 ;  /* 0x0000000eff077e24 */ /* 0x002fc8000f8e00ff */
[----:B------:R1:W2:Y:S03]  /*eb50*/  SYNCS.PHASECHK.TRANS64.TRYWAIT P1, [R7+URZ+0x13250], R0 ;  /* 0x01325000070075a7 */ /* 0x0002a6000802017f */
[----:B--2---:R-:W-:Y:S05]  /*eb60*/  @!P1 NANOSLEEP.SYNCS 0x989680 ;  /* 0x009896800000995d */ /* 0x004fea0003900000 */
[----:B------:R-:W2:Y:S02]  /*eb70*/  @!P1 SYNCS.PHASECHK.TRANS64 P1, [R7+URZ+0x13250], R0 ;  /* 0x01325000070095a7 */ /* 0x000ea4000802007f */
[----:B--2---:R-:W-:Y:S05]  /*eb80*/  @!P1 BRA `(.L_x_210) ;  /* 0xfffffffc00ec9947 */ /* 0x004fea000383ffff */
[----:B------:R-:W-:Y:S05]  /*eb90*/  BRA `(.L_x_209) ;  /* 0xffffff7400d07947 */ /* 0x000fea000383ffff */
.L_x_243:
[----:B------:R-:W1:Y:S01]  /*eba0*/  S2R R21, SR_TID.X ;  /* 0x0000000000157919 */ /* 0x000e620000002100 */
[----:B------:R-:W-:Y:S02]  /*ebb0*/  IMAD.MOV.U32 R12, RZ, RZ, RZ ;  /* 0x000000ffff0c7224 */ /* 0x000fe400078e00ff */
[----:B------:R-:W-:Y:S02]  /*ebc0*/  IMAD.MOV.U32 R11, RZ, RZ, 0x1f ;  /* 0x0000001fff0b7424 */ /* 0x000fe400078e00ff */
[----:B------:R-:W-:Y:S01]  /*ebd0*/  IMAD.MOV.U32 R15, RZ, RZ, -0x1 ;  /* 0xffffffffff0f7424 */ /* 0x000fe200078e00ff */
[----:B-1----:R-:W-:-:S04]  /*ebe0*/  SHF.R.U32.HI R21, RZ, 0x5, R21 ;  /* 0x00000005ff157819 */ /* 0x002fc80000011615 */
[----:B------:R-:W-:-:S05]  /*ebf0*/  LOP3.LUT R21, R21, 0x3, RZ, 0xc0, !PT ;  /* 0x0000000315157812 */ /* 0x000fca00078ec0ff */
[----:B------:R-:W-:-:S07]  /*ec00*/  IMAD.MOV.U32 R13, RZ, RZ, R21 ;  /* 0x000000ffff0d7224 */ /* 0x000fce00078e0015 */
[----:B0-2---:R-:W-:Y:S05]  /*ec10*/  WARPSYNC.COLLECTIVE R15, `(.L_x_322) ;  /* 0x000000000f087348 */ /* 0x005fea0003c00000 */
[----:B------:R1:W3:Y:S02]  /*ec20*/  SHFL.IDX P6, R14, R13, R12, R11 ;  /* 0x0000000c0d0e7389 */ /* 0x0002e400000c000b */
[----:B0123--:R-:W-:Y:S01]  /*ec30*/  ENDCOLLECTIVE ;  /* 0x000000000000791b */ /* 0x00ffe20003800000 */
.L_x_322:
[----:B------:R-:W-:Y:S05]  /*ec40*/  BRA `(.L_x_323) ;  /* 0xffffffb400787947 */ /* 0x000fea000383ffff */
.L_x_246:
[----:B0-----:R-:W3:Y:S02]  /*ec50*/  LDL R0, [R1+0x24] ;  /* 0x0000240001007983 */ /* 0x001ee40000100800 */
[----:B---3--:R0:W1:Y:S02]  /*ec60*/  SYNCS.PHASECHK.TRANS64.TRYWAIT P0, [R4+URZ+0x13280], R0 ;  /* 0x01328000040075a7 */ /* 0x008064000800017f */
[----:B-1----:R-:W-:Y:S05]  /*ec70*/  @!P0 NANOSLEEP.SYNCS 0x989680 ;  /* 0x009896800000895d */ /* 0x002fea0003900000 */
[----:B------:R-:W1:Y:S02]  /*ec80*/  @!P0 SYNCS.PHASECHK.TRANS64 P0, [R4+URZ+0x13280], R0 ;  /* 0x01328000040085a7 */ /* 0x000e64000800007f */
[----:B-1----:R-:W-:Y:S05]  /*ec90*/  @!P0 BRA `(.L_x_246) ;  /* 0xfffffffc00ec8947 */ /* 0x002fea000383ffff */
[----:B------:R-:W-:Y:S05]  /*eca0*/  BRA `(.L_x_324) ;  /* 0xffffffb800ac7947 */ /* 0x000fea000383ffff */
.L_x_247:
[----:B------:R-:W-:Y:S01]  /*ecb0*/  BSSY B0, `(.L_x_325) ;  /* 0x0000008000007945 */ /* 0x000fe20003800000 */
[----:B------:R-:W-:Y:S01]  /*ecc0*/  IMAD.MOV.U32 R13, RZ, RZ, R7 ;  /* 0x000000ffff0d7224 */ /* 0x000fe200078e0007 */
[----:B------:R-:W-:Y:S01]  /*ecd0*/  MOV R11, 0x1c1f ;  /* 0x00001c1f000b7802 */ /* 0x000fe20000000f00 */
[----:B------:R-:W-:Y:S02]  /*ece0*/  IMAD.MOV.U32 R12, RZ, RZ, RZ ;  /* 0x000000ffff0c7224 */ /* 0x000fe400078e00ff */
[----:B------:R-:W-:-:S07]  /*ecf0*/  IMAD.MOV.U32 R15, RZ, RZ, -0x1 ;  /* 0xffffffffff0f7424 */ /* 0x000fce00078e00ff */
[----:B------:R-:W-:Y:S05]  /*ed00*/  WARPSYNC.COLLECTIVE R15, `(.L_x_326) ;  /* 0x000000000f087348 */ /* 0x000fea0003c00000 */
[----:B------:R0:W1:Y:S02]  /*ed10*/  SHFL.IDX P6, R14, R13, R12, R11 ;  /* 0x0000000c0d0e7389 */ /* 0x00006400000c000b */
[----:B01----:R-:W-:Y:S01]  /*ed20*/  ENDCOLLECTIVE ;  /* 0x000000000000791b */ /* 0x003fe20003800000 */
.L_x_326:
[----:B------:R-:W-:Y:S05]  /*ed30*/  BSYNC B0 ;  /* 0x0000000000007941 */ /* 0x000fea0003800000 */
.L_x_325:
[----:B------:R-:W-:Y:S02]  /*ed40*/  IMAD.MOV.U32 R13, RZ, RZ, R3 ;  /* 0x000000ffff0d7224 */ /* 0x000fe400078e0003 */
[----:B------:R-:W-:Y:S02]  /*ed50*/  IMAD.MOV.U32 R12, RZ, RZ, RZ ;  /* 0x000000ffff0c7224 */ /* 0x000fe400078e00ff */
[----:B------:R-:W-:Y:S02]  /*ed60*/  IMAD.MOV.U32 R11, RZ, RZ, 0x1c1f ;  /* 0x00001c1fff0b7424 */ /* 0x000fe400078e00ff */
[----:B------:R-:W-:Y:S02]  /*ed70*/  IMAD.MOV.U32 R15, RZ, RZ, -0x1 ;  /* 0xffffffffff0f7424 */ /* 0x000fe400078e00ff */
[----:B------:R-:W-:-:S07]  /*ed80*/  IMAD.MOV.U32 R0, RZ, RZ, R14 ;  /* 0x000000ffff007224 */ /* 0x000fce00078e000e */
[----:B------:R-:W-:Y:S05]  /*ed90*/  WARPSYNC.COLLECTIVE R15, `(.L_x_327) ;  /* 0x000000000f087348 */ /* 0x000fea0003c00000 */
[----:B------:R0:W1:Y:S02]  /*eda0*/  SHFL.IDX P6, R14, R13, R12, R11 ;  /* 0x0000000c0d0e7389 */ /* 0x00006400000c000b */
[----:B01----:R-:W-:Y:S01]  /*edb0*/  ENDCOLLECTIVE ;  /* 0x000000000000791b */ /* 0x003fe20003800000 */
.L_x_327:
[----:B------:R-:W-:-:S05]  /*edc0*/  IMAD.MOV.U32 R10, RZ, RZ, R14 ;  /* 0x000000ffff0a7224 */ /* 0x000fca00078e000e */
[----:B------:R-:W-:-:S05]  /*edd0*/  IADD3 R20, P1, R20, R10, RZ ;  /* 0x0000000a14147210 */ /* 0x000fca0007f3e0ff */
[----:B------:R-:W-:Y:S02]  /*ede0*/  IMAD.X R21, RZ, RZ, R0, P1 ;  /* 0x000000ffff157224 */ /* 0x000fe400008e0600 */
[----:B------:R-:W-:Y:S02]  /*edf0*/  IMAD.IADD R0, R22, 0x1, R19 ;  /* 0x0000000116007824 */ /* 0x000fe400078e0213 */
[----:B------:R0:W5:Y:S01]  /*ee00*/  LDL.LU R19, [R1+0xc] ;  /* 0x00000c0001137983 */ /* 0x0001620000300800 */
[----:B------:R-:W-:Y:S01]  /*ee10*/  IMAD.MOV.U32 R13, RZ, RZ, R7 ;  /* 0x000000ffff0d7224 */ /* 0x000fe200078e0007 */
[C---:B------:R-:W-:Y:S01]  /*ee20*/  ISETP.LT.OR P1, PT, R9.reuse, 0x1, P0 ;  /* 0x000000010900780c */ /* 0x040fe20000721670 */
[----:B------:R-:W-:Y:S01]  /*ee30*/  IMAD.MOV.U32 R12, RZ, RZ, 0x1 ;  /* 0x00000001ff0c7424 */ /* 0x000fe200078e00ff */
[C---:B------:R-:W-:Y:S02]  /*ee40*/  ISETP.GE.AND P2, PT, R9.reuse, 0x81, PT ;  /* 0x000000810900780c */ /* 0x040fe40003f46270 */
[----:B------:R-:W-:-:S13]  /*ee50*/  ISETP.GE.AND P4, PT, R9, 0x21, PT ;  /* 0x000000210900780c */ /* 0x000fda0003f86270 */
[----:B0----5:R-:W-:Y:S05]  /*ee60*/  WARPSYNC.COLLECTIVE R15, `(.L_x_328) ;  /* 0x000000000f087348 */ /* 0x021fea0003c00000 */
[----:B------:R1:W2:Y:S02]  /*ee70*/  SHFL.IDX P6, R14, R13, R12, R11 ;  /* 0x0000000c0d0e7389 */ /* 0x0002a400000c000b */
[----:B012--5:R-:W-:Y:S01]  /*ee80*/  ENDCOLLECTIVE ;  /* 0x000000000000791b */ /* 0x027fe20003800000 */
.L_x_328:
[----:B------:R-:W-:Y:S01]  /*ee90*/  ISETP.GE.AND P3, PT, R9, 0x41, PT ;  /* 0x000000410900780c */ /* 0x000fe20003f66270 */
[----:B------:R-:W-:Y:S01]  /*eea0*/  @!PT LDS RZ, [RZ] ;  /* 0x00000000fffff984 */ /* 0x000fe20000000800 */
[----:B------:R-:W-:Y:S01]  /*eeb0*/  @!PT LDS RZ, [RZ] ;  /* 0x00000000fffff984 */ /* 0x000fe20000000800 */
[----:B------:R-:W-:Y:S01]  /*eec0*/  @!PT LDS RZ, [RZ] ;  /* 0x00000000fffff984 */ /* 0x000fe20000000800 */
[----:B------:R0:W-:Y:S01]  /*eed0*/  LDGSTS.E.BYPASS.LTC128B.128 [R0+0x6000], desc[UR48][R20.64], !P1 ;  /* 0x0600000014007fae */ /* 0x0001e2000c901d70 */
[----:B------:R-:W-:Y:S01]  /*eee0*/  IMAD.MOV.U32 R13, RZ, RZ, R3 ;  /* 0x000000ffff0d7224 */ /* 0x000fe200078e0003 */
[----:B0-----:R-:W0:Y:S01]  /*eef0*/  S2R R21, SR_TID.X ;  /* 0x0000000000157919 */ /* 0x001e220000002100 */
[----:B------:R-:W-:-:S09]  /*ef00*/  IMAD.MOV.U32 R10, RZ, RZ, R14 ;  /* 0x000000ffff0a7224 */ /* 0x000fd200078e000e */
[----:B0-----:R-:W-:Y:S05]  /*ef10*/  WARPSYNC.COLLECTIVE R15, `(.L_x_329) ;  /* 0x000000000f087348 */ /* 0x001fea0003c00000 */
[----:B------:R1:W2:Y:S02]  /*ef20*/  SHFL.IDX P6, R14, R13, R12, R11 ;  /* 0x0000000c0d0e7389 */ /* 0x0002a400000c000b */
[----:B012---:R-:W-:Y:S01]  /*ef30*/  ENDCOLLECTIVE ;  /* 0x000000000000791b */ /* 0x007fe20003800000 */
.L_x_329:
[----:B------:R-:W-:Y:S02]  /*ef40*/  IMAD.MOV.U32 R13, RZ, RZ, R7 ;  /* 0x000000ffff0d7224 */ /* 0x000fe400078e0007 */
[----:B------:R-:W-:Y:S01]  /*ef50*/  IMAD.MOV.U32 R12, RZ, RZ, R14 ;  /* 0x000000ffff0c7224 */ /* 0x000fe200078e000e */
[----:B------:R-:W-:-:S04]  /*ef60*/  SHF.L.U32 R21, R21, 0x4, RZ ;  /* 0x0000000415157819 */ /* 0x000fc800000006ff */
[----:B------:R-:W-:-:S04]  /*ef70*/  LOP3.LUT R21, R21, 0x30, RZ, 0xc0, !PT ;  /* 0x0000003015157812 */ /* 0x000fc800078ec0ff */
[----:B------:R-:W-:Y:S01]  /*ef80*/  IADD3 R20, P1, R21, R12, RZ ;  /* 0x0000000c15147210 */ /* 0x000fe20007f3e0ff */
[----:B------:R-:W-:-:S04]  /*ef90*/  IMAD.MOV.U32 R12, RZ, RZ, 0x2 ;  /* 0x00000002ff0c7424 */ /* 0x000fc800078e00ff */
[----:B------:R-:W-:Y:S01]  /*efa0*/  IMAD.X R21, RZ, RZ, R10, P1 ;  /* 0x000000ffff157224 */ /* 0x000fe200008e060a */
[----:B------:R-:W-:-:S13]  /*efb0*/  ISETP.LT.OR P1, PT, R9, 0x21, P0 ;  /* 0x000000210900780c */ /* 0x000fda0000721670 */
[----:B------:R-:W-:Y:S05]  /*efc0*/  WARPSYNC.COLLECTIVE R15, `(.L_x_330) ;  /* 0x000000000f087348 */ /* 0x000fea0003c00000 */
[----:B------:R0:W1:Y:S02]  /*efd0*/  SHFL.IDX P6, R14, R13, R12, R11 ;  /* 0x0000000c0d0e7389 */ /* 0x00006400000c000b */
[----:B01----:R-:W-:Y:S01]  /*efe0*/  ENDCOLLECTIVE ;  /* 0x000000000000791b */ /* 0x003fe20003800000 */
.L_x_330:
        /* <DEDUP_REMOVED lines=10> */
.L_x_331:
[----:B------:R-:W-:Y:S02]  /*f090*/  IMAD.MOV.U32 R13, RZ, RZ, R7 ;  /* 0x000000ffff0d7224 */ /* 0x000fe400078e0007 */
[----:B------:R-:W-:Y:S02]  /*f0a0*/  IMAD.MOV.U32 R12, RZ, RZ, R14 ;  /* 0x000000ffff0c7224 */ /* 0x000fe400078e000e */
[----:B------:R-:W-:-:S05]  /*f0b0*/  IMAD.SHL.U32 R21, R21, 0x10, RZ ;  /* 0x0000001015157824 */ /* 0x000fca00078e00ff */
[----:B------:R-:W-:-:S04]  /*f0c0*/  LOP3.LUT R21, R21, 0x30, RZ, 0xc0, !PT ;  /* 0x0000003015157812 */ /* 0x000fc800078ec0ff */
[----:B------:R-:W-:Y:S01]  /*f0d0*/  IADD3 R20, P1, R21, R12, RZ ;  /* 0x0000000c15147210 */ /* 0x000fe20007f3e0ff */
[----:B------:R-:W-:-:S04]  /*f0e0*/  IMAD.MOV.U32 R12, RZ, RZ, 0x3 ;  /* 0x00000003ff0c7424 */ /* 0x000fc800078e00ff */
[----:B------:R-:W-:-:S08]  /*f0f0*/  IMAD.X R21, RZ, RZ, R10, P1 ;  /* 0x000000ffff157224 */ /* 0x000fd000008e060a */
[----:B------:R-:W-:Y:S05]  /*f100*/  WARPSYNC.COLLECTIVE R15, `(.L_x_332) ;  /* 0x000000000f087348 */ /* 0x000fea0003c00000 */
[----:B------:R0:W1:Y:S02]  /*f110*/  SHFL.IDX P6, R14, R13, R12, R11 ;  /* 0x0000000c0d0e7389 */ /* 0x00006400000c000b */
[----:B01----:R-:W-:Y:S01]  /*f120*/  ENDCOLLECTIVE ;  /* 0x000000000000791b */ /* 0x003fe20003800000 */
.L_x_332:
[----:B------:R-:W-:Y:S01]  /*f130*/  ISETP.LT.OR P1, PT, R9, 0x41, P0 ;  /* 0x000000410900780c */ /* 0x000fe20000721670 */
[----:B------:R-:W0:Y:S01]  /*f140*/  S2R R10, SR_TID.X ;  /* 0x00000000000a7919 */ /* 0x000e220000002100 */
[----:B------:R-:W-:-:S11]  /*f150*/  IMAD.MOV.U32 R13, RZ, RZ, R3 ;  /* 0x000000ffff0d7224 */ /* 0x000fd600078e0003 */
[----:B------:R-:W-:Y:S01]  /*f160*/  @!PT LDS RZ, [RZ] ;  /* 0x00000000fffff984 */ /* 0x000fe20000000800 */
[----:B------:R-:W-:Y:S01]  /*f170*/  @!PT LDS RZ, [RZ] ;  /* 0x00000000fffff984 */ /* 0x000fe20000000800 */
[----:B------:R-:W-:Y:S01]  /*f180*/  @!PT LDS RZ, [RZ] ;  /* 0x00000000fffff984 */ /* 0x000fe20000000800 */
[----:B------:R1:W-:Y:S01]  /*f190*/  LDGSTS.E.BYPASS.LTC128B.128 [R0+0x7000], desc[UR48][R20.64], !P1 ;  /* 0x0700000014007fae */ /* 0x0003e2000c901d70 */
[----:B------:R-:W-:-:S07]  /*f1a0*/  IMAD.MOV.U32 R7, RZ, RZ, R14 ;  /* 0x000000ffff077224 */ /* 0x000fce00078e000e */
[----:B01----:R-:W-:Y:S05]  /*f1b0*/  WARPSYNC.COLLECTIVE R15, `(.L_x_333) ;  /* 0x000000000f087348 */ /* 0x003fea0003c00000 */
[----:B------:R2:W3:Y:S02]  /*f1c0*/  SHFL.IDX P6, R14, R13, R12, R11 ;  /* 0x0000000c0d0e7389 */ /* 0x0004e400000c000b */
[----:B0123--:R-:W-:Y:S01]  /*f1d0*/  ENDCOLLECTIVE ;  /* 0x000000000000791b */ /* 0x00ffe20003800000 */
.L_x_333:
[----:B------:R-:W-:Y:S01]  /*f1e0*/  SHF.L.U32 R10, R10, 0x4, RZ ;  /* 0x000000040a0a7819 */ /* 0x000fe200000006ff */
[----:B------:R-:W-:-:S03]  /*f1f0*/  IMAD.MOV.U32 R13, RZ, RZ, R23 ;  /* 0x000000ffff0d7224 */ /* 0x000fc600078e0017 */
[----:B------:R-:W-:Y:S01]  /*f200*/  LOP3.LUT R10, R10, 0x30, RZ, 0xc0, !PT ;  /* 0x000000300a0a7812 */ /* 0x000fe200078ec0ff */
[----:B------:R-:W-:Y:S02]  /*f210*/  IMAD.MOV.U32 R12, RZ, RZ, RZ ;  /* 0x000000ffff0c7224 */ /* 0x000fe400078e00ff */
[----:B------:R-:W-:-:S07]  /*f220*/  IMAD.MOV.U32 R3, RZ, RZ, R14 ;  /* 0x000000ffff037224 */ /* 0x000fce00078e000e */
[----:B------:R-:W-:Y:S05]  /*f230*/  WARPSYNC.COLLECTIVE R15, `(.L_x_334) ;  /* 0x000000000f087348 */ /* 0x000fea0003c00000 */
[----:B------:R0:W1:Y:S02]  /*f240*/  SHFL.IDX P6, R14, R13, R12, R11 ;  /* 0x0000000c0d0e7389 */ /* 0x00006400000c000b */
[----:B01----:R-:W-:Y:S01]  /*f250*/  ENDCOLLECTIVE ;  /* 0x000000000000791b */ /* 0x003fe20003800000 */
.L_x_334:
[----:B------:R-:W-:-:S05]  /*f260*/  IADD3 R20, P1, R10, R3, RZ ;  /* 0x000000030a147210 */ /* 0x000fca0007f3e0ff */
[----:B------:R-:W-:Y:S01]  /*f270*/  IMAD.X R21, RZ, RZ, R7, P1 ;  /* 0x000000ffff157224 */ /* 0x000fe200008e0607 */
[----:B------:R-:W-:Y:S01]  /*f280*/  ISETP.LT.OR P1, PT, R9, 0x61, P0 ;  /* 0x000000610900780c */ /* 0x000fe20000721670 */
[----:B------:R-:W-:-:S12]  /*f290*/  IMAD.MOV.U32 R13, RZ, RZ, R24 ;  /* 0x000000ffff0d7224 */ /* 0x000fd800078e0018 */
[----:B------:R-:W-:Y:S01]  /*f2a0*/  @!PT LDS RZ, [RZ] ;  /* 0x00000000fffff984 */ /* 0x000fe20000000800 */
[----:B------:R-:W-:Y:S01]  /*f2b0*/  @!PT LDS RZ, [RZ] ;  /* 0x00000000fffff984 */ /* 0x000fe20000000800 */
[----:B------:R-:W-:Y:S01]  /*f2c0*/  @!PT LDS RZ, [RZ] ;  /* 0x00000000fffff984 */ /* 0x000fe20000000800 */
[----:B------:R0:W-:Y:S01]  /*f2d0*/  LDGSTS.E.BYPASS.LTC128B.128 [R0+0x7800], desc[UR48][R20.64], !P1 ;  /* 0x0780000014007fae */ /* 0x0001e2000c901d70 */
[----:B------:R-:W-:Y:S01]  /*f2e0*/  ISETP.GE.AND P1, PT, R9, 0x61, PT ;  /* 0x000000610900780c */ /* 0x000fe20003f26270 */
[----:B------:R-:W-:-:S12]  /*f2f0*/  IMAD.MOV.U32 R3, RZ, RZ, R14 ;  /* 0x000000ffff037224 */ /* 0x000fd800078e000e */
[----:B0-----:R-:W-:Y:S05]  /*f300*/  WARPSYNC.COLLECTIVE R15, `(.L_x_335) ;  /* 0x000000000f087348 */ /* 0x001fea0003c00000 */
[----:B------:R1:W2:Y:S02]  /*f310*/  SHFL.IDX P6, R14, R13, R12, R11 ;  /* 0x0000000c0d0e7389 */ /* 0x0002a400000c000b */
[----:B012---:R-:W-:Y:S01]  /*f320*/  ENDCOLLECTIVE ;  /* 0x000000000000791b */ /* 0x007fe20003800000 */
.L_x_335:
[----:B------:R-:W-:Y:S01]  /*f330*/  IMAD.MOV.U32 R10, RZ, RZ, R14 ;  /* 0x000000ffff0a7224 */ /* 0x000fe200078e000e */
[----:B------:R-:W-:-:S04]  /*f340*/  LOP3.LUT R19, R19, 0xffffffef, RZ, 0xc0, !PT ;  /* 0xffffffef13137812 */ /* 0x000fc800078ec0ff */
[----:B------:R-:W-:-:S05]  /*f350*/  @P2 LOP3.LUT R19, R19, 0x10, RZ, 0xfc, !PT ;  /* 0x0000001013132812 */ /* 0x000fca00078efcff */
[----:B------:R0:W-:Y:S01]  /*f360*/  STL [R1+0xc], R19 ;  /* 0x00000c1301007387 */ /* 0x0001e20000100800 */
[----:B------:R-:W-:Y:S05]  /*f370*/  BRA `(.L_x_336) ;  /* 0xffffffb800647947 */ /* 0x000fea000383ffff */
.L_x_252:
[----:B----4-:R-:W4:Y:S02]  /*f380*/  LDL R3, [R1+0x24] ;  /* 0x0000240001037983 */ /* 0x010f240000100800 */
[----:B----4-:R4:W0:Y:S02]  /*f390*/  SYNCS.PHASECHK.TRANS64.TRYWAIT P0, [R4+URZ+0x13240], R3 ;  /* 0x01324003040075a7 */ /* 0x010824000800017f */
[----:B0-----:R-:W-:Y:S05]  /*f3a0*/  @!P0 NANOSLEEP.SYNCS 0x989680 ;  /* 0x009896800000895d */ /* 0x001fea0003900000 */
[----:B------:R-:W0:Y:S02]  /*f3b0*/  @!P0 SYNCS.PHASECHK.TRANS64 P0, [R4+URZ+0x13240], R3 ;  /* 0x01324003040085a7 */ /* 0x000e24000800007f */
[----:B0-----:R-:W-:Y:S05]  /*f3c0*/  @!P0 BRA `(.L_x_252) ;  /* 0xfffffffc00ec8947 */ /* 0x001fea000383ffff */
[----:B------:R-:W-:Y:S05]  /*f3d0*/  BRA `(.L_x_337) ;  /* 0xffffffb800c47947 */ /* 0x000fea000383ffff */
.L_x_253:
[----:B------:R-:W-:Y:S01]  /*f3e0*/  BSSY B0, `(.L_x_338) ;  /* 0x0000008000007945 */ /* 0x000fe20003800000 */
[----:B------:R-:W-:Y:S02]  /*f3f0*/  IMAD.MOV.U32 R13, RZ, RZ, R5 ;  /* 0x000000ffff0d7224 */ /* 0x000fe400078e0005 */
[----:B------:R-:W-:Y:S02]  /*f400*/  IMAD.MOV.U32 R12, RZ, RZ, RZ ;  /* 0x000000ffff0c7224 */ /* 0x000fe400078e00ff */
[----:B------:R-:W-:Y:S02]  /*f410*/  IMAD.MOV.U32 R11, RZ, RZ, 0x1c1f ;  /* 0x00001c1fff0b7424 */ /* 0x000fe400078e00ff */
[----:B------:R-:W-:-:S07]  /*f420*/  IMAD.MOV.U32 R15, RZ, RZ, -0x1 ;  /* 0xffffffffff0f7424 */ /* 0x000fce00078e00ff */
[----:B01-3--:R-:W-:Y:S05]  /*f430*/  WARPSYNC.COLLECTIVE R15, `(.L_x_339) ;  /* 0x000000000f087348 */ /* 0x00bfea0003c00000 */
[----:B-1----:R1:W2:Y:S02]  /*f440*/  SHFL.IDX P6, R14, R13, R12, R11 ;  /* 0x0000000c0d0e7389 */ /* 0x0022a400000c000b */
[----:B0123--:R-:W-:Y:S01]  /*f450*/  ENDCOLLECTIVE ;  /* 0x000000000000791b */ /* 0x00ffe20003800000 */
.L_x_339:
[----:B------:R-:W-:Y:S05]  /*f460*/  BSYNC B0 ;  /* 0x0000000000007941 */ /* 0x000fea0003800000 */
.L_x_338:
[----:B------:R-:W0:Y:S01]  /*f470*/  S2R R10, SR_TID.X ;  /* 0x00000000000a7919 */ /* 0x000e220000002100 */
[----:B------:R-:W-:Y:S01]  /*f480*/  IMAD.MOV.U32 R13, RZ, RZ, R6 ;  /* 0x000000ffff0d7224 */ /* 0x000fe200078e0006 */
[----:B------:R-:W-:Y:S01]  /*f490*/  MOV R12, RZ ;  /* 0x000000ff000c7202 */ /* 0x000fe20000000f00 */
[----:B------:R-:W-:Y:S01]  /*f4a0*/  IMAD.MOV.U32 R11, RZ, RZ, 0x1c1f ;  /* 0x00001c1fff0b7424 */ /* 0x000fe200078e00ff */
[----:B------:R-:W1:Y:S01]  /*f4b0*/  LDC R19, c[0x0][0x2f4] ;  /* 0x0000bd00ff137b82 */ /* 0x000e620000000800 */
[----:B------:R-:W-:Y:S02]  /*f4c0*/  IMAD.MOV.U32 R15, RZ, RZ, -0x1 ;  /* 0xffffffffff0f7424 */ /* 0x000fe400078e00ff */
[----:B------:R-:W-:-:S07]  /*f4d0*/  IMAD.MOV.U32 R2, RZ, RZ, R14 ;  /* 0x000000ffff027224 */ /* 0x000fce00078e000e */
[----:B01----:R-:W-:Y:S05]  /*f4e0*/  WARPSYNC.COLLECTIVE R15, `(.L_x_340) ;  /* 0x000000000f087348 */ /* 0x003fea0003c00000 */
[----:B------:R2:W3:Y:S02]  /*f4f0*/  SHFL.IDX P6, R14, R13, R12, R11 ;  /* 0x0000000c0d0e7389 */ /* 0x0004e400000c000b */
[----:B0123--:R-:W-:Y:S01]  /*f500*/  ENDCOLLECTIVE ;  /* 0x000000000000791b */ /* 0x00ffe20003800000 */
.L_x_340:
[----:B------:R-:W-:Y:S02]  /*f510*/  IMAD.MOV.U32 R13, RZ, RZ, R5 ;  /* 0x000000ffff0d7224 */ /* 0x000fe400078e0005 */
[----:B------:R-:W-:Y:S02]  /*f520*/  IMAD.MOV.U32 R12, RZ, RZ, 0x1 ;  /* 0x00000001ff0c7424 */ /* 0x000fe400078e00ff */
[----:B------:R-:W-:Y:S02]  /*f530*/  IMAD.SHL.U32 R10, R10, 0x10, RZ ;  /* 0x000000100a0a7824 */ /* 0x000fe400078e00ff */
[----:B------:R-:W-:-:S07]  /*f540*/  IMAD.MOV.U32 R3, RZ, RZ, R14 ;  /* 0x000000ffff037224 */ /* 0x000fce00078e000e */
[----:B------:R-:W-:Y:S05]  /*f550*/  WARPSYNC.COLLECTIVE R15, `(.L_x_341) ;  /* 0x000000000f087348 */ /* 0x000fea0003c00000 */
[----:B------:R0:W1:Y:S02]  /*f560*/  SHFL.IDX P6, R14, R13, R12, R11 ;  /* 0x0000000c0d0e7389 */ /* 0x00006400000c000b */
[----:B01----:R-:W-:Y:S01]  /*f570*/  ENDCOLLECTIVE ;  /* 0x000000000000791b */ /* 0x003fe20003800000 */
.L_x_341:
[----:B------:R-:W-:-:S04]  /*f580*/  LOP3.LUT R10, R10, 0x30, RZ, 0xc0, !PT ;  /* 0x000000300a0a7812 */ /* 0x000fc800078ec0ff */
[C---:B------:R-:W-:Y:S02]  /*f590*/  @P5 IADD3 R3, P0, R10.reuse, R3, RZ ;  /* 0x000000030a035210 */ /* 0x040fe40007f1e0ff */
[----:B------:R-:W-:-:S03]  /*f5a0*/  ISETP.GE.AND P2, PT, R10, R19, PT ;  /* 0x000000130a00720c */ /* 0x000fc60003f46270 */
[----:B------:R-:W-:Y:S02]  /*f5b0*/  @P5 IMAD.X R2, RZ, RZ, R2, P0 ;  /* 0x000000ffff025224 */ /* 0x000fe400000e0602 */
[----:B------:R-:W-:-:S03]  /*f5c0*/  IMAD.MOV.U32 R13, RZ, RZ, R6 ;  /* 0x000000ffff0d7224 */ /* 0x000fc600078e0006 */
[----:B------:R-:W-:-:S04]  /*f5d0*/  @P5 LOP3.LUT R3, R3, R2, RZ, 0x3c, !PT ;  /* 0x0000000203035212 */ /* 0x000fc800078e3cff */
[----:B------:R-:W-:-:S04]  /*f5e0*/  @P5 LOP3.LUT R2, R3, R2, RZ, 0x3c, !PT ;  /* 0x0000000203025212 */ /* 0x000fc800078e3cff */
[----:B------:R-:W-:-:S05]  /*f5f0*/  @P5 LOP3.LUT R3, R3, R2, RZ, 0x3c, !PT ;  /* 0x0000000203035212 */ /* 0x000fca00078e3cff */
[----:B------:R-:W-:Y:S01]  /*f600*/  @!PT LDS RZ, [RZ] ;  /* 0x00000000fffff984 */ /* 0x000fe20000000800 */
[----:B------:R-:W-:Y:S01]  /*f610*/  @!PT LDS RZ, [RZ] ;  /* 0x00000000fffff984 */ /* 0x000fe20000000800 */
[----:B------:R-:W-:Y:S01]  /*f620*/  @!PT LDS RZ, [RZ] ;  /* 0x00000000fffff984 */ /* 0x000fe20000000800 */
[----:B------:R0:W-:Y:S02]  /*f630*/  @P5 LDGSTS.E.BYPASS.LTC128B.128 [R0+0xe000], desc[UR48][R2.64], !P2 ;  /* 0x0e00000002005fae */ /* 0x0001e4000d101d70 */
[----:B0-----:R-:W-:-:S07]  /*f640*/  IMAD.MOV.U32 R2, RZ, RZ, R14 ;  /* 0x000000ffff027224 */ /* 0x001fce00078e000e */
[----:B------:R-:W-:Y:S05]  /*f650*/  WARPSYNC.COLLECTIVE R15, `(.L_x_342) ;  /* 0x000000000f087348 */ /* 0x000fea0003c00000 */
[----:B------:R0:W1:Y:S02]  /*f660*/  SHFL.IDX P6, R14, R13, R12, R11 ;  /* 0x0000000c0d0e7389 */ /* 0x00006400000c000b */
[----:B01----:R-:W-:Y:S01]  /*f670*/  ENDCOLLECTIVE ;  /* 0x000000000000791b */ /* 0x003fe20003800000 */
.L_x_342:
[----:B------:R-:W-:Y:S02]  /*f680*/  IMAD.MOV.U32 R13, RZ, RZ, R5 ;  /* 0x000000ffff0d7224 */ /* 0x000fe400078e0005 */
[----:B------:R-:W-:Y:S02]  /*f690*/  IMAD.MOV.U32 R12, RZ, RZ, 0x2 ;  /* 0x00000002ff0c7424 */ /* 0x000fe400078e00ff */
[----:B------:R-:W-:-:S07]  /*f6a0*/  IMAD.MOV.U32 R3, RZ, RZ, R14 ;  /* 0x000000ffff037224 */ /* 0x000fce00078e000e */
[----:B------:R-:W-:Y:S05]  /*f6b0*/  WARPSYNC.COLLECTIVE R15, `(.L_x_343) ;  /* 0x000000000f087348 */ /* 0x000fea0003c00000 */
[----:B------:R0:W1:Y:S02]  /*f6c0*/  SHFL.IDX P6, R14, R13, R12, R11 ;  /* 0x0000000c0d0e7389 */ /* 0x00006400000c000b */
[----:B01----:R-:W-:Y:S01]  /*f6d0*/  ENDCOLLECTIVE ;  /* 0x000000000000791b */ /* 0x003fe20003800000 */
.L_x_343:
[----:B------:R-:W-:-:S05]  /*f6e0*/  @P4 IADD3 R3, P0, R10, R3, RZ ;  /* 0x000000030a034210 */ /* 0x000fca0007f1e0ff */
[----:B------:R-:W-:-:S05]  /*f6f0*/  @P4 IMAD.X R2, RZ, RZ, R2, P0 ;  /* 0x000000ffff024224 */ /* 0x000fca00000e0602 */
[----:B------:R-:W-:Y:S01]  /*f700*/  @P4 LOP3.LUT R3, R3, R2, RZ, 0x3c, !PT ;  /* 0x0000000203034212 */ /* 0x000fe200078e3cff */
[----:B------:R-:W-:-:S03]  /*f710*/  IMAD.MOV.U32 R13, RZ, RZ, R6 ;  /* 0x000000ffff0d7224 */ /* 0x000fc600078e0006 */
[----:B------:R-:W-:-:S04]  /*f720*/  @P4 LOP3.LUT R2, R3, R2, RZ, 0x3c, !PT ;  /* 0x0000000203024212 */ /* 0x000fc800078e3cff */
[----:B------:R-:W-:-:S05]  /*f730*/  @P4 LOP3.LUT R3, R3, R2, RZ, 0x3c, !PT ;  /* 0x0000000203034212 */ /* 0x000fca00078e3cff */
[----:B------:R-:W-:Y:S01]  /*f740*/  @!PT LDS RZ, [RZ] ;  /* 0x00000000fffff984 */ /* 0x000fe20000000800 */
[----:B------:R-:W-:Y:S01]  /*f750*/  @!PT LDS RZ, [RZ] ;  /* 0x00000000fffff984 */ /* 0x000fe20000000800 */
[----:B------:R-:W-:Y:S01]  /*f760*/  @!PT LDS RZ, [RZ] ;  /* 0x00000000fffff984 */ /* 0x000fe20000000800 */
[----:B------:R0:W-:Y:S02]  /*f770*/  @P4 LDGSTS.E.BYPASS.LTC128B.128 [R0+0xe800], desc[UR48][R2.64], !P2 ;  /* 0x0e80000002004fae */ /* 0x0001e4000d101d70 */
[----:B0-----:R-:W-:-:S07]  /*f780*/  MOV R2, R14 ;  /* 0x0000000e00027202 */ /* 0x001fce0000000f00 */
[----:B------:R-:W-:Y:S05]  /*f790*/  WARPSYNC.COLLECTIVE R15, `(.L_x_344) ;  /* 0x000000000f087348 */ /* 0x000fea0003c00000 */
[----:B------:R0:W1:Y:S02]  /*f7a0*/  SHFL.IDX P6, R14, R13, R12, R11 ;  /* 0x0000000c0d0e7389 */ /* 0x00006400000c000b */
[----:B01----:R-:W-:Y:S01]  /*f7b0*/  ENDCOLLECTIVE ;  /* 0x000000000000791b */ /* 0x003fe20003800000 */
.L_x_344:
[----:B------:R-:W-:Y:S02]  /*f7c0*/  IMAD.MOV.U32 R13, RZ, RZ, R5 ;  /* 0x000000ffff0d7224 */ /* 0x000fe400078e0005 */
[----:B------:R-:W-:Y:S02]  /*f7d0*/  IMAD.MOV.U32 R12, RZ, RZ, 0x3 ;  /* 0x00000003ff0c7424 */ /* 0x000fe400078e00ff */
[----:B------:R-:W-:-:S07]  /*f7e0*/  IMAD.MOV.U32 R3, RZ, RZ, R14 ;  /* 0x000000ffff037224 */ /* 0x000fce00078e000e */
[----:B------:R-:W-:Y:S05]  /*f7f0*/  WARPSYNC.COLLECTIVE R15, `(.L_x_345) ;  /* 0x000000000f087348 */ /* 0x000fea0003c00000 */
[----:B------:R0:W1:Y:S02]  /*f800*/  SHFL.IDX P6, R14, R13, R12, R11 ;  /* 0x0000000c0d0e7389 */ /* 0x00006400000c000b */
[----:B01----:R-:W-:Y:S01]  /*f810*/  ENDCOLLECTIVE ;  /* 0x000000000000791b */ /* 0x003fe20003800000 */
.L_x_345:
[----:B------:R-:W-:-:S05]  /*f820*/  @P3 IADD3 R3, P0, R10, R3, RZ ;  /* 0x000000030a033210 */ /* 0x000fca0007f1e0ff */
[----:B------:R-:W-:-:S05]  /*f830*/  @P3 IMAD.X R2, RZ, RZ, R2, P0 ;  /* 0x000000ffff023224 */ /* 0x000fca00000e0602 */
[----:B------:R-:W-:Y:S01]  /*f840*/  @P3 LOP3.LUT R3, R3, R2, RZ, 0x3c, !PT ;  /* 0x0000000203033212 */ /* 0x000fe200078e3cff */
[----:B------:R-:W-:-:S03]  /*f850*/  IMAD.MOV.U32 R13, RZ, RZ, R6 ;  /* 0x000000ffff0d7224 */ /* 0x000fc600078e0006 */
[----:B------:R-:W-:-:S04]  /*f860*/  @P3 LOP3.LUT R2, R3, R2, RZ, 0x3c, !PT ;  /* 0x0000000203023212 */ /* 0x000fc800078e3cff */
[----:B------:R-:W-:Y:S01]  /*f870*/  @P3 LOP3.LUT R3, R3, R2, RZ, 0x3c, !PT ;  /* 0x0000000203033212 */ /* 0x000fe200078e3cff */
[----:B------:R-:W-:-:S07]  /*f880*/  IMAD.MOV.U32 R5, RZ, RZ, R14 ;  /* 0x000000ffff057224 */ /* 0x000fce00078e000e */
[----:B------:R-:W-:Y:S05]  /*f890*/  WARPSYNC.COLLECTIVE R15, `(.L_x_346) ;  /* 0x000000000f087348 */ /* 0x000fea0003c00000 */
[----:B------:R0:W1:Y:S02]  /*f8a0*/  SHFL.IDX P6, R14, R13, R12, R11 ;  /* 0x0000000c0d0e7389 */ /* 0x00006400000c000b */
[----:B01----:R-:W-:Y:S01]  /*f8b0*/  ENDCOLLECTIVE ;  /* 0x000000000000791b */ /* 0x003fe20003800000 */
.L_x_346:
[----:B------:R-:W-:Y:S01]  /*f8c0*/  @!PT LDS RZ, [RZ] ;  /* 0x00000000fffff984 */ /* 0x000fe20000000800 */
[----:B------:R-:W-:Y:S01]  /*f8d0*/  @!PT LDS RZ, [RZ] ;  /* 0x00000000fffff984 */ /* 0x000fe20000000800 */
[----:B------:R-:W-:Y:S01]  /*f8e0*/  @!PT LDS RZ, [RZ] ;  /* 0x00000000fffff984 */ /* 0x000fe20000000800 */
[----:B------:R0:W-:Y:S01]  /*f8f0*/  @P3 LDGSTS.E.BYPASS.LTC128B.128 [R0+0xf000], desc[UR48][R2.64], !P2 ;  /* 0x0f00000002003fae */ /* 0x0001e2000d101d70 */
[----:B------:R-:W-:Y:S02]  /*f900*/  IMAD.MOV.U32 R13, RZ, RZ, R7 ;  /* 0x000000ffff0d7224 */ /* 0x000fe400078e0007 */
[----:B------:R-:W-:Y:S02]  /*f910*/  IMAD.MOV.U32 R12, RZ, RZ, RZ ;  /* 0x000000ffff0c7224 */ /* 0x000fe400078e00ff */
[----:B------:R-:W-:-:S07]  /*f920*/  IMAD.MOV.U32 R6, RZ, RZ, R14 ;  /* 0x000000ffff067224 */ /* 0x000fce00078e000e */
[----:B0-----:R-:W-:Y:S05]  /*f930*/  WARPSYNC.COLLECTIVE R15, `(.L_x_347) ;  /* 0x000000000f087348 */ /* 0x001fea0003c00000 */
[----:B------:R1:W2:Y:S02]  /*f940*/  SHFL.IDX P6, R14, R13, R12, R11 ;  /* 0x0000000c0d0e7389 */ /* 0x0002a400000c000b */
[----:B012---:R-:W-:Y:S01]  /*f950*/  ENDCOLLECTIVE ;  /* 0x000000000000791b */ /* 0x007fe20003800000 */
.L_x_347:
[----:B------:R-:W-:-:S05]  /*f960*/  @P1 IADD3 R2, P0, R10, R6, RZ ;  /* 0x000000060a021210 */ /* 0x000fca0007f1e0ff */
[----:B------:R-:W-:-:S05]  /*f970*/  @P1 IMAD.X R3, RZ, RZ, R5, P0 ;  /* 0x000000ffff031224 */ /* 0x000fca00000e0605 */
[----:B------:R-:W-:Y:S01]  /*f980*/  @!PT LDS RZ, [RZ] ;  /* 0x00000000fffff984 */ /* 0x000fe20000000800 */
[----:B------:R-:W-:Y:S01]  /*f990*/  @!PT LDS RZ, [RZ] ;  /* 0x00000000fffff984 */ /* 0x000fe20000000800 */
[----:B------:R-:W-:Y:S01]  /*f9a0*/  @!PT LDS RZ, [RZ] ;  /* 0x00000000fffff984 */ /* 0x000fe20000000800 */
[----:B------:R0:W-:Y:S01]  /*f9b0*/  @P1 LDGSTS.E.BYPASS.LTC128B.128 [R0+0xf800], desc[UR48][R2.64], !P2 ;  /* 0x0f80000002001fae */ /* 0x0001e2000d101d70 */
[----:B------:R-:W-:Y:S02]  /*f9c0*/  IMAD.MOV.U32 R13, RZ, RZ, R9 ;  /* 0x000000ffff0d7224 */ /* 0x000fe400078e0009 */
[----:B------:R-:W-:-:S07]  /*f9d0*/  IMAD.MOV.U32 R7, RZ, RZ, R14 ;  /* 0x000000ffff077224 */ /* 0x000fce00078e000e */
[----:B0-----:R-:W-:Y:S05]  /*f9e0*/  WARPSYNC.COLLECTIVE R15, `(.L_x_348) ;  /* 0x000000000f087348 */ /* 0x001fea0003c00000 */
[----:B------:R1:W2:Y:S02]  /*f9f0*/  SHFL.IDX P6, R14, R13, R12, R11 ;  /* 0x0000000c0d0e7389 */ /* 0x0002a400000c000b */
[----:B012---:R-:W-:Y:S01]  /*fa00*/  ENDCOLLECTIVE ;  /* 0x000000000000791b */ /* 0x007fe20003800000 */
.L_x_348:
[----:B------:R-:W-:Y:S01]  /*fa10*/  MOV R2, R14 ;  /* 0x0000000e00027202 */ /* 0x000fe20000000f00 */
[----:B------:R-:W-:Y:S06]  /*fa20*/  BRA `(.L_x_349) ;  /* 0xffffffb800407947 */ /* 0x000fec000383ffff */
.L_x_260:
[----:B------:R-:W-:Y:S02]  /*fa30*/  IMAD.MOV.U32 R13, RZ, RZ, R4 ;  /* 0x000000ffff0d7224 */ /* 0x000fe400078e0004 */
[----:B------:R-:W-:Y:S02]  /*fa40*/  IMAD.MOV.U32 R12, RZ, RZ, RZ ;  /* 0x000000ffff0c7224 */ /* 0x000fe400078e00ff */
[----:B------:R-:W-:Y:S02]  /*fa50*/  IMAD.MOV.U32 R11, RZ, RZ, 0x1c1f ;  /* 0x00001c1fff0b7424 */ /* 0x000fe400078e00ff */
[----:B------:R-:W-:Y:S02]  /*fa60*/  IMAD.MOV.U32 R15, RZ, RZ, -0x1 ;  /* 0xffffffffff0f7424 */ /* 0x000fe400078e00ff */
[----:B------:R-:W-:Y:S02]  /*fa70*/  IMAD R17, R17, 0xc0, R20 ;  /* 0x000000c011117824 */ /* 0x000fe400078e0214 */
[----:B------:R-:W-:-:S07]  /*fa80*/  IMAD R6, R8, UR41, RZ ;  /* 0x0000002908067c24 */ /* 0x000fce000f8e02ff */
[----:B-1---5:R-:W-:Y:S05]  /*fa90*/  WARPSYNC.COLLECTIVE R15, `(.L_x_350) ;  /* 0x000000000f087348 */ /* 0x022fea0003c00000 */
[----:B-1----:R0:W1:Y:S02]  /*faa0*/  SHFL.IDX P6, R14, R13, R12, R11 ;  /* 0x0000000c0d0e7389 */ /* 0x00206400000c000b */
[----:B01---5:R-:W-:Y:S01]  /*fab0*/  ENDCOLLECTIVE ;  /* 0x000000000000791b */ /* 0x023fe20003800000 */
.L_x_350:
[C---:B------:R-:W-:Y:S01]  /*fac0*/  VIADD R9, R17.reuse, 0x20 ;  /* 0x0000002011097836 */ /* 0x040fe20000000000 */
[----:B------:R-:W-:Y:S01]  /*fad0*/  ISETP.GE.AND P2, PT, R17, R6, PT ;  /* 0x000000061100720c */ /* 0x000fe20003f46270 */
[----:B------:R-:W-:Y:S02]  /*fae0*/  IMAD.MOV.U32 R13, RZ, RZ, R0 ;  /* 0x000000ffff0d7224 */ /* 0x000fe400078e0000 */
[----:B------:R-:W-:-:S10]  /*faf0*/  IMAD.MOV.U32 R2, RZ, RZ, R14 ;  /* 0x000000ffff027224 */ /* 0x000fd400078e000e */
[----:B------:R-:W-:Y:S05]  /*fb00*/  WARPSYNC.COLLECTIVE R15, `(.L_x_351) ;  /* 0x000000000f087348 */ /* 0x000fea0003c00000 */
[----:B------:R0:W1:Y:S02]  /*fb10*/  SHFL.IDX P6, R14, R13, R12, R11 ;  /* 0x0000000c0d0e7389 */ /* 0x00006400000c000b */
[----:B01----:R-:W-:Y:S01]  /*fb20*/  ENDCOLLECTIVE ;  /* 0x000000000000791b */ /* 0x003fe20003800000 */
.L_x_351:
[----:B------:R-:W-:Y:S02]  /*fb30*/  IMAD.MOV.U32 R13, RZ, RZ, R4 ;  /* 0x000000ffff0d7224 */ /* 0x000fe400078e0004 */
[----:B------:R-:W-:Y:S02]  /*fb40*/  IMAD.MOV.U32 R12, RZ, RZ, 0x1 ;  /* 0x00000001ff0c7424 */ /* 0x000fe400078e00ff */
[----:B------:R-:W-:-:S07]  /*fb50*/  IMAD.MOV.U32 R3, RZ, RZ, R14 ;  /* 0x000000ffff037224 */ /* 0x000fce00078e000e */
[----:B------:R-:W-:Y:S05]  /*fb60*/  WARPSYNC.COLLECTIVE R15, `(.L_x_352) ;  /* 0x000000000f087348 */ /* 0x000fea0003c00000 */
[----:B------:R0:W1:Y:S02]  /*fb70*/  SHFL.IDX P6, R14, R13, R12, R11 ;  /* 0x0000000c0d0e7389 */ /* 0x00006400000c000b */
[----:B01----:R-:W-:Y:S01]  /*fb80*/  ENDCOLLECTIVE ;  /* 0x000000000000791b */ /* 0x003fe20003800000 */
.L_x_352:
[----:B------:R-:W-:-:S05]  /*fb90*/  @!P2 IADD3 R3, P1, R19, R3, RZ ;  /* 0x000000031303a210 */ /* 0x000fca0007f3e0ff */
[----:B------:R-:W-:-:S05]  /*fba0*/  @!P2 IMAD.X R2, RZ, RZ, R2, P1 ;  /* 0x000000ffff02a224 */ /* 0x000fca00008e0602 */
[----:B------:R-:W-:Y:S01]  /*fbb0*/  @!P2 LOP3.LUT R3, R3, R2, RZ, 0x3c, !PT ;  /* 0x000000020303a212 */ /* 0x000fe200078e3cff */
[----:B------:R-:W-:-:S03]  /*fbc0*/  IMAD.MOV.U32 R13, RZ, RZ, R0 ;  /* 0x000000ffff0d7224 */ /* 0x000fc600078e0000 */
[----:B------:R-:W-:-:S04]  /*fbd0*/  @!P2 LOP3.LUT R2, R3, R2, RZ, 0x3c, !PT ;  /* 0x000000020302a212 */ /* 0x000fc800078e3cff */
[----:B------:R-:W-:-:S05]  /*fbe0*/  @!P2 LOP3.LUT R3, R3, R2, RZ, 0x3c, !PT ;  /* 0x000000020303a212 */ /* 0x000fca00078e3cff */
[----:B------:R-:W-:Y:S01]  /*fbf0*/  @!PT LDS RZ, [RZ] ;  /* 0x00000000fffff984 */ /* 0x000fe20000000800 */
[----:B------:R-:W-:Y:S01]  /*fc00*/  @!PT LDS RZ, [RZ] ;  /* 0x00000000fffff984 */ /* 0x000fe20000000800 */
[----:B------:R-:W-:Y:S01]  /*fc10*/  @!PT LDS RZ, [RZ] ;  /* 0x00000000fffff984 */ /* 0x000fe20000000800 */
[----:B------:R0:W-:Y:S01]  /*fc20*/  @!P2 LDGSTS.E.BYPASS.LTC128B.128 [R10+0xb000], desc[UR48][R2.64], !P0 ;  /* 0x0b000000020aafae */ /* 0x0001e2000c101d70 */
[----:B------:R-:W-:Y:S01]  /*fc30*/  ISETP.GE.AND P2, PT, R9, R6, PT ;  /* 0x000000060900720c */ /* 0x000fe20003f46270 */
[----:B0-----:R-:W-:-:S12]  /*fc40*/  IMAD.MOV.U32 R2, RZ, RZ, R14 ;  /* 0x000000ffff027224 */ /* 0x001fd800078e000e */
[----:B------:R-:W-:Y:S05]  /*fc50*/  WARPSYNC.COLLECTIVE R15, `(.L_x_353) ;  /* 0x000000000f087348 */ /* 0x000fea0003c00000 */
[----:B------:R0:W1:Y:S02]  /*fc60*/  SHFL.IDX P6, R14, R13, R12, R11 ;  /* 0x0000000c0d0e7389 */ /* 0x00006400000c000b */
[----:B01----:R-:W-:Y:S01]  /*fc70*/  ENDCOLLECTIVE ;  /* 0x000000000000791b */ /* 0x003fe20003800000 */
.L_x_353:
[----:B------:R-:W-:Y:S02]  /*fc80*/  IMAD.MOV.U32 R13, RZ, RZ, R4 ;  /* 0x000000ffff0d7224 */ /* 0x000fe400078e0004 */
[----:B------:R-:W-:Y:S01]  /*fc90*/  IMAD.MOV.U32 R12, RZ, RZ, 0x2 ;  /* 0x00000002ff0c7424 */ /* 0x000fe200078e00ff */
[----:B------:R-:W-:-:S07]  /*fca0*/  MOV R3, R14 ;  /* 0x0000000e00037202 */ /* 0x000fce0000000f00 */
[----:B------:R-:W-:Y:S05]  /*fcb0*/  WARPSYNC.COLLECTIVE R15, `(.L_x_354) ;  /* 0x000000000f087348 */ /* 0x000fea0003c00000 */
[----:B------:R0:W1:Y:S02]  /*fcc0*/  SHFL.IDX P6, R14, R13, R12, R11 ;  /* 0x0000000c0d0e7389 */ /* 0x00006400000c000b */
[----:B01----:R-:W-:Y:S01]  /*fcd0*/  ENDCOLLECTIVE ;  /* 0x000000000000791b */ /* 0x003fe20003800000 */
.L_x_354:
        /* <DEDUP_REMOVED lines=9> */
[----:B------:R0:W-:Y:S02]  /*fd70*/  @!P2 LDGSTS.E.BYPASS.LTC128B.128 [R10+0xb800], desc[UR48][R2.64], !P0 ;  /* 0x0b800000020aafae */ /* 0x0001e4000c101d70 */
[----:B0-----:R-:W-:-:S05]  /*fd80*/  VIADD R2, R17, 0x40 ;  /* 0x0000004011027836 */ /* 0x001fca0000000000 */
[----:B------:R-:W-:Y:S01]  /*fd90*/  ISETP.GE.AND P2, PT, R2, R6, PT ;  /* 0x000000060200720c */ /* 0x000fe20003f46270 */
[----:B------:R-:W-:-:S12]  /*fda0*/  IMAD.MOV.U32 R2, RZ, RZ, R14 ;  /* 0x000000ffff027224 */ /* 0x000fd800078e000e */
[----:B------:R-:W-:Y:S05]  /*fdb0*/  WARPSYNC.COLLECTIVE R15, `(.L_x_355) ;  /* 0x000000000f087348 */ /* 0x000fea0003c00000 */
[----:B------:R0:W1:Y:S02]  /*fdc0*/  SHFL.IDX P6, R14, R13, R12, R11 ;  /* 0x0000000c0d0e7389 */ /* 0x00006400000c000b */
[----:B01----:R-:W-:Y:S01]  /*fdd0*/  ENDCOLLECTIVE ;  /* 0x000000000000791b */ /* 0x003fe20003800000 */
.L_x_355:
[----:B------:R-:W-:Y:S02]  /*fde0*/  IMAD.MOV.U32 R13, RZ, RZ, R4 ;  /* 0x000000ffff0d7224 */ /* 0x000fe400078e0004 */
[----:B------:R-:W-:Y:S02]  /*fdf0*/  IMAD.MOV.U32 R12, RZ, RZ, 0x3 ;  /* 0x00000003ff0c7424 */ /* 0x000fe400078e00ff */
[----:B------:R-:W-:-:S07]  /*fe00*/  IMAD.MOV.U32 R3, RZ, RZ, R14 ;  /* 0x000000ffff037224 */ /* 0x000fce00078e000e */
[----:B------:R-:W-:Y:S05]  /*fe10*/  WARPSYNC.COLLECTIVE R15, `(.L_x_356) ;  /* 0x000000000f087348 */ /* 0x000fea0003c00000 */
[----:B------:R0:W1:Y:S02]  /*fe20*/  SHFL.IDX P6, R14, R13, R12, R11 ;  /* 0x0000000c0d0e7389 */ /* 0x00006400000c000b */
[----:B01----:R-:W-:Y:S01]  /*fe30*/  ENDCOLLECTIVE ;  /* 0x000000000000791b */ /* 0x003fe20003800000 */
.L_x_356:
[----:B------:R-:W-:-:S05]  /*fe40*/  @!P2 IADD3 R3, P1, R19, R3, RZ ;  /* 0x000000031303a210 */ /* 0x000fca0007f3e0ff */
[----:B------:R-:W-:-:S05]  /*fe50*/  @!P2 IMAD.X R2, RZ, RZ, R2, P1 ;  /* 0x000000ffff02a224 */ /* 0x000fca00008e0602 */
[----:B------:R-:W-:Y:S01]  /*fe60*/  @!P2 LOP3.LUT R3, R3, R2, RZ, 0x3c, !PT ;  /* 0x000000020303a212 */ /* 0x000fe200078e3cff */
[----:B------:R-:W-:-:S03]  /*fe70*/  IMAD.MOV.U32 R13, RZ, RZ, R0 ;  /* 0x000000ffff0d7224 */ /* 0x000fc600078e0000 */
[----:B------:R-:W-:-:S04]  /*fe80*/  @!P2 LOP3.LUT R2, R3, R2, RZ, 0x3c, !PT ;  /* 0x000000020302a212 */ /* 0x000fc800078e3cff */
[----:B------:R-:W-:Y:S01]  /*fe90*/  @!P2 LOP3.LUT R3, R3, R2, RZ, 0x3c, !PT ;  /* 0x000000020303a212 */ /* 0x000fe200078e3cff */
[----:B------:R-:W-:-:S07]  /*fea0*/  IMAD.MOV.U32 R4, RZ, RZ, R14 ;  /* 0x000000ffff047224 */ /* 0x000fce00078e000e */
[----:B------:R-:W-:Y:S05]  /*feb0*/  WARPSYNC.COLLECTIVE R15, `(.L_x_357) ;  /* 0x000000000f087348 */ /* 0x000fea0003c00000 */
[----:B------:R0:W1:Y:S02]  /*fec0*/  SHFL.IDX P6, R14, R13, R12, R11 ;  /* 0x0000000c0d0e7389 */ /* 0x00006400000c000b */
[----:B01----:R-:W-:Y:S01]  /*fed0*/  ENDCOLLECTIVE ;  /* 0x000000000000791b */ /* 0x003fe20003800000 */
.L_x_357:
[----:B------:R-:W-:Y:S01]  /*fee0*/  @!PT LDS RZ, [RZ] ;  /* 0x00000000fffff984 */ /* 0x000fe20000000800 */
[----:B------:R-:W-:Y:S01]  /*fef0*/  @!PT LDS RZ, [RZ] ;  /* 0x00000000fffff984 */ /* 0x000fe20000000800 */
[----:B------:R-:W-:Y:S01]  /*ff00*/  @!PT LDS RZ, [RZ] ;  /* 0x00000000fffff984 */ /* 0x000fe20000000800 */
[----:B------:R0:W-:Y:S01]  /*ff10*/  @!P2 LDGSTS.E.BYPASS.LTC128B.128 [R10+0xc000], desc[UR48][R2.64], !P0 ;  /* 0x0c000000020aafae */ /* 0x0001e2000c101d70 */
[----:B------:R-:W-:Y:S02]  /*ff20*/  IMAD.MOV.U32 R13, RZ, RZ, R7 ;  /* 0x000000ffff0d7224 */ /* 0x000fe400078e0007 */
[----:B------:R-:W-:Y:S01]  /*ff30*/  IMAD.MOV.U32 R12, RZ, RZ, RZ ;  /* 0x000000ffff0c7224 */ /* 0x000fe200078e00ff */
[----:B0-----:R-:W-:-:S04]  /*ff40*/  IADD3 R2, R17, 0x60, RZ ;  /* 0x0000006011027810 */ /* 0x001fc80007ffe0ff */
[----:B------:R-:W-:Y:S01]  /*ff50*/  ISETP.GE.AND P2, PT, R2, R6, PT ;  /* 0x000000060200720c */ /* 0x000fe20003f46270 */
[----:B------:R-:W-:-:S12]  /*ff60*/  IMAD.MOV.U32 R0, RZ, RZ, R14 ;  /* 0x000000ffff007224 */ /* 0x000fd800078e000e */
[----:B------:R-:W-:Y:S05]  /*ff70*/  WARPSYNC.COLLECTIVE R15, `(.L_x_358) ;  /* 0x000000000f087348 */ /* 0x000fea0003c00000 */
[----:B------:R0:W1:Y:S02]  /*ff80*/  SHFL.IDX P6, R14, R13, R12, R11 ;  /* 0x0000000c0d0e7389 */ /* 0x00006400000c000b */
[----:B01----:R-:W-:Y:S01]  /*ff90*/  ENDCOLLECTIVE ;  /* 0x000000000000791b */ /* 0x003fe20003800000 */
.L_x_358:
[----:B------:R-:W-:-:S05]  /*ffa0*/  @!P2 IADD3 R0, P1, R19, R0, RZ ;  /* 0x000000001300a210 */ /* 0x000fca0007f3e0ff */
[----:B------:R-:W-:Y:S02]  /*ffb0*/  @!P2 IMAD.X R2, RZ, RZ, R4, P1 ;  /* 0x000000ffff02a224 */ /* 0x000fe400008e0604 */
[----:B------:R-:W-:Y:S02]  /*ffc0*/  IMAD.MOV.U32 R13, RZ, RZ, R5 ;  /* 0x000000ffff0d7224 */ /* 0x000fe400078e0005 */
[----:B------:R-:W-:Y:S02]  /*ffd0*/  @!P2 IMAD.MOV.U32 R3, RZ, RZ, R2 ;  /* 0x000000ffff03a224 */ /* 0x000fe400078e0002 */
[----:B------:R-:W-:Y:S02]  /*ffe0*/  @!P2 IMAD.MOV.U32 R2, RZ, RZ, R0 ;  /* 0x000000ffff02a224 */ /* 0x000fe400078e0000 */
[----:B------:R-:W-:-:S03]  /*fff0*/  IMAD.MOV.U32 R0, RZ, RZ, R14 ;  /* 0x000000ffff007224 */ /* 0x000fc600078e000e */
[----:B------:R-:W-:Y:S01]  /*10000*/  @!PT LDS RZ, [RZ] ;  /* 0x00000000fffff984 */ /* 0x000fe20000000800 */
[----:B------:R-:W-:Y:S01]  /*10010*/  @!PT LDS RZ, [RZ] ;  /* 0x00000000fffff984 */ /* 0x000fe20000000800 */
[----:B------:R-:W-:Y:S01]  /*10020*/  @!PT LDS RZ, [RZ] ;  /* 0x00000000fffff984 */ /* 0x000fe20000000800 */
[----:B------:R0:W-:Y:S04]  /*10030*/  @!P2 LDGSTS.E.BYPASS.LTC128B.128 [R10+0xc800], desc[UR48][R2.64], !P0 ;  /* 0x0c800000020aafae */ /* 0x0001e8000c101d70 */
[----:B0-----:R-:W-:Y:S05]  /*10040*/  WARPSYNC.COLLECTIVE R15, `(.L_x_359) ;  /* 0x000000000f087348 */ /* 0x001fea0003c00000 */
[----:B------:R1:W2:Y:S02]  /*10050*/  SHFL.IDX P6, R14, R13, R12, R11 ;  /* 0x0000000c0d0e7389 */ /* 0x0002a400000c000b */
[----:B012---:R-:W-:Y:S01]  /*10060*/  ENDCOLLECTIVE ;  /* 0x000000000000791b */ /* 0x007fe20003800000 */
.L_x_359:
[----:B------:R-:W-:-:S05]  /*10070*/  VIADD R3, R17, 0x80 ;  /* 0x0000008011037836 */ /* 0x000fca0000000000 */
[----:B------:R-:W-:Y:S01]  /*10080*/  ISETP.GE.AND P2, PT, R3, R6, PT ;  /* 0x000000060300720c */ /* 0x000fe20003f46270 */
[----:B------:R-:W-:Y:S02]  /*10090*/  IMAD.MOV.U32 R13, RZ, RZ, R7 ;  /* 0x000000ffff0d7224 */ /* 0x000fe400078e0007 */
[----:B------:R-:W-:Y:S02]  /*100a0*/  IMAD.MOV.U32 R12, RZ, RZ, 0x1 ;  /* 0x00000001ff0c7424 */ /* 0x000fe400078e00ff */
[----:B------:R-:W-:-:S08]  /*100b0*/  IMAD.MOV.U32 R2, RZ, RZ, R14 ;  /* 0x000000ffff027224 */ /* 0x000fd000078e000e */
[----:B------:R-:W-:Y:S05]  /*100c0*/  WARPSYNC.COLLECTIVE R15, `(.L_x_360) ;  /* 0x000000000f087348 */ /* 0x000fea0003c00000 */
[----:B------:R0:W1:Y:S02]  /*100d0*/  SHFL.IDX P6, R14, R13, R12, R11 ;  /* 0x0000000c0d0e7389 */ /* 0x00006400000c000b */
[----:B01----:R-:W-:Y:S01]  /*100e0*/  ENDCOLLECTIVE ;  /* 0x000000000000791b */ /* 0x003fe20003800000 */
.L_x_360:
[----:B------:R-:W-:-:S05]  /*100f0*/  @!P2 IADD3 R2, P1, R19, R2, RZ ;  /* 0x000000021302a210 */ /* 0x000fca0007f3e0ff */
[----:B------:R-:W-:-:S04]  /*10100*/  @!P2 IMAD.X R0, RZ, RZ, R0, P1 ;  /* 0x000000ffff00a224 */ /* 0x000fc800008e0600 */
[----:B------:R-:W-:Y:S02]  /*10110*/  @!P2 IMAD.MOV.U32 R3, RZ, RZ, R0 ;  /* 0x000000ffff03a224 */ /* 0x000fe400078e0000 */
[----:B------:R-:W-:-:S03]  /*10120*/  IMAD.MOV.U32 R13, RZ, RZ, R5 ;  /* 0x000000ffff0d7224 */ /* 0x000fc600078e0005 */
[----:B------:R-:W-:Y:S01]  /*10130*/  @!PT LDS RZ, [RZ] ;  /* 0x00000000fffff984 */ /* 0x000fe20000000800 */
[----:B------:R-:W-:Y:S01]  /*10140*/  @!PT LDS RZ, [RZ] ;  /* 0x00000000fffff984 */ /* 0x000fe20000000800 */
[----:B------:R-:W-:Y:S01]  /*10150*/  @!PT LDS RZ, [RZ] ;  /* 0x00000000fffff984 */ /* 0x000fe20000000800 */
[----:B------:R0:W-:Y:S01]  /*10160*/  @!P2 LDGSTS.E.BYPASS.LTC128B.128 [R10+0xd000], desc[UR48][R2.64], !P0 ;  /* 0x0d000000020aafae */ /* 0x0001e2000c101d70 */
[----:B------:R-:W-:-:S07]  /*10170*/  MOV R7, R14 ;  /* 0x0000000e00077202 */ /* 0x000fce0000000f00 */
[----:B0-----:R-:W-:Y:S05]  /*10180*/  WARPSYNC.COLLECTIVE R15, `(.L_x_361) ;  /* 0x000000000f087348 */ /* 0x001fea0003c00000 */
[----:B------:R1:W2:Y:S02]  /*10190*/  SHFL.IDX P6, R14, R13, R12, R11 ;  /* 0x0000000c0d0e7389 */ /* 0x0002a400000c000b */
[----:B012---:R-:W-:Y:S01]  /*101a0*/  ENDCOLLECTIVE ;  /* 0x000000000000791b */ /* 0x007fe20003800000 */
.L_x_361:
[----:B------:R-:W-:Y:S05]  /*101b0*/  BRA `(.L_x_362) ;  /* 0xffffffbc00547947 */ /* 0x000fea000383ffff */
.L_x_263:
[----:B0-----:R0:W1:Y:S02]  /*101c0*/  SYNCS.PHASECHK.TRANS64.TRYWAIT P0, [R22+URZ+0x13220], R3 ;  /* 0x01322003160075a7 */ /* 0x001064000800017f */
[----:B-1----:R-:W-:Y:S05]  /*101d0*/  @!P0 NANOSLEEP.SYNCS 0x989680 ;  /* 0x009896800000895d */ /* 0x002fea0003900000 */
[----:B------:R-:W1:Y:S02]  /*101e0*/  @!P0 SYNCS.PHASECHK.TRANS64 P0, [R22+URZ+0x13220], R3 ;  /* 0x01322003160085a7 */ /* 0x000e64000800007f */
[----:B-1----:R-:W-:Y:S05]  /*101f0*/  @!P0 BRA `(.L_x_263) ;  /* 0xfffffffc00f08947 */ /* 0x002fea000383ffff */
[----:B------:R-:W-:Y:S05]  /*10200*/  BRA `(.L_x_363) ;  /* 0xffffffbc00b07947 */ /* 0x000fea000383ffff */
.L_x_267:
[----:B0-----:R0:W1:Y:S02]  /*10210*/  SYNCS.PHASECHK.TRANS64.TRYWAIT P0, [R0+URZ+0x13280], R27 ;  /* 0x0132801b000075a7 */ /* 0x001064000800017f */
[----:B-1----:R-:W-:Y:S05]  /*10220*/  @!P0 NANOSLEEP.SYNCS 0x989680 ;  /* 0x009896800000895d */ /* 0x002fea0003900000 */
[----:B------:R-:W1:Y:S02]  /*10230*/  @!P0 SYNCS.PHASECHK.TRANS64 P0, [R0+URZ+0x13280], R27 ;  /* 0x0132801b000085a7 */ /* 0x000e64000800007f */
[----:B-1----:R-:W-:Y:S05]  /*10240*/  @!P0 BRA `(.L_x_267) ;  /* 0xfffffffc00f08947 */ /* 0x002fea000383ffff */
[----:B------:R-:W-:Y:S05]  /*10250*/  BRA `(.L_x_364) ;  /* 0xffffffc000e47947 */ /* 0x000fea000383ffff */
.L_x_268:
        /* <DEDUP_REMOVED lines=8> */
.L_x_366:
[----:B------:R-:W-:Y:S05]  /*102e0*/  BSYNC B0 ;  /* 0x0000000000007941 */ /* 0x000fea0003800000 */
.L_x_365:
[----:B------:R-:W0:Y:S01]  /*102f0*/  S2R R2, SR_TID.X ;  /* 0x0000000000027919 */ /* 0x000e220000002100 */
[----:B------:R-:W-:Y:S01]  /*10300*/  IMAD.MOV.U32 R13, RZ, RZ, R5 ;  /* 0x000000ffff0d7224 */ /* 0x000fe200078e0005 */
[----:B------:R-:W-:Y:S01]  /*10310*/  IADD3 R6, R22, R6, RZ ;  /* 0x0000000616067210 */ /* 0x000fe20007ffe0ff */
[----:B------:R-:W-:Y:S02]  /*10320*/  IMAD.MOV.U32 R12, RZ, RZ, RZ ;  /* 0x000000ffff0c7224 */ /* 0x000fe400078e00ff */
[----:B------:R-:W-:Y:S02]  /*10330*/  IMAD.MOV.U32 R11, RZ, RZ, 0x1c1f ;  /* 0x00001c1fff0b7424 */ /* 0x000fe400078e00ff */
[----:B------:R-:W-:Y:S02]  /*10340*/  IMAD.MOV.U32 R15, RZ, RZ, -0x1 ;  /* 0xffffffffff0f7424 */ /* 0x000fe400078e00ff */
[----:B------:R-:W-:-:S07]  /*10350*/  IMAD.MOV.U32 R3, RZ, RZ, R14 ;  /* 0x000000ffff037224 */ /* 0x000fce00078e000e */
[----:B0-----:R-:W-:Y:S05]  /*10360*/  WARPSYNC.COLLECTIVE R15, `(.L_x_367) ;  /* 0x000000000f087348 */ /* 0x001fea0003c00000 */
[----:B------:R1:W2:Y:S02]  /*10370*/  SHFL.IDX P6, R14, R13, R12, R11 ;  /* 0x0000000c0d0e7389 */ /* 0x0002a400000c000b */
[----:B012---:R-:W-:Y:S01]  /*10380*/  ENDCOLLECTIVE ;  /* 0x000000000000791b */ /* 0x007fe20003800000 */
.L_x_367:
[----:B------:R-:W-:Y:S02]  /*10390*/  IMAD.MOV.U32 R13, RZ, RZ, R10 ;  /* 0x000000ffff0d7224 */ /* 0x000fe400078e000a */
        /* <DEDUP_REMOVED lines=10> */
.L_x_368:
        /* <DEDUP_REMOVED lines=10> */
.L_x_369:
        /* <DEDUP_REMOVED lines=11> */
.L_x_370:
        /* <DEDUP_REMOVED lines=10> */
.L_x_371:
[----:B------:R-:W-:Y:S02]  /*10630*/  IMAD.MOV.U32 R13, RZ, RZ, R10 ;  /* 0x000000ffff0d7224 */ /* 0x000fe400078e000a */
[----:B------:R-:W-:Y:S01]  /*10640*/  IMAD.MOV.U32 R12, RZ, RZ, 0x3 ;  /* 0x00000003ff0c7424 */ /* 0x000fe200078e00ff */
[----:B------:R-:W-:Y:S01]  /*10650*/  SHF.L.U32 R15, R2, 0x4, RZ ;  /* 0x00000004020f7819 */ /* 0x000fe200000006ff */
        /* <DEDUP_REMOVED lines=8> */
.L_x_372:
        /* <DEDUP_REMOVED lines=10> */
.L_x_373:
[----:B------:R-:W-:Y:S02]  /*10780*/  IMAD.MOV.U32 R13, RZ, RZ, R17 ;  /* 0x000000ffff0d7224 */ /* 0x000fe400078e0011 */
[----:B------:R-:W-:Y:S02]  /*10790*/  IMAD.MOV.U32 R12, RZ, RZ, RZ ;  /* 0x000000ffff0c7224 */ /* 0x000fe400078e00ff */
[----:B------:R-:W-:Y:S02]  /*107a0*/  IMAD.SHL.U32 R3, R3, 0x10, RZ ;  /* 0x0000001003037824 */ /* 0x000fe400078e00ff */
[----:B------:R-:W-:-:S07]  /*107b0*/  IMAD.MOV.U32 R2, RZ, RZ, R14 ;  /* 0x000000ffff027224 */ /* 0x000fce00078e000e */
[----:B------:R-:W-:Y:S05]  /*107c0*/  WARPSYNC.COLLECTIVE R15, `(.L_x_374) ;  /* 0x000000000f087348 */ /* 0x000fea0003c00000 */
[----:B------:R0:W1:Y:S02]  /*107d0*/  SHFL.IDX P6, R14, R13, R12, R11 ;  /* 0x0000000c0d0e7389 */ /* 0x00006400000c000b */
[----:B01----:R-:W-:Y:S01]  /*107e0*/  ENDCOLLECTIVE ;  /* 0x000000000000791b */ /* 0x003fe20003800000 */
.L_x_374:
        /* <DEDUP_REMOVED lines=12> */
.L_x_375:
[----:B------:R-:W-:Y:S01]  /*108b0*/  IMAD.MOV.U32 R2, RZ, RZ, R14 ;  /* 0x000000ffff027224 */ /* 0x000fe200078e000e */
[----:B------:R-:W-:Y:S06]  /*108c0*/  BRA `(.L_x_376) ;  /* 0xffffffc000547947 */ /* 0x000fec000383ffff */
.L_x_273:
[----:B---3--:R3:W4:Y:S02]  /*108d0*/  SYNCS.PHASECHK.TRANS64.TRYWAIT P0, [R0+URZ+0x13240], R27 ;  /* 0x0132401b000075a7 */ /* 0x008724000800017f */
[----:B----4-:R-:W-:Y:S05]  /*108e0*/  @!P0 NANOSLEEP.SYNCS 0x989680 ;  /* 0x009896800000895d */ /* 0x010fea0003900000 */
[----:B------:R-:W4:Y:S02]  /*108f0*/  @!P0 SYNCS.PHASECHK.TRANS64 P0, [R0+URZ+0x13240], R27 ;  /* 0x0132401b000085a7 */ /* 0x000f24000800007f */
[----:B----4-:R-:W-:Y:S05]  /*10900*/  @!P0 BRA `(.L_x_273) ;  /* 0xfffffffc00f08947 */ /* 0x010fea000383ffff */
[----:B------:R-:W-:Y:S05]  /*10910*/  BRA `(.L_x_377) ;  /* 0xffffffc000b07947 */ /* 0x000fea000383ffff */
.L_x_274:
        /* <DEDUP_REMOVED lines=8> */
.L_x_379:
[----:B------:R-:W-:Y:S05]  /*109a0*/  BSYNC B0 ;  /* 0x0000000000007941 */ /* 0x000fea0003800000 */
.L_x_378:
        /* <DEDUP_REMOVED lines=8> */
.L_x_380:
[----:B------:R-:W-:Y:S01]  /*10a30*/  IMAD.MOV.U32 R13, RZ, RZ, R8 ;  /* 0x000000ffff0d7224 */ /* 0x000fe200078e0008 */
[----:B------:R-:W-:Y:S01]  /*10a40*/  MOV R12, 0x1 ;  /* 0x00000001000c7802 */ /* 0x000fe20000000f00 */
[----:B------:R-:W-:-:S07]  /*10a50*/  IMAD.MOV.U32 R2, RZ, RZ, R14 ;  /* 0x000000ffff027224 */ /* 0x000fce00078e000e */
[----:B------:R-:W-:Y:S05]  /*10a60*/  WARPSYNC.COLLECTIVE R15, `(.L_x_381) ;  /* 0x000000000f087348 */ /* 0x000fea0003c00000 */
[----:B------:R0:W1:Y:S02]  /*10a70*/  SHFL.IDX P6, R14, R13, R12, R11 ;  /* 0x0000000c0d0e7389 */ /* 0x00006400000c000b */
[----:B01----:R-:W-:Y:S01]  /*10a80*/  ENDCOLLECTIVE ;  /* 0x000000000000791b */ /* 0x003fe20003800000 */
.L_x_381:
        /* <DEDUP_REMOVED lines=11> */
.L_x_382:
[----:B------:R-:W-:Y:S02]  /*10b40*/  IMAD.MOV.U32 R13, RZ, RZ, R8 ;  /* 0x000000ffff0d7224 */ /* 0x000fe400078e0008 */
[----:B------:R-:W-:Y:S02]  /*10b50*/  IMAD.MOV.U32 R12, RZ, RZ, 0x2 ;  /* 0x00000002ff0c7424 */ /* 0x000fe400078e00ff */
[----:B------:R-:W-:-:S07]  /*10b60*/  IMAD.MOV.U32 R2, RZ, RZ, R14 ;  /* 0x000000ffff027224 */ /* 0x000fce00078e000e */
[----:B------:R-:W-:Y:S05]  /*10b70*/  WARPSYNC.COLLECTIVE R15, `(.L_x_383) ;  /* 0x000000000f087348 */ /* 0x000fea0003c00000 */
[----:B------:R0:W1:Y:S02]  /*10b80*/  SHFL.IDX P6, R14, R13, R12, R11 ;  /* 0x0000000c0d0e7389 */ /* 0x00006400000c000b */
[----:B01----:R-:W-:Y:S01]  /*10b90*/  ENDCOLLECTIVE ;  /* 0x000000000000791b */ /* 0x003fe20003800000 */
.L_x_383:
        /* <DEDUP_REMOVED lines=11> */
.L_x_384:
[----:B------:R-:W-:Y:S02]  /*10c50*/  IMAD.MOV.U32 R13, RZ, RZ, R8 ;  /* 0x000000ffff0d7224 */ /* 0x000fe400078e0008 */
[----:B------:R-:W-:Y:S02]  /*10c60*/  IMAD.MOV.U32 R12, RZ, RZ, 0x3 ;  /* 0x00000003ff0c7424 */ /* 0x000fe400078e00ff */
[----:B------:R-:W-:-:S07]  /*10c70*/  IMAD.MOV.U32 R2, RZ, RZ, R14 ;  /* 0x000000ffff027224 */ /* 0x000fce00078e000e */
[----:B------:R-:W-:Y:S05]  /*10c80*/  WARPSYNC.COLLECTIVE R15, `(.L_x_385) ;  /* 0x000000000f087348 */ /* 0x000fea0003c00000 */
[----:B------:R0:W1:Y:S02]  /*10c90*/  SHFL.IDX P6, R14, R13, R12, R11 ;  /* 0x0000000c0d0e7389 */ /* 0x00006400000c000b */
[----:B01----:R-:W-:Y:S01]  /*10ca0*/  ENDCOLLECTIVE ;  /* 0x000000000000791b */ /* 0x003fe20003800000 */
.L_x_385:
        /* <DEDUP_REMOVED lines=11> */
.L_x_386:
[----:B------:R-:W-:Y:S02]  /*10d60*/  IMAD.MOV.U32 R13, RZ, RZ, R5 ;  /* 0x000000ffff0d7224 */ /* 0x000fe400078e0005 */
[----:B------:R-:W-:Y:S02]  /*10d70*/  IMAD.MOV.U32 R12, RZ, RZ, RZ ;  /* 0x000000ffff0c7224 */ /* 0x000fe400078e00ff */
[----:B------:R-:W-:-:S07]  /*10d80*/  IMAD.MOV.U32 R2, RZ, RZ, R14 ;  /* 0x000000ffff027224 */ /* 0x000fce00078e000e */
[----:B------:R-:W-:Y:S05]  /*10d90*/  WARPSYNC.COLLECTIVE R15, `(.L_x_387) ;  /* 0x000000000f087348 */ /* 0x000fea0003c00000 */
[----:B------:R0:W1:Y:S02]  /*10da0*/  SHFL.IDX P6, R14, R13, R12, R11 ;  /* 0x0000000c0d0e7389 */ /* 0x00006400000c000b */
[----:B01----:R-:W-:Y:S01]  /*10db0*/  ENDCOLLECTIVE ;  /* 0x000000000000791b */ /* 0x003fe20003800000 */
.L_x_387:
        /* <DEDUP_REMOVED lines=11> */
.L_x_388:
[----:B------:R-:W-:Y:S01]  /*10e70*/  IMAD.MOV.U32 R2, RZ, RZ, R14 ;  /* 0x000000ffff027224 */ /* 0x000fe200078e000e */
[----:B------:R-:W-:Y:S06]  /*10e80*/  BRA `(.L_x_389) ;  /* 0xffffffc000447947 */ /* 0x000fec000383ffff */
.L_x_279:
[----:B0-----:R0:W2:Y:S02]  /*10e90*/  SYNCS.PHASECHK.TRANS64.TRYWAIT P2, [R2+URZ+0x13270], R0 ;  /* 0x01327000020075a7 */ /* 0x0010a4000804017f */
[----:B--2---:R-:W-:Y:S05]  /*10ea0*/  @!P2 NANOSLEEP.SYNCS 0x989680 ;  /* 0x009896800000a95d */ /* 0x004fea0003900000 */
[----:B------:R-:W2:Y:S02]  /*10eb0*/  @!P2 SYNCS.PHASECHK.TRANS64 P2, [R2+URZ+0x13270], R0 ;  /* 0x013270000200a5a7 */ /* 0x000ea4000804007f */
[----:B--2---:R-:W-:Y:S05]  /*10ec0*/  @!P2 BRA `(.L_x_279) ;  /* 0xfffffffc00f0a947 */ /* 0x004fea000383ffff */
[----:B------:R-:W-:Y:S05]  /*10ed0*/  BRA `(.L_x_390) ;  /* 0xffffffc000a87947 */ /* 0x000fea000383ffff */
.L_x_281:
[----:B0-----:R0:W2:Y:S02]  /*10ee0*/  SYNCS.PHASECHK.TRANS64.TRYWAIT P2, [R2+URZ+0x13260], R0 ;  /* 0x01326000020075a7 */ /* 0x0010a4000804017f */
[----:B--2---:R-:W-:Y:S05]  /*10ef0*/  @!P2 NANOSLEEP.SYNCS 0x989680 ;  /* 0x009896800000a95d */ /* 0x004fea0003900000 */
[----:B------:R-:W2:Y:S02]  /*10f00*/  @!P2 SYNCS.PHASECHK.TRANS64 P2, [R2+URZ+0x13260], R0 ;  /* 0x013260000200a5a7 */ /* 0x000ea4000804007f */
[----:B--2---:R-:W-:Y:S05]  /*10f10*/  @!P2 BRA `(.L_x_281) ;  /* 0xfffffffc00f0a947 */ /* 0x004fea000383ffff */
[----:B------:R-:W-:Y:S05]  /*10f20*/  BRA `(.L_x_391) ;  /* 0xffffffc000b87947 */ /* 0x000fea000383ffff */
.L_x_289:
[----:B0-----:R0:W2:Y:S02]  /*10f30*/  SYNCS.PHASECHK.TRANS64.TRYWAIT P1, [R3+URZ+0x13270], R0 ;  /* 0x01327000030075a7 */ /* 0x0010a4000802017f */
[----:B--2---:R-:W-:Y:S05]  /*10f40*/  @!P1 NANOSLEEP.SYNCS 0x989680 ;  /* 0x009896800000995d */ /* 0x004fea0003900000 */
[----:B------:R-:W2:Y:S02]  /*10f50*/  @!P1 SYNCS.PHASECHK.TRANS64 P1, [R3+URZ+0x13270], R0 ;  /* 0x01327000030095a7 */ /* 0x000ea4000802007f */
[----:B--2---:R-:W-:Y:S05]  /*10f60*/  @!P1 BRA `(.L_x_289) ;  /* 0xfffffffc00f09947 */ /* 0x004fea000383ffff */
[----:B------:R-:W-:Y:S05]  /*10f70*/  BRA `(.L_x_392) ;  /* 0xffffffc800007947 */ /* 0x000fea000383ffff */
.L_x_291:
[----:B0-----:R0:W2:Y:S02]  /*10f80*/  SYNCS.PHASECHK.TRANS64.TRYWAIT P1, [R3+URZ+0x13260], R0 ;  /* 0x01326000030075a7 */ /* 0x0010a4000802017f */
[----:B--2---:R-:W-:Y:S05]  /*10f90*/  @!P1 NANOSLEEP.SYNCS 0x989680 ;  /* 0x009896800000995d */ /* 0x004fea0003900000 */
[----:B------:R-:W2:Y:S02]  /*10fa0*/  @!P1 SYNCS.PHASECHK.TRANS64 P1, [R3+URZ+0x13260], R0 ;  /* 0x01326000030095a7 */ /* 0x000ea4000802007f */
[----:B--2---:R-:W-:Y:S05]  /*10fb0*/  @!P1 BRA `(.L_x_291) ;  /* 0xfffffffc00f09947 */ /* 0x004fea000383ffff */
[----:B------:R-:W-:Y:S05]  /*10fc0*/  BRA `(.L_x_393) ;  /* 0xffffffc800107947 */ /* 0x000fea000383ffff */
.L_x_305:
[----:B0-----:R0:W1:Y:S02]  /*10fd0*/  SYNCS.PHASECHK.TRANS64.TRYWAIT P0, [R5+URZ+0x13220], R0 ;  /* 0x01322000050075a7 */ /* 0x001064000800017f */
[----:B-1----:R-:W-:Y:S05]  /*10fe0*/  @!P0 NANOSLEEP.SYNCS 0x989680 ;  /* 0x009896800000895d */ /* 0x002fea0003900000 */
[----:B------:R-:W1:Y:S02]  /*10ff0*/  @!P0 SYNCS.PHASECHK.TRANS64 P0, [R5+URZ+0x13220], R0 ;  /* 0x01322000050085a7 */ /* 0x000e64000800007f */
[----:B-1----:R-:W-:Y:S05]  /*11000*/  @!P0 BRA `(.L_x_305) ;  /* 0xfffffffc00f08947 */ /* 0x002fea000383ffff */
[----:B------:R-:W-:Y:S05]  /*11010*/  BRA `(.L_x_394) ;  /* 0xffffffd400907947 */ /* 0x000fea000383ffff */
.L_x_306:
[----:B------:R-:W1:Y:S01]  /*11020*/  S2R R2, SR_TID.X ;  /* 0x0000000000027919 */ /* 0x000e620000002100 */
[----:B------:R-:W-:Y:S01]  /*11030*/  BSSY B0, `(.L_x_395) ;  /* 0x000000a000007945 */ /* 0x000fe20003800000 */
[----:B------:R-:W-:Y:S02]  /*11040*/  IMAD.MOV.U32 R12, RZ, RZ, RZ ;  /* 0x000000ffff0c7224 */ /* 0x000fe400078e00ff */
[----:B------:R-:W-:Y:S02]  /*11050*/  IMAD.MOV.U32 R11, RZ, RZ, 0x1f ;  /* 0x0000001fff0b7424 */ /* 0x000fe400078e00ff */
[----:B------:R-:W-:Y:S01]  /*11060*/  IMAD.MOV.U32 R15, RZ, RZ, -0x1 ;  /* 0xffffffffff0f7424 */ /* 0x000fe200078e00ff */
[----:B-1----:R-:W-:-:S04]  /*11070*/  SHF.R.U32.HI R2, RZ, 0x5, R2 ;  /* 0x00000005ff027819 */ /* 0x002fc80000011602 */
[----:B------:R-:W-:-:S05]  /*11080*/  LOP3.LUT R2, R2, 0x3, RZ, 0xc0, !PT ;  /* 0x0000000302027812 */ /* 0x000fca00078ec0ff */
[----:B------:R-:W-:-:S07]  /*11090*/  IMAD.MOV.U32 R13, RZ, RZ, R2 ;  /* 0x000000ffff0d7224 */ /* 0x000fce00078e0002 */
[----:B0----5:R-:W-:Y:S05]  /*110a0*/  WARPSYNC.COLLECTIVE R15, `(.L_x_396) ;  /* 0x000000000f087348 */ /* 0x021fea0003c00000 */
[----:B------:R1:W2:Y:S02]  /*110b0*/  SHFL.IDX P6, R14, R13, R12, R11 ;  /* 0x0000000c0d0e7389 */ /* 0x0002a400000c000b */
[----:B012--5:R-:W-:Y:S01]  /*110c0*/  ENDCOLLECTIVE ;  /* 0x000000000000791b */ /* 0x027fe20003800000 */
.L_x_396:
[----:B------:R-:W-:Y:S05]  /*110d0*/  BSYNC B0 ;  /* 0x0000000000007941 */ /* 0x000fea0003800000 */
.L_x_395:
[----:B------:R-:W-:Y:S05]  /*110e0*/  BRA `(.L_x_397) ;  /* 0xffffffd400787947 */ /* 0x000fea000383ffff */
.L_x_309:
[----:B------:R-:W-:Y:S01]  /*110f0*/  BSSY B1, `(.L_x_398) ;  /* 0x0000006000017945 */ /* 0x000fe20003800000 */
[----:B------:R-:W-:-:S07]  /*11100*/  IMAD.MOV.U32 R15, RZ, RZ, -0x1 ;  /* 0xffffffffff0f7424 */ /* 0x000fce00078e00ff */
[----:B0----5:R-:W-:Y:S05]  /*11110*/  WARPSYNC.COLLECTIVE R15, `(.L_x_399) ;  /* 0x000000000f0c7348 */ /* 0x021fea0003c00000 */
[----:B------:R-:W-:Y:S02]  /*11120*/  ELECT P6, UR62, PT ;  /* 0x00000000003e782f */ /* 0x000fe400038c0000 */
[----:B------:R-:W-:Y:S01]  /*11130*/  MOV R14, UR62 ;  /* 0x0000003e000e7c02 */ /* 0x000fe20008000f00 */
[----:B0----5:R-:W-:Y:S10]  /*11140*/  ENDCOLLECTIVE ;  /* 0x000000000000791b */ /* 0x021ff40003800000 */
.L_x_399:
[----:B------:R-:W-:Y:S05]  /*11150*/  BSYNC B1 ;  /* 0x0000000000017941 */ /* 0x000fea0003800000 */
.L_x_398:
[----:B------:R-:W-:Y:S05]  /*11160*/  BRA `(.L_x_400) ;  /* 0xffffffd400707947 */ /* 0x000fea000383ffff */
.L_x_311:
[----:B0-----:R0:W1:Y:S02]  /*11170*/  SYNCS.PHASECHK.TRANS64.TRYWAIT P1, [R3+URZ+0x13240], R2 ;  /* 0x01324002030075a7 */ /* 0x001064000802017f */
[----:B-1----:R-:W-:Y:S05]  /*11180*/  @!P1 NANOSLEEP.SYNCS 0x989680 ;  /* 0x009896800000995d */ /* 0x002fea0003900000 */
[----:B------:R-:W1:Y:S02]  /*11190*/  @!P1 SYNCS.PHASECHK.TRANS64 P1, [R3+URZ+0x13240], R2 ;  /* 0x01324002030095a7 */ /* 0x000e64000802007f */
[----:B-1----:R-:W-:Y:S05]  /*111a0*/  @!P1 BRA `(.L_x_311) ;  /* 0xfffffffc00f09947 */ /* 0x002fea000383ffff */
[----:B------:R-:W-:Y:S05]  /*111b0*/  BRA `(.L_x_401) ;  /* 0xffffffd400947947 */ /* 0x000fea000383ffff */
.L_x_313:
[----:B-1----:R1:W2:Y:S02]  /*111c0*/  SYNCS.PHASECHK.TRANS64.TRYWAIT P1, [R5+URZ+0x13240], R0 ;  /* 0x01324000050075a7 */ /* 0x0022a4000802017f */
[----:B--2---:R-:W-:Y:S05]  /*111d0*/  @!P1 NANOSLEEP.SYNCS 0x989680 ;  /* 0x009896800000995d */ /* 0x004fea0003900000 */
[----:B------:R-:W2:Y:S02]  /*111e0*/  @!P1 SYNCS.PHASECHK.TRANS64 P1, [R5+URZ+0x13240], R0 ;  /* 0x01324000050095a7 */ /* 0x000ea4000802007f */
[----:B--2---:R-:W-:Y:S05]  /*111f0*/  @!P1 BRA `(.L_x_313) ;  /* 0xfffffffc00f09947 */ /* 0x004fea000383ffff */
[----:B------:R-:W-:Y:S05]  /*11200*/  BRA `(.L_x_402) ;  /* 0xffffffd400a47947 */ /* 0x000fea000383ffff */
.L_x_315:
[----:B--2---:R2:W3:Y:S02]  /*11210*/  SYNCS.PHASECHK.TRANS64.TRYWAIT P1, [R3+URZ+0x13260], R2 ;  /* 0x01326002030075a7 */ /* 0x0044e4000802017f */
[----:B---3--:R-:W-:Y:S05]  /*11220*/  @!P1 NANOSLEEP.SYNCS 0x989680 ;  /* 0x009896800000995d */ /* 0x008fea0003900000 */
[----:B------:R-:W3:Y:S02]  /*11230*/  @!P1 SYNCS.PHASECHK.TRANS64 P1, [R3+URZ+0x13260], R2 ;  /* 0x01326002030095a7 */ /* 0x000ee4000802007f */
[----:B---3--:R-:W-:Y:S05]  /*11240*/  @!P1 BRA `(.L_x_315) ;  /* 0xfffffffc00f09947 */ /* 0x008fea000383ffff */
[----:B------:R-:W-:Y:S05]  /*11250*/  BRA `(.L_x_403) ;  /* 0xffffffd400a07947 */ /* 0x000fea000383ffff */
.L_x_317:
[----:B---3--:R3:W4:Y:S02]  /*11260*/  SYNCS.PHASECHK.TRANS64.TRYWAIT P1, [R5+URZ+0x13260], R0 ;  /* 0x01326000050075a7 */ /* 0x008724000802017f */
[----:B----4-:R-:W-:Y:S05]  /*11270*/  @!P1 NANOSLEEP.SYNCS 0x989680 ;  /* 0x009896800000995d */ /* 0x010fea0003900000 */
[----:B------:R-:W4:Y:S02]  /*11280*/  @!P1 SYNCS.PHASECHK.TRANS64 P1, [R5+URZ+0x13260], R0 ;  /* 0x01326000050095a7 */ /* 0x000f24000802007f */
[----:B----4-:R-:W-:Y:S05]  /*11290*/  @!P1 BRA `(.L_x_317) ;  /* 0xfffffffc00f09947 */ /* 0x010fea000383ffff */
[----:B------:R-:W-:Y:S05]  /*112a0*/  BRA `(.L_x_404) ;  /* 0xffffffd4009c7947 */ /* 0x000fea000383ffff */
.L_x_319:
[----:B----4-:R4:W0:Y:S02]  /*112b0*/  SYNCS.PHASECHK.TRANS64.TRYWAIT P1, [R3+URZ+0x13280], R2 ;  /* 0x01328002030075a7 */ /* 0x010824000802017f */
[----:B0-----:R-:W-:Y:S05]  /*112c0*/  @!P1 NANOSLEEP.SYNCS 0x989680 ;  /* 0x009896800000995d */ /* 0x001fea0003900000 */
[----:B------:R-:W0:Y:S02]  /*112d0*/  @!P1 SYNCS.PHASECHK.TRANS64 P1, [R3+URZ+0x13280], R2 ;  /* 0x01328002030095a7 */ /* 0x000e24000802007f */
[----:B0-----:R-:W-:Y:S05]  /*112e0*/  @!P1 BRA `(.L_x_319) ;  /* 0xfffffffc00f09947 */ /* 0x001fea000383ffff */
[----:B------:R-:W-:Y:S05]  /*112f0*/  BRA `(.L_x_405) ;  /* 0xffffffd400987947 */ /* 0x000fea000383ffff */
.L_x_406:
        /* <DEDUP_REMOVED lines=16> */
.L_x_2748:


//--------------------- .text._ZN7cutlass13device_kernelIN5flash11enable_sm90INS1_16FlashAttnFwdSm90INS1_25CollectiveMainloopFwdSm90ILi2EN4cute5tupleIJNS5_1CILi1EEES8_S8_EEENS6_IJNS7_ILi192EEENS7_ILi160EEENS7_ILi64EEEEEELi64ENS_12float_e4m3_tEfNS_4arch4Sm90ELb0ELb0ELb0ELb1ELb1ELb1ELb0ELb1ELb1ELb1ELb0ELb0EEENS1_21CollectiveEpilogueFwdINS6_IJSA_SC_SB_EEES9_NS_10bfloat16_tESG_Li384ELb1ELb1ELb0ELb1EEENS1_36VarlenDynamicPersistentTileSchedulerILi192ELi160ELi384ELi128ELb0ELb1ELb1ELb0ELb1ELb1EEEEEEEEEvNT_6ParamsE --------------------------
	.section	.text._ZN7cutlass13device_kernelIN5flash11enable_sm90INS1_16FlashAttnFwdSm90INS1_25CollectiveMainloopFwdSm90ILi2EN4cute5tupleIJNS5_1CILi1EEES8_S8_EEENS6_IJNS7_ILi192EEENS7_ILi160EEENS7_ILi64EEEEEELi64ENS_12float_e4m3_tEfNS_4arch4Sm90ELb0ELb0ELb0ELb1ELb1ELb1ELb0ELb1ELb1ELb1ELb0ELb0EEENS1_21CollectiveEpilogueFwdINS6_IJSA_SC_SB_EEES9_NS_10bfloat16_tESG_Li384ELb1ELb1ELb0ELb1EEENS1_36VarlenDynamicPersistentTileSchedulerILi192ELi160ELi384ELi128ELb0ELb1ELb1ELb0ELb1ELb1EEEEEEEEEvNT_6ParamsE,"ax",@progbits
	.align	128
.text._ZN7cutlass13device_kernelIN5flash11enable_sm90INS1_16FlashAttnFwdSm90INS1_25CollectiveMainloopFwdSm90ILi2EN4cute5tupleIJNS5_1CILi1EEES8_S8_EEENS6_IJNS7_ILi192EEENS7_ILi160EEENS7_ILi64EEEEEELi64ENS_12float_e4m3_tEfNS_4arch4Sm90ELb0ELb0ELb0ELb1ELb1ELb1ELb0ELb1ELb1ELb1ELb0ELb0EEENS1_21CollectiveEpilogueFwdINS6_IJSA_SC_SB_EEES9_NS_10bfloat16_tESG_Li384ELb1ELb1ELb0ELb1EEENS1_36VarlenDynamicPersistentTileSchedulerILi192ELi160ELi384ELi128ELb0ELb1ELb1ELb0ELb1ELb1EEEEEEEEEvNT_6ParamsE:
        .type           _ZN7cutlass13device_kernelIN5flash11enable_sm90INS1_16FlashAttnFwdSm90INS1_25CollectiveMainloopFwdSm90ILi2EN4cute5tupleIJNS5_1CILi1EEES8_S8_EEENS6_IJNS7_ILi192EEENS7_ILi160EEENS7_ILi64EEEEEELi64ENS_12float_e4m3_tEfNS_4arch4Sm90ELb0ELb0ELb0ELb1ELb1ELb1ELb0ELb1ELb1ELb1ELb0ELb0EEENS1_21CollectiveEpilogueFwdINS6_IJSA_SC_SB_EEES9_NS_10bfloat16_tESG_Li384ELb1ELb1ELb0ELb1EEENS1_36VarlenDynamicPersistentTileSchedulerILi192ELi160ELi384ELi128ELb0ELb1ELb1ELb0ELb1ELb1EEEEEEEEEvNT_6ParamsE,@function
        .size           _ZN7cutlass13device_kernelIN5flash11enable_sm90INS1_16FlashAttnFwdSm90INS1_25CollectiveMainloopFwdSm90ILi2EN4cute5tupleIJNS5_1CILi1EEES8_S8_EEENS6_IJNS7_ILi192EEENS7_ILi160EEENS7_ILi64EEEEEELi64ENS_12float_e4m3_tEfNS_4arch4Sm90ELb0ELb0ELb0ELb1ELb1ELb1ELb0ELb1ELb1ELb1ELb0ELb0EEENS1_21CollectiveEpilogueFwdINS6_IJSA_SC_SB_EEES9_NS_10bfloat16_tESG_Li384ELb1ELb1ELb0ELb1EEENS1_36VarlenDynamicPersistentTileSchedulerILi192ELi160ELi384ELi128ELb0ELb1ELb1ELb0ELb1ELb1EEEEEEEEEvNT_6ParamsE,(.L_x_2749 - _ZN7cutlass13device_kernelIN5flash11enable_sm90INS1_16FlashAttnFwdSm90INS1_25CollectiveMainloopFwdSm90ILi2EN4cute5tupleIJNS5_1CILi1EEES8_S8_EEENS6_IJNS7_ILi192EEENS7_ILi160EEENS7_ILi64EEEEEELi64ENS_12float_e4m3_tEfNS_4arch4Sm90ELb0ELb0ELb0ELb1ELb1ELb1ELb0ELb1ELb1ELb1ELb0ELb0EEENS1_21CollectiveEpilogueFwdINS6_IJSA_SC_SB_EEES9_NS_10bfloat16_tESG_Li384ELb1ELb1ELb0ELb1EEENS1_36VarlenDynamicPersistentTileSchedulerILi192ELi160ELi384ELi128ELb0ELb1ELb1ELb0ELb1ELb1EEEEEEEEEvNT_6ParamsE)
        .other          _ZN7cutlass13device_kernelIN5flash11enable_sm90INS1_16FlashAttnFwdSm90INS1_25CollectiveMainloopFwdSm90ILi2EN4cute5tupleIJNS5_1CILi1EEES8_S8_EEENS6_IJNS7_ILi192EEENS7_ILi160EEENS7_ILi64EEEEEELi64ENS_12float_e4m3_tEfNS_4arch4Sm90ELb0ELb0ELb0ELb1ELb1ELb1ELb0ELb1ELb1ELb1ELb0ELb0EEENS1_21CollectiveEpilogueFwdINS6_IJSA_SC_SB_EEES9_NS_10bfloat16_tESG_Li384ELb1ELb1ELb0ELb1EEENS1_36VarlenDynamicPersistentTileSchedulerILi192ELi160ELi384ELi128ELb0ELb1ELb1ELb0ELb1ELb1EEEEEEEEEvNT_6ParamsE,@"STO_CUDA_ENTRY STV_DEFAULT"
_ZN7cutlass13device_kernelIN5flash11enable_sm90INS1_16FlashAttnFwdSm90INS1_25CollectiveMainloopFwdSm90ILi2EN4cute5tupleIJNS5_1CILi1EEES8_S8_EEENS6_IJNS7_ILi192EEENS7_ILi160EEENS7_ILi64EEEEEELi64ENS_12float_e4m3_tEfNS_4arch4Sm90ELb0ELb0ELb0ELb1ELb1ELb1ELb0ELb1ELb1ELb1ELb0ELb0EEENS1_21CollectiveEpilogueFwdINS6_IJSA_SC_SB_EEES9_NS_10bfloat16_tESG_Li384ELb1ELb1ELb0ELb1EEENS1_36VarlenDynamicPersistentTileSchedulerILi192ELi160ELi384ELi128ELb0ELb1ELb1ELb0ELb1ELb1EEEEEEEEEvNT_6ParamsE:
[----:B------:R-:W0:Y:S02]  /*0000*/  LDC R1, c[0x0][0x28] ;  /* 0x00000a00ff017b82 */ /* 0x000e240000000800 */
[----:B0-----:R-:W-:Y:S01]  /*0010*/  VIADD R1, R1, 0xffffff70 ;  /* 0xffffff7001017836 */ /* 0x001fe20000000000 */
[----:B------:R-:W0:Y:S01]  /*0020*/  S2R R3, SR_TID.X ;  /* 0x0000000000037919 */ /* 0x000e220000002100 */
[----:B------:R-:W-:Y:S01]  /*0030*/  ELECT P0, URZ, PT ;  /* 0x00000000003f782f */ /* 0x000fe20003800000 */
[----:B------:R-:W-:Y:S01]  /*0040*/  BSSY B0, `(.L_x_407) ;  /* 0x000000d000007945 */ /* 0x000fe20003800000 */
[----:B0-----:R-:W-:-:S05]  /*0050*/  SHF.R.U32.HI R0, RZ, 0x5, R3 ;  /* 0x00000005ff007819 */ /* 0x001fca0000011603 */
[----:B------:R-:W0:Y:S02]  /*0060*/  SHFL.IDX PT, R2, R0, RZ, 0x1f ;  /* 0x00001fff00027589 */ /* 0x000e2400000e0000 */
[----:B0-----:R-:W-:-:S13]  /*0070*/  ISETP.EQ.AND P0, PT, R2, RZ, P0 ;  /* 0x000000ff0200720c */ /* 0x001fda0000702270 */
[----:B------:R-:W-:Y:S05]  /*0080*/  @!P0 BRA `(.L_x_408) ;  /* 0x0000000000208947 */ /* 0x000fea0003800000 */
[----:B------:R-:W-:Y:S02]  /*0090*/  ULDC.64 UR4, c[0x0][0x198] ;  /* 0x0000660000047ab9 */ /* 0x000fe40000000a00 */
[----:B------:R-:W-:Y:S02]  /*00a0*/  UIADD3 UR6, UP0, UR4, 0x570, URZ ;  /* 0x0000057004067890 */ /* 0x000fe4000ff1e03f */
[----:B------:R-:W-:Y:S02]  /*00b0*/  UIADD3 UR4, UP1, UR4, 0x670, URZ ;  /* 0x0000067004047890 */ /* 0x000fe4000ff3e03f */
[----:B------:R-:W-:Y:S02]  /*00c0*/  UIADD3.X UR7, URZ, UR5, URZ, UP0, !UPT ;  /* 0x000000053f077290 */ /* 0x000fe400087fe43f */
[----:B------:R-:W-:-:S07]  /*00d0*/  UIADD3.X UR5, URZ, UR5, URZ, UP1, !UPT ;  /* 0x000000053f057290 */ /* 0x000fce0008ffe43f */
[----:B------:R0:W-:Y:S02]  /*00e0*/  UTMACCTL.PF [UR6] ;  /* 0x00000000060079b9 */ /* 0x0001e40008040000 */
[----:B------:R0:W-:Y:S02]  /*00f0*/  UTMACCTL.PF [UR4] ;  /* 0x00000000040079b9 */ /* 0x0001e40008040000 */
[----:B0-----:R-:W-:Y:S01]  /*0100*/  NOP ;  /* 0x0000000000007918 */ /* 0x001fe20000000000 */
.L_x_408:
[----:B------:R-:W-:Y:S05]  /*0110*/  BSYNC B0 ;  /* 0x0000000000007941 */ /* 0x000fea0003800000 */
.L_x_407:
[----:B------:R-:W-:Y:S01]  /*0120*/  VOTEU.ANY UP0, P0 ;  /* 0x00000000003f7886 */ /* 0x000fe20000000100 */
[----:B------:R-:W0:Y:S01]  /*0130*/  SHFL.IDX PT, R2, R0, RZ, 0x1f ;  /* 0x00001fff00027589 */ /* 0x000e2200000e0000 */
[----:B------:R-:W-:Y:S01]  /*0140*/  UMOV UR4, 0x80 ;  /* 0x0000008000047882 */ /* 0x000fe20000000000 */
[----:B------:R-:W-:Y:S01]  /*0150*/  UMOV UR7, 0x180 ;  /* 0x0000018000077882 */ /* 0x000fe20000000000 */
[----:B------:R-:W-:Y:S01]  /*0160*/  SHF.R.U32.HI R3, RZ, 0x7, R3 ;  /* 0x00000007ff037819 */ /* 0x000fe20000011603 */
[----:B------:R-:W1:Y:S01]  /*0170*/  @UP0 S2UR UR8, SR_CgaCtaId ;  /* 0x00000000000809c3 */ /* 0x000e620000008800 */
[----:B------:R-:W-:Y:S01]  /*0180*/  @UP0 UMOV UR6, 0x400 ;  /* 0x0000040000060882 */ /* 0x000fe20000000000 */
[----:B------:R-:W-:-:S04]  /*0190*/  @UP0 UIADD3 UR4, -UR4, 0x100000, URZ ;  /* 0x0010000004040890 */ /* 0x000fc8000fffe13f */
[----:B------:R-:W-:Y:S02]  /*01a0*/  @UP0 USHF.L.U32 UR5, UR4, 0xb, URZ ;  /* 0x0000000b04050899 */ /* 0x000fe4000800063f */
[----:B------:R-:W-:Y:S01]  /*01b0*/  @UP0 USHF.L.U32 UR4, UR4, 0x1, URZ ;  /* 0x0000000104040899 */ /* 0x000fe2000800063f */
[----:B------:R-:W-:Y:S01]  /*01c0*/  VOTEU.ANY UP1, P0 ;  /* 0x00000000003f7886 */ /* 0x000fe20000020100 */
[----:B0-----:R-:W-:Y:S02]  /*01d0*/  ISETP.NE.AND P1, PT, R2, RZ, PT ;  /* 0x000000ff0200720c */ /* 0x001fe40003f25270 */
[----:B------:R0:W2:Y:S01]  /*01e0*/  SHFL.IDX PT, R2, R3, RZ, 0x1f ;  /* 0x00001fff03027589 */ /* 0x0000a200000e0000 */
[----:B-1----:R-:W-:Y:S02]  /*01f0*/  @UP0 ULEA UR8, UR8, UR6, 0x18 ;  /* 0x0000000608080291 */ /* 0x002fe4000f8ec03f */
[----:B------:R-:W-:-:S04]  /*0200*/  @UP0 UIADD3 UR6, -UR7, 0x100000, URZ ;  /* 0x0010000007060890 */ /* 0x000fc8000fffe13f */
[----:B------:R-:W-:Y:S02]  /*0210*/  @UP0 USHF.L.U32 UR7, UR6, 0xb, URZ ;  /* 0x0000000b06070899 */ /* 0x000fe4000800063f */
[----:B------:R-:W-:Y:S01]  /*0220*/  @UP0 USHF.L.U32 UR6, UR6, 0x1, URZ ;  /* 0x0000000106060899 */ /* 0x000fe2000800063f */
[----:B------:R-:W-:Y:S01]  /*0230*/  VOTEU.ANY UP0, P0 ;  /* 0x00000000003f7886 */ /* 0x000fe20000000100 */
[----:B------:R-:W1:Y:S04]  /*0240*/  FENCE.VIEW.ASYNC.S ;  /* 0x00000000000073c6 */ /* 0x000e680000000000 */
[----:B-1----:R0:W1:Y:S06]  /*0250*/  @UP0 SYNCS.EXCH.64 URZ, [UR8+0x13200], UR4 ;  /* 0x01320004083f05b2 */ /* 0x00206c0008000100 */
[----:B------:R0:W3:Y:S02]  /*0260*/  @UP1 SYNCS.EXCH.64 URZ, [UR8+0x13220], UR6 ;  /* 0x01322006083f15b2 */ /* 0x0000e40008000100 */
        /* <DEDUP_REMOVED lines=14> */
[----:B0-----:R0:W4:Y:S08]  /*0350*/  SYNCS.EXCH.64 URZ, [UR8+0x13230], UR4 ;  /* 0x01323004083f75b2 */ /* 0x0011300008000100 */
[----:B------:R0:W0:Y:S01]  /*0360*/  SYNCS.EXCH.64 URZ, [UR8+0x13240], UR6 ;  /* 0x01324006083f75b2 */ /* 0x0000220008000100 */
[----:B------:R0:W0:Y:S01]  /*0370*/  SYNCS.EXCH.64 URZ, [UR8+0x13238], UR4 ;  /* 0x01323804083f75b2 */ /* 0x0000220008000100 */
[----:B------:R0:W0:Y:S01]  /*0380*/  SYNCS.EXCH.64 URZ, [UR8+0x13248], UR6 ;  /* 0x01324806083f75b2 */ /* 0x0000220008000100 */
[----:B------:R-:W-:Y:S01]  /*0390*/  NOP ;  /* 0x0000000000007918 */ /* 0x000fe20000000000 */
.L_x_409:
        /* <DEDUP_REMOVED lines=22> */
.L_x_410:
        /* <DEDUP_REMOVED lines=18> */
.L_x_411:
        /* <DEDUP_REMOVED lines=22> */
.L_x_412:
[----:B------:R-:W5:Y:S01]  /*0780*/  SHFL.IDX PT, R4, R0, RZ, 0x1f ;  /* 0x00001fff00047589 */ /* 0x000f6200000e0000 */
        /* <DEDUP_REMOVED lines=22> */
.L_x_413:
[----:B--2---:R-:W-:Y:S01]  /*08f0*/  ISETP.NE.AND P0, PT, R2, RZ, PT ;  /* 0x000000ff0200720c */ /* 0x004fe20003f05270 */
[----:B------:R-:W-:Y:S01]  /*0900*/  IMAD.MOV.U32 R2, RZ, RZ, 0x1 ;  /* 0x00000001ff027424 */ /* 0x000fe200078e00ff */
[----:B------:R-:W-:Y:S01]  /*0910*/  NOP ;  /* 0x0000000000007918 */ /* 0x000fe20000000000 */
[----:B------:R-:W-:Y:S01]  /*0920*/  ULDC.64 UR40, c[0x0][0x208] ;  /* 0x0000820000287ab9 */ /* 0x000fe20000000a00 */
[----:B------:R-:W-:Y:S02]  /*0930*/  BSSY B8, `(.L_x_414) ;  /* 0x00015df000087945 */ /* 0x000fe40003800000 */
[----:B------:R-:W-:-:S05]  /*0940*/  SEL R2, R2, 0x2, !P0 ;  /* 0x0000000202027807 */ /* 0x000fca0004000000 */
[----:B------:R2:W-:Y:S01]  /*0950*/  STL [R1+0x34], R2 ;  /* 0x0000340201007387 */ /* 0x0005e20000100800 */
[----:B01-34-:R-:W-:Y:S06]  /*0960*/  BAR.SYNC.DEFER_BLOCKING 0x0 ;  /* 0x0000000000007b1d */ /* 0x01bfec0000010000 */
[----:B------:R-:W-:Y:S05]  /*0970*/  @!P0 BRA `(.L_x_415) ;  /* 0x000000ec00548947 */ /* 0x000fea0003800000 */
.L_x_416:
[----:B------:R-:W-:-:S08]  /*0980*/  NOP ;  /* 0x0000000000007918 */ /* 0x000fd00000000000 */
[----:B------:R-:W0:Y:S02]  /*0990*/  USETMAXREG.TRY_ALLOC.CTAPOOL UP0, 0xa0 ;  /* 0x000000a0000079c8 */ /* 0x000e240008000600 */
[----:B0-----:R-:W-:-:S13]  /*09a0*/  PLOP3.LUT P0, PT, PT, PT, UP0, 0x80, 0x0 ;  /* 0x000000000000781c */ /* 0x001fda0003f0f008 */
[----:B------:R-:W-:Y:S05]  /*09b0*/  @!P0 BRA `(.L_x_416) ;  /* 0xfffffffc00f08947 */ /* 0x000fea000383ffff */
[----:B------:R-:W0:Y:S08]  /*09c0*/  S2UR UR4, SR_CgaCtaId ;  /* 0x00000000000479c3 */ /* 0x000e300000008800 */
[----:B------:R-:W-:Y:S06]  /*09d0*/  BAR.ARV 0x8, 0x200 ;  /* 0x0208000000007b1d */ /* 0x000fec0000002000 */
[----:B------:R-:W-:-:S02]  /*09e0*/  MOV R18, 0x400 ;  /* 0x0000040000127802 */ /* 0x000fc40000000f00 */
[----:B------:R-:W-:Y:S01]  /*09f0*/  BAR.SYNC.DEFER_BLOCKING 0x5, 0x200 ;  /* 0x0148000000007b1d */ /* 0x000fe20000010000 */
[----:B0-----:R-:W-:-:S05]  /*0a00*/  IMAD.U32 R0, RZ, RZ, UR4 ;  /* 0x00000004ff007e24 */ /* 0x001fca000f8e00ff */
[----:B------:R-:W-:Y:S01]  /*0a10*/  ULDC UR4, c[0x0][0xc3c] ;  /* 0x00030f0000047ab9 */ /* 0x000fe20000000800 */
[----:B------:R-:W-:Y:S01]  /*0a20*/  LEA R18, R0, R18, 0x18 ;  /* 0x0000001200127211 */ /* 0x000fe200078ec0ff */
[----:B------:R-:W-:Y:S04]  /*0a30*/  STL [R1+0x2c], R0 ;  /* 0x00002c0001007387 */ /* 0x000fe80000100800 */
[----:B------:R-:W0:Y:S01]  /*0a40*/  LDS.128 R12, [R18+0x132d0] ;  /* 0x0132d000120c7984 */ /* 0x000e220000000c00 */
[----:B------:R-:W-:Y:S06]  /*0a50*/  BAR.ARV 0x4, 0x200 ;  /* 0x0108000000007b1d */ /* 0x000fec0000002000 */
[----:B0-----:R-:W-:-:S13]  /*0a60*/  ISETP.GE.AND P0, PT, R15, UR4, PT ;  /* 0x000000040f007c0c */ /* 0x001fda000bf06270 */
[----:B------:R-:W-:Y:S05]  /*0a70*/  @P0 BRA `(.L_x_417) ;  /* 0x0000015c00280947 */ /* 0x000fea0003800000 */
[----:B------:R-:W3:Y:S01]  /*0a80*/  LDL.LU R19, [R1+0x34] ;  /* 0x0000340001137983 */ /* 0x000ee20000300800 */
[----:B------:R-:W0:Y:S02]  /*0a90*/  S2R R0, SR_TID.X ;  /* 0x0000000000007919 */ /* 0x000e240000002100 */
[----:B0-----:R-:W-:-:S05]  /*0aa0*/  VIADD R21, R0, 0xffffff80 ;  /* 0xffffff8000157836 */ /* 0x001fca0000000000 */
[----:B------:R-:W-:-:S04]  /*0ab0*/  SHF.R.S32.HI R0, RZ, 0x1f, R21 ;  /* 0x0000001fff007819 */ /* 0x000fc80000011415 */
[CC--:B--2---:R-:W-:Y:S02]  /*0ac0*/  LEA.HI R2, R0.reuse, R21.reuse, RZ, 0x5 ;  /* 0x0000001500027211 */ /* 0x0c4fe400078f28ff */
[----:B------:R-:W-:-:S03]  /*0ad0*/  LEA.HI R7, R0, R21, RZ, 0x4 ;  /* 0x0000001500077211 */ /* 0x000fc600078f20ff */
[----:B------:R-:W-:Y:S01]  /*0ae0*/  IMAD.SHL.U32 R4, R2, 0x20, RZ ;  /* 0x0000002002047824 */ /* 0x000fe200078e00ff */
[-C--:B------:R-:W-:Y:S02]  /*0af0*/  LEA.HI R2, R0, R21.reuse, RZ, 0x7 ;  /* 0x0000001500027211 */ /* 0x080fe400078f38ff */
[----:B------:R-:W-:Y:S02]  /*0b00*/  LOP3.LUT R3, R7, 0x3fffff0, RZ, 0xc0, !PT ;  /* 0x03fffff007037812 */ /* 0x000fe400078ec0ff */
[----:B------:R-:W-:Y:S02]  /*0b10*/  LOP3.LUT R6, R2, 0xffffff80, RZ, 0xc0, !PT ;  /* 0xffffff8002067812 */ /* 0x000fe400078ec0ff */
[----:B------:R-:W-:Y:S01]  /*0b20*/  LOP3.LUT R5, R4, 0xfffffc00, RZ, 0xc0, !PT ;  /* 0xfffffc0004057812 */ /* 0x000fe200078ec0ff */
[C---:B------:R-:W-:Y:S02]  /*0b30*/  IMAD.IADD R4, R21.reuse, 0x1, -R3 ;  /* 0x0000000115047824 */ /* 0x040fe400078e0a03 */
[C---:B------:R-:W-:Y:S01]  /*0b40*/  IMAD.IADD R24, R21.reuse, 0x1, -R6 ;  /* 0x0000000115187824 */ /* 0x040fe200078e0a06 */
[-C--:B------:R-:W-:Y:S01]  /*0b50*/  LEA.HI R3, R21, R21.reuse, RZ, 0x1 ;  /* 0x0000001515037211 */ /* 0x080fe200078f08ff */
[----:B------:R-:W-:Y:S01]  /*0b60*/  IMAD R10, R4, 0x40, R5 ;  /* 0x00000040040a7824 */ /* 0x000fe200078e0205 */
[----:B------:R-:W-:-:S02]  /*0b70*/  LEA.HI R4, R0, R21, RZ, 0x2 ;  /* 0x0000001500047211 */ /* 0x000fc400078f10ff */
[----:B------:R-:W-:Y:S02]  /*0b80*/  SHF.R.S32.HI R9, RZ, 0x1f, R24 ;  /* 0x0000001fff097819 */ /* 0x000fe40000011418 */
[----:B------:R-:W-:Y:S02]  /*0b90*/  SHF.R.S32.HI R20, RZ, 0x1, R3 ;  /* 0x00000001ff147819 */ /* 0x000fe40000011403 */
[----:B------:R-:W-:Y:S02]  /*0ba0*/  LEA.HI R11, R9, R24, RZ, 0x2 ;  /* 0x00000018090b7211 */ /* 0x000fe400078f10ff */
[----:B------:R-:W-:Y:S02]  /*0bb0*/  SHF.R.S32.HI R22, RZ, 0x7, R2 ;  /* 0x00000007ff167819 */ /* 0x000fe40000011402 */
[----:B------:R-:W-:Y:S02]  /*0bc0*/  SHF.R.S32.HI R8, RZ, 0x4, R7 ;  /* 0x00000004ff087819 */ /* 0x000fe40000011407 */
[----:B------:R-:W-:-:S02]  /*0bd0*/  SHF.R.S32.HI R2, RZ, 0x2, R4 ;  /* 0x00000002ff027819 */ /* 0x000fc40000011404 */
[----:B------:R-:W-:Y:S02]  /*0be0*/  SHF.R.S32.HI R5, RZ, 0x1f, R4 ;  /* 0x0000001fff057819 */ /* 0x000fe40000011404 */
[----:B------:R-:W-:Y:S02]  /*0bf0*/  LEA.HI R6, R3, R20, RZ, 0x1 ;  /* 0x0000001403067211 */ /* 0x000fe400078f08ff */
[--C-:B------:R-:W-:Y:S02]  /*0c00*/  SHF.R.S32.HI R12, RZ, 0x2, R11.reuse ;  /* 0x00000002ff0c7819 */ /* 0x100fe4000001140b */
[----:B------:R-:W-:Y:S02]  /*0c10*/  SHF.R.S32.HI R17, RZ, 0x1f, R11 ;  /* 0x0000001fff117819 */ /* 0x000fe4000001140b */
[----:B------:R-:W-:Y:S02]  /*0c20*/  LOP3.LUT R16, R4, 0xfffffffc, RZ, 0xc0, !PT ;  /* 0xfffffffc04107812 */ /* 0x000fe400078ec0ff */
[----:B------:R-:W-:-:S02]  /*0c30*/  LEA.HI R7, R7, R8, RZ, 0x1 ;  /* 0x0000000807077211 */ /* 0x000fc400078f08ff */
[----:B------:R-:W-:Y:S02]  /*0c40*/  LEA.HI R5, R5, R2, RZ, 0x2 ;  /* 0x0000000205057211 */ /* 0x000fe400078f10ff */
[----:B------:R-:W-:Y:S02]  /*0c50*/  LOP3.LUT R6, R6, 0x3fffffe, RZ, 0xc0, !PT ;  /* 0x03fffffe06067812 */ /* 0x000fe400078ec0ff */
[----:B------:R-:W-:Y:S01]  /*0c60*/  LEA.HI R17, R17, R12, RZ, 0x3 ;  /* 0x0000000c11117211 */ /* 0x000fe200078f18ff */
[----:B------:R-:W-:Y:S01]  /*0c70*/  IMAD.HI R4, R22, 0x55555556, RZ ;  /* 0x5555555616047827 */ /* 0x000fe200078e02ff */
[----:B------:R-:W-:Y:S02]  /*0c80*/  LOP3.LUT R7, R7, 0x1ffffffe, RZ, 0xc0, !PT ;  /* 0x1ffffffe07077812 */ /* 0x000fe400078ec0ff */
[----:B------:R-:W-:Y:S01]  /*0c90*/  LOP3.LUT R5, R5, 0xfffffffc, RZ, 0xc0, !PT ;  /* 0xfffffffc05057812 */ /* 0x000fe200078ec0ff */
[----:B------:R-:W-:Y:S01]  /*0ca0*/  IMAD.IADD R16, R21, 0x1, -R16 ;  /* 0x0000000115107824 */ /* 0x000fe200078e0a10 */
[----:B------:R-:W-:-:S02]  /*0cb0*/  IADD3 R6, R20, -R6, RZ ;  /* 0x8000000614067210 */ /* 0x000fc40007ffe0ff */
[----:B------:R-:W-:Y:S02]  /*0cc0*/  LOP3.LUT R17, R17, 0xfffffff8, RZ, 0xc0, !PT ;  /* 0xfffffff811117812 */ /* 0x000fe400078ec0ff */
[----:B------:R-:W-:Y:S02]  /*0cd0*/  LEA.HI R9, R9, R24, RZ, 0x5 ;  /* 0x0000001809097211 */ /* 0x000fe400078f28ff */
[----:B------:R-:W-:Y:S01]  /*0ce0*/  LOP3.LUT R11, R11, 0x7ffffffc, RZ, 0xc0, !PT ;  /* 0x7ffffffc0b0b7812 */ /* 0x000fe200078ec0ff */
[----:B------:R-:W-:Y:S01]  /*0cf0*/  IMAD.IADD R7, R8, 0x1, -R7 ;  /* 0x0000000108077824 */ /* 0x000fe200078e0a07 */
[----:B------:R-:W-:Y:S01]  /*0d00*/  LEA.HI R4, R4, R4, RZ, 0x1 ;  /* 0x0000000404047211 */ /* 0x000fe200078f08ff */
[----:B------:R-:W-:Y:S01]  /*0d10*/  IMAD.IADD R20, R2, 0x1, -R5 ;  /* 0x0000000102147824 */ /* 0x000fe200078e0a05 */
[----:B------:R-:W-:Y:S01]  /*0d20*/  LEA.HI R2, R16, R16, RZ, 0x1 ;  /* 0x0000001010027211 */ /* 0x000fe200078f08ff */
[----:B------:R-:W-:Y:S01]  /*0d30*/  IMAD R6, R8, 0x8, R6 ;  /* 0x0000000808067824 */ /* 0x000fe200078e0206 */
[----:B------:R-:W-:Y:S01]  /*0d40*/  SHF.R.S32.HI R9, RZ, 0x5, R9 ;  /* 0x00000005ff097819 */ /* 0x000fe20000011409 */
[----:B------:R-:W-:-:S02]  /*0d50*/  IMAD.IADD R12, R12, 0x1, -R17 ;  /* 0x000000010c0c7824 */ /* 0x000fc400078e0a11 */
[----:B------:R-:W-:Y:S02]  /*0d60*/  IMAD.MOV.U32 R8, RZ, RZ, -0x2 ;  /* 0xfffffffeff087424 */ /* 0x000fe400078e00ff */
[----:B------:R-:W-:Y:S01]  /*0d70*/  IMAD.IADD R11, R24, 0x1, -R11 ;  /* 0x00000001180b7824 */ /* 0x000fe200078e0a0b */
[----:B------:R-:W-:Y:S01]  /*0d80*/  LOP3.LUT R5, R2, 0x1ffffffe, RZ, 0xc0, !PT ;  /* 0x1ffffffe02057812 */ /* 0x000fe200078ec0ff */
[----:B------:R-:W-:Y:S01]  /*0d90*/  IMAD R4, R4, -0x3, R22 ;  /* 0xfffffffd04047824 */ /* 0x000fe200078e0216 */
[----:B------:R-:W-:Y:S01]  /*0da0*/  LEA R7, R7, R10, 0x3 ;  /* 0x0000000a07077211 */ /* 0x000fe200078e18ff */
[----:B------:R-:W-:Y:S02]  /*0db0*/  IMAD R9, R9, 0x10, R12 ;  /* 0x0000001009097824 */ /* 0x000fe400078e020c */
[----:B------:R-:W-:Y:S01]  /*0dc0*/  IMAD R2, R11, R8, 0xa0 ;  /* 0x000000a00b027424 */ /* 0x000fe200078e0208 */
[----:B------:R-:W-:Y:S01]  /*0dd0*/  STL [R1+0x68], R20 ;  /* 0x0000681401007387 */ /* 0x000fe20000100800 */
[----:B------:R-:W-:-:S03]  /*0de0*/  IMAD R4, R4, 0x40, R9 ;  /* 0x0000004004047824 */ /* 0x000fc600078e0209 */
[----:B------:R0:W-:Y:S01]  /*0df0*/  STL [R1+0x84], R7 ;  /* 0x0000840701007387 */ /* 0x0001e20000100800 */
[----:B------:R-:W-:-:S03]  /*0e00*/  LEA.HI R0, R0, R21, RZ, 0x3 ;  /* 0x0000001500007211 */ /* 0x000fc600078f18ff */
[----:B------:R3:W-:Y:S04]  /*0e10*/  STL [R1+0x80], R2 ;  /* 0x0000800201007387 */ /* 0x0007e80000100800 */
[----:B------:R-:W-:Y:S01]  /*0e20*/  STL [R1+0x4], R13 ;  /* 0x0000040d01007387 */ /* 0x000fe20000100800 */
[----:B------:R-:W-:-:S03]  /*0e30*/  LOP3.LUT R3, R3, 0xfffffffe, RZ, 0xc0, !PT ;  /* 0xfffffffe03037812 */ /* 0x000fc600078ec0ff */
[----:B------:R-:W-:Y:S04]  /*0e40*/  STL [R1+0x8], R14 ;  /* 0x0000080e01007387 */ /* 0x000fe80000100800 */
[----:B------:R-:W-:Y:S04]  /*0e50*/  STL [R1+0xc], R15 ;  /* 0x00000c0f01007387 */ /* 0x000fe80000100800 */
[----:B------:R-:W-:Y:S04]  /*0e60*/  STL [R1+0x78], R4 ;  /* 0x0000780401007387 */ /* 0x000fe80000100800 */
[----:B------:R-:W-:Y:S01]  /*0e70*/  STL [R1+0x54], RZ ;  /* 0x000054ff01007387 */ /* 0x000fe20000100800 */
[----:B0-----:R-:W-:Y:S01]  /*0e80*/  IMAD.IADD R7, R21, 0x1, -R3 ;  /* 0x0000000115077824 */ /* 0x001fe200078e0a03 */
[----:B------:R-:W-:Y:S01]  /*0e90*/  SHF.R.S32.HI R3, RZ, 0x3, R0 ;  /* 0x00000003ff037819 */ /* 0x000fe20000011400 */
[----:B------:R-:W-:-:S03]  /*0ea0*/  IMAD.IADD R5, R16, 0x1, -R5 ;  /* 0x0000000110057824 */ /* 0x000fc600078e0a05 */
[C---:B------:R-:W-:Y:S01]  /*0eb0*/  SHF.L.U32 R22, R7.reuse, 0x3, RZ ;  /* 0x0000000307167819 */ /* 0x040fe200000006ff */
[----:B------:R-:W-:-:S04]  /*0ec0*/  IMAD.SHL.U32 R16, R7, 0x10, RZ ;  /* 0x0000001007107824 */ /* 0x000fc800078e00ff */
[----:B------:R-:W-:Y:S02]  /*0ed0*/  VIADD R7, R22, 0x10 ;  /* 0x0000001016077836 */ /* 0x000fe40000000000 */
[----:B------:R-:W-:Y:S02]  /*0ee0*/  VIADD R156, R16, 0x20 ;  /* 0x00000020109c7836 */ /* 0x000fe40000000000 */
[----:B------:R-:W-:Y:S01]  /*0ef0*/  IMAD.SHL.U32 R6, R6, 0x40, RZ ;  /* 0x0000004006067824 */ /* 0x000fe200078e00ff */
[----:B------:R-:W-:Y:S01]  /*0f00*/  SHF.R.S32.HI R17, RZ, 0x1f, R16 ;  /* 0x0000001fff117819 */ /* 0x000fe20000011410 */
[----:B------:R-:W-:Y:S01]  /*0f10*/  IMAD.MOV.U32 R157, RZ, RZ, RZ ;  /* 0x000000ffff9d7224 */ /* 0x000fe200078e00ff */
[----:B---3--:R-:W-:-:S05]  /*0f20*/  LOP3.LUT R2, R19, 0x1, RZ, 0xfc, !PT ;  /* 0x0000000113027812 */ /* 0x008fca00078efcff */
[----:B------:R0:W-:Y:S02]  /*0f30*/  STL [R1+0x18], R2 ;  /* 0x0000180201007387 */ /* 0x0001e40000100800 */
[----:B0-----:R-:W-:Y:S01]  /*0f40*/  LOP3.LUT R2, R0, 0xfffffff8, RZ, 0xc0, !PT ;  /* 0xfffffff800027812 */ /* 0x001fe200078ec0ff */
[----:B------:R-:W-:-:S04]  /*0f50*/  IMAD.SHL.U32 R0, R20, 0x80, RZ ;  /* 0x0000008014007824 */ /* 0x000fc800078e00ff */
[----:B------:R-:W-:Y:S01]  /*0f60*/  IMAD.IADD R2, R21, 0x1, -R2 ;  /* 0x0000000115027824 */ /* 0x000fe200078e0a02 */
[----:B------:R-:W-:Y:S03]  /*0f70*/  STL [R1+0x1c], RZ ;  /* 0x00001cff01007387 */ /* 0x000fe60000100800 */
[----:B------:R-:W-:Y:S01]  /*0f80*/  IMAD.SHL.U32 R8, R2, 0x8, RZ ;  /* 0x0000000802087824 */ /* 0x000fe200078e00ff */
[----:B------:R-:W-:Y:S01]  /*0f90*/  LOP3.LUT R2, R0, 0x180, RZ, 0xc0, !PT ;  /* 0x0000018000027812 */ /* 0x000fe200078ec0ff */
[----:B------:R-:W-:Y:S03]  /*0fa0*/  STL [R1+0x14], RZ ;  /* 0x000014ff01007387 */ /* 0x000fe60000100800 */
[----:B------:R-:W-:Y:S01]  /*0fb0*/  SHF.R.U32.HI R3, RZ, 0x3, R2 ;  /* 0x00000003ff037819 */ /* 0x000fe20000011602 */
[----:B------:R0:W-:Y:S01]  /*0fc0*/  STL [R1+0x60], R8 ;  /* 0x0000600801007387 */ /* 0x0001e20000100800 */
[----:B------:R-:W-:-:S03]  /*0fd0*/  LOP3.LUT R0, R2, 0x10, R16, 0xf8, !PT ;  /* 0x0000001002007812 */ /* 0x000fc600078ef810 */
[----:B------:R1:W-:Y:S01]  /*0fe0*/  STL [R1+0x34], R2 ;  /* 0x0000340201007387 */ /* 0x0003e20000100800 */
[----:B------:R-:W-:-:S03]  /*0ff0*/  LOP3.LUT R0, R0, R3, RZ, 0x3c, !PT ;  /* 0x0000000300007212 */ /* 0x000fc600078e3cff */
[----:B------:R-:W-:Y:S01]  /*1000*/  STL [R1+0x24], R7 ;  /* 0x0000240701007387 */ /* 0x000fe20000100800 */
[----:B0-----:R-:W-:Y:S02]  /*1010*/  SHF.R.S32.HI R8, RZ, 0x1f, R8 ;  /* 0x0000001fff087819 */ /* 0x001fe40000011408 */
[----:B-1----:R-:W-:Y:S01]  /*1020*/  LOP3.LUT R2, R2, 0x30, R16, 0xf8, !PT ;  /* 0x0000003002027812 */ /* 0x002fe200078ef810 */
[----:B------:R0:W-:Y:S04]  /*1030*/  STL [R1+0x38], R3 ;  /* 0x0000380301007387 */ /* 0x0001e80000100800 */
[----:B------:R1:W-:Y:S01]  /*1040*/  STL [R1+0x88], R8 ;  /* 0x0000880801007387 */ /* 0x0003e20000100800 */
[----:B0-----:R-:W-:Y:S02]  /*1050*/  LOP3.LUT R3, R2, R3, RZ, 0x3c, !PT ;  /* 0x0000000302037212 */ /* 0x001fe400078e3cff */
[----:B------:R-:W-:Y:S01]  /*1060*/  SHF.R.S32.HI R2, RZ, 0x1f, R156 ;  /* 0x0000001fff027819 */ /* 0x000fe2000001149c */
[----:B------:R-:W-:Y:S01]  /*1070*/  STL [R1+0x3c], R6 ;  /* 0x00003c0601007387 */ /* 0x000fe20000100800 */
[----:B-1----:R-:W-:Y:S01]  /*1080*/  SHF.R.S32.HI R8, RZ, 0x1f, R7 ;  /* 0x0000001fff087819 */ /* 0x002fe20000011407 */
[----:B------:R-:W-:-:S02]  /*1090*/  IMAD.IADD R7, R6, 0x1, R0 ;  /* 0x0000000106077824 */ /* 0x000fc400078e0200 */
[----:B------:R0:W-:Y:S01]  /*10a0*/  STL [R1+0x20], R2 ;  /* 0x0000200201007387 */ /* 0x0001e20000100800 */
[----:B------:R-:W-:-:S03]  /*10b0*/  IMAD R0, R5, 0x8, R4 ;  /* 0x0000000805007824 */ /* 0x000fc600078e0204 */
[----:B------:R1:W-:Y:S01]  /*10c0*/  STL [R1+0x6c], R8 ;  /* 0x00006c0801007387 */ /* 0x0003e20000100800 */
[----:B0-----:R-:W-:-:S03]  /*10d0*/  IADD3 R2, R18, R6, R3 ;  /* 0x0000000612027210 */ /* 0x001fc60007ffe003 */
[----:B------:R1:W-:Y:S04]  /*10e0*/  STL [R1+0x28], R7 ;  /* 0x0000280701007387 */ /* 0x0003e80000100800 */
[----:B------:R1:W-:Y:S04]  /*10f0*/  STL [R1+0x7c], R0 ;  /* 0x00007c0001007387 */ /* 0x0003e80000100800 */
[----:B------:R1:W-:Y:S01]  /*1100*/  STL [R1+0x70], R2 ;  /* 0x0000700201007387 */ /* 0x0003e20000100800 */
[----:B------:R-:W-:-:S07]  /*1110*/  IMAD.MOV.U32 R19, RZ, RZ, RZ ;  /* 0x000000ffff137224 */ /* 0x000fce00078e00ff */
.L_x_519:
[----:B-12---:R-:W2:Y:S01]  /*1120*/  LDL.LU R0, [R1+0xc] ;  /* 0x00000c0001007983 */ /* 0x006ea20000300800 */
[----:B0-----:R-:W2:Y:S01]  /*1130*/  LDC.64 R2, c[0x0][0xc88] ;  /* 0x00032200ff027b82 */ /* 0x001ea20000000a00 */
[----:B------:R-:W-:Y:S01]  /*1140*/  ULDC.64 UR4, c[0x0][0xa28] ;  /* 0x00028a0000047ab9 */ /* 0x000fe20000000a00 */
[----:B------:R-:W-:Y:S01]  /*1150*/  ULDC.64 UR8, c[0x0][0xa18] ;  /* 0x0002860000087ab9 */ /* 0x000fe20000000a00 */
[----:B------:R-:W-:Y:S01]  /*1160*/  ISETP.NE.U32.AND P2, PT, RZ, UR4, PT ;  /* 0x00000004ff007c0c */ /* 0x000fe2000bf45070 */
[----:B------:R-:W-:Y:S01]  /*1170*/  IMAD.MOV.U32 R9, RZ, RZ, RZ ;  /* 0x000000ffff097224 */ /* 0x000fe200078e00ff */
[----:B------:R-:W3:Y:S01]  /*1180*/  LDL R44, [R1+0x8] ;  /* 0x00000800012c7983 */ /* 0x000ee20000100800 */
[----:B------:R-:W-:Y:S01]  /*1190*/  ULDC.64 UR6, c[0x0][0xa08] ;  /* 0x0002820000067ab9 */ /* 0x000fe20000000a00 */
[----:B------:R-:W-:Y:S01]  /*11a0*/  ISETP.NE.AND.EX P2, PT, RZ, UR5, PT, P2 ;  /* 0x00000005ff007c0c */ /* 0x000fe2000bf45320 */
[----:B--2---:R-:W-:-:S05]  /*11b0*/  IMAD.WIDE R2, R0, 0x4, R2 ;  /* 0x0000000400027825 */ /* 0x004fca00078e0202 */
[----:B------:R-:W2:Y:S01]  /*11c0*/  LDG.E R0, desc[UR40][R2.64] ;  /* 0x0000002802007981 */ /* 0x000ea2000c1e1900 */
[----:B------:R-:W-:Y:S02]  /*11d0*/  ISETP.NE.U32.AND P1, PT, RZ, UR8, PT ;  /* 0x00000008ff007c0c */ /* 0x000fe4000bf25070 */
[----:B------:R-:W-:Y:S02]  /*11e0*/  ISETP.NE.U32.AND P0, PT, RZ, UR6, PT ;  /* 0x00000006ff007c0c */ /* 0x000fe4000bf05070 */
[----:B------:R-:W-:Y:S02]  /*11f0*/  ISETP.NE.AND.EX P1, PT, RZ, UR9, PT, P1 ;  /* 0x00000009ff007c0c */ /* 0x000fe4000bf25310 */
[----:B------:R-:W-:Y:S02]  /*1200*/  ISETP.NE.AND.EX P0, PT, RZ, UR7, PT, P0 ;  /* 0x00000007ff007c0c */ /* 0x000fe4000bf05300 */
[----:B------:R-:W-:Y:S02]  /*1210*/  MOV R25, RZ ;  /* 0x000000ff00197202 */ /* 0x000fe40000000f00 */
[----:B--2--5:R-:W-:Y:S01]  /*1220*/  SHF.R.S32.HI R4, RZ, 0x1f, R0 ;  /* 0x0000001fff047819 */ /* 0x024fe20000011400 */
[C---:B------:R-:W-:Y:S01]  /*1230*/  IMAD.SHL.U32 R27, R0.reuse, 0x4, RZ ;  /* 0x00000004001b7824 */ /* 0x040fe200078e00ff */
[C---:B------:R-:W-:Y:S01]  /*1240*/  @P2 LEA R2, P3, R0.reuse, UR4, 0x2 ;  /* 0x0000000400022c11 */ /* 0x040fe2000f8610ff */
[----:B------:R-:W-:Y:S01]  /*1250*/  STL [R1+0x40], R0 ;  /* 0x0000400001007387 */ /* 0x000fe20000100800 */
[----:B------:R-:W-:-:S02]  /*1260*/  SHF.L.U64.HI R26, R0, 0x2, R4 ;  /* 0x00000002001a7819 */ /* 0x000fc40000010204 */
[----:B------:R-:W-:Y:S01]  /*1270*/  @P2 LEA.HI.X R3, R0, UR5, R4, 0x2, P3 ;  /* 0x0000000500032c11 */ /* 0x000fe200098f1404 */
[----:B------:R0:W-:Y:S01]  /*1280*/  STL [R1+0x5c], R4 ;  /* 0x00005c0401007387 */ /* 0x0001e20000100800 */
[----:B------:R-:W-:-:S03]  /*1290*/  IADD3 R6, P4, R27, UR6, RZ ;  /* 0x000000061b067c10 */ /* 0x000fc6000ff9e0ff */
[----:B------:R1:W-:Y:S01]  /*12a0*/  STL [R1+0x48], R27 ;  /* 0x0000481b01007387 */ /* 0x0003e20000100800 */
[----:B------:R-:W-:Y:S01]  /*12b0*/  ULDC UR4, c[0x0][0x288] ;  /* 0x0000a20000047ab9 */ /* 0x000fe20000000800 */
[C---:B------:R-:W-:Y:S02]  /*12c0*/  IADD3.X R7, R26.reuse, UR7, RZ, P4, !PT ;  /* 0x000000071a077c10 */ /* 0x040fe4000a7fe4ff */
[----:B------:R1:W-:Y:S04]  /*12d0*/  STL [R1+0x4c], R26 ;  /* 0x00004c1a01007387 */ /* 0x0003e80000100800 */
[----:B------:R1:W5:Y:S01]  /*12e0*/  @P2 LDG.E R9, desc[UR40][R2.64] ;  /* 0x0000002802092981 */ /* 0x000362000c1e1900 */
[----:B0-----:R-:W-:Y:S01]  /*12f0*/  @P1 IADD3 R4, P2, R27, UR8, RZ ;  /* 0x000000081b041c10 */ /* 0x001fe2000ff5e0ff */
[----:B------:R-:W-:Y:S01]  /*1300*/  IMAD.U32 R29, RZ, RZ, UR4 ;  /* 0x00000004ff1d7e24 */ /* 0x000fe2000f8e00ff */
[----:B------:R-:W-:Y:S01]  /*1310*/  ULDC.64 UR4, c[0x0][0x418] ;  /* 0x0001060000047ab9 */ /* 0x000fe20000000a00 */
[----:B------:R1:W5:Y:S01]  /*1320*/  @P0 LDG.E R25, desc[UR40][R6.64] ;  /* 0x0000002806190981 */ /* 0x000362000c1e1900 */
[----:B------:R-:W-:-:S03]  /*1330*/  @P1 IADD3.X R5, R26, UR9, RZ, P2, !PT ;  /* 0x000000091a051c10 */ /* 0x000fc600097fe4ff */
[----:B------:R-:W2:Y:S01]  /*1340*/  LDL R2, [R1+0x4] ;  /* 0x0000040001027983 */ /* 0x000ea20000100800 */
[----:B------:R-:W-:Y:S01]  /*1350*/  UISETP.NE.U32.AND UP0, UPT, UR4, URZ, UPT ;  /* 0x0000003f0400728c */ /* 0x000fe2000bf05070 */
[----:B------:R-:W-:Y:S02]  /*1360*/  ULDC.64 UR8, c[0x0][0xa20] ;  /* 0x0002880000087ab9 */ /* 0x000fe40000000a00 */
[----:B------:R1:W5:Y:S01]  /*1370*/  @P1 LDG.E R29, desc[UR40][R4.64] ;  /* 0x00000028041d1981 */ /* 0x000362000c1e1900 */
[----:B------:R-:W-:Y:S01]  /*1380*/  UISETP.NE.AND.EX UP0, UPT, UR5, URZ, UPT, UP0 ;  /* 0x0000003f0500728c */ /* 0x000fe2000bf05300 */
[----:B------:R-:W-:Y:S01]  /*1390*/  ISETP.NE.U32.AND P2, PT, RZ, UR8, PT ;  /* 0x00000008ff007c0c */ /* 0x000fe2000bf45070 */
[----:B------:R-:W-:Y:S01]  /*13a0*/  ULDC UR4, c[0x0][0x424] ;  /* 0x0001090000047ab9 */ /* 0x000fe20000000800 */
[----:B---3--:R1:W-:Y:S01]  /*13b0*/  STL [R1+0x44], R44 ;  /* 0x0000442c01007387 */ /* 0x0083e20000100800 */
[----:B------:R-:W-:Y:S01]  /*13c0*/  USEL UR4, UR4, 0x1, UP0 ;  /* 0x0000000104047887 */ /* 0x000fe20008000000 */
[----:B------:R-:W-:Y:S01]  /*13d0*/  ISETP.NE.AND.EX P2, PT, RZ, UR9, PT, P2 ;  /* 0x00000009ff007c0c */ /* 0x000fe2000bf45320 */
[----:B------:R-:W-:-:S02]  /*13e0*/  ULDC UR5, c[0x0][0x2f0] ;  /* 0x0000bc0000057ab9 */ /* 0x000fc40000000800 */
[----:B------:R-:W-:-:S03]  /*13f0*/  UIMAD UR4, UR4, UR5, URZ ;  /* 0x00000005040472a4 */ /* 0x000fc6000f8e023f */
[----:B------:R-:W-:Y:S01]  /*1400*/  ULDC UR5, c[0x0][0x348] ;  /* 0x0000d20000057ab9 */ /* 0x000fe20000000800 */
[----:B------:R-:W-:Y:S01]  /*1410*/  IMAD.MOV.U32 R41, RZ, RZ, R0 ;  /* 0x000000ffff297224 */ /* 0x000fe200078e0000 */
[----:B--2---:R1:W-:Y:S01]  /*1420*/  STL [R1+0x58], R2 ;  /* 0x0000580201007387 */ /* 0x0043e20000100800 */
[----:B------:R-:W-:Y:S06]  /*1430*/  @P1 BRA `(.L_x_418) ;  /* 0x0000000000241947 */ /* 0x000fec0003800000 */
[----:B------:R-:W-:Y:S02]  /*1440*/  ULDC.64 UR6, c[0x0][0xa00] ;  /* 0x0002800000067ab9 */ /* 0x000fe40000000a00 */
[----:B------:R-:W-:-:S04]  /*1450*/  ISETP.NE.U32.AND P1, PT, RZ, UR6, PT ;  /* 0x00000006ff007c0c */ /* 0x000fc8000bf25070 */
[----:B------:R-:W-:-:S13]  /*1460*/  ISETP.NE.AND.EX P1, PT, RZ, UR7, PT, P1 ;  /* 0x00000007ff007c0c */ /* 0x000fda000bf25310 */
[----:B------:R-:W-:Y:S05]  /*1470*/  @!P1 BRA `(.L_x_418) ;  /* 0x0000000000149947 */ /* 0x000fea0003800000 */
[----:B-1----:R-:W0:Y:S02]  /*1480*/  LDC.64 R2, c[0x0][0xa00] ;  /* 0x00028000ff027b82 */ /* 0x002e240000000a00 */
[----:B0-----:R-:W-:-:S05]  /*1490*/  IMAD.WIDE R2, R41, 0x4, R2 ;  /* 0x0000000429027825 */ /* 0x001fca00078e0202 */
[----:B-----5:R-:W2:Y:S04]  /*14a0*/  LDG.E R29, desc[UR40][R2.64] ;  /* 0x00000028021d7981 */ /* 0x020ea8000c1e1900 */
[----:B------:R-:W2:Y:S02]  /*14b0*/  LDG.E R0, desc[UR40][R2.64+0x4] ;  /* 0x0000042802007981 */ /* 0x000ea4000c1e1900 */
[----:B--2---:R-:W-:-:S07]  /*14c0*/  IMAD.IADD R29, R0, 0x1, -R29 ;  /* 0x00000001001d7824 */ /* 0x004fce00078e0a1d */
.L_x_418:
[----:B------:R-:W-:Y:S02]  /*14d0*/  IMAD.U32 R31, RZ, RZ, UR5 ;  /* 0x00000005ff1f7e24 */ /* 0x000fe4000f8e00ff */
[----:B------:R-:W-:Y:S01]  /*14e0*/  IMAD.U32 R24, RZ, RZ, UR4 ;  /* 0x00000004ff187e24 */ /* 0x000fe2000f8e00ff */
[----:B------:R-:W-:Y:S06]  /*14f0*/  @!P2 BRA `(.L_x_419) ;  /* 0x000000000010a947 */ /* 0x000fec0003800000 */
[----:B-1----:R-:W-:-:S04]  /*1500*/  IADD3 R2, P0, R27, UR8, RZ ;  /* 0x000000081b027c10 */ /* 0x002fc8000ff1e0ff */
[----:B------:R-:W-:-:S05]  /*1510*/  IADD3.X R3, R26, UR9, RZ, P0, !PT ;  /* 0x000000091a037c10 */ /* 0x000fca00087fe4ff */
[----:B------:R0:W5:Y:S01]  /*1520*/  LDG.E R24, desc[UR40][R2.64] ;  /* 0x0000002802187981 */ /* 0x000162000c1e1900 */
[----:B------:R-:W-:Y:S05]  /*1530*/  BRA `(.L_x_420) ;  /* 0x0000000000107947 */ /* 0x000fea0003800000 */
.L_x_419:
[----:B------:R-:W-:Y:S05]  /*1540*/  @!P0 BRA `(.L_x_420) ;  /* 0x00000000000c8947 */ /* 0x000fea0003800000 */
[----:B-1----:R-:W2:Y:S04]  /*1550*/  LDG.E R3, desc[UR40][R6.64] ;  /* 0x0000002806037981 */ /* 0x002ea8000c1e1900 */
[----:B------:R-:W2:Y:S02]  /*1560*/  LDG.E R24, desc[UR40][R6.64+0x4] ;  /* 0x0000042806187981 */ /* 0x000ea4000c1e1900 */
[----:B--2---:R-:W-:-:S07]  /*1570*/  IMAD.IADD R24, R24, 0x1, -R3 ;  /* 0x0000000118187824 */ /* 0x004fce00078e0a03 */
.L_x_420:
[----:B------:R-:W-:Y:S02]  /*1580*/  ULDC.64 UR4, c[0x0][0xa10] ;  /* 0x0002840000047ab9 */ /* 0x000fe40000000a00 */
[----:B------:R-:W-:-:S04]  /*1590*/  ISETP.NE.U32.AND P0, PT, RZ, UR4, PT ;  /* 0x00000004ff007c0c */ /* 0x000fc8000bf05070 */
[----:B------:R-:W-:Y:S01]  /*15a0*/  ISETP.NE.AND.EX P0, PT, RZ, UR5, PT, P0 ;  /* 0x00000005ff007c0c */ /* 0x000fe2000bf05300 */
[----:B-----5:R-:W-:Y:S01]  /*15b0*/  IMAD.IADD R9, R24, 0x1, -R9 ;  /* 0x0000000118097824 */ /* 0x020fe200078e0a09 */
[----:B------:R-:W-:-:S11]  /*15c0*/  ULDC.64 UR4, c[0x0][0xa30] ;  /* 0x00028c0000047ab9 */ /* 0x000fd60000000a00 */
[----:B01----:R-:W0:Y:S02]  /*15d0*/  @P0 LDC.64 R2, c[0x0][0xa10] ;  /* 0x00028400ff020b82 */ /* 0x003e240000000a00 */
[----:B0-----:R-:W-:-:S05]  /*15e0*/  @P0 IMAD.WIDE R2, R41, 0x4, R2 ;  /* 0x0000000429020825 */ /* 0x001fca00078e0202 */
[----:B------:R-:W2:Y:S04]  /*15f0*/  @P0 LDG.E R0, desc[UR40][R2.64] ;  /* 0x0000002802000981 */ /* 0x000ea8000c1e1900 */
[----:B------:R0:W2:Y:S01]  /*1600*/  @P0 LDG.E R7, desc[UR40][R2.64+0x4] ;  /* 0x0000042802070981 */ /* 0x0000a2000c1e1900 */
[----:B------:R-:W-:Y:S01]  /*1610*/  ISETP.NE.U32.AND P1, PT, RZ, UR4, PT ;  /* 0x00000004ff007c0c */ /* 0x000fe2000bf25070 */
[----:B------:R-:W-:-:S03]  /*1620*/  IMAD.MOV.U32 R28, RZ, RZ, R24 ;  /* 0x000000ffff1c7224 */ /* 0x000fc600078e0018 */
[----:B------:R-:W-:Y:S01]  /*1630*/  ISETP.NE.AND.EX P1, PT, RZ, UR5, PT, P1 ;  /* 0x00000005ff007c0c */ /* 0x000fe2000bf25310 */
[----:B0-----:R-:W-:-:S12]  /*1640*/  IMAD.MOV R2, RZ, RZ, -R9 ;  /* 0x000000ffff027224 */ /* 0x001fd800078e0a09 */
[----:B------:R-:W-:-:S04]  /*1650*/  @P1 IADD3 R4, P2, R27, UR4, RZ ;  /* 0x000000041b041c10 */ /* 0x000fc8000ff5e0ff */
[----:B------:R-:W-:Y:S02]  /*1660*/  @P1 IADD3.X R5, R26, UR5, RZ, P2, !PT ;  /* 0x000000051a051c10 */ /* 0x000fe400097fe4ff */
[----:B------:R-:W-:-:S03]  /*1670*/  VIMNMX R2, RZ, R2, !PT ;  /* 0x00000002ff027248 */ /* 0x000fc60007fe0100 */
[----:B------:R0:W5:Y:S01]  /*1680*/  @P1 LDG.E R28, desc[UR40][R4.64] ;  /* 0x00000028041c1981 */ /* 0x000162000c1e1900 */
[----:B------:R-:W-:Y:S02]  /*1690*/  PLOP3.LUT P3, PT, PT, PT, PT, 0x80, 0x0 ;  /* 0x000000000000781c */ /* 0x000fe40003f6f070 */
[----:B--2---:R-:W-:-:S05]  /*16a0*/  @P0 IADD3 R31, -R0, R7, RZ ;  /* 0x00000007001f0210 */ /* 0x004fca0007ffe1ff */
[----:B------:R-:W-:-:S04]  /*16b0*/  IMAD.IADD R40, R9, 0x1, R31 ;  /* 0x0000000109287824 */ /* 0x000fc800078e021f */
[----:B------:R-:W-:-:S04]  /*16c0*/  VIADD R0, R40, 0x9f ;  /* 0x0000009f28007836 */ /* 0x000fc80000000000 */
[----:B------:R-:W-:-:S05]  /*16d0*/  IMAD.HI R0, R0, 0x66666667, RZ ;  /* 0x6666666700007827 */ /* 0x000fca00078e02ff */
[----:B------:R-:W-:-:S04]  /*16e0*/  SHF.R.U32.HI R3, RZ, 0x1f, R0 ;  /* 0x0000001fff037819 */ /* 0x000fc80000011600 */
[----:B------:R-:W-:-:S05]  /*16f0*/  LEA.HI.SX32 R120, R0, R3, 0x1a ;  /* 0x0000000300787211 */ /* 0x000fca00078fd2ff */
[----:B------:R-:W-:-:S05]  /*1700*/  IMAD R0, R120, 0xa0, -R9 ;  /* 0x000000a078007824 */ /* 0x000fca00078e0a09 */
[----:B0-----:R-:W-:-:S04]  /*1710*/  VIMNMX R5, R0, R31, PT ;  /* 0x0000001f00057248 */ /* 0x001fc80003fe0100 */
[----:B------:R-:W-:Y:S01]  /*1720*/  ISETP.GT.AND P0, PT, R5, R2, PT ;  /* 0x000000020500720c */ /* 0x000fe20003f04270 */
[----:B------:R-:W-:-:S05]  /*1730*/  IMAD.WIDE.U32 R2, R2, -0x33333333, RZ ;  /* 0xcccccccd02027825 */ /* 0x000fca00078e00ff */
[----:B------:R-:W-:-:S05]  /*1740*/  SHF.R.U32.HI R30, RZ, 0x7, R3 ;  /* 0x00000007ff1e7819 */ /* 0x000fca0000011603 */
[----:B------:R-:W-:Y:S02]  /*1750*/  IMAD.MOV.U32 R2, RZ, RZ, R30 ;  /* 0x000000ffff027224 */ /* 0x000fe400078e001e */
[----:B------:R-:W-:-:S04]  /*1760*/  @P0 VIADD R0, R5, 0x9f ;  /* 0x0000009f05000836 */ /* 0x000fc80000000000 */
[----:B------:R-:W-:-:S05]  /*1770*/  @P0 IMAD.HI R0, R0, 0x66666667, RZ ;  /* 0x6666666700000827 */ /* 0x000fca00078e02ff */
[----:B------:R-:W-:-:S04]  /*1780*/  @P0 SHF.R.U32.HI R3, RZ, 0x1f, R0 ;  /* 0x0000001fff030819 */ /* 0x000fc80000011600 */
[----:B------:R-:W-:-:S04]  /*1790*/  @P0 LEA.HI.SX32 R2, R0, R3, 0x1a ;  /* 0x0000000300020211 */ /* 0x000fc800078fd2ff */
[----:B------:R-:W-:-:S13]  /*17a0*/  ISETP.GT.AND P0, PT, R2, R30, PT ;  /* 0x0000001e0200720c */ /* 0x000fda0003f04270 */
[----:B------:R-:W-:Y:S05]  /*17b0*/  @!P0 BRA `(.L_x_421) ;  /* 0x0000003400e08947 */ /* 0x000fea0003800000 */
[----:B------:R-:W-:Y:S01]  /*17c0*/  VIADD R0, R18, 0xe000 ;  /* 0x0000e00012007836 */ /* 0x000fe20000000000 */
[----:B------:R-:W-:Y:S04]  /*17d0*/  BSSY B6, `(.L_x_422) ;  /* 0x0000013000067945 */ /* 0x000fe80003800000 */
[----:B------:R-:W-:-:S13]  /*17e0*/  LOP3.LUT P0, RZ, R0, 0x1bf, RZ, 0xc0, !PT ;  /* 0x000001bf00ff7812 */ /* 0x000fda000780c0ff */
        /* <DEDUP_REMOVED lines=16> */
[----:B-1---5:R-:W-:Y:S05]  /*18f0*/  CALL.ABS.NOINC R14 ;  /* 0x000000000e007343 */ /* 0x022fea0003c00000 */
.L_x_423:
[----:B------:R-:W-:Y:S05]  /*1900*/  BSYNC B6 ;  /* 0x0000000000067941 */ /* 0x000fea0003800000 */
.L_x_422:
        /* <DEDUP_REMOVED lines=9> */
[----:B------:R-:W-:Y:S01]  /*19a0*/  MOV R5, UR5 ;  /* 0x0000000500057c02 */ /* 0x000fe20008000f00 */
[----:B------:R-:W-:Y:S01]  /*19b0*/  ULDC.64 UR4, c[0x4][0xa0] ;  /* 0x0100280000047ab9 */ /* 0x000fe20000000a00 */
[----:B------:R-:W-:Y:S02]  /*19c0*/  IMAD.U32 R10, RZ, RZ, UR6 ;  /* 0x00000006ff0a7e24 */ /* 0x000fe4000f8e00ff */
[----:B------:R-:W-:Y:S02]  /*19d0*/  IMAD.U32 R6, RZ, RZ, UR4 ;  /* 0x00000004ff067e24 */ /* 0x000fe4000f8e00ff */
[----:B------:R-:W-:-:S02]  /*19e0*/  IMAD.U32 R7, RZ, RZ, UR5 ;  /* 0x00000005ff077e24 */ /* 0x000fc4000f8e00ff */
[----:B------:R-:W-:Y:S02]  /*19f0*/  IMAD.U32 R11, RZ, RZ, UR7 ;  /* 0x00000007ff0b7e24 */ /* 0x000fe4000f8e00ff */
[----:B------:R-:W-:Y:S02]  /*1a00*/  IMAD.MOV.U32 R8, RZ, RZ, 0x70 ;  /* 0x00000070ff087424 */ /* 0x000fe400078e00ff */
[----:B------:R-:W-:Y:S02]  /*1a10*/  IMAD.MOV.U32 R12, RZ, RZ, 0x1 ;  /* 0x00000001ff0c7424 */ /* 0x000fe400078e00ff */
[----:B0-----:R-:W-:-:S07]  /*1a20*/  IMAD.MOV.U32 R13, RZ, RZ, RZ ;  /* 0x000000ffff0d7224 */ /* 0x001fce00078e00ff */
[----:B------:R-:W-:-:S07]  /*1a30*/  LEPC R20, `(.L_x_425) ;  /* 0x000000001014794e */ /* 0x000fce0000000000 */
[----:B-1---5:R-:W-:Y:S05]  /*1a40*/  CALL.ABS.NOINC R14 ;  /* 0x000000000e007343 */ /* 0x022fea0003c00000 */
.L_x_425:
[----:B------:R-:W-:Y:S05]  /*1a50*/  BSYNC B6 ;  /* 0x0000000000067941 */ /* 0x000fea0003800000 */
.L_x_424:
[----:B------:R-:W-:Y:S01]  /*1a60*/  ULDC.64 UR4, c[0x0][0x9f8] ;  /* 0x00027e0000047ab9 */ /* 0x000fe20000000a00 */
[----:B------:R-:W2:Y:S01]  /*1a70*/  LDL R53, [R1+0x68] ;  /* 0x0000680001357983 */ /* 0x000ea20000100800 */
[----:B------:R-:W-:Y:S01]  /*1a80*/  ISETP.NE.U32.AND P0, PT, RZ, UR4, PT ;  /* 0x00000004ff007c0c */ /* 0x000fe2000bf05070 */
[----:B------:R-:W0:Y:S02]  /*1a90*/  LDC R47, c[0x0][0x3f4] ;  /* 0x0000fd00ff2f7b82 */ /* 0x000e240000000800 */
[----:B------:R-:W3:Y:S01]  /*1aa0*/  LDL.LU R52, [R1+0x30] ;  /* 0x0000300001347983 */ /* 0x000ee20000300800 */
[----:B------:R-:W-:-:S03]  /*1ab0*/  ISETP.NE.AND.EX P0, PT, RZ, UR5, PT, P0 ;  /* 0x00000005ff007c0c */ /* 0x000fc6000bf05300 */
[----:B------:R-:W4:Y:S02]  /*1ac0*/  LDL R50, [R1+0x34] ;  /* 0x0000340001327983 */ /* 0x000f240000100800 */
[----:B------:R-:W1:Y:S01]  /*1ad0*/  LDC.64 R34, c[0x0][0x3f8] ;  /* 0x0000fe00ff227b82 */ /* 0x000e620000000a00 */
[----:B------:R-:W0:Y:S07]  /*1ae0*/  S2R R45, SR_TID.X ;  /* 0x00000000002d7919 */ /* 0x000e2e0000002100 */
[----:B------:R-:W-:Y:S01]  /*1af0*/  @P0 IADD3 R4, P1, R27, UR4, RZ ;  /* 0x000000041b040c10 */ /* 0x000fe2000ff3e0ff */
[----:B------:R-:W1:Y:S01]  /*1b00*/  LDC.64 R42, c[0x0][0x408] ;  /* 0x00010200ff2a7b82 */ /* 0x000e620000000a00 */
[----:B------:R-:W2:Y:S01]  /*1b10*/  LDL R27, [R1+0x38] ;  /* 0x00003800011b7983 */ /* 0x000ea20000100800 */
[----:B------:R-:W-:Y:S01]  /*1b20*/  ULDC UR4, c[0x0][0x2f4] ;  /* 0x0000bd0000047ab9 */ /* 0x000fe20000000800 */
[----:B------:R-:W-:-:S02]  /*1b30*/  @P0 IADD3.X R5, R26, UR5, RZ, P1, !PT ;  /* 0x000000051a050c10 */ /* 0x000fc40008ffe4ff */
[----:B------:R-:W2:Y:S04]  /*1b40*/  LDL R26, [R1+0x3c] ;  /* 0x00003c00011a7983 */ /* 0x000ea80000100800 */
[----:B------:R1:W2:Y:S01]  /*1b50*/  @P0 LDG.E R41, desc[UR40][R4.64] ;  /* 0x0000002804290981 */ /* 0x0002a2000c1e1900 */
[----:B0-----:R-:W-:Y:S01]  /*1b60*/  ISETP.GE.AND P0, PT, R16, R47, PT ;  /* 0x0000002f1000720c */ /* 0x001fe20003f06270 */
[----:B------:R-:W-:-:S05]  /*1b70*/  VIADD R54, R45, 0xffffff80 ;  /* 0xffffff802d367836 */ /* 0x000fca0000000000 */
[----:B------:R-:W-:-:S04]  /*1b80*/  LEA.HI R48, R54, R54, RZ, 0x1 ;  /* 0x0000003636307211 */ /* 0x000fc800078f08ff */
[----:B------:R-:W-:-:S04]  /*1b90*/  SHF.R.S32.HI R48, RZ, 0x1, R48 ;  /* 0x00000001ff307819 */ /* 0x000fc80000011430 */
[----:B------:R-:W-:Y:S02]  /*1ba0*/  SHF.R.S32.HI R3, RZ, 0x1f, R48 ;  /* 0x0000001fff037819 */ /* 0x000fe40000011430 */
[----:B------:R-:W-:-:S03]  /*1bb0*/  ISETP.GE.AND P3, PT, R16, UR4, PT ;  /* 0x0000000410007c0c */ /* 0x000fc6000bf66270 */
[C---:B-1----:R-:W-:Y:S02]  /*1bc0*/  IMAD R0, R3.reuse, R34, RZ ;  /* 0x0000002203007224 */ /* 0x042fe400078e02ff */
[----:B------:R-:W-:Y:S01]  /*1bd0*/  IMAD R4, R3, R42, RZ ;  /* 0x0000002a03047224 */ /* 0x000fe200078e02ff */
[----:B------:R-:W-:Y:S02]  /*1be0*/  SEL R3, R47, RZ, P0 ;  /* 0x000000ff2f037207 */ /* 0x000fe40000000000 */
[----:B------:R-:W-:Y:S01]  /*1bf0*/  SHF.R.S32.HI R23, RZ, 0x1f, R22 ;  /* 0x0000001fff177819 */ /* 0x000fe20000011416 */
[----:B------:R-:W-:Y:S02]  /*1c00*/  IMAD R13, R48, R35, R0 ;  /* 0x00000023300d7224 */ /* 0x000fe400078e0200 */
[----:B------:R-:W-:Y:S02]  /*1c10*/  IMAD.IADD R3, R16, 0x1, R3 ;  /* 0x0000000110037824 */ /* 0x000fe400078e0203 */
[----:B------:R-:W-:Y:S01]  /*1c20*/  IMAD.WIDE.U32 R6, R48, R34, R22 ;  /* 0x0000002230067225 */ /* 0x000fe200078e0016 */
[----:B------:R-:W-:-:S03]  /*1c30*/  ISETP.GE.AND P2, PT, R156, UR4, PT ;  /* 0x000000049c007c0c */ /* 0x000fc6000bf46270 */
[----:B------:R-:W-:Y:S01]  /*1c40*/  IMAD.WIDE.U32 R8, R48, R34, R16 ;  /* 0x0000002230087225 */ /* 0x000fe200078e0010 */
[----:B------:R-:W-:-:S03]  /*1c50*/  SHF.R.S32.HI R12, RZ, 0x1f, R3 ;  /* 0x0000001fff0c7819 */ /* 0x000fc60000011403 */
[C---:B------:R-:W-:Y:S02]  /*1c60*/  IMAD R15, R48.reuse, R43, R4 ;  /* 0x0000002b300f7224 */ /* 0x040fe400078e0204 */
[----:B------:R-:W-:Y:S01]  /*1c70*/  IMAD.WIDE.U32 R4, R48, R42, R22 ;  /* 0x0000002a30047225 */ /* 0x000fe200078e0016 */
[----:B------:R-:W-:-:S03]  /*1c80*/  IADD3 R7, R7, R13, RZ ;  /* 0x0000000d07077210 */ /* 0x000fc60007ffe0ff */
[----:B------:R-:W-:Y:S01]  /*1c90*/  IMAD.IADD R9, R13, 0x1, R9 ;  /* 0x000000010d097824 */ /* 0x000fe200078e0209 */
[----:B-----5:R-:W-:Y:S01]  /*1ca0*/  SHF.R.S32.HI R13, RZ, 0x1f, R28 ;  /* 0x0000001fff0d7819 */ /* 0x020fe2000001141c */
[----:B------:R-:W-:Y:S01]  /*1cb0*/  IMAD.IADD R5, R5, 0x1, R15 ;  /* 0x0000000105057824 */ /* 0x000fe200078e020f */
[----:B------:R-:W-:Y:S01]  /*1cc0*/  LEA.HI R46, R54, R54, RZ, 0x1 ;  /* 0x00000036362e7211 */ /* 0x000fe200078f08ff */
[----:B------:R-:W-:Y:S01]  /*1cd0*/  IMAD.WIDE.U32 R10, R48, R42, R16 ;  /* 0x0000002a300a7225 */ /* 0x000fe200078e0010 */
[----:B------:R-:W-:Y:S02]  /*1ce0*/  LEA.HI R3, R12, R3, RZ, 0x4 ;  /* 0x000000030c037211 */ /* 0x000fe400078f20ff */
[----:B------:R-:W-:Y:S01]  /*1cf0*/  LOP3.LUT R46, R46, 0xfffffffe, RZ, 0xc0, !PT ;  /* 0xfffffffe2e2e7812 */ /* 0x000fe200078ec0ff */
[----:B------:R-:W-:Y:S02]  /*1d00*/  IMAD R14, R13, R34, RZ ;  /* 0x000000220d0e7224 */ /* 0x000fe400078e02ff */
[----:B------:R-:W-:-:S04]  /*1d10*/  IMAD.WIDE.U32 R36, R28, R42, R4 ;  /* 0x0000002a1c247225 */ /* 0x000fc800078e0004 */
[----:B------:R-:W-:Y:S02]  /*1d20*/  IMAD.IADD R11, R15, 0x1, R11 ;  /* 0x000000010f0b7824 */ /* 0x000fe400078e020b */
[----:B------:R-:W-:Y:S01]  /*1d30*/  IMAD R13, R13, R42, RZ ;  /* 0x0000002a0d0d7224 */ /* 0x000fe200078e02ff */
[----:B------:R-:W-:Y:S01]  /*1d40*/  SHF.R.U32.HI R45, RZ, 0x7, R45 ;  /* 0x00000007ff2d7819 */ /* 0x000fe2000001162d */
[C---:B------:R-:W-:Y:S02]  /*1d50*/  IMAD R51, R28.reuse, R35, R14 ;  /* 0x000000231c337224 */ /* 0x040fe400078e020e */
[----:B------:R-:W-:Y:S02]  /*1d60*/  IMAD R15, R35, 0xa0, RZ ;  /* 0x000000a0230f7824 */ /* 0x000fe400078e02ff */
[----:B------:R-:W-:-:S04]  /*1d70*/  IMAD.WIDE.U32 R20, R28, R34, R6 ;  /* 0x000000221c147225 */ /* 0x000fc800078e0006 */
[----:B------:R-:W-:-:S04]  /*1d80*/  IMAD.WIDE.U32 R32, R28, R34, R8 ;  /* 0x000000221c207225 */ /* 0x000fc800078e0008 */
[----:B------:R-:W-:-:S04]  /*1d90*/  IMAD.WIDE.U32 R34, R34, 0xa0, RZ ;  /* 0x000000a022227825 */ /* 0x000fc800078e00ff */
[C---:B------:R-:W-:Y:S02]  /*1da0*/  IMAD R13, R28.reuse, R43, R13 ;  /* 0x0000002b1c0d7224 */ /* 0x040fe400078e020d */
[----:B------:R-:W-:Y:S02]  /*1db0*/  IMAD R49, R43, 0xa0, RZ ;  /* 0x000000a02b317824 */ /* 0x000fe400078e02ff */
[----:B------:R-:W-:-:S04]  /*1dc0*/  IMAD.WIDE.U32 R38, R28, R42, R10 ;  /* 0x0000002a1c267225 */ /* 0x000fc800078e000a */
[----:B------:R-:W-:Y:S02]  /*1dd0*/  IMAD.IADD R46, R54, 0x1, -R46 ;  /* 0x00000001362e7824 */ /* 0x000fe400078e0a2e */
[----:B------:R-:W-:Y:S01]  /*1de0*/  IMAD.WIDE.U32 R42, R42, 0xa0, RZ ;  /* 0x000000a02a2a7825 */ /* 0x000fe200078e00ff */
[----:B------:R-:W-:Y:S02]  /*1df0*/  SHF.R.S32.HI R44, RZ, 0x1f, R44 ;  /* 0x0000001fff2c7819 */ /* 0x000fe4000001142c */
[----:B------:R-:W-:Y:S01]  /*1e00*/  LOP3.LUT R54, R3, 0xfffffff0, RZ, 0xc0, !PT ;  /* 0xfffffff003367812 */ /* 0x000fe200078ec0ff */
[----:B------:R-:W-:Y:S01]  /*1e10*/  IMAD R46, R46, 0xc0, R48 ;  /* 0x000000c02e2e7824 */ /* 0x000fe200078e0230 */
[----:B------:R-:W-:Y:S01]  /*1e20*/  IADD3 R48, R35, R15, RZ ;  /* 0x0000000f23307210 */ /* 0x000fe20007ffe0ff */
[----:B------:R-:W-:Y:S02]  /*1e30*/  IMAD.IADD R0, R25, 0x1, R24 ;  /* 0x0000000119007824 */ /* 0x000fe400078e0218 */
[----:B------:R-:W-:-:S02]  /*1e40*/  VIADD R45, R45, 0x8 ;  /* 0x000000082d2d7836 */ /* 0x000fc40000000000 */
[----:B------:R-:W-:Y:S02]  /*1e50*/  IMAD.SHL.U32 R47, R47, 0x2, RZ ;  /* 0x000000022f2f7824 */ /* 0x000fe400078e00ff */
[----:B------:R-:W-:Y:S01]  /*1e60*/  IMAD.IADD R49, R43, 0x1, R49 ;  /* 0x000000012b317824 */ /* 0x000fe200078e0231 */
[----:B---3--:R-:W-:-:S04]  /*1e70*/  LOP3.LUT R52, R52, 0xfffffffd, RZ, 0xc0, !PT ;  /* 0xfffffffd34347812 */ /* 0x008fc800078ec0ff */
[----:B------:R-:W-:Y:S02]  /*1e80*/  @P3 LOP3.LUT R52, R52, 0x2, RZ, 0xfc, !PT ;  /* 0x0000000234343812 */ /* 0x000fe400078efcff */
[----:B----4-:R-:W-:Y:S02]  /*1e90*/  LOP3.LUT R4, R50, 0x30, R3, 0xf8, !PT ;  /* 0x0000003032047812 */ /* 0x010fe400078ef803 */
[----:B------:R-:W-:-:S04]  /*1ea0*/  LOP3.LUT R52, R52, 0xfffffffe, RZ, 0xc0, !PT ;  /* 0xfffffffe34347812 */ /* 0x000fc800078ec0ff */
[----:B------:R-:W-:Y:S02]  /*1eb0*/  @P2 LOP3.LUT R52, R52, 0x1, RZ, 0xfc, !PT ;  /* 0x0000000134342812 */ /* 0x000fe400078efcff */
[----:B--2---:R-:W-:Y:S01]  /*1ec0*/  LOP3.LUT R4, R4, R27, RZ, 0x3c, !PT ;  /* 0x0000001b04047212 */ /* 0x004fe200078e3cff */
[----:B------:R-:W-:Y:S01]  /*1ed0*/  IMAD.IADD R50, R21, 0x1, R51 ;  /* 0x0000000115327824 */ /* 0x000fe200078e0233 */
[----:B------:R-:W-:Y:S01]  /*1ee0*/  LOP3.LUT P1, RZ, R53, 0x2, RZ, 0xc0, !PT ;  /* 0x0000000235ff7812 */ /* 0x000fe2000782c0ff */
[----:B------:R0:W-:Y:S01]  /*1ef0*/  STL [R1+0x30], R52 ;  /* 0x0000303401007387 */ /* 0x0001e20000100800 */
[----:B------:R-:W-:Y:S02]  /*1f00*/  IMAD.IADD R51, R51, 0x1, R33 ;  /* 0x0000000133337824 */ /* 0x000fe400078e0221 */
[----:B------:R-:W-:Y:S01]  /*1f10*/  IMAD.IADD R53, R13, 0x1, R39 ;  /* 0x000000010d357824 */ /* 0x000fe200078e0227 */
[----:B------:R-:W-:Y:S01]  /*1f20*/  SHF.R.S32.HI R55, RZ, 0x1f, R41 ;  /* 0x0000001fff377819 */ /* 0x000fe20000011429 */
[----:B------:R-:W-:-:S02]  /*1f30*/  IMAD.IADD R58, R26, 0x1, R4 ;  /* 0x000000011a3a7824 */ /* 0x000fc400078e0204 */
[----:B0-----:R-:W-:-:S07]  /*1f40*/  IMAD.IADD R52, R37, 0x1, R13 ;  /* 0x0000000125347824 */ /* 0x001fce00078e020d */
.L_x_458:
[----:B------:R-:W2:Y:S01]  /*1f50*/  LDL R13, [R1+0x28] ;  /* 0x00002800010d7983 */ /* 0x000ea20000100800 */
[----:B0-----:R-:W0:Y:S01]  /*1f60*/  LDC R61, c[0x0][0x430] ;  /* 0x00010c00ff3d7b82 */ /* 0x001e220000000800 */
[----:B------:R-:W-:Y:S02]  /*1f70*/  VIADD R2, R2, 0xffffffff ;  /* 0xffffffff02027836 */ /* 0x000fe40000000000 */
[----:B------:R-:W-:Y:S02]  /*1f80*/  IMAD.MOV.U32 R60, RZ, RZ, RZ ;  /* 0x000000ffff3c7224 */ /* 0x000fe400078e00ff */
[----:B------:R-:W-:-:S03]  /*1f90*/  IMAD R4, R2, 0xa0, R46 ;  /* 0x000000a002047824 */ /* 0x000fc600078e022e */
[----:B------:R-:W1:Y:S01]  /*1fa0*/  LDC R73, c[0x0][0x3f4] ;  /* 0x0000fd00ff497b82 */ /* 0x000e620000000800 */
[----:B------:R-:W-:Y:S01]  /*1fb0*/  IMAD.IADD R12, R0, 0x1, R4 ;  /* 0x00000001000c7824 */ /* 0x000fe200078e0204 */
[----:B------:R-:W-:-:S04]  /*1fc0*/  ISETP.GE.AND P2, PT, R4, R31, PT ;  /* 0x0000001f0400720c */ /* 0x000fc80003f46270 */
[----:B------:R-:W-:Y:S02]  /*1fd0*/  ISETP.GT.OR P2, PT, R46, 0x9f, P2 ;  /* 0x0000009f2e00780c */ /* 0x000fe40001744670 */
[----:B------:R-:W-:Y:S02]  /*1fe0*/  MOV R8, R12 ;  /* 0x0000000c00087202 */ /* 0x000fe40000000f00 */
[----:B0-----:R-:W-:-:S09]  /*1ff0*/  ISETP.NE.AND P3, PT, R61, 0x1, PT ;  /* 0x000000013d00780c */ /* 0x001fd20003f65270 */
[----:B------:R-:W0:Y:S08]  /*2000*/  @!P2 LDC.64 R6, c[0x0][0x428] ;  /* 0x00010a00ff06ab82 */ /* 0x000e300000000a00 */
[----:B---3--:R-:W3:Y:S08]  /*2010*/  @!P2 LDC.64 R4, c[0x0][0x418] ;  /* 0x00010600ff04ab82 */ /* 0x008ef00000000a00 */
[----:B----4-:R-:W4:Y:S08]  /*2020*/  @P3 LDC R9, c[0x0][0x434] ;  /* 0x00010d00ff093b82 */ /* 0x010f300000000800 */
[----:B------:R-:W1:Y:S01]  /*2030*/  @P3 LDC R10, c[0x0][0x438] ;  /* 0x00010e00ff0a3b82 */ /* 0x000e620000000800 */
[----:B----4-:R-:W-:-:S05]  /*2040*/  @P3 IMAD.HI.U32 R9, R12, R9, RZ ;  /* 0x000000090c093227 */ /* 0x010fca00078e00ff */
[----:B-1----:R-:W-:Y:S01]  /*2050*/  @P3 SHF.R.U32.HI R8, RZ, R10, R9 ;  /* 0x0000000aff083219 */ /* 0x002fe20000011609 */
[----:B0-----:R-:W-:-:S03]  /*2060*/  @!P2 IMAD R10, R55, R6, RZ ;  /* 0x00000006370aa224 */ /* 0x001fc600078e02ff */
[----:B------:R-:W-:Y:S01]  /*2070*/  @!P2 SHF.R.S32.HI R9, RZ, 0x1f, R8 ;  /* 0x0000001fff09a819 */ /* 0x000fe20000011408 */
[C---:B------:R-:W-:Y:S02]  /*2080*/  @!P2 IMAD R11, R41.reuse, R7, R10 ;  /* 0x00000007290ba224 */ /* 0x040fe400078e020a */
[----:B------:R-:W-:-:S04]  /*2090*/  @!P2 IMAD.WIDE.U32 R6, R41, R6, R8 ;  /* 0x000000062906a225 */ /* 0x000fc800078e0008 */
[----:B------:R-:W-:Y:S01]  /*20a0*/  @!P2 IMAD.IADD R7, R7, 0x1, R11 ;  /* 0x000000010707a824 */ /* 0x000fe200078e020b */
[----:B---3--:R-:W-:-:S04]  /*20b0*/  @!P2 LEA R4, P3, R6, R4, 0x2 ;  /* 0x000000040604a211 */ /* 0x008fc800078610ff */
[----:B------:R-:W-:Y:S02]  /*20c0*/  @!P2 LEA.HI.X R5, R6, R5, R7, 0x2, P3 ;  /* 0x000000050605a211 */ /* 0x000fe400018f1407 */
[----:B------:R-:W-:Y:S01]  /*20d0*/  ISETP.GE.AND P3, PT, R73, 0x1, PT ;  /* 0x000000014900780c */ /* 0x000fe20003f66270 */
[----:B------:R-:W-:Y:S01]  /*20e0*/  IMAD.MOV R6, RZ, RZ, -R8 ;  /* 0x000000ffff067224 */ /* 0x000fe200078e0a08 */
[----:B------:R-:W-:Y:S05]  /*20f0*/  YIELD ;  /* 0x0000000000007946 */ /* 0x000fea0003800000 */
[----:B------:R-:W-:Y:S01]  /*2100*/  BSSY B0, `(.L_x_426) ;  /* 0x0000295000007945 */ /* 0x000fe20003800000 */
[----:B------:R0:W5:Y:S01]  /*2110*/  @!P2 LDG.E R60, desc[UR40][R4.64] ;  /* 0x00000028043ca981 */ /* 0x000162000c1e1900 */
[----:B------:R-:W-:Y:S01]  /*2120*/  IMAD R61, R61, R6, R12 ;  /* 0x000000063d3d7224 */ /* 0x000fe200078e020c */
[----:B------:R-:W-:Y:S01]  /*2130*/  ISETP.GT.AND P2, PT, R2, R30, PT ;  /* 0x0000001e0200720c */ /* 0x000fe20003f44270 */
[----:B--2---:R-:W-:-:S04]  /*2140*/  IMAD R7, R19, 0x2800, R13 ;  /* 0x0000280013077824 */ /* 0x004fc800078e020d */
[C---:B------:R-:W-:Y:S02]  /*2150*/  VIADD R59, R7.reuse, 0x20 ;  /* 0x00000020073b7836 */ /* 0x040fe40000000000 */
[----:B------:R-:W-:Y:S02]  /*2160*/  @P1 VIADD R59, R7, 0xffffffe0 ;  /* 0xffffffe0073b1836 */ /* 0x000fe40000000000 */
[C---:B------:R-:W-:Y:S02]  /*2170*/  IMAD.IADD R62, R18.reuse, 0x1, R7 ;  /* 0x00000001123e7824 */ /* 0x040fe400078e0207 */
[----:B------:R-:W-:Y:S01]  /*2180*/  IMAD.IADD R59, R18, 0x1, R59 ;  /* 0x00000001123b7824 */ /* 0x000fe200078e023b */
[----:B0-----:R-:W-:Y:S06]  /*2190*/  @!P3 BRA `(.L_x_427) ;  /* 0x000000240054b947 */ /* 0x001fec0003800000 */
[----:B------:R-:W2:Y:S01]  /*21a0*/  LDL R14, [R1+0x8] ;  /* 0x00000800010e7983 */ /* 0x000ea20000100800 */
[----:B------:R-:W-:Y:S01]  /*21b0*/  SHF.R.S32.HI R63, RZ, 0x1f, R61 ;  /* 0x0000001fff3f7819 */ /* 0x000fe2000001143d */
[----:B------:R-:W-:Y:S01]  /*21c0*/  ULDC.64 UR4, c[0x0][0x300] ;  /* 0x0000c00000047ab9 */ /* 0x000fe20000000a00 */
[----:B-----5:R-:W-:Y:S01]  /*21d0*/  SHF.R.S32.HI R64, RZ, 0x1f, R60 ;  /* 0x0000001fff407819 */ /* 0x020fe2000001143c */
[----:B------:R-:W-:Y:S01]  /*21e0*/  IMAD.WIDE.U32 R4, R61, UR4, RZ ;  /* 0x000000043d047c25 */ /* 0x000fe2000f8e00ff */
[----:B------:R-:W-:Y:S02]  /*21f0*/  ULDC.U8 UR6, c[0x0][0x410] ;  /* 0x0001040000067ab9 */ /* 0x000fe40000000000 */
[----:B------:R-:W-:Y:S01]  /*2200*/  ISETP.NE.AND P3, PT, RZ, UR6, PT ;  /* 0x00000006ff007c0c */ /* 0x000fe2000bf65270 */
[----:B------:R-:W-:Y:S02]  /*2210*/  IMAD R6, R63, UR4, RZ ;  /* 0x000000043f067c24 */ /* 0x000fe4000f8e02ff */
[----:B------:R-:W-:-:S02]  /*2220*/  IMAD R8, R48, R2, RZ ;  /* 0x0000000230087224 */ /* 0x000fc400078e02ff */
[----:B------:R-:W-:Y:S01]  /*2230*/  IMAD R7, R61, UR5, R6 ;  /* 0x000000053d077c24 */ /* 0x000fe2000f8e0206 */
[----:B------:R-:W-:Y:S01]  /*2240*/  ULDC.64 UR4, c[0x0][0x310] ;  /* 0x0000c40000047ab9 */ /* 0x000fe20000000a00 */
[----:B------:R-:W-:Y:S02]  /*2250*/  IMAD R10, R49, R2, RZ ;  /* 0x00000002310a7224 */ /* 0x000fe400078e02ff */
[----:B------:R-:W-:Y:S02]  /*2260*/  IMAD R9, R64, UR4, RZ ;  /* 0x0000000440097c24 */ /* 0x000fe4000f8e02ff */
[----:B------:R-:W-:Y:S01]  /*2270*/  IMAD.IADD R5, R5, 0x1, R7 ;  /* 0x0000000105057824 */ /* 0x000fe200078e0207 */
[----:B------:R-:W-:Y:S01]  /*2280*/  SHF.R.S32.HI R7, RZ, 0x1f, R2 ;  /* 0x0000001fff077819 */ /* 0x000fe20000011402 */
[C---:B------:R-:W-:Y:S02]  /*2290*/  IMAD R9, R60.reuse, UR5, R9 ;  /* 0x000000053c097c24 */ /* 0x040fe4000f8e0209 */
[----:B------:R-:W-:Y:S01]  /*22a0*/  IMAD.WIDE.U32 R4, R60, UR4, R4 ;  /* 0x000000043c047c25 */ /* 0x000fe2000f8e0004 */
[----:B------:R-:W-:-:S03]  /*22b0*/  ULDC.64 UR4, c[0x0][0x308] ;  /* 0x0000c20000047ab9 */ /* 0x000fc60000000a00 */
[----:B------:R-:W-:Y:S01]  /*22c0*/  IMAD R6, R44, UR4, RZ ;  /* 0x000000042c067c24 */ /* 0x000fe2000f8e02ff */
[----:B------:R-:W-:Y:S01]  /*22d0*/  IADD3 R5, R5, R9, RZ ;  /* 0x0000000905057210 */ /* 0x000fe20007ffe0ff */
[C---:B------:R-:W-:Y:S02]  /*22e0*/  IMAD R11, R7.reuse, R34, R8 ;  /* 0x00000022070b7224 */ /* 0x040fe400078e0208 */
[----:B------:R-:W-:Y:S02]  /*22f0*/  IMAD R15, R7, R42, R10 ;  /* 0x0000002a070f7224 */ /* 0x000fe400078e020a */
[----:B--2---:R-:W-:-:S04]  /*2300*/  IMAD.WIDE.U32 R8, R14, UR4, R4 ;  /* 0x000000040e087c25 */ /* 0x004fc8000f8e0004 */
[----:B------:R-:W-:Y:S01]  /*2310*/  IMAD R13, R14, UR5, R6 ;  /* 0x000000050e0d7c24 */ /* 0x000fe2000f8e0206 */
[----:B------:R-:W-:Y:S01]  /*2320*/  ULDC.64 UR4, c[0x0][0x2e8] ;  /* 0x0000ba0000047ab9 */ /* 0x000fe20000000a00 */
[----:B------:R-:W-:Y:S01]  /*2330*/  IMAD.WIDE.U32 R6, R34, R2, RZ ;  /* 0x0000000222067225 */ /* 0x000fe200078e00ff */
[----:B------:R-:W-:-:S03]  /*2340*/  IADD3 R71, P4, R8, UR4, RZ ;  /* 0x0000000408477c10 */ /* 0x000fc6000ff9e0ff */
[----:B------:R-:W-:Y:S01]  /*2350*/  IMAD.WIDE.U32 R4, R42, R2, RZ ;  /* 0x000000022a047225 */ /* 0x000fe200078e00ff */
[----:B------:R-:W-:-:S03]  /*2360*/  IADD3.X R13, R9, UR5, R13, P4, !PT ;  /* 0x00000005090d7c10 */ /* 0x000fc6000a7fe40d */
[----:B------:R-:W-:Y:S02]  /*2370*/  IMAD.IADD R10, R7, 0x1, R11 ;  /* 0x00000001070a7824 */ /* 0x000fe400078e020b */
[----:B------:R-:W-:Y:S01]  /*2380*/  IMAD.IADD R12, R5, 0x1, R15 ;  /* 0x00000001050c7824 */ /* 0x000fe200078e020f */
[----:B------:R-:W-:Y:S06]  /*2390*/  @!P3 BRA `(.L_x_428) ;  /* 0x000000100078b947 */ /* 0x000fec0003800000 */
[----:B------:R-:W0:Y:S01]  /*23a0*/  S2R R14, SR_TID.X ;  /* 0x00000000000e7919 */ /* 0x000e220000002100 */
[----:B------:R-:W-:Y:S01]  /*23b0*/  IMAD R65, R2, -0xa0, R31 ;  /* 0xffffff6002417824 */ /* 0x000fe200078e021f */
[----:B------:R-:W-:Y:S01]  /*23c0*/  BSSY B1, `(.L_x_429) ;  /* 0x000001a000017945 */ /* 0x000fe20003800000 */
[----:B------:R-:W-:Y:S02]  /*23d0*/  CS2R R8, SRZ ;  /* 0x0000000000087805 */ /* 0x000fe4000001ff00 */
[----:B------:R-:W-:Y:S02]  /*23e0*/  CS2R R26, SRZ ;  /* 0x00000000001a7805 */ /* 0x000fe4000001ff00 */
[----:B------:R-:W-:Y:S02]  /*23f0*/  CS2R R24, SRZ ;  /* 0x0000000000187805 */ /* 0x000fe4000001ff00 */
[----:B------:R-:W-:Y:S02]  /*2400*/  VIMNMX R65, R65, 0xa0, PT ;  /* 0x000000a041417848 */ /* 0x000fe40003fe0100 */
[----:B------:R-:W-:Y:S01]  /*2410*/  CS2R R56, SRZ ;  /* 0x0000000000387805 */ /* 0x000fe2000001ff00 */
[----:B0-----:R-:W-:-:S05]  /*2420*/  VIADD R14, R14, 0xffffff80 ;  /* 0xffffff800e0e7836 */ /* 0x001fca0000000000 */
[----:B------:R-:W-:-:S04]  /*2430*/  LEA.HI R14, R14, R14, RZ, 0x1 ;  /* 0x0000000e0e0e7211 */ /* 0x000fc800078f08ff */
[----:B------:R-:W-:-:S04]  /*2440*/  SHF.R.S32.HI R14, RZ, 0x1, R14 ;  /* 0x00000001ff0e7819 */ /* 0x000fc8000001140e */
[----:B------:R-:W-:-:S13]  /*2450*/  ISETP.GE.AND P3, PT, R14, R65, PT ;  /* 0x000000410e00720c */ /* 0x000fda0003f66270 */
[----:B------:R-:W-:Y:S05]  /*2460*/  @P3 BRA `(.L_x_430) ;  /* 0x00000000003c3947 */ /* 0x000fea0003800000 */
[----:B------:R-:W2:Y:S01]  /*2470*/  LDL R14, [R1+0x24] ;  /* 0x00002400010e7983 */ /* 0x000ea20000100800 */
[----:B------:R-:W-:Y:S02]  /*2480*/  ULDC.64 UR4, c[0x0][0x3e8] ;  /* 0x0000fa0000047ab9 */ /* 0x000fe40000000a00 */
[----:B------:R-:W-:-:S04]  /*2490*/  IADD3 R6, P4, P5, R20, UR4, R6 ;  /* 0x0000000414067c10 */ /* 0x000fc8000fd9e006 */
[----:B------:R-:W-:Y:S01]  /*24a0*/  IADD3.X R7, R50, UR5, R10, P4, P5 ;  /* 0x0000000532077c10 */ /* 0x000fe2000a7ea40a */
[----:B------:R-:W-:Y:S02]  /*24b0*/  ULDC.64 UR4, c[0x0][0x400] ;  /* 0x0001000000047ab9 */ /* 0x000fe40000000a00 */
[----:B------:R-:W-:-:S04]  /*24c0*/  IADD3 R4, P4, P5, R36, UR4, R4 ;  /* 0x0000000424047c10 */ /* 0x000fc8000fd9e004 */
[----:B------:R-:W-:Y:S02]  /*24d0*/  IADD3.X R5, R52, UR5, R12, P4, P5 ;  /* 0x0000000534057c10 */ /* 0x000fe4000a7ea40c */
[----:B------:R-:W-:Y:S02]  /*24e0*/  ISETP.GE.AND P4, PT, R22, R73, PT ;  /* 0x000000491600720c */ /* 0x000fe40003f86270 */
[----:B------:R-:W-:Y:S02]  /*24f0*/  CS2R R8, SRZ ;  /* 0x0000000000087805 */ /* 0x000fe4000001ff00 */
[----:B------:R-:W-:-:S09]  /*2500*/  CS2R R24, SRZ ;  /* 0x0000000000187805 */ /* 0x000fd2000001ff00 */
[----:B------:R0:W5:Y:S04]  /*2510*/  @!P4 LDG.E.64 R26, desc[UR40][R6.64] ;  /* 0x00000028061ac981 */ /* 0x000168000c1e1b00 */
[----:B------:R0:W5:Y:S01]  /*2520*/  @!P4 LDG.E.64 R56, desc[UR40][R4.64] ;  /* 0x000000280438c981 */ /* 0x000162000c1e1b00 */
[----:B--2---:R-:W-:-:S13]  /*2530*/  ISETP.GE.AND P4, PT, R14, R73, PT ;  /* 0x000000490e00720c */ /* 0x004fda0003f86270 */
[----:B------:R0:W5:Y:S04]  /*2540*/  @!P4 LDG.E.64 R8, desc[UR40][R6.64+0x10] ;  /* 0x000010280608c981 */ /* 0x000168000c1e1b00 */
[----:B------:R0:W5:Y:S02]  /*2550*/  @!P4 LDG.E.64 R24, desc[UR40][R4.64+0x10] ;  /* 0x000010280418c981 */ /* 0x000164000c1e1b00 */
.L_x_430:
[----:B------:R-:W-:Y:S05]  /*2560*/  BSYNC B1 ;  /* 0x0000000000017941 */ /* 0x000fea0003800000 */
.L_x_429:
[----:B0-----:R-:W2:Y:S01]  /*2570*/  LDL R4, [R1+0x18] ;  /* 0x0000180001047983 */ /* 0x001ea20000100800 */
[----:B-----5:R-:W-:Y:S02]  /*2580*/  IMAD.MOV.U32 R68, RZ, RZ, R8 ;  /* 0x000000ffff447224 */ /* 0x020fe400078e0008 */
[----:B------:R-:W-:Y:S02]  /*2590*/  IMAD.MOV.U32 R72, RZ, RZ, R26 ;  /* 0x000000ffff487224 */ /* 0x000fe400078e001a */
[----:B------:R-:W-:Y:S02]  /*25a0*/  IMAD.MOV.U32 R70, RZ, RZ, R24 ;  /* 0x000000ffff467224 */ /* 0x000fe400078e0018 */
[----:B------:R-:W-:Y:S01]  /*25b0*/  IMAD.MOV.U32 R78, RZ, RZ, R56 ;  /* 0x000000ffff4e7224 */ /* 0x000fe200078e0038 */
[----:B--2---:R-:W-:-:S13]  /*25c0*/  ISETP.NE.AND P4, PT, R4, 0x3, PT ;  /* 0x000000030400780c */ /* 0x004fda0003f85270 */
[----:B------:R-:W-:Y:S05]  /*25d0*/  @!P4 BRA `(.L_x_431) ;  /* 0x000000000004c947 */ /* 0x000fea0003800000 */
[----:B------:R-:W-:Y:S01]  /*25e0*/  BPT.TRAP 0x1 ;  /* 0x000000040000795c */ /* 0x000fe20000300000 */
.L_x_431:
[----:B------:R-:W-:Y:S01]  /*25f0*/  IMAD R66, R19, 0x8, R18 ;  /* 0x0000000813427824 */ /* 0x000fe200078e0212 */
[----:B------:R-:W-:Y:S01]  /*2600*/  SHF.L.U32 R67, R157, 0x1f, RZ ;  /* 0x0000001f9d437819 */ /* 0x000fe200000006ff */
[----:B------:R-:W-:Y:S03]  /*2610*/  BSSY B1, `(.L_x_432) ;  /* 0x0000003000017945 */ /* 0x000fe60003800000 */
[----:B------:R-:W0:Y:S02]  /*2620*/  SYNCS.PHASECHK.TRANS64.TRYWAIT P5, [R66+URZ+0x13290], R67 ;  /* 0x01329043420075a7 */ /* 0x000e2400080a017f */
[----:B0-----:R-:W-:Y:S05]  /*2630*/  @!P5 BRA `(.L_x_433) ;  /* 0x000001400040d947 */ /* 0x001fea0003800000 */
.L_x_654:
[----:B------:R-:W-:Y:S05]  /*2640*/  BSYNC B1 ;  /* 0x0000000000017941 */ /* 0x000fea0003800000 */
.L_x_432:
[----:B------:R-:W-:-:S03]  /*2650*/  UMOV UR4, 0xffffffff ;  /* 0xffffffff00047882 */ /* 0x000fc60000000000 */
[----:B------:R-:W-:Y:S05]  /*2660*/  BRA.DIV UR4, `(.L_x_434) ;  /* 0x0000014204487947 */ /* 0x000fea000b800000 */
[----:B------:R1:W2:Y:S04]  /*2670*/  SHFL.IDX PT, R69, R13, RZ, 0x1e1f ;  /* 0x001e1fff0d457589 */ /* 0x0002a800000e0000 */
[----:B------:R1:W3:Y:S02]  /*2680*/  SHFL.IDX PT, R14, R71, RZ, 0x1e1f ;  /* 0x001e1fff470e7589 */ /* 0x0002e400000e0000 */
.L_x_658:
[----:B------:R-:W-:Y:S05]  /*2690*/  @P3 BRA `(.L_x_435) ;  /* 0x0000002000ec3947 */ /* 0x000fea0003800000 */
[----:B------:R-:W4:Y:S01]  /*26a0*/  LDL R83, [R1+0x30] ;  /* 0x0000300001537983 */ /* 0x000f220000100800 */
[----:B------:R-:W-:Y:S01]  /*26b0*/  BSSY B1, `(.L_x_436) ;  /* 0x0000072000017945 */ /* 0x000fe20003800000 */
[----:B----4-:R-:W-:-:S13]  /*26c0*/  LOP3.LUT P5, RZ, R83, 0x2, RZ, 0xc0, !PT ;  /* 0x0000000253ff7812 */ /* 0x010fda00078ac0ff */
[----:B------:R-:W-:Y:S05]  /*26d0*/  @P5 BRA `(.L_x_437) ;  /* 0x0000000400bc5947 */ /* 0x000fea0003800000 */
[----:B------:R4:W0:Y:S01]  /*26e0*/  LDS.128 R4, [R62+0xe000] ;  /* 0x00e000003e047984 */ /* 0x0008220000000c00 */
[----:B---3--:R-:W-:Y:S01]  /*26f0*/  IADD3 R10, P3, R16, R14, RZ ;  /* 0x0000000e100a7210 */ /* 0x008fe20007f7e0ff */
[----:B------:R-:W-:Y:S03]  /*2700*/  BSSY B2, `(.L_x_438) ;  /* 0x000006b000027945 */ /* 0x000fe60003800000 */
[----:B--2---:R-:W-:Y:S02]  /*2710*/  IADD3.X R11, R69, R17, RZ, P3, !PT ;  /* 0x00000011450b7210 */ /* 0x004fe40001ffe4ff */
[----:B------:R-:W-:-:S13]  /*2720*/  ISETP.GE.AND P3, PT, R22, R73, PT ;  /* 0x000000491600720c */ /* 0x000fda0003f66270 */
[----:B----4-:R-:W-:Y:S05]  /*2730*/  @P3 BRA `(.L_x_439) ;  /* 0x00000004009c3947 */ /* 0x010fea0003800000 */
[----:B------:R-:W-:Y:S01]  /*2740*/  SHF.R.U32.HI R12, RZ, 0x8, R27 ;  /* 0x00000008ff0c7819 */ /* 0x000fe2000001161b */
[----:B01----:R-:W-:Y:S01]  /*2750*/  IMAD.MOV.U32 R13, RZ, RZ, R4 ;  /* 0x000000ffff0d7224 */ /* 0x003fe200078e0004 */
[----:B------:R-:W-:Y:S02]  /*2760*/  SHF.R.U32.HI R26, RZ, 0x8, R57 ;  /* 0x00000008ff1a7819 */ /* 0x000fe40000011639 */
[----:B------:R-:W-:Y:S01]  /*2770*/  SHF.R.U32.HI R71, RZ, 0x10, R27 ;  /* 0x00000010ff477819 */ /* 0x000fe2000001161b */
[----:B------:R-:W-:Y:S01]  /*2780*/  IMAD.SHL.U32 R12, R12, 0x100, RZ ;  /* 0x000001000c0c7824 */ /* 0x000fe200078e00ff */
[----:B------:R-:W-:Y:S01]  /*2790*/  LOP3.LUT R15, R27, 0xff0000ff, RZ, 0xc0, !PT ;  /* 0xff0000ff1b0f7812 */ /* 0x000fe200078ec0ff */
[----:B------:R-:W-:Y:S01]  /*27a0*/  IMAD.SHL.U32 R26, R26, 0x100, RZ ;  /* 0x000001001a1a7824 */ /* 0x000fe200078e00ff */
[----:B------:R-:W-:Y:S02]  /*27b0*/  SHF.R.U32.HI R56, RZ, 0x10, R57 ;  /* 0x00000010ff387819 */ /* 0x000fe40000011639 */
[----:B------:R-:W-:-:S02]  /*27c0*/  LOP3.LUT R27, R57, 0xff0000ff, RZ, 0xc0, !PT ;  /* 0xff0000ff391b7812 */ /* 0x000fc400078ec0ff */
[----:B------:R-:W-:Y:S01]  /*27d0*/  LOP3.LUT R15, R15, 0xff00, R12, 0xf8, !PT ;  /* 0x0000ff000f0f7812 */ /* 0x000fe200078ef80c */
[----:B------:R-:W-:Y:S01]  /*27e0*/  IMAD.U32 R12, R71, 0x10000, RZ ;  /* 0x00010000470c7824 */ /* 0x000fe200078e00ff */
[----:B------:R-:W-:Y:S01]  /*27f0*/  LOP3.LUT R57, R27, 0xff00, R26, 0xf8, !PT ;  /* 0x0000ff001b397812 */ /* 0x000fe200078ef81a */
[----:B------:R-:W-:Y:S01]  /*2800*/  IMAD.U32 R26, R56, 0x10000, RZ ;  /* 0x00010000381a7824 */ /* 0x000fe200078e00ff */
[-C--:B------:R-:W-:Y:S02]  /*2810*/  F2FP.F16.E4M3.UNPACK_B R4, R5.reuse ;  /* 0x00000005ff04723e */ /* 0x080fe400020006ff */
[----:B------:R-:W-:Y:S02]  /*2820*/  F2FP.F16.E4M3.UNPACK_B R27, R78.H1 ;  /* 0x0000004eff1b723e */ /* 0x000fe400030006ff */
[----:B------:R-:W-:Y:S02]  /*2830*/  LOP3.LUT R12, R15, 0xff0000, R12, 0xf8, !PT ;  /* 0x00ff00000f0c7812 */ /* 0x000fe400078ef80c */
[----:B------:R-:W-:Y:S01]  /*2840*/  LOP3.LUT R15, R57, 0xff0000, R26, 0xf8, !PT ;  /* 0x00ff0000390f7812 */ /* 0x000fe200078ef81a */
[--C-:B------:R-:W-:Y:S01]  /*2850*/  HADD2.F32 R26, -RZ, R4.reuse.H1_H1 ;  /* 0x30000004ff1a7230 */ /* 0x100fe20000004100 */
[-C--:B------:R-:W-:Y:S01]  /*2860*/  F2FP.F16.E4M3.UNPACK_B R57, R72.reuse.H1 ;  /* 0x00000048ff39723e */ /* 0x080fe200030006ff */
[--C-:B------:R-:W-:Y:S01]  /*2870*/  HADD2.F32 R75, -RZ, R27.reuse.H0_H0 ;  /* 0x2000001bff4b7230 */ /* 0x100fe20000004100 */
[----:B------:R-:W-:Y:S01]  /*2880*/  F2FP.F16.E4M3.UNPACK_B R5, R5.H1 ;  /* 0x00000005ff05723e */ /* 0x000fe200030006ff */
[----:B------:R-:W-:Y:S01]  /*2890*/  HADD2.F32 R4, -RZ, R4.H0_H0 ;  /* 0x20000004ff047230 */ /* 0x000fe20000004100 */
[----:B------:R-:W-:Y:S01]  /*28a0*/  F2FP.F16.E4M3.UNPACK_B R72, R72 ;  /* 0x00000048ff48723e */ /* 0x000fe200020006ff */
[----:B------:R-:W-:-:S02]  /*28b0*/  HADD2.F32 R74, -RZ, R27.H1_H1 ;  /* 0x3000001bff4a7230 */ /* 0x000fc40000004100 */
[-C--:B------:R-:W-:Y:S01]  /*28c0*/  FMUL.FTZ R77, R26, R75.reuse ;  /* 0x0000004b1a4d7220 */ /* 0x080fe20000410000 */
[----:B------:R-:W-:Y:S02]  /*28d0*/  HADD2.F32 R71, -RZ, R57.H0_H0 ;  /* 0x20000039ff477230 */ /* 0x000fe40000004100 */
[--C-:B------:R-:W-:Y:S02]  /*28e0*/  HADD2.F32 R56, -RZ, R5.reuse.H1_H1 ;  /* 0x30000005ff387230 */ /* 0x100fe40000004100 */
[----:B------:R-:W-:Y:S02]  /*28f0*/  HADD2.F32 R27, -RZ, R5.H0_H0 ;  /* 0x20000005ff1b7230 */ /* 0x000fe40000004100 */
[----:B------:R-:W-:Y:S01]  /*2900*/  FMUL.FTZ R5, R4, R75 ;  /* 0x0000004b04057220 */ /* 0x000fe20000410000 */
[----:B------:R-:W-:Y:S02]  /*2910*/  HADD2.F32 R57, -RZ, R57.H1_H1 ;  /* 0x30000039ff397230 */ /* 0x000fe40000004100 */
[-C--:B------:R-:W-:Y:S01]  /*2920*/  FMUL.FTZ R76, R56, R74.reuse ;  /* 0x0000004a384c7220 */ /* 0x080fe20000410000 */
[-C--:B------:R-:W-:Y:S01]  /*2930*/  FFMA.FTZ R4, R4, R71.reuse, -R77 ;  /* 0x0000004704047223 */ /* 0x080fe2000001084d */
[C---:B------:R-:W-:Y:S01]  /*2940*/  FMUL.FTZ R75, R27.reuse, R74 ;  /* 0x0000004a1b4b7220 */ /* 0x040fe20000410000 */
[----:B------:R-:W-:Y:S01]  /*2950*/  FFMA.FTZ R5, R26, R71, R5 ;  /* 0x000000471a057223 */ /* 0x000fe20000010005 */
[----:B------:R-:W-:Y:S01]  /*2960*/  F2FP.F16.E4M3.UNPACK_B R74, R78 ;  /* 0x0000004eff4a723e */ /* 0x000fe200020006ff */
[----:B------:R-:W-:Y:S01]  /*2970*/  FFMA.FTZ R77, R27, R57, -R76 ;  /* 0x000000391b4d7223 */ /* 0x000fe2000001084c */
[----:B------:R-:W-:Y:S01]  /*2980*/  F2FP.F16.E4M3.UNPACK_B R26, R13.H1 ;  /* 0x0000000dff1a723e */ /* 0x000fe200030006ff */
[----:B------:R-:W-:Y:S01]  /*2990*/  FFMA.FTZ R78, R56, R57, R75 ;  /* 0x00000039384e7223 */ /* 0x000fe2000001004b */
[----:B------:R-:W-:Y:S01]  /*29a0*/  F2FP.F16.E4M3.UNPACK_B R13, R13 ;  /* 0x0000000dff0d723e */ /* 0x000fe200020006ff */
[----:B------:R-:W-:-:S02]  /*29b0*/  HADD2.F32 R71, -RZ, R74.H1_H1 ;  /* 0x3000004aff477230 */ /* 0x000fc40000004100 */
[--C-:B------:R-:W-:Y:S01]  /*29c0*/  HADD2.F32 R56, -RZ, R26.reuse.H0_H0 ;  /* 0x2000001aff387230 */ /* 0x100fe20000004100 */
[----:B------:R-:W-:Y:S01]  /*29d0*/  F2FP.SATFINITE.E4M3.F32.PACK_AB_MERGE_C R82, R78, R77, RZ ;  /* 0x0000004d4e52723e */ /* 0x000fe200048070ff */
[----:B------:R-:W-:Y:S02]  /*29e0*/  HADD2.F32 R57, -RZ, R26.H1_H1 ;  /* 0x3000001aff397230 */ /* 0x000fe40000004100 */
[--C-:B------:R-:W-:Y:S02]  /*29f0*/  HADD2.F32 R26, -RZ, R13.reuse.H0_H0 ;  /* 0x2000000dff1a7230 */ /* 0x100fe40000004100 */
[-C--:B------:R-:W-:Y:S01]  /*2a00*/  FMUL.FTZ R76, R56, R71.reuse ;  /* 0x00000047384c7220 */ /* 0x080fe20000410000 */
[----:B------:R-:W-:Y:S02]  /*2a10*/  HADD2.F32 R27, -RZ, R13.H1_H1 ;  /* 0x3000000dff1b7230 */ /* 0x000fe40000004100 */
[----:B------:R-:W-:Y:S01]  /*2a20*/  FMUL.FTZ R75, R57, R71 ;  /* 0x00000047394b7220 */ /* 0x000fe20000410000 */
[----:B------:R-:W-:Y:S01]  /*2a30*/  HADD2.F32 R13, -RZ, R72.H1_H1 ;  /* 0x30000048ff0d7230 */ /* 0x000fe20000004100 */
[----:B------:R-:W-:Y:S01]  /*2a40*/  F2FP.SATFINITE.E4M3.F32.PACK_AB_MERGE_C R5, R5, R4, R82 ;  /* 0x000000040505723e */ /* 0x000fe20004807052 */
[----:B------:R-:W-:-:S02]  /*2a50*/  HADD2.F32 R74, -RZ, R74.H0_H0 ;  /* 0x2000004aff4a7230 */ /* 0x000fc40000004100 */
[----:B------:R-:W-:Y:S02]  /*2a60*/  HADD2.F32 R72, -RZ, R72.H0_H0 ;  /* 0x20000048ff487230 */ /* 0x000fe40000004100 */
[-C--:B------:R-:W-:Y:S01]  /*2a70*/  FFMA.FTZ R75, R56, R13.reuse, -R75 ;  /* 0x0000000d384b7223 */ /* 0x080fe2000001084b */
[----:B------:R-:W-:Y:S01]  /*2a80*/  FFMA.FTZ R76, R57, R13, R76 ;  /* 0x0000000d394c7223 */ /* 0x000fe2000001004c */
[CC--:B------:R-:W-:Y:S01]  /*2a90*/  FMUL.FTZ R71, R27.reuse, R74.reuse ;  /* 0x0000004a1b477220 */ /* 0x0c0fe20000410000 */
[----:B------:R-:W-:Y:S01]  /*2aa0*/  FMUL.FTZ R74, R26, R74 ;  /* 0x0000004a1a4a7220 */ /* 0x000fe20000410000 */
[----:B------:R-:W-:Y:S02]  /*2ab0*/  F2FP.F16.E4M3.UNPACK_B R56, R7.H1 ;  /* 0x00000007ff38723e */ /* 0x000fe400030006ff */
[----:B------:R-:W-:Y:S01]  /*2ac0*/  F2FP.SATFINITE.E4M3.F32.PACK_AB_MERGE_C R81, R76, R75, RZ ;  /* 0x0000004b4c51723e */ /* 0x000fe200048070ff */
[-C--:B------:R-:W-:Y:S01]  /*2ad0*/  FFMA.FTZ R13, R26, R72.reuse, -R71 ;  /* 0x000000481a0d7223 */ /* 0x080fe20000010847 */
[-C--:B------:R-:W-:Y:S01]  /*2ae0*/  F2FP.F16.E4M3.UNPACK_B R76, R15.reuse.H1 ;  /* 0x0000000fff4c723e */ /* 0x080fe200030006ff */
[----:B------:R-:W-:Y:S01]  /*2af0*/  FFMA.FTZ R26, R27, R72, R74 ;  /* 0x000000481b1a7223 */ /* 0x000fe2000001004a */
[--C-:B------:R-:W-:Y:S01]  /*2b00*/  HADD2.F32 R57, -RZ, R56.reuse.H0_H0 ;  /* 0x20000038ff397230 */ /* 0x100fe20000004100 */
[----:B------:R-:W-:Y:S01]  /*2b10*/  F2FP.F16.E4M3.UNPACK_B R72, R12.H1 ;  /* 0x0000000cff48723e */ /* 0x000fe200030006ff */
[----:B------:R-:W-:Y:S01]  /*2b20*/  HADD2.F32 R56, -RZ, R56.H1_H1 ;  /* 0x30000038ff387230 */ /* 0x000fe20000004100 */
[----:B------:R-:W-:Y:S01]  /*2b30*/  F2FP.F16.E4M3.UNPACK_B R27, R6.H1 ;  /* 0x00000006ff1b723e */ /* 0x000fe200030006ff */
[----:B------:R-:W-:Y:S01]  /*2b40*/  HADD2.F32 R77, -RZ, R76.H1_H1 ;  /* 0x3000004cff4d7230 */ /* 0x000fe20000004100 */
[----:B------:R-:W-:Y:S01]  /*2b50*/  F2FP.F16.E4M3.UNPACK_B R75, R15 ;  /* 0x0000000fff4b723e */ /* 0x000fe200020006ff */
[----:B------:R-:W-:Y:S01]  /*2b60*/  HADD2.F32 R74, -RZ, R72.H1_H1 ;  /* 0x30000048ff4a7230 */ /* 0x000fe20000004100 */
[----:B------:R-:W-:Y:S01]  /*2b70*/  F2FP.F16.E4M3.UNPACK_B R71, R12 ;  /* 0x0000000cff47723e */ /* 0x000fe200020006ff */
[----:B------:R-:W-:-:S02]  /*2b80*/  HADD2.F32 R15, -RZ, R27.H1_H1 ;  /* 0x3000001bff0f7230 */ /* 0x000fc40000004100 */
[-C--:B------:R-:W-:Y:S01]  /*2b90*/  FMUL.FTZ R12, R56, R77.reuse ;  /* 0x0000004d380c7220 */ /* 0x080fe20000410000 */
[----:B------:R-:W-:Y:S02]  /*2ba0*/  HADD2.F32 R78, -RZ, R75.H1_H1 ;  /* 0x3000004bff4e7230 */ /* 0x000fe40000004100 */
[C---:B------:R-:W-:Y:S01]  /*2bb0*/  FMUL.FTZ R79, R57.reuse, R77 ;  /* 0x0000004d394f7220 */ /* 0x040fe20000410000 */
[----:B------:R-:W-:Y:S02]  /*2bc0*/  HADD2.F32 R27, -RZ, R27.H0_H0 ;  /* 0x2000001bff1b7230 */ /* 0x000fe40000004100 */
[----:B------:R-:W-:Y:S01]  /*2bd0*/  FFMA.FTZ R77, R57, R74, -R12 ;  /* 0x0000004a394d7223 */ /* 0x000fe2000001080c */
[----:B------:R-:W-:Y:S02]  /*2be0*/  HADD2.F32 R12, -RZ, R71.H1_H1 ;  /* 0x30000047ff0c7230 */ /* 0x000fe40000004100 */
[-C--:B------:R-:W-:Y:S01]  /*2bf0*/  FMUL.FTZ R80, R15, R78.reuse ;  /* 0x0000004e0f507220 */ /* 0x080fe20000410000 */
[----:B------:R-:W-:Y:S01]  /*2c00*/  F2FP.F16.E4M3.UNPACK_B R7, R7 ;  /* 0x00000007ff07723e */ /* 0x000fe200020006ff */
[C---:B------:R-:W-:Y:S01]  /*2c10*/  FMUL.FTZ R78, R27.reuse, R78 ;  /* 0x0000004e1b4e7220 */ /* 0x040fe20000410000 */
[----:B------:R-:W-:Y:S01]  /*2c20*/  F2FP.F16.E4M3.UNPACK_B R6, R6 ;  /* 0x00000006ff06723e */ /* 0x000fe200020006ff */
[----:B------:R-:W-:Y:S01]  /*2c30*/  FFMA.FTZ R80, R27, R12, -R80 ;  /* 0x0000000c1b507223 */ /* 0x000fe20000010850 */
[----:B------:R-:W-:-:S02]  /*2c40*/  HADD2.F32 R76, -RZ, R76.H0_H0 ;  /* 0x2000004cff4c7230 */ /* 0x000fc40000004100 */
[----:B------:R-:W-:Y:S01]  /*2c50*/  FFMA.FTZ R27, R15, R12, R78 ;  /* 0x0000000c0f1b7223 */ /* 0x000fe2000001004e */
[--C-:B------:R-:W-:Y:S02]  /*2c60*/  HADD2.F32 R12, -RZ, R7.reuse.H0_H0 ;  /* 0x20000007ff0c7230 */ /* 0x100fe40000004100 */
[----:B------:R-:W-:Y:S01]  /*2c70*/  FFMA.FTZ R74, R56, R74, R79 ;  /* 0x0000004a384a7223 */ /* 0x000fe2000001004f */
[----:B------:R-:W-:Y:S01]  /*2c80*/  HADD2.F32 R15, -RZ, R7.H1_H1 ;  /* 0x30000007ff0f7230 */ /* 0x000fe20000004100 */
[----:B------:R-:W-:Y:S01]  /*2c90*/  F2FP.SATFINITE.E4M3.F32.PACK_AB_MERGE_C R4, R26, R13, R81 ;  /* 0x0000000d1a04723e */ /* 0x000fe20004807051 */
[--C-:B------:R-:W-:Y:S01]  /*2ca0*/  HADD2.F32 R7, -RZ, R6.reuse.H0_H0 ;  /* 0x20000006ff077230 */ /* 0x100fe20000004100 */
[----:B------:R-:W-:Y:S01]  /*2cb0*/  F2FP.SATFINITE.E4M3.F32.PACK_AB_MERGE_C R27, R27, R80, RZ ;  /* 0x000000501b1b723e */ /* 0x000fe200048070ff */
[----:B------:R-:W-:Y:S02]  /*2cc0*/  HADD2.F32 R6, -RZ, R6.H1_H1 ;  /* 0x30000006ff067230 */ /* 0x000fe40000004100 */
[----:B------:R-:W-:Y:S01]  /*2cd0*/  FMUL.FTZ R57, R15, R76 ;  /* 0x0000004c0f397220 */ /* 0x000fe20000410000 */
[----:B------:R-:W-:-:S02]  /*2ce0*/  HADD2.F32 R75, -RZ, R75.H0_H0 ;  /* 0x2000004bff4b7230 */ /* 0x000fc40000004100 */
[----:B------:R-:W-:Y:S01]  /*2cf0*/  FMUL.FTZ R76, R12, R76 ;  /* 0x0000004c0c4c7220 */ /* 0x000fe20000410000 */
[----:B------:R-:W-:Y:S01]  /*2d00*/  HADD2.F32 R72, -RZ, R72.H0_H0 ;  /* 0x20000048ff487230 */ /* 0x000fe20000004100 */
[----:B------:R-:W-:Y:S01]  /*2d10*/  F2FP.SATFINITE.E4M3.F32.PACK_AB_MERGE_C R74, R74, R77, RZ ;  /* 0x0000004d4a4a723e */ /* 0x000fe200048070ff */
[----:B------:R-:W-:Y:S02]  /*2d20*/  HADD2.F32 R71, -RZ, R71.H0_H0 ;  /* 0x20000047ff477230 */ /* 0x000fe40000004100 */
[-C--:B------:R-:W-:Y:S01]  /*2d30*/  FMUL.FTZ R56, R6, R75.reuse ;  /* 0x0000004b06387220 */ /* 0x080fe20000410000 */
[----:B------:R-:W-:Y:S01]  /*2d40*/  FMUL.FTZ R75, R7, R75 ;  /* 0x0000004b074b7220 */ /* 0x000fe20000410000 */
[-C--:B------:R-:W-:Y:S01]  /*2d50*/  FFMA.FTZ R57, R12, R72.reuse, -R57 ;  /* 0x000000480c397223 */ /* 0x080fe20000010839 */
[----:B------:R-:W-:Y:S01]  /*2d60*/  FFMA.FTZ R76, R15, R72, R76 ;  /* 0x000000480f4c7223 */ /* 0x000fe2000001004c */
[-C--:B------:R-:W-:Y:S01]  /*2d70*/  FFMA.FTZ R56, R7, R71.reuse, -R56 ;  /* 0x0000004707387223 */ /* 0x080fe20000010838 */
[----:B------:R-:W-:-:S03]  /*2d80*/  FFMA.FTZ R75, R6, R71, R75 ;  /* 0x00000047064b7223 */ /* 0x000fc6000001004b */
[----:B------:R-:W-:Y:S02]  /*2d90*/  F2FP.SATFINITE.E4M3.F32.PACK_AB_MERGE_C R7, R76, R57, R74 ;  /* 0x000000394c07723e */ /* 0x000fe4000480704a */
[----:B------:R-:W-:-:S07]  /*2da0*/  F2FP.SATFINITE.E4M3.F32.PACK_AB_MERGE_C R6, R75, R56, R27 ;  /* 0x000000384b06723e */ /* 0x000fce000480701b */
.L_x_439:
[----:B------:R-:W-:Y:S05]  /*2db0*/  BSYNC B2 ;  /* 0x0000000000027941 */ /* 0x000fea0003800000 */
.L_x_438:
[----:B0-----:R4:W-:Y:S02]  /*2dc0*/  ST.E.128 desc[UR40][R10.64], R4 ;  /* 0x000000040a007985 */ /* 0x0019e4000c101d28 */
.L_x_437:
[----:B------:R-:W-:Y:S05]  /*2dd0*/  BSYNC B1 ;  /* 0x0000000000017941 */ /* 0x000fea0003800000 */
.L_x_436:
[----:B------:R-:W-:-:S13]  /*2de0*/  LOP3.LUT P3, RZ, R83, 0x1, RZ, 0xc0, !PT ;  /* 0x0000000153ff7812 */ /* 0x000fda000786c0ff */
[----:B------:R-:W-:Y:S05]  /*2df0*/  @P3 BRA `(.L_x_435) ;  /* 0x0000001c00143947 */ /* 0x000fea0003800000 */
[----:B----4-:R-:W4:Y:S04]  /*2e00*/  LDL R7, [R1+0x28] ;  /* 0x0000280001077983 */ /* 0x010f280000100800 */
[----:B------:R-:W2:Y:S04]  /*2e10*/  LDL R6, [R1+0x20] ;  /* 0x0000200001067983 */ /* 0x000ea80000100800 */
[----:B------:R-:W5:Y:S01]  /*2e20*/  LDL R12, [R1+0x24] ;  /* 0x00002400010c7983 */ /* 0x000f620000100800 */
[----:B------:R-:W-:Y:S01]  /*2e30*/  IMAD.MOV.U32 R5, RZ, RZ, 0x20 ;  /* 0x00000020ff057424 */ /* 0x000fe200078e00ff */
[----:B---3--:R-:W-:Y:S01]  /*2e40*/  IADD3 R10, P3, R156, R14, RZ ;  /* 0x0000000e9c0a7210 */ /* 0x008fe20007f7e0ff */
[----:B------:R-:W-:Y:S01]  /*2e50*/  IMAD R4, R19, 0x2800, RZ ;  /* 0x0000280013047824 */ /* 0x000fe200078e02ff */
[----:B------:R-:W-:Y:S02]  /*2e60*/  BSSY B1, `(.L_x_440) ;  /* 0x000006f000017945 */ /* 0x000fe40003800000 */
[----:B------:R-:W-:-:S04]  /*2e70*/  SEL R5, R5, 0xffffffe0, !P1 ;  /* 0xffffffe005057807 */ /* 0x000fc80004800000 */
[----:B----4-:R-:W-:Y:S01]  /*2e80*/  IADD3 R5, R5, R7, R4 ;  /* 0x0000000705057210 */ /* 0x010fe20007ffe004 */
[----:B--2---:R-:W-:-:S04]  /*2e90*/  IMAD.X R11, R69, 0x1, R6, P3 ;  /* 0x00000001450b7824 */ /* 0x004fc800018e0606 */
[----:B------:R-:W-:Y:S01]  /*2ea0*/  IMAD.IADD R4, R18, 0x1, R5 ;  /* 0x0000000112047824 */ /* 0x000fe200078e0205 */
[----:B-----5:R-:W-:-:S05]  /*2eb0*/  ISETP.GE.AND P3, PT, R12, R73, PT ;  /* 0x000000490c00720c */ /* 0x020fca0003f66270 */
[----:B------:R-:W2:Y:S08]  /*2ec0*/  LDS.128 R4, [R4+0xe000] ;  /* 0x00e0000004047984 */ /* 0x000eb00000000c00 */
[----:B------:R-:W-:Y:S05]  /*2ed0*/  @P3 BRA `(.L_x_441) ;  /* 0x00000004009c3947 */ /* 0x000fea0003800000 */
[----:B------:R-:W-:Y:S02]  /*2ee0*/  SHF.R.U32.HI R8, RZ, 0x8, R9 ;  /* 0x00000008ff087819 */ /* 0x000fe40000011609 */
[----:B------:R-:W-:Y:S02]  /*2ef0*/  SHF.R.U32.HI R14, RZ, 0x8, R25 ;  /* 0x00000008ff0e7819 */ /* 0x000fe40000011619 */
[----:B------:R-:W-:Y:S02]  /*2f00*/  LOP3.LUT R12, R9, 0xff0000ff, RZ, 0xc0, !PT ;  /* 0xff0000ff090c7812 */ /* 0x000fe400078ec0ff */
[----:B------:R-:W-:Y:S01]  /*2f10*/  SHF.R.U32.HI R24, RZ, 0x10, R9 ;  /* 0x00000010ff187819 */ /* 0x000fe20000011609 */
[----:B------:R-:W-:Y:S01]  /*2f20*/  IMAD.SHL.U32 R14, R14, 0x100, RZ ;  /* 0x000001000e0e7824 */ /* 0x000fe200078e00ff */
[----:B------:R-:W-:Y:S02]  /*2f30*/  SHF.R.U32.HI R15, RZ, 0x10, R25 ;  /* 0x00000010ff0f7819 */ /* 0x000fe40000011619 */
[----:B------:R-:W-:Y:S01]  /*2f40*/  SHF.L.U32 R9, R8, 0x8, RZ ;  /* 0x0000000808097819 */ /* 0x000fe200000006ff */
[----:B--2---:R-:W-:Y:S01]  /*2f50*/  IMAD.MOV.U32 R8, RZ, RZ, R4 ;  /* 0x000000ffff087224 */ /* 0x004fe200078e0004 */
[----:B-1----:R-:W-:Y:S01]  /*2f60*/  LOP3.LUT R13, R25, 0xff0000ff, RZ, 0xc0, !PT ;  /* 0xff0000ff190d7812 */ /* 0x002fe200078ec0ff */
[----:B------:R-:W-:Y:S01]  /*2f70*/  IMAD.U32 R15, R15, 0x10000, RZ ;  /* 0x000100000f0f7824 */ /* 0x000fe200078e00ff */
[----:B------:R-:W-:Y:S01]  /*2f80*/  LOP3.LUT R9, R12, 0xff00, R9, 0xf8, !PT ;  /* 0x0000ff000c097812 */ /* 0x000fe200078ef809 */
[----:B------:R-:W-:Y:S01]  /*2f90*/  IMAD.U32 R12, R24, 0x10000, RZ ;  /* 0x00010000180c7824 */ /* 0x000fe200078e00ff */
[----:B------:R-:W-:-:S02]  /*2fa0*/  LOP3.LUT R14, R13, 0xff00, R14, 0xf8, !PT ;  /* 0x0000ff000d0e7812 */ /* 0x000fc400078ef80e */
[-C--:B------:R-:W-:Y:S02]  /*2fb0*/  F2FP.F16.E4M3.UNPACK_B R4, R5.reuse ;  /* 0x00000005ff04723e */ /* 0x080fe400020006ff */
[----:B------:R-:W-:Y:S02]  /*2fc0*/  F2FP.F16.E4M3.UNPACK_B R13, R70.H1 ;  /* 0x00000046ff0d723e */ /* 0x000fe400030006ff */
[----:B------:R-:W-:Y:S01]  /*2fd0*/  LOP3.LUT R24, R9, 0xff0000, R12, 0xf8, !PT ;  /* 0x00ff000009187812 */ /* 0x000fe200078ef80c */
[--C-:B------:R-:W-:Y:S01]  /*2fe0*/  HADD2.F32 R9, -RZ, R4.reuse.H1_H1 ;  /* 0x30000004ff097230 */ /* 0x100fe20000004100 */
[----:B------:R-:W-:Y:S01]  /*2ff0*/  LOP3.LUT R27, R14, 0xff0000, R15, 0xf8, !PT ;  /* 0x00ff00000e1b7812 */ /* 0x000fe200078ef80f */
[--C-:B------:R-:W-:Y:S01]  /*3000*/  HADD2.F32 R25, -RZ, R13.reuse.H0_H0 ;  /* 0x2000000dff197230 */ /* 0x100fe20000004100 */
[----:B------:R-:W-:Y:S01]  /*3010*/  F2FP.F16.E4M3.UNPACK_B R14, R68.H1 ;  /* 0x00000044ff0e723e */ /* 0x000fe200030006ff */
[----:B------:R-:W-:Y:S01]  /*3020*/  HADD2.F32 R4, -RZ, R4.H0_H0 ;  /* 0x20000004ff047230 */ /* 0x000fe20000004100 */
[----:B------:R-:W-:Y:S01]  /*3030*/  F2FP.F16.E4M3.UNPACK_B R5, R5.H1 ;  /* 0x00000005ff05723e */ /* 0x000fe200030006ff */
[----:B------:R-:W-:-:S02]  /*3040*/  HADD2.F32 R26, -RZ, R13.H1_H1 ;  /* 0x3000000dff1a7230 */ /* 0x000fc40000004100 */
[CC--:B------:R-:W-:Y:S01]  /*3050*/  FMUL.FTZ R57, R9.reuse, R25.reuse ;  /* 0x0000001909397220 */ /* 0x0c0fe20000410000 */
[--C-:B------:R-:W-:Y:S02]  /*3060*/  HADD2.F32 R15, -RZ, R14.reuse.H0_H0 ;  /* 0x2000000eff0f7230 */ /* 0x100fe40000004100 */
[----:B------:R-:W-:Y:S01]  /*3070*/  FMUL.FTZ R56, R4, R25 ;  /* 0x0000001904387220 */ /* 0x000fe20000410000 */
[--C-:B------:R-:W-:Y:S01]  /*3080*/  HADD2.F32 R13, -RZ, R5.reuse.H1_H1 ;  /* 0x30000005ff0d7230 */ /* 0x100fe20000004100 */
[----:B------:R-:W-:Y:S01]  /*3090*/  F2FP.F16.E4M3.UNPACK_B R70, R70 ;  /* 0x00000046ff46723e */ /* 0x000fe200020006ff */
[----:B------:R-:W-:Y:S02]  /*30a0*/  HADD2.F32 R12, -RZ, R5.H0_H0 ;  /* 0x20000005ff0c7230 */ /* 0x000fe40000004100 */
[-C--:B------:R-:W-:Y:S01]  /*30b0*/  FFMA.FTZ R5, R9, R15.reuse, R56 ;  /* 0x0000000f09057223 */ /* 0x080fe20000010038 */
[----:B------:R-:W-:Y:S02]  /*30c0*/  HADD2.F32 R14, -RZ, R14.H1_H1 ;  /* 0x3000000eff0e7230 */ /* 0x000fe40000004100 */
[C---:B------:R-:W-:Y:S01]  /*30d0*/  FMUL.FTZ R25, R13.reuse, R26 ;  /* 0x0000001a0d197220 */ /* 0x040fe20000410000 */
[----:B------:R-:W-:Y:S01]  /*30e0*/  F2FP.F16.E4M3.UNPACK_B R9, R8.H1 ;  /* 0x00000008ff09723e */ /* 0x000fe200030006ff */
[----:B------:R-:W-:Y:S01]  /*30f0*/  FMUL.FTZ R26, R12, R26 ;  /* 0x0000001a0c1a7220 */ /* 0x000fe20000410000 */
[----:B------:R-:W-:Y:S01]  /*3100*/  FFMA.FTZ R4, R4, R15, -R57 ;  /* 0x0000000f04047223 */ /* 0x000fe20000010839 */
[----:B------:R-:W-:Y:S01]  /*3110*/  FFMA.FTZ R69, R12, R14, -R25 ;  /* 0x0000000e0c457223 */ /* 0x000fe20000010819 */
[----:B------:R-:W-:Y:S01]  /*3120*/  F2FP.F16.E4M3.UNPACK_B R8, R8 ;  /* 0x00000008ff08723e */ /* 0x000fe200020006ff */
[----:B------:R-:W-:Y:S01]  /*3130*/  FFMA.FTZ R72, R13, R14, R26 ;  /* 0x0000000e0d487223 */ /* 0x000fe2000001001a */
[----:B------:R-:W-:Y:S01]  /*3140*/  F2FP.F16.E4M3.UNPACK_B R68, R68 ;  /* 0x00000044ff44723e */ /* 0x000fe200020006ff */
[----:B------:R-:W-:-:S02]  /*3150*/  HADD2.F32 R15, -RZ, R70.H1_H1 ;  /* 0x30000046ff0f7230 */ /* 0x000fc40000004100 */
[--C-:B------:R-:W-:Y:S01]  /*3160*/  HADD2.F32 R12, -RZ, R9.reuse.H0_H0 ;  /* 0x20000009ff0c7230 */ /* 0x100fe20000004100 */
[----:B------:R-:W-:Y:S01]  /*3170*/  F2FP.SATFINITE.E4M3.F32.PACK_AB_MERGE_C R72, R72, R69, RZ ;  /* 0x000000454848723e */ /* 0x000fe200048070ff */
[----:B------:R-:W-:Y:S02]  /*3180*/  HADD2.F32 R13, -RZ, R9.H1_H1 ;  /* 0x30000009ff0d7230 */ /* 0x000fe40000004100 */
[----:B------:R-:W-:Y:S02]  /*3190*/  HADD2.F32 R9, -RZ, R8.H0_H0 ;  /* 0x20000008ff097230 */ /* 0x000fe40000004100 */
[-C--:B------:R-:W-:Y:S01]  /*31a0*/  FMUL.FTZ R56, R12, R15.reuse ;  /* 0x0000000f0c387220 */ /* 0x080fe20000410000 */
[----:B------:R-:W-:Y:S02]  /*31b0*/  HADD2.F32 R14, -RZ, R68.H1_H1 ;  /* 0x30000044ff0e7230 */ /* 0x000fe40000004100 */
[----:B------:R-:W-:Y:S01]  /*31c0*/  FMUL.FTZ R25, R13, R15 ;  /* 0x0000000f0d197220 */ /* 0x000fe20000410000 */
[----:B------:R-:W-:Y:S01]  /*31d0*/  HADD2.F32 R70, -RZ, R70.H0_H0 ;  /* 0x20000046ff467230 */ /* 0x000fe20000004100 */
[----:B------:R-:W-:Y:S01]  /*31e0*/  F2FP.SATFINITE.E4M3.F32.PACK_AB_MERGE_C R5, R5, R4, R72 ;  /* 0x000000040505723e */ /* 0x000fe20004807048 */
[----:B------:R-:W-:-:S02]  /*31f0*/  HADD2.F32 R8, -RZ, R8.H1_H1 ;  /* 0x30000008ff087230 */ /* 0x000fc40000004100 */
[-C--:B------:R-:W-:Y:S01]  /*3200*/  FFMA.FTZ R25, R12, R14.reuse, -R25 ;  /* 0x0000000e0c197223 */ /* 0x080fe20000010819 */
[----:B------:R-:W-:Y:S02]  /*3210*/  HADD2.F32 R68, -RZ, R68.H0_H0 ;  /* 0x20000044ff447230 */ /* 0x000fe40000004100 */
[----:B------:R-:W-:Y:S01]  /*3220*/  FFMA.FTZ R56, R13, R14, R56 ;  /* 0x0000000e0d387223 */ /* 0x000fe20000010038 */
[CC--:B------:R-:W-:Y:S01]  /*3230*/  FMUL.FTZ R15, R9.reuse, R70.reuse ;  /* 0x00000046090f7220 */ /* 0x0c0fe20000410000 */
[----:B------:R-:W-:Y:S01]  /*3240*/  FMUL.FTZ R26, R8, R70 ;  /* 0x00000046081a7220 */ /* 0x000fe20000410000 */
[----:B------:R-:W-:Y:S02]  /*3250*/  F2FP.F16.E4M3.UNPACK_B R14, R24.H1 ;  /* 0x00000018ff0e723e */ /* 0x000fe400030006ff */
[----:B------:R-:W-:Y:S01]  /*3260*/  F2FP.SATFINITE.E4M3.F32.PACK_AB_MERGE_C R71, R56, R25, RZ ;  /* 0x000000193847723e */ /* 0x000fe200048070ff */
[-C--:B------:R-:W-:Y:S01]  /*3270*/  FFMA.FTZ R57, R9, R68.reuse, -R26 ;  /* 0x0000004409397223 */ /* 0x080fe2000001081a */
[----:B------:R-:W-:Y:S01]  /*3280*/  F2FP.F16.E4M3.UNPACK_B R9, R7.H1 ;  /* 0x00000007ff09723e */ /* 0x000fe200030006ff */
[----:B------:R-:W-:Y:S01]  /*3290*/  FFMA.FTZ R68, R8, R68, R15 ;  /* 0x0000004408447223 */ /* 0x000fe2000001000f */
[-C--:B------:R-:W-:Y:S01]  /*32a0*/  F2FP.F16.E4M3.UNPACK_B R25, R27.reuse.H1 ;  /* 0x0000001bff19723e */ /* 0x080fe200030006ff */
[----:B------:R-:W-:Y:S01]  /*32b0*/  HADD2.F32 R15, -RZ, R14.H1_H1 ;  /* 0x3000000eff0f7230 */ /* 0x000fe20000004100 */
[----:B------:R-:W-:Y:S01]  /*32c0*/  F2FP.F16.E4M3.UNPACK_B R8, R6.H1 ;  /* 0x00000006ff08723e */ /* 0x000fe200030006ff */
[----:B------:R-:W-:Y:S01]  /*32d0*/  HADD2.F32 R13, -RZ, R9.H1_H1 ;  /* 0x30000009ff0d7230 */ /* 0x000fe20000004100 */
[----:B------:R-:W-:Y:S01]  /*32e0*/  F2FP.F16.E4M3.UNPACK_B R27, R27 ;  /* 0x0000001bff1b723e */ /* 0x000fe200020006ff */
[----:B------:R-:W-:Y:S01]  /*32f0*/  HADD2.F32 R56, -RZ, R25.H1_H1 ;  /* 0x30000019ff387230 */ /* 0x000fe20000004100 */
[----:B------:R-:W-:Y:S01]  /*3300*/  F2FP.F16.E4M3.UNPACK_B R24, R24 ;  /* 0x00000018ff18723e */ /* 0x000fe200020006ff */
[----:B------:R-:W-:Y:S01]  /*3310*/  HADD2.F32 R12, -RZ, R9.H0_H0 ;  /* 0x20000009ff0c7230 */ /* 0x000fe20000004100 */
[----:B------:R-:W-:Y:S01]  /*3320*/  F2FP.F16.E4M3.UNPACK_B R7, R7 ;  /* 0x00000007ff07723e */ /* 0x000fe200020006ff */
[----:B------:R-:W-:-:S02]  /*3330*/  HADD2.F32 R9, -RZ, R8.H1_H1 ;  /* 0x30000008ff097230 */ /* 0x000fc40000004100 */
[-C--:B------:R-:W-:Y:S01]  /*3340*/  FMUL.FTZ R69, R13, R56.reuse ;  /* 0x000000380d457220 */ /* 0x080fe20000410000 */
[--C-:B------:R-:W-:Y:S02]  /*3350*/  HADD2.F32 R26, -RZ, R27.reuse.H1_H1 ;  /* 0x3000001bff1a7230 */ /* 0x100fe40000004100 */
[C---:B------:R-:W-:Y:S01]  /*3360*/  FMUL.FTZ R56, R12.reuse, R56 ;  /* 0x000000380c387220 */ /* 0x040fe20000410000 */
[----:B------:R-:W-:Y:S02]  /*3370*/  HADD2.F32 R8, -RZ, R8.H0_H0 ;  /* 0x20000008ff087230 */ /* 0x000fe40000004100 */
[----:B------:R-:W-:Y:S01]  /*3380*/  FFMA.FTZ R70, R12, R15, -R69 ;  /* 0x0000000f0c467223 */ /* 0x000fe20000010845 */
[----:B------:R-:W-:Y:S02]  /*3390*/  HADD2.F32 R12, -RZ, R24.H1_H1 ;  /* 0x30000018ff0c7230 */ /* 0x000fe40000004100 */
[----:B------:R-:W-:Y:S01]  /*33a0*/  FMUL.FTZ R69, R9, R26 ;  /* 0x0000001a09457220 */ /* 0x000fe20000410000 */
[----:B------:R-:W-:Y:S01]  /*33b0*/  F2FP.F16.E4M3.UNPACK_B R6, R6 ;  /* 0x00000006ff06723e */ /* 0x000fe200020006ff */
[----:B------:R-:W-:Y:S01]  /*33c0*/  FMUL.FTZ R26, R8, R26 ;  /* 0x0000001a081a7220 */ /* 0x000fe20000410000 */
[----:B------:R-:W-:-:S02]  /*33d0*/  HADD2.F32 R27, -RZ, R27.H0_H0 ;  /* 0x2000001bff1b7230 */ /* 0x000fc40000004100 */
[-C--:B------:R-:W-:Y:S01]  /*33e0*/  FFMA.FTZ R69, R8, R12.reuse, -R69 ;  /* 0x0000000c08457223 */ /* 0x080fe20000010845 */
[--C-:B------:R-:W-:Y:S02]  /*33f0*/  HADD2.F32 R8, -RZ, R7.reuse.H0_H0 ;  /* 0x20000007ff087230 */ /* 0x100fe40000004100 */
[----:B------:R-:W-:Y:S01]  /*3400*/  FFMA.FTZ R26, R9, R12, R26 ;  /* 0x0000000c091a7223 */ /* 0x000fe2000001001a */
[----:B------:R-:W-:Y:S02]  /*3410*/  HADD2.F32 R9, -RZ, R7.H1_H1 ;  /* 0x30000007ff097230 */ /* 0x000fe40000004100 */
[----:B------:R-:W-:Y:S01]  /*3420*/  FFMA.FTZ R15, R13, R15, R56 ;  /* 0x0000000f0d0f7223 */ /* 0x000fe20000010038 */
[--C-:B------:R-:W-:Y:S01]  /*3430*/  HADD2.F32 R7, -RZ, R6.reuse.H0_H0 ;  /* 0x20000006ff077230 */ /* 0x100fe20000004100 */
[----:B------:R-:W-:Y:S01]  /*3440*/  F2FP.SATFINITE.E4M3.F32.PACK_AB_MERGE_C R4, R68, R57, R71 ;  /* 0x000000394404723e */ /* 0x000fe20004807047 */
[----:B------:R-:W-:Y:S01]  /*3450*/  HADD2.F32 R6, -RZ, R6.H1_H1 ;  /* 0x30000006ff067230 */ /* 0x000fe20000004100 */
[----:B------:R-:W-:Y:S01]  /*3460*/  F2FP.SATFINITE.E4M3.F32.PACK_AB_MERGE_C R26, R26, R69, RZ ;  /* 0x000000451a1a723e */ /* 0x000fe200048070ff */
[----:B------:R-:W-:Y:S01]  /*3470*/  HADD2.F32 R25, -RZ, R25.H0_H0 ;  /* 0x20000019ff197230 */ /* 0x000fe20000004100 */
[----:B------:R-:W-:Y:S01]  /*3480*/  F2FP.SATFINITE.E4M3.F32.PACK_AB_MERGE_C R15, R15, R70, RZ ;  /* 0x000000460f0f723e */ /* 0x000fe200048070ff */
[----:B------:R-:W-:-:S02]  /*3490*/  HADD2.F32 R14, -RZ, R14.H0_H0 ;  /* 0x2000000eff0e7230 */ /* 0x000fc40000004100 */
[----:B------:R-:W-:Y:S01]  /*34a0*/  FMUL.FTZ R12, R6, R27 ;  /* 0x0000001b060c7220 */ /* 0x000fe20000410000 */
[----:B------:R-:W-:Y:S02]  /*34b0*/  HADD2.F32 R24, -RZ, R24.H0_H0 ;  /* 0x20000018ff187230 */ /* 0x000fe40000004100 */
[-C--:B------:R-:W-:Y:S01]  /*34c0*/  FMUL.FTZ R13, R9, R25.reuse ;  /* 0x00000019090d7220 */ /* 0x080fe20000410000 */
[C---:B------:R-:W-:Y:S01]  /*34d0*/  FMUL.FTZ R56, R8.reuse, R25 ;  /* 0x0000001908387220 */ /* 0x040fe20000410000 */
[----:B------:R-:W-:Y:S02]  /*34e0*/  FMUL.FTZ R27, R7, R27 ;  /* 0x0000001b071b7220 */ /* 0x000fe40000410000 */
[-C--:B------:R-:W-:Y:S01]  /*34f0*/  FFMA.FTZ R13, R8, R14.reuse, -R13 ;  /* 0x0000000e080d7223 */ /* 0x080fe2000001080d */
[----:B------:R-:W-:Y:S01]  /*3500*/  FFMA.FTZ R56, R9, R14, R56 ;  /* 0x0000000e09387223 */ /* 0x000fe20000010038 */
[-C--:B------:R-:W-:Y:S01]  /*3510*/  FFMA.FTZ R12, R7, R24.reuse, -R12 ;  /* 0x00000018070c7223 */ /* 0x080fe2000001080c */
[----:B------:R-:W-:-:S03]  /*3520*/  FFMA.FTZ R27, R6, R24, R27 ;  /* 0x00000018061b7223 */ /* 0x000fc6000001001b */
[----:B------:R-:W-:Y:S02]  /*3530*/  F2FP.SATFINITE.E4M3.F32.PACK_AB_MERGE_C R7, R56, R13, R15 ;  /* 0x0000000d3807723e */ /* 0x000fe4000480700f */
[----:B------:R-:W-:-:S07]  /*3540*/  F2FP.SATFINITE.E4M3.F32.PACK_AB_MERGE_C R6, R27, R12, R26 ;  /* 0x0000000c1b06723e */ /* 0x000fce000480701a */
.L_x_441:
[----:B------:R-:W-:Y:S05]  /*3550*/  BSYNC B1 ;  /* 0x0000000000017941 */ /* 0x000fea0003800000 */
.L_x_440:
[----:B--2---:R2:W-:Y:S01]  /*3560*/  ST.E.128 desc[UR40][R10.64], R4 ;  /* 0x000000040a007985 */ /* 0x0045e2000c101d28 */
[----:B------:R-:W-:Y:S05]  /*3570*/  BRA `(.L_x_435) ;  /* 0x0000001400347947 */ /* 0x000fea0003800000 */
.L_x_428:
[----:B------:R-:W0:Y:S01]  /*3580*/  S2R R8, SR_TID.X ;  /* 0x0000000000087919 */ /* 0x000e220000002100 */
[----:B------:R-:W-:Y:S01]  /*3590*/  IMAD R65, R2, -0xa0, R31 ;  /* 0xffffff6002417824 */ /* 0x000fe200078e021f */
[----:B------:R-:W2:Y:S04]  /*35a0*/  LDL R14, [R1+0x18] ;  /* 0x00001800010e7983 */ /* 0x000ea80000100800 */
[----:B------:R-:W-:Y:S01]  /*35b0*/  VIMNMX R65, R65, 0xa0, PT ;  /* 0x000000a041417848 */ /* 0x000fe20003fe0100 */
[----:B0-----:R-:W-:-:S05]  /*35c0*/  VIADD R8, R8, 0xffffff80 ;  /* 0xffffff8008087836 */ /* 0x001fca0000000000 */
[----:B------:R-:W-:-:S04]  /*35d0*/  LEA.HI R8, R8, R8, RZ, 0x1 ;  /* 0x0000000808087211 */ /* 0x000fc800078f08ff */
[----:B------:R-:W-:-:S04]  /*35e0*/  SHF.R.S32.HI R8, RZ, 0x1, R8 ;  /* 0x00000001ff087819 */ /* 0x000fc80000011408 */
[----:B------:R-:W-:-:S04]  /*35f0*/  ISETP.GE.AND P3, PT, R8, R65, PT ;  /* 0x000000410800720c */ /* 0x000fc80003f66270 */
[----:B------:R-:W-:-:S13]  /*3600*/  ISETP.GE.OR P4, PT, R16, R73, P3 ;  /* 0x000000491000720c */ /* 0x000fda0001f86670 */
[----:B------:R-:W0:Y:S02]  /*3610*/  @!P4 LDC.64 R8, c[0x0][0x3e8] ;  /* 0x0000fa00ff08cb82 */ /* 0x000e240000000a00 */
[----:B0-----:R-:W-:-:S04]  /*3620*/  @!P4 IADD3 R8, P5, P6, R32, R8, R6 ;  /* 0x000000082008c210 */ /* 0x001fc80007ebe006 */
[----:B------:R-:W-:Y:S02]  /*3630*/  @!P4 IADD3.X R9, R51, R9, R10, P5, P6 ;  /* 0x000000093309c210 */ /* 0x000fe40002fec40a */
[----:B------:R-:W0:Y:S01]  /*3640*/  @!P4 LDC.64 R10, c[0x0][0x400] ;  /* 0x00010000ff0acb82 */ /* 0x000e220000000a00 */
[----:B------:R-:W-:Y:S02]  /*3650*/  CS2R R6, SRZ ;  /* 0x0000000000067805 */ /* 0x000fe4000001ff00 */
[----:B------:R-:W-:Y:S02]  /*3660*/  CS2R R26, SRZ ;  /* 0x00000000001a7805 */ /* 0x000fe4000001ff00 */
[----:B------:R-:W-:Y:S02]  /*3670*/  CS2R R24, SRZ ;  /* 0x0000000000187805 */ /* 0x000fe4000001ff00 */
[----:B0-----:R-:W-:Y:S02]  /*3680*/  @!P4 IADD3 R10, P5, P6, R38, R10, R4 ;  /* 0x0000000a260ac210 */ /* 0x001fe40007ebe004 */
[----:B------:R-:W-:-:S02]  /*3690*/  CS2R R4, SRZ ;  /* 0x0000000000047805 */ /* 0x000fc4000001ff00 */
[----:B------:R-:W-:-:S04]  /*36a0*/  @!P4 IADD3.X R11, R53, R11, R12, P5, P6 ;  /* 0x0000000b350bc210 */ /* 0x000fc80002fec40c */
[----:B------:R-:W3:Y:S04]  /*36b0*/  @!P4 LDG.E.128 R4, desc[UR40][R8.64] ;  /* 0x000000280804c981 */ /* 0x000ee8000c1e1d00 */
[----:B------:R-:W4:Y:S01]  /*36c0*/  @!P4 LDG.E.128 R24, desc[UR40][R10.64] ;  /* 0x000000280a18c981 */ /* 0x000f22000c1e1d00 */
[----:B------:R-:W-:Y:S02]  /*36d0*/  ISETP.GE.AND P5, PT, R16, R73, PT ;  /* 0x000000491000720c */ /* 0x000fe40003fa6270 */
[----:B--2---:R-:W-:Y:S01]  /*36e0*/  ISETP.NE.AND P4, PT, R14, 0x3, PT ;  /* 0x000000030e00780c */ /* 0x004fe20003f85270 */
[----:B---3--:R-:W-:Y:S02]  /*36f0*/  IMAD.MOV.U32 R72, RZ, RZ, R6 ;  /* 0x000000ffff487224 */ /* 0x008fe400078e0006 */
[----:B------:R-:W-:-:S02]  /*3700*/  IMAD.MOV.U32 R73, RZ, RZ, R4 ;  /* 0x000000ffff497224 */ /* 0x000fc400078e0004 */
[----:B----4-:R-:W-:Y:S01]  /*3710*/  IMAD.MOV.U32 R70, RZ, RZ, R26 ;  /* 0x000000ffff467224 */ /* 0x010fe200078e001a */
[----:B------:R-:W-:-:S07]  /*3720*/  MOV R75, R24 ;  /* 0x00000018004b7202 */ /* 0x000fce0000000f00 */
[----:B------:R-:W-:Y:S05]  /*3730*/  @!P4 BRA `(.L_x_442) ;  /* 0x000000000004c947 */ /* 0x000fea0003800000 */
[----:B------:R-:W-:Y:S01]  /*3740*/  BPT.TRAP 0x1 ;  /* 0x000000040000795c */ /* 0x000fe20000300000 */
.L_x_442:
[----:B------:R-:W-:Y:S01]  /*3750*/  IMAD R66, R19, 0x8, R18 ;  /* 0x0000000813427824 */ /* 0x000fe200078e0212 */
[----:B------:R-:W-:Y:S01]  /*3760*/  SHF.L.U32 R67, R157, 0x1f, RZ ;  /* 0x0000001f9d437819 */ /* 0x000fe200000006ff */
[----:B------:R-:W-:Y:S03]  /*3770*/  BSSY B1, `(.L_x_443) ;  /* 0x0000003000017945 */ /* 0x000fe60003800000 */
[----:B------:R-:W0:Y:S02]  /*3780*/  SYNCS.PHASECHK.TRANS64.TRYWAIT P6, [R66+URZ+0x13290], R67 ;  /* 0x01329043420075a7 */ /* 0x000e2400080c017f */
[----:B0-----:R-:W-:Y:S05]  /*3790*/  @!P6 BRA `(.L_x_444) ;  /* 0x000001300040e947 */ /* 0x001fea0003800000 */
.L_x_659:
[----:B------:R-:W-:Y:S05]  /*37a0*/  BSYNC B1 ;  /* 0x0000000000017941 */ /* 0x000fea0003800000 */
.L_x_443:
[----:B------:R-:W-:-:S03]  /*37b0*/  UMOV UR4, 0xffffffff ;  /* 0xffffffff00047882 */ /* 0x000fc60000000000 */
[----:B------:R-:W-:Y:S05]  /*37c0*/  BRA.DIV UR4, `(.L_x_445) ;  /* 0x0000013204487947 */ /* 0x000fea000b800000 */
[----:B------:R1:W2:Y:S04]  /*37d0*/  SHFL.IDX PT, R69, R13, RZ, 0x1e1f ;  /* 0x001e1fff0d457589 */ /* 0x0002a800000e0000 */
[----:B------:R-:W3:Y:S02]  /*37e0*/  SHFL.IDX PT, R71, R71, RZ, 0x1e1f ;  /* 0x001e1fff47477589 */ /* 0x000ee400000e0000 */
.L_x_663:
[----:B------:R-:W4:Y:S02]  /*37f0*/  LDC R68, c[0x0][0x2f4] ;  /* 0x0000bd00ff447b82 */ /* 0x000f240000000800 */
[----:B----4-:R-:W-:-:S13]  /*3800*/  ISETP.GE.OR P3, PT, R16, R68, P3 ;  /* 0x000000441000720c */ /* 0x010fda0001f66670 */
[----:B------:R-:W-:Y:S05]  /*3810*/  @P3 BRA `(.L_x_435) ;  /* 0x00000010008c3947 */ /* 0x000fea0003800000 */
[----:B------:R-:W4:Y:S04]  /*3820*/  LDL R12, [R1+0x34] ;  /* 0x00003400010c7983 */ /* 0x000f280000100800 */
[----:B------:R-:W5:Y:S04]  /*3830*/  LDL R11, [R1+0x38] ;  /* 0x00003800010b7983 */ /* 0x000f680000100800 */
[----:B------:R-:W5:Y:S01]  /*3840*/  LDL R10, [R1+0x3c] ;  /* 0x00003c00010a7983 */ /* 0x000f620000100800 */
[----:B------:R-:W-:Y:S01]  /*3850*/  IMAD.IADD R8, R68, 0x1, -R47 ;  /* 0x0000000144087824 */ /* 0x000fe200078e0a2f */
[----:B---3--:R-:W-:Y:S01]  /*3860*/  IADD3 R56, P3, R54, R71, RZ ;  /* 0x0000004736387210 */ /* 0x008fe20007f7e0ff */
[----:B------:R-:W-:Y:S03]  /*3870*/  BSSY B1, `(.L_x_446) ;  /* 0x00000e0000017945 */ /* 0x000fe60003800000 */
[----:B------:R-:W-:-:S02]  /*3880*/  SEL R8, R47, R8, !P0 ;  /* 0x000000082f087207 */ /* 0x000fc40004000000 */
[----:B--2---:R-:W-:Y:S02]  /*3890*/  LEA.HI.X.SX32 R57, R54, R69, 0x1, P3 ;  /* 0x0000004536397211 */ /* 0x004fe400018f0eff */
[----:B------:R-:W-:-:S04]  /*38a0*/  SHF.R.S32.HI R9, RZ, 0x1f, R8 ;  /* 0x0000001fff097819 */ /* 0x000fc80000011408 */
[----:B------:R-:W-:-:S04]  /*38b0*/  LEA.HI R9, R9, R8, RZ, 0x5 ;  /* 0x0000000809097211 */ /* 0x000fc800078f28ff */
[----:B------:R-:W-:Y:S01]  /*38c0*/  SHF.R.S32.HI R8, RZ, 0x5, R9 ;  /* 0x00000005ff087819 */ /* 0x000fe20000011409 */
[----:B------:R-:W-:-:S03]  /*38d0*/  IMAD R9, R19, 0x2800, R58 ;  /* 0x0000280013097824 */ /* 0x000fc600078e023a */
[----:B------:R-:W-:Y:S01]  /*38e0*/  LEA.HI.SX32 R8, R3, R8, 0x1c ;  /* 0x0000000803087211 */ /* 0x000fe200078fe2ff */
[----:B------:R-:W-:-:S04]  /*38f0*/  IMAD.IADD R9, R18, 0x1, R9 ;  /* 0x0000000112097824 */ /* 0x000fc800078e0209 */
[----:B------:R-:W-:-:S05]  /*3900*/  IMAD.SHL.U32 R74, R8, 0x10, RZ ;  /* 0x00000010084a7824 */ /* 0x000fca00078e00ff */
[----:B----4-:R-:W-:-:S04]  /*3910*/  LOP3.LUT R8, R12, 0x30, R74, 0xf8, !PT ;  /* 0x000000300c087812 */ /* 0x010fc800078ef84a */
[----:B-----5:R-:W-:-:S05]  /*3920*/  LOP3.LUT R8, R8, R11, RZ, 0x3c, !PT ;  /* 0x0000000b08087212 */ /* 0x020fca00078e3cff */
[----:B------:R-:W-:-:S04]  /*3930*/  IMAD.IADD R8, R10, 0x1, R8 ;  /* 0x000000010a087824 */ /* 0x000fc800078e0208 */
[----:B------:R-:W-:-:S04]  /*3940*/  IMAD R11, R19, 0x2800, R8 ;  /* 0x00002800130b7824 */ /* 0x000fc800078e0208 */
[----:B------:R-:W-:Y:S02]  /*3950*/  IMAD.IADD R12, R18, 0x1, R11 ;  /* 0x00000001120c7824 */ /* 0x000fe400078e020b */
[----:B------:R-:W2:Y:S04]  /*3960*/  LDS.128 R8, [R9+0xe000] ;  /* 0x00e0000009087984 */ /* 0x000ea80000000c00 */
[----:B-1----:R-:W1:Y:S01]  /*3970*/  LDS.128 R12, [R12+0xe000] ;  /* 0x00e000000c0c7984 */ /* 0x002e620000000c00 */
[----:B------:R-:W-:Y:S05]  /*3980*/  @P5 BRA `(.L_x_447) ;  /* 0x0000000c00385947 */ /* 0x000fea0003800000 */
[--C-:B------:R-:W-:Y:S01]  /*3990*/  SHF.R.U32.HI R84, RZ, 0x8, R5.reuse ;  /* 0x00000008ff547819 */ /* 0x100fe20000011605 */
[----:B--2---:R-:W-:Y:S01]  /*39a0*/  IMAD.MOV.U32 R24, RZ, RZ, R8 ;  /* 0x000000ffff187224 */ /* 0x004fe200078e0008 */
[----:B------:R-:W-:Y:S02]  /*39b0*/  LOP3.LUT R4, R5, 0xff0000ff, RZ, 0xc0, !PT ;  /* 0xff0000ff05047812 */ /* 0x000fe400078ec0ff */
[----:B------:R-:W-:Y:S02]  /*39c0*/  SHF.R.U32.HI R83, RZ, 0x10, R5 ;  /* 0x00000010ff537819 */ /* 0x000fe40000011605 */
[----:B------:R-:W-:Y:S02]  /*39d0*/  SHF.R.U32.HI R80, RZ, 0x8, R7 ;  /* 0x00000008ff507819 */ /* 0x000fe40000011607 */
[----:B------:R-:W-:Y:S02]  /*39e0*/  SHF.L.U32 R5, R84, 0x8, RZ ;  /* 0x0000000854057819 */ /* 0x000fe400000006ff */
[----:B------:R-:W-:-:S02]  /*39f0*/  SHF.R.U32.HI R78, RZ, 0x8, R25 ;  /* 0x00000008ff4e7819 */ /* 0x000fc40000011619 */
[----:B------:R-:W-:Y:S02]  /*3a00*/  LOP3.LUT R6, R7, 0xff0000ff, RZ, 0xc0, !PT ;  /* 0xff0000ff07067812 */ /* 0x000fe400078ec0ff */
[----:B------:R-:W-:Y:S01]  /*3a10*/  SHF.R.U32.HI R79, RZ, 0x10, R7 ;  /* 0x00000010ff4f7819 */ /* 0x000fe20000011607 */
[----:B------:R-:W-:Y:S01]  /*3a20*/  IMAD.SHL.U32 R7, R80, 0x100, RZ ;  /* 0x0000010050077824 */ /* 0x000fe200078e00ff */
[----:B------:R-:W-:Y:S01]  /*3a30*/  LOP3.LUT R4, R4, 0xff00, R5, 0xf8, !PT ;  /* 0x0000ff0004047812 */ /* 0x000fe200078ef805 */
[----:B------:R-:W-:Y:S01]  /*3a40*/  IMAD.U32 R5, R83, 0x10000, RZ ;  /* 0x0001000053057824 */ /* 0x000fe200078e00ff */
[--C-:B------:R-:W-:Y:S02]  /*3a50*/  SHF.R.U32.HI R77, RZ, 0x8, R27.reuse ;  /* 0x00000008ff4d7819 */ /* 0x100fe4000001161b */
[----:B------:R-:W-:Y:S02]  /*3a60*/  LOP3.LUT R76, R27, 0xff0000ff, RZ, 0xc0, !PT ;  /* 0xff0000ff1b4c7812 */ /* 0x000fe400078ec0ff */
[----:B------:R-:W-:Y:S01]  /*3a70*/  SHF.R.U32.HI R81, RZ, 0x10, R27 ;  /* 0x00000010ff517819 */ /* 0x000fe2000001161b */
[----:B------:R-:W-:Y:S01]  /*3a80*/  IMAD.SHL.U32 R27, R78, 0x100, RZ ;  /* 0x000001004e1b7824 */ /* 0x000fe200078e00ff */
[----:B------:R-:W-:Y:S01]  /*3a90*/  LOP3.LUT R26, R25, 0xff0000ff, RZ, 0xc0, !PT ;  /* 0xff0000ff191a7812 */ /* 0x000fe200078ec0ff */
[----:B------:R-:W-:Y:S01]  /*3aa0*/  IMAD.SHL.U32 R77, R77, 0x100, RZ ;  /* 0x000001004d4d7824 */ /* 0x000fe200078e00ff */
[----:B------:R-:W-:Y:S01]  /*3ab0*/  SHF.R.U32.HI R82, RZ, 0x10, R25 ;  /* 0x00000010ff527819 */ /* 0x000fe20000011619 */
[----:B-1----:R-:W-:Y:S01]  /*3ac0*/  IMAD.MOV.U32 R25, RZ, RZ, R12 ;  /* 0x000000ffff197224 */ /* 0x002fe200078e000c */
[----:B------:R-:W-:Y:S01]  /*3ad0*/  LOP3.LUT R7, R6, 0xff00, R7, 0xf8, !PT ;  /* 0x0000ff0006077812 */ /* 0x000fe200078ef807 */
[----:B------:R-:W-:Y:S01]  /*3ae0*/  IMAD.U32 R81, R81, 0x10000, RZ ;  /* 0x0001000051517824 */ /* 0x000fe200078e00ff */
[----:B------:R-:W-:Y:S01]  /*3af0*/  LOP3.LUT R6, R4, 0xff0000, R5, 0xf8, !PT ;  /* 0x00ff000004067812 */ /* 0x000fe200078ef805 */
[----:B------:R-:W-:Y:S01]  /*3b00*/  IMAD.U32 R4, R79, 0x10000, RZ ;  /* 0x000100004f047824 */ /* 0x000fe200078e00ff */
[----:B------:R-:W-:-:S02]  /*3b10*/  LOP3.LUT R78, R26, 0xff00, R27, 0xf8, !PT ;  /* 0x0000ff001a4e7812 */ /* 0x000fc400078ef81b */
[----:B------:R-:W-:Y:S02]  /*3b20*/  F2FP.F16.E4M3.UNPACK_B R79, R75.H1 ;  /* 0x0000004bff4f723e */ /* 0x000fe400030006ff */
[----:B------:R-:W-:Y:S02]  /*3b30*/  F2FP.F16.E4M3.UNPACK_B R27, R25.H1 ;  /* 0x00000019ff1b723e */ /* 0x000fe400030006ff */
[----:B------:R-:W-:Y:S01]  /*3b40*/  F2FP.F16.E4M3.UNPACK_B R26, R24.H1 ;  /* 0x00000018ff1a723e */ /* 0x000fe200030006ff */
[----:B------:R-:W-:Y:S01]  /*3b50*/  HADD2.F32 R5, -RZ, R79.H0_H0 ;  /* 0x2000004fff057230 */ /* 0x000fe20000004100 */
[----:B------:R-:W-:Y:S01]  /*3b60*/  LOP3.LUT R80, R76, 0xff00, R77, 0xf8, !PT ;  /* 0x0000ff004c507812 */ /* 0x000fe200078ef84d */
[----:B------:R-:W-:Y:S01]  /*3b70*/  HADD2.F32 R12, -RZ, R27.H0_H0 ;  /* 0x2000001bff0c7230 */ /* 0x000fe20000004100 */
[----:B------:R-:W-:Y:S01]  /*3b80*/  F2FP.F16.E4M3.UNPACK_B R76, R73.H1 ;  /* 0x00000049ff4c723e */ /* 0x000fe200030006ff */
[----:B------:R-:W-:Y:S01]  /*3b90*/  HADD2.F32 R8, -RZ, R26.H0_H0 ;  /* 0x2000001aff087230 */ /* 0x000fe20000004100 */
[----:B------:R-:W-:Y:S01]  /*3ba0*/  LOP3.LUT R4, R7, 0xff0000, R4, 0xf8, !PT ;  /* 0x00ff000007047812 */ /* 0x000fe200078ef804 */
[----:B------:R-:W-:-:S02]  /*3bb0*/  IMAD.U32 R7, R82, 0x10000, RZ ;  /* 0x0001000052077824 */ /* 0x000fc400078e00ff */
[-C--:B------:R-:W-:Y:S01]  /*3bc0*/  FMUL.FTZ R83, R12, R5.reuse ;  /* 0x000000050c537220 */ /* 0x080fe20000410000 */
[----:B------:R-:W-:Y:S02]  /*3bd0*/  HADD2.F32 R77, -RZ, R76.H0_H0 ;  /* 0x2000004cff4d7230 */ /* 0x000fe40000004100 */
[----:B------:R-:W-:Y:S01]  /*3be0*/  FMUL.FTZ R85, R8, R5 ;  /* 0x0000000508557220 */ /* 0x000fe20000410000 */
[----:B------:R-:W-:Y:S01]  /*3bf0*/  LOP3.LUT R5, R80, 0xff0000, R81, 0xf8, !PT ;  /* 0x00ff000050057812 */ /* 0x000fe200078ef851 */
[----:B------:R-:W-:Y:S01]  /*3c00*/  HADD2.F32 R79, -RZ, R79.H1_H1 ;  /* 0x3000004fff4f7230 */ /* 0x000fe20000004100 */
[----:B------:R-:W-:Y:S01]  /*3c10*/  F2FP.F16.E4M3.UNPACK_B R80, R75 ;  /* 0x0000004bff50723e */ /* 0x000fe200020006ff */
[-C--:B------:R-:W-:Y:S01]  /*3c20*/  FFMA.FTZ R8, R8, R77.reuse, -R83 ;  /* 0x0000004d08087223 */ /* 0x080fe20000010853 */
[----:B------:R-:W-:Y:S01]  /*3c30*/  FFMA.FTZ R12, R12, R77, R85 ;  /* 0x0000004d0c0c7223 */ /* 0x000fe20000010055 */
[----:B------:R-:W-:Y:S01]  /*3c40*/  F2FP.F16.E4M3.UNPACK_B R77, R73 ;  /* 0x00000049ff4d723e */ /* 0x000fe200020006ff */
[----:B------:R-:W-:Y:S01]  /*3c50*/  HADD2.F32 R26, -RZ, R26.H1_H1 ;  /* 0x3000001aff1a7230 */ /* 0x000fe20000004100 */
[----:B------:R-:W-:Y:S01]  /*3c60*/  F2FP.F16.E4M3.UNPACK_B R75, R25 ;  /* 0x00000019ff4b723e */ /* 0x000fe200020006ff */
[----:B------:R-:W-:Y:S01]  /*3c70*/  HADD2.F32 R27, -RZ, R27.H1_H1 ;  /* 0x3000001bff1b7230 */ /* 0x000fe20000004100 */
[----:B------:R-:W-:Y:S01]  /*3c80*/  F2FP.F16.E4M3.UNPACK_B R73, R24 ;  /* 0x00000018ff49723e */ /* 0x000fe200020006ff */
[----:B------:R-:W-:Y:S01]  /*3c90*/  HADD2.F32 R81, -RZ, R80.H0_H0 ;  /* 0x20000050ff517230 */ /* 0x000fe20000004100 */
[----:B------:R-:W-:Y:S01]  /*3ca0*/  LOP3.LUT R7, R78, 0xff0000, R7, 0xf8, !PT ;  /* 0x00ff00004e077812 */ /* 0x000fe200078ef807 */
[----:B------:R-:W-:-:S02]  /*3cb0*/  HADD2.F32 R78, -RZ, R76.H1_H1 ;  /* 0x3000004cff4e7230 */ /* 0x000fc40000004100 */
[-C--:B------:R-:W-:Y:S01]  /*3cc0*/  FMUL.FTZ R82, R26, R79.reuse ;  /* 0x0000004f1a527220 */ /* 0x080fe20000410000 */
[----:B------:R-:W-:Y:S02]  /*3cd0*/  HADD2.F32 R76, -RZ, R75.H0_H0 ;  /* 0x2000004bff4c7230 */ /* 0x000fe40000004100 */
[C---:B------:R-:W-:Y:S01]  /*3ce0*/  FMUL.FTZ R25, R27.reuse, R79 ;  /* 0x0000004f1b197220 */ /* 0x040fe20000410000 */
[----:B------:R-:W-:Y:S02]  /*3cf0*/  HADD2.F32 R24, -RZ, R73.H0_H0 ;  /* 0x20000049ff187230 */ /* 0x000fe40000004100 */
[----:B------:R-:W-:Y:S01]  /*3d00*/  FFMA.FTZ R27, R27, R78, R82 ;  /* 0x0000004e1b1b7223 */ /* 0x000fe20000010052 */
[----:B------:R-:W-:Y:S02]  /*3d10*/  HADD2.F32 R79, -RZ, R77.H0_H0 ;  /* 0x2000004dff4f7230 */ /* 0x000fe40000004100 */
[----:B------:R-:W-:Y:S01]  /*3d20*/  FMUL.FTZ R83, R76, R81 ;  /* 0x000000514c537220 */ /* 0x000fe20000410000 */
[----:B------:R-:W-:-:S02]  /*3d30*/  HADD2.F32 R82, -RZ, R80.H1_H1 ;  /* 0x30000050ff527230 */ /* 0x000fc40000004100 */
[----:B------:R-:W-:Y:S01]  /*3d40*/  FMUL.FTZ R81, R24, R81 ;  /* 0x0000005118517220 */ /* 0x000fe20000410000 */
[----:B------:R-:W-:Y:S02]  /*3d50*/  HADD2.F32 R75, -RZ, R75.H1_H1 ;  /* 0x3000004bff4b7230 */ /* 0x000fe40000004100 */
[----:B------:R-:W-:Y:S01]  /*3d60*/  FFMA.FTZ R25, R26, R78, -R25 ;  /* 0x0000004e1a197223 */ /* 0x000fe20000010819 */
[----:B------:R-:W-:Y:S02]  /*3d70*/  HADD2.F32 R73, -RZ, R73.H1_H1 ;  /* 0x30000049ff497230 */ /* 0x000fe40000004100 */
[-C--:B------:R-:W-:Y:S01]  /*3d80*/  FFMA.FTZ R26, R76, R79.reuse, R81 ;  /* 0x0000004f4c1a7223 */ /* 0x080fe20000010051 */
[----:B------:R-:W-:Y:S02]  /*3d90*/  HADD2.F32 R80, -RZ, R77.H1_H1 ;  /* 0x3000004dff507230 */ /* 0x000fe40000004100 */
[----:B------:R-:W-:Y:S01]  /*3da0*/  FMUL.FTZ R76, R75, R82 ;  /* 0x000000524b4c7220 */ /* 0x000fe20000410000 */
[----:B------:R-:W-:Y:S01]  /*3db0*/  F2FP.F16.E4M3.UNPACK_B R77, R70.H1 ;  /* 0x00000046ff4d723e */ /* 0x000fe200030006ff */
[C---:B------:R-:W-:Y:S01]  /*3dc0*/  FMUL.FTZ R84, R73.reuse, R82 ;  /* 0x0000005249547220 */ /* 0x040fe20000410000 */
[----:B------:R-:W-:Y:S01]  /*3dd0*/  F2FP.F16.E4M3.UNPACK_B R78, R14.H1 ;  /* 0x0000000eff4e723e */ /* 0x000fe200030006ff */
[----:B------:R-:W-:Y:S01]  /*3de0*/  FFMA.FTZ R73, R73, R80, -R76 ;  /* 0x0000005049497223 */ /* 0x000fe2000001084c */
[----:B------:R-:W-:Y:S01]  /*3df0*/  FFMA.FTZ R24, R24, R79, -R83 ;  /* 0x0000004f18187223 */ /* 0x000fe20000010853 */
[----:B------:R-:W-:Y:S01]  /*3e00*/  F2FP.F16.E4M3.UNPACK_B R81, R72.H1 ;  /* 0x00000048ff51723e */ /* 0x000fe200030006ff */
[----:B------:R-:W-:Y:S01]  /*3e10*/  HADD2.F32 R82, -RZ, R77.H0_H0 ;  /* 0x2000004dff527230 */ /* 0x000fe20000004100 */
[----:B------:R-:W-:Y:S01]  /*3e20*/  F2FP.F16.E4M3.UNPACK_B R76, R10.H1 ;  /* 0x0000000aff4c723e */ /* 0x000fe200030006ff */
[----:B------:R-:W-:-:S02]  /*3e30*/  HADD2.F32 R79, -RZ, R78.H0_H0 ;  /* 0x2000004eff4f7230 */ /* 0x000fc40000004100 */
[----:B------:R-:W-:Y:S01]  /*3e40*/  FFMA.FTZ R75, R75, R80, R84 ;  /* 0x000000504b4b7223 */ /* 0x000fe20000010054 */
[----:B------:R-:W-:Y:S01]  /*3e50*/  HADD2.F32 R83, -RZ, R77.H1_H1 ;  /* 0x3000004dff537230 */ /* 0x000fe20000004100 */
[----:B------:R-:W-:Y:S01]  /*3e60*/  F2FP.F16.E4M3.UNPACK_B R10, R10 ;  /* 0x0000000aff0a723e */ /* 0x000fe200020006ff */
[----:B------:R-:W-:Y:S02]  /*3e70*/  HADD2.F32 R77, -RZ, R76.H0_H0 ;  /* 0x2000004cff4d7230 */ /* 0x000fe40000004100 */
[----:B------:R-:W-:Y:S01]  /*3e80*/  FMUL.FTZ R84, R79, R82 ;  /* 0x000000524f547220 */ /* 0x000fe20000410000 */
[----:B------:R-:W-:Y:S01]  /*3e90*/  HADD2.F32 R80, -RZ, R81.H0_H0 ;  /* 0x20000051ff507230 */ /* 0x000fe20000004100 */
[----:B------:R-:W-:Y:S01]  /*3ea0*/  F2FP.SATFINITE.E4M3.F32.PACK_AB_MERGE_C R8, R25, R8, RZ ;  /* 0x000000081908723e */ /* 0x000fe200048070ff */
[----:B------:R-:W-:Y:S02]  /*3eb0*/  HADD2.F32 R78, -RZ, R78.H1_H1 ;  /* 0x3000004eff4e7230 */ /* 0x000fe40000004100 */
[----:B------:R-:W-:Y:S01]  /*3ec0*/  FMUL.FTZ R82, R77, R82 ;  /* 0x000000524d527220 */ /* 0x000fe20000410000 */
[----:B------:R-:W-:-:S02]  /*3ed0*/  HADD2.F32 R76, -RZ, R76.H1_H1 ;  /* 0x3000004cff4c7230 */ /* 0x000fc40000004100 */
[----:B------:R-:W-:Y:S01]  /*3ee0*/  FFMA.FTZ R84, R77, R80, -R84 ;  /* 0x000000504d547223 */ /* 0x000fe20000010854 */
[----:B------:R-:W-:Y:S02]  /*3ef0*/  HADD2.F32 R81, -RZ, R81.H1_H1 ;  /* 0x30000051ff517230 */ /* 0x000fe40000004100 */
[-C--:B------:R-:W-:Y:S01]  /*3f00*/  FMUL.FTZ R85, R78, R83.reuse ;  /* 0x000000534e557220 */ /* 0x080fe20000410000 */
[----:B------:R-:W-:Y:S01]  /*3f10*/  F2FP.F16.E4M3.UNPACK_B R77, R70 ;  /* 0x00000046ff4d723e */ /* 0x000fe200020006ff */
[C---:B------:R-:W-:Y:S01]  /*3f20*/  FMUL.FTZ R83, R76.reuse, R83 ;  /* 0x000000534c537220 */ /* 0x040fe20000410000 */
[----:B------:R-:W-:Y:S01]  /*3f30*/  F2FP.F16.E4M3.UNPACK_B R70, R14 ;  /* 0x0000000eff46723e */ /* 0x000fe200020006ff */
[-C--:B------:R-:W-:Y:S01]  /*3f40*/  FFMA.FTZ R89, R76, R81.reuse, -R85 ;  /* 0x000000514c597223 */ /* 0x080fe20000010855 */
[----:B------:R-:W-:Y:S01]  /*3f50*/  F2FP.F16.E4M3.UNPACK_B R76, R72 ;  /* 0x00000048ff4c723e */ /* 0x000fe200020006ff */
[----:B------:R-:W-:Y:S01]  /*3f60*/  FFMA.FTZ R91, R78, R81, R83 ;  /* 0x000000514e5b7223 */ /* 0x000fe20000010053 */
[----:B------:R-:W-:-:S02]  /*3f70*/  HADD2.F32 R81, -RZ, R77.H0_H0 ;  /* 0x2000004dff517230 */ /* 0x000fc40000004100 */
[----:B------:R-:W-:Y:S01]  /*3f80*/  FFMA.FTZ R82, R79, R80, R82 ;  /* 0x000000504f527223 */ /* 0x000fe20000010052 */
[----:B------:R-:W-:Y:S01]  /*3f90*/  HADD2.F32 R72, -RZ, R70.H0_H0 ;  /* 0x20000046ff487230 */ /* 0x000fe20000004100 */
[----:B------:R-:W-:Y:S01]  /*3fa0*/  F2FP.SATFINITE.E4M3.F32.PACK_AB_MERGE_C R12, R27, R12, RZ ;  /* 0x0000000c1b0c723e */ /* 0x000fe200048070ff */
[----:B------:R-:W-:Y:S01]  /*3fb0*/  HADD2.F32 R83, -RZ, R77.H1_H1 ;  /* 0x3000004dff537230 */ /* 0x000fe20000004100 */
[----:B------:R-:W-:Y:S01]  /*3fc0*/  F2FP.F16.E4M3.UNPACK_B R27, R13 ;  /* 0x0000000dff1b723e */ /* 0x000fe200020006ff */
[----:B------:R-:W-:Y:S02]  /*3fd0*/  HADD2.F32 R14, -RZ, R10.H0_H0 ;  /* 0x2000000aff0e7230 */ /* 0x000fe40000004100 */
[----:B------:R-:W-:Y:S01]  /*3fe0*/  FMUL.FTZ R85, R72, R81 ;  /* 0x0000005148557220 */ /* 0x000fe20000410000 */
[----:B------:R-:W-:Y:S01]  /*3ff0*/  HADD2.F32 R70, -RZ, R70.H1_H1 ;  /* 0x30000046ff467230 */ /* 0x000fe20000004100 */
[----:B------:R-:W-:Y:S01]  /*4000*/  F2FP.F16.E4M3.UNPACK_B R25, R9 ;  /* 0x00000009ff19723e */ /* 0x000fe200020006ff */
[----:B------:R-:W-:-:S02]  /*4010*/  HADD2.F32 R10, -RZ, R10.H1_H1 ;  /* 0x3000000aff0a7230 */ /* 0x000fc40000004100 */
[----:B------:R-:W-:Y:S01]  /*4020*/  FMUL.FTZ R81, R14, R81 ;  /* 0x000000510e517220 */ /* 0x000fe20000410000 */
[--C-:B------:R-:W-:Y:S02]  /*4030*/  HADD2.F32 R77, -RZ, R76.reuse.H0_H0 ;  /* 0x2000004cff4d7230 */ /* 0x100fe40000004100 */
[-C--:B------:R-:W-:Y:S01]  /*4040*/  FMUL.FTZ R87, R70, R83.reuse ;  /* 0x0000005346577220 */ /* 0x080fe20000410000 */
[----:B------:R-:W-:Y:S02]  /*4050*/  HADD2.F32 R79, -RZ, R76.H1_H1 ;  /* 0x3000004cff4f7230 */ /* 0x000fe40000004100 */
[----:B------:R-:W-:Y:S01]  /*4060*/  FMUL.FTZ R83, R10, R83 ;  /* 0x000000530a537220 */ /* 0x000fe20000410000 */
[----:B------:R-:W-:Y:S01]  /*4070*/  F2FP.F16.E4M3.UNPACK_B R76, R7 ;  /* 0x00000007ff4c723e */ /* 0x000fe200020006ff */
[-C--:B------:R-:W-:Y:S01]  /*4080*/  FFMA.FTZ R85, R14, R77.reuse, -R85 ;  /* 0x0000004d0e557223 */ /* 0x080fe20000010855 */
[----:B------:R-:W-:Y:S01]  /*4090*/  FFMA.FTZ R14, R72, R77, R81 ;  /* 0x0000004d480e7223 */ /* 0x000fe20000010051 */
[----:B------:R-:W-:Y:S01]  /*40a0*/  FFMA.FTZ R83, R70, R79, R83 ;  /* 0x0000004f46537223 */ /* 0x000fe20000010053 */
[----:B------:R-:W-:Y:S01]  /*40b0*/  F2FP.SATFINITE.E4M3.F32.PACK_AB_MERGE_C R8, R73, R24, R8 ;  /* 0x000000184908723e */ /* 0x000fe20004807008 */
[----:B------:R-:W-:Y:S01]  /*40c0*/  HADD2.F32 R70, -RZ, R27.H0_H0 ;  /* 0x2000001bff467230 */ /* 0x000fe20000004100 */
[----:B------:R-:W-:Y:S01]  /*40d0*/  F2FP.F16.E4M3.UNPACK_B R73, R6 ;  /* 0x00000006ff49723e */ /* 0x000fe200020006ff */
[----:B------:R-:W-:-:S02]  /*40e0*/  HADD2.F32 R77, -RZ, R76.H0_H0 ;  /* 0x2000004cff4d7230 */ /* 0x000fc40000004100 */
[----:B------:R-:W-:Y:S01]  /*40f0*/  FFMA.FTZ R10, R10, R79, -R87 ;  /* 0x0000004f0a0a7223 */ /* 0x000fe20000010857 */
[----:B------:R-:W-:Y:S01]  /*4100*/  HADD2.F32 R24, -RZ, R25.H0_H0 ;  /* 0x20000019ff187230 */ /* 0x000fe20000004100 */
[----:B------:R-:W-:Y:S01]  /*4110*/  F2FP.SATFINITE.E4M3.F32.PACK_AB_MERGE_C R12, R75, R26, R12 ;  /* 0x0000001a4b0c723e */ /* 0x000fe2000480700c */
[----:B------:R-:W-:Y:S02]  /*4120*/  HADD2.F32 R72, -RZ, R27.H1_H1 ;  /* 0x3000001bff487230 */ /* 0x000fe40000004100 */
[-C--:B------:R-:W-:Y:S01]  /*4130*/  FMUL.FTZ R79, R70, R77.reuse ;  /* 0x0000004d464f7220 */ /* 0x080fe20000410000 */
[----:B------:R-:W-:Y:S02]  /*4140*/  HADD2.F32 R75, -RZ, R73.H0_H0 ;  /* 0x20000049ff4b7230 */ /* 0x000fe40000004100 */
[----:B------:R-:W-:Y:S01]  /*4150*/  FMUL.FTZ R27, R24, R77 ;  /* 0x0000004d181b7220 */ /* 0x000fe20000410000 */
[----:B------:R-:W-:Y:S01]  /*4160*/  HADD2.F32 R77, -RZ, R76.H1_H1 ;  /* 0x3000004cff4d7230 */ /* 0x000fe20000004100 */
[----:B------:R-:W-:Y:S01]  /*4170*/  F2FP.F16.E4M3.UNPACK_B R13, R13.H1 ;  /* 0x0000000dff0d723e */ /* 0x000fe200030006ff */
[----:B------:R-:W-:-:S02]  /*4180*/  HADD2.F32 R26, -RZ, R25.H1_H1 ;  /* 0x30000019ff1a7230 */ /* 0x000fc40000004100 */
[-C--:B------:R-:W-:Y:S01]  /*4190*/  FFMA.FTZ R24, R24, R75.reuse, -R79 ;  /* 0x0000004b18187223 */ /* 0x080fe2000001084f */
[----:B------:R-:W-:Y:S01]  /*41a0*/  FFMA.FTZ R25, R70, R75, R27 ;  /* 0x0000004b46197223 */ /* 0x000fe2000001001b */
[----:B------:R-:W-:Y:S02]  /*41b0*/  HADD2.F32 R73, -RZ, R73.H1_H1 ;  /* 0x30000049ff497230 */ /* 0x000fe40000004100 */
[----:B------:R-:W-:Y:S01]  /*41c0*/  FMUL.FTZ R75, R72, R77 ;  /* 0x0000004d484b7220 */ /* 0x000fe20000410000 */
[----:B------:R-:W-:Y:S01]  /*41d0*/  F2FP.F16.E4M3.UNPACK_B R27, R9.H1 ;  /* 0x00000009ff1b723e */ /* 0x000fe200030006ff */
[C---:B------:R-:W-:Y:S01]  /*41e0*/  FMUL.FTZ R77, R26.reuse, R77 ;  /* 0x0000004d1a4d7220 */ /* 0x040fe20000410000 */
[----:B------:R-:W-:Y:S02]  /*41f0*/  HADD2.F32 R70, -RZ, R13.H0_H0 ;  /* 0x2000000dff467230 */ /* 0x000fe40000004100 */
[----:B------:R-:W-:Y:S01]  /*4200*/  FFMA.FTZ R9, R26, R73, -R75 ;  /* 0x000000491a097223 */ /* 0x000fe2000001084b */
[----:B------:R-:W-:Y:S01]  /*4210*/  F2FP.F16.E4M3.UNPACK_B R75, R7.H1 ;  /* 0x00000007ff4b723e */ /* 0x000fe200030006ff */
[----:B------:R-:W-:Y:S01]  /*4220*/  FFMA.FTZ R26, R72, R73, R77 ;  /* 0x00000049481a7223 */ /* 0x000fe2000001004d */
[----:B------:R-:W-:Y:S01]  /*4230*/  HADD2.F32 R7, -RZ, R27.H0_H0 ;  /* 0x2000001bff077230 */ /* 0x000fe20000004100 */
[----:B------:R-:W-:Y:S01]  /*4240*/  F2FP.F16.E4M3.UNPACK_B R6, R6.H1 ;  /* 0x00000006ff06723e */ /* 0x000fe200030006ff */
[----:B------:R-:W-:Y:S01]  /*4250*/  HADD2.F32 R72, -RZ, R13.H1_H1 ;  /* 0x3000000dff487230 */ /* 0x000fe20000004100 */
[----:B------:R-:W-:Y:S01]  /*4260*/  F2FP.SATFINITE.E4M3.F32.PACK_AB_MERGE_C R82, R91, R82, RZ ;  /* 0x000000525b52723e */ /* 0x000fe200048070ff */
[--C-:B------:R-:W-:Y:S01]  /*4270*/  HADD2.F32 R73, -RZ, R75.reuse.H0_H0 ;  /* 0x2000004bff497230 */ /* 0x100fe20000004100 */
[----:B------:R-:W-:Y:S01]  /*4280*/  F2FP.F16.E4M3.UNPACK_B R79, R5.H1 ;  /* 0x00000005ff4f723e */ /* 0x000fe200030006ff */
[----:B------:R-:W-:Y:S01]  /*4290*/  HADD2.F32 R75, -RZ, R75.H1_H1 ;  /* 0x3000004bff4b7230 */ /* 0x000fe20000004100 */
[----:B------:R-:W-:Y:S01]  /*42a0*/  F2FP.SATFINITE.E4M3.F32.PACK_AB_MERGE_C R14, R83, R14, R82 ;  /* 0x0000000e530e723e */ /* 0x000fe20004807052 */
[----:B------:R-:W-:-:S02]  /*42b0*/  HADD2.F32 R13, -RZ, R6.H0_H0 ;  /* 0x20000006ff0d7230 */ /* 0x000fc40000004100 */
[-C--:B------:R-:W-:Y:S01]  /*42c0*/  FMUL.FTZ R76, R70, R73.reuse ;  /* 0x00000049464c7220 */ /* 0x080fe20000410000 */
[C---:B------:R-:W-:Y:S01]  /*42d0*/  FMUL.FTZ R77, R7.reuse, R73 ;  /* 0x00000049074d7220 */ /* 0x040fe20000410000 */
[----:B------:R-:W-:Y:S02]  /*42e0*/  HADD2.F32 R27, -RZ, R27.H1_H1 ;  /* 0x3000001bff1b7230 */ /* 0x000fe40000004100 */
[----:B------:R-:W-:Y:S01]  /*42f0*/  FMUL.FTZ R78, R72, R75 ;  /* 0x0000004b484e7220 */ /* 0x000fe20000410000 */
[----:B------:R-:W-:Y:S02]  /*4300*/  HADD2.F32 R73, -RZ, R6.H1_H1 ;  /* 0x30000006ff497230 */ /* 0x000fe40000004100 */
[-C--:B------:R-:W-:Y:S01]  /*4310*/  FFMA.FTZ R6, R7, R13.reuse, -R76 ;  /* 0x0000000d07067223 */ /* 0x080fe2000001084c */
[----:B------:R-:W-:Y:S01]  /*4320*/  FFMA.FTZ R7, R70, R13, R77 ;  /* 0x0000000d46077223 */ /* 0x000fe2000001004d */
[C---:B------:R-:W-:Y:S01]  /*4330*/  FMUL.FTZ R75, R27.reuse, R75 ;  /* 0x0000004b1b4b7220 */ /* 0x040fe20000410000 */
[----:B------:R-:W-:Y:S01]  /*4340*/  F2FP.F16.E4M3.UNPACK_B R70, R15 ;  /* 0x0000000fff46723e */ /* 0x000fe200020006ff */
[----:B------:R-:W-:Y:S01]  /*4350*/  FFMA.FTZ R83, R27, R73, -R78 ;  /* 0x000000491b537223 */ /* 0x000fe2000001084e */
[----:B------:R-:W-:Y:S01]  /*4360*/  F2FP.F16.E4M3.UNPACK_B R78, R5 ;  /* 0x00000005ff4e723e */ /* 0x000fe200020006ff */
[----:B------:R-:W-:Y:S01]  /*4370*/  FFMA.FTZ R82, R72, R73, R75 ;  /* 0x0000004948527223 */ /* 0x000fe2000001004b */
[----:B------:R-:W-:Y:S01]  /*4380*/  F2FP.F16.E4M3.UNPACK_B R13, R11 ;  /* 0x0000000bff0d723e */ /* 0x000fe200020006ff */
[----:B------:R-:W-:Y:S01]  /*4390*/  HADD2.F32 R73, -RZ, R70.H0_H0 ;  /* 0x20000046ff497230 */ /* 0x000fe20000004100 */
[----:B------:R-:W-:Y:S01]  /*43a0*/  F2FP.F16.E4M3.UNPACK_B R72, R15.H1 ;  /* 0x0000000fff48723e */ /* 0x000fe200030006ff */
[----:B------:R-:W-:Y:S01]  /*43b0*/  HADD2.F32 R80, -RZ, R78.H0_H0 ;  /* 0x2000004eff507230 */ /* 0x000fe20000004100 */
[----:B------:R-:W-:Y:S01]  /*43c0*/  F2FP.SATFINITE.E4M3.F32.PACK_AB_MERGE_C R84, R89, R84, RZ ;  /* 0x000000545954723e */ /* 0x000fe200048070ff */
[----:B------:R-:W-:Y:S01]  /*43d0*/  HADD2.F32 R15, -RZ, R13.H0_H0 ;  /* 0x2000000dff0f7230 */ /* 0x000fe20000004100 */
[----:B------:R-:W-:Y:S01]  /*43e0*/  F2FP.F16.E4M3.UNPACK_B R11, R11.H1 ;  /* 0x0000000bff0b723e */ /* 0x000fe200030006ff */
[--C-:B------:R-:W-:Y:S01]  /*43f0*/  HADD2.F32 R81, -RZ, R79.reuse.H0_H0 ;  /* 0x2000004fff517230 */ /* 0x100fe20000004100 */
[-C--:B------:R-:W-:Y:S01]  /*4400*/  F2FP.F16.E4M3.UNPACK_B R5, R4.reuse ;  /* 0x00000004ff05723e */ /* 0x080fe200020006ff */
[----:B------:R-:W-:Y:S01]  /*4410*/  HADD2.F32 R79, -RZ, R79.H1_H1 ;  /* 0x3000004fff4f7230 */ /* 0x000fe20000004100 */
[----:B------:R-:W-:Y:S01]  /*4420*/  F2FP.F16.E4M3.UNPACK_B R75, R4.H1 ;  /* 0x00000004ff4b723e */ /* 0x000fe200030006ff */
[----:B------:R-:W-:Y:S01]  /*4430*/  HADD2.F32 R4, -RZ, R72.H0_H0 ;  /* 0x20000048ff047230 */ /* 0x000fe20000004100 */
[----:B------:R-:W-:Y:S01]  /*4440*/  F2FP.SATFINITE.E4M3.F32.PACK_AB_MERGE_C R10, R10, R85, R84 ;  /* 0x000000550a0a723e */ /* 0x000fe20004807054 */
[----:B------:R-:W-:-:S02]  /*4450*/  HADD2.F32 R27, -RZ, R11.H0_H0 ;  /* 0x2000000bff1b7230 */ /* 0x000fc40000004100 */
[-C--:B------:R-:W-:Y:S01]  /*4460*/  FMUL.FTZ R84, R73, R80.reuse ;  /* 0x0000005049547220 */ /* 0x080fe20000410000 */
[----:B------:R-:W-:Y:S02]  /*4470*/  HADD2.F32 R76, -RZ, R5.H0_H0 ;  /* 0x20000005ff4c7230 */ /* 0x000fe40000004100 */
[----:B------:R-:W-:Y:S01]  /*4480*/  FMUL.FTZ R80, R15, R80 ;  /* 0x000000500f507220 */ /* 0x000fe20000410000 */
[----:B------:R-:W-:Y:S02]  /*4490*/  HADD2.F32 R72, -RZ, R72.H1_H1 ;  /* 0x30000048ff487230 */ /* 0x000fe40000004100 */
[-C--:B------:R-:W-:Y:S01]  /*44a0*/  FMUL.FTZ R86, R4, R81.reuse ;  /* 0x0000005104567220 */ /* 0x080fe20000410000 */
[----:B------:R-:W-:Y:S02]  /*44b0*/  HADD2.F32 R11, -RZ, R11.H1_H1 ;  /* 0x3000000bff0b7230 */ /* 0x000fe40000004100 */
[----:B------:R-:W-:Y:S01]  /*44c0*/  FMUL.FTZ R81, R27, R81 ;  /* 0x000000511b517220 */ /* 0x000fe20000410000 */
[----:B------:R-:W-:-:S02]  /*44d0*/  HADD2.F32 R77, -RZ, R75.H0_H0 ;  /* 0x2000004bff4d7230 */ /* 0x000fc40000004100 */
[-C--:B------:R-:W-:Y:S01]  /*44e0*/  FFMA.FTZ R84, R15, R76.reuse, -R84 ;  /* 0x0000004c0f547223 */ /* 0x080fe20000010854 */
[----:B------:R-:W-:Y:S01]  /*44f0*/  FFMA.FTZ R80, R73, R76, R80 ;  /* 0x0000004c49507223 */ /* 0x000fe20000010050 */
[----:B------:R-:W-:Y:S02]  /*4500*/  HADD2.F32 R70, -RZ, R70.H1_H1 ;  /* 0x30000046ff467230 */ /* 0x000fe40000004100 */
[-C--:B------:R-:W-:Y:S01]  /*4510*/  FMUL.FTZ R76, R72, R79.reuse ;  /* 0x0000004f484c7220 */ /* 0x080fe20000410000 */
[----:B------:R-:W-:Y:S02]  /*4520*/  HADD2.F32 R78, -RZ, R78.H1_H1 ;  /* 0x3000004eff4e7230 */ /* 0x000fe40000004100 */
[----:B------:R-:W-:Y:S01]  /*4530*/  FMUL.FTZ R79, R11, R79 ;  /* 0x0000004f0b4f7220 */ /* 0x000fe20000410000 */
[----:B------:R-:W-:Y:S02]  /*4540*/  HADD2.F32 R75, -RZ, R75.H1_H1 ;  /* 0x3000004bff4b7230 */ /* 0x000fe40000004100 */
[----:B------:R-:W-:Y:S01]  /*4550*/  FFMA.FTZ R81, R4, R77, R81 ;  /* 0x0000004d04517223 */ /* 0x000fe20000010051 */
[----:B------:R-:W-:-:S02]  /*4560*/  HADD2.F32 R13, -RZ, R13.H1_H1 ;  /* 0x3000000dff0d7230 */ /* 0x000fc40000004100 */
[----:B------:R-:W-:Y:S01]  /*4570*/  FFMA.FTZ R86, R27, R77, -R86 ;  /* 0x0000004d1b567223 */ /* 0x000fe20000010856 */
[----:B------:R-:W-:Y:S02]  /*4580*/  HADD2.F32 R5, -RZ, R5.H1_H1 ;  /* 0x30000005ff057230 */ /* 0x000fe40000004100 */
[-C--:B------:R-:W-:Y:S01]  /*4590*/  FMUL.FTZ R4, R70, R78.reuse ;  /* 0x0000004e46047220 */ /* 0x080fe20000410000 */
[-C--:B------:R-:W-:Y:S01]  /*45a0*/  FFMA.FTZ R11, R11, R75.reuse, -R76 ;  /* 0x0000004b0b0b7223 */ /* 0x080fe2000001084c */
[C---:B------:R-:W-:Y:S01]  /*45b0*/  FMUL.FTZ R15, R13.reuse, R78 ;  /* 0x0000004e0d0f7220 */ /* 0x040fe20000410000 */
[----:B------:R-:W-:Y:S01]  /*45c0*/  FFMA.FTZ R72, R72, R75, R79 ;  /* 0x0000004b48487223 */ /* 0x000fe2000001004f */
[-C--:B------:R-:W-:Y:S01]  /*45d0*/  FFMA.FTZ R13, R13, R5.reuse, -R4 ;  /* 0x000000050d0d7223 */ /* 0x080fe20000010804 */
[----:B------:R-:W-:Y:S01]  /*45e0*/  F2FP.SATFINITE.E4M3.F32.PACK_AB_MERGE_C R6, R83, R6, RZ ;  /* 0x000000065306723e */ /* 0x000fe200048070ff */
[----:B------:R-:W-:Y:S01]  /*45f0*/  FFMA.FTZ R15, R70, R5, R15 ;  /* 0x00000005460f7223 */ /* 0x000fe2000001000f */
[----:B------:R-:W-:-:S02]  /*4600*/  F2FP.SATFINITE.E4M3.F32.PACK_AB_MERGE_C R11, R11, R86, RZ ;  /* 0x000000560b0b723e */ /* 0x000fc400048070ff */
[----:B------:R-:W-:Y:S02]  /*4610*/  F2FP.SATFINITE.E4M3.F32.PACK_AB_MERGE_C R7, R82, R7, RZ ;  /* 0x000000075207723e */ /* 0x000fe400048070ff */
[----:B------:R-:W-:Y:S02]  /*4620*/  F2FP.SATFINITE.E4M3.F32.PACK_AB_MERGE_C R72, R72, R81, RZ ;  /* 0x000000514848723e */ /* 0x000fe400048070ff */
[----:B------:R-:W-:Y:S02]  /*4630*/  F2FP.SATFINITE.E4M3.F32.PACK_AB_MERGE_C R11, R13, R84, R11 ;  /* 0x000000540d0b723e */ /* 0x000fe4000480700b */
[----:B------:R-:W-:Y:S02]  /*4640*/  F2FP.SATFINITE.E4M3.F32.PACK_AB_MERGE_C R9, R9, R24, R6 ;  /* 0x000000180909723e */ /* 0x000fe40004807006 */
[----:B------:R-:W-:Y:S02]  /*4650*/  F2FP.SATFINITE.E4M3.F32.PACK_AB_MERGE_C R13, R26, R25, R7 ;  /* 0x000000191a0d723e */ /* 0x000fe40004807007 */
[----:B------:R-:W-:-:S07]  /*4660*/  F2FP.SATFINITE.E4M3.F32.PACK_AB_MERGE_C R15, R15, R80, R72 ;  /* 0x000000500f0f723e */ /* 0x000fce0004807048 */
.L_x_447:
[----:B------:R-:W-:Y:S05]  /*4670*/  BSYNC B1 ;  /* 0x0000000000017941 */ /* 0x000fea0003800000 */
.L_x_446:
[----:B--2---:R2:W-:Y:S01]  /*4680*/  ST.E.128 desc[UR40][R56.64], R8 ;  /* 0x0000000838007985 */ /* 0x0045e2000c101d28 */
[----:B------:R-:W-:-:S13]  /*4690*/  ISETP.GE.AND P3, PT, R74, R68, PT ;  /* 0x000000444a00720c */ /* 0x000fda0003f66270 */
[----:B------:R-:W-:Y:S05]  /*46a0*/  @P3 BRA `(.L_x_435) ;  /* 0x0000000000e83947 */ /* 0x000fea0003800000 */
[----:B------:R-:W-:-:S04]  /*46b0*/  IADD3 R4, P3, R71, R74, RZ ;  /* 0x0000004a47047210 */ /* 0x000fc80007f7e0ff */
[----:B------:R-:W-:-:S05]  /*46c0*/  LEA.HI.X.SX32 R5, R74, R69, 0x1, P3 ;  /* 0x000000454a057211 */ /* 0x000fca00018f0eff */
[----:B-1----:R1:W-:Y:S01]  /*46d0*/  ST.E.128 desc[UR40][R4.64], R12 ;  /* 0x0000000c04007985 */ /* 0x0023e2000c101d28 */
[----:B------:R-:W-:Y:S05]  /*46e0*/  BRA `(.L_x_435) ;  /* 0x0000000000d87947 */ /* 0x000fea0003800000 */
.L_x_427:
[----:B------:R-:W2:Y:S02]  /*46f0*/  LDL R4, [R1+0x18] ;  /* 0x0000180001047983 */ /* 0x000ea40000100800 */
[----:B--2---:R-:W-:-:S13]  /*4700*/  ISETP.NE.AND P4, PT, R4, 0x3, PT ;  /* 0x000000030400780c */ /* 0x004fda0003f85270 */
[----:B------:R-:W-:Y:S05]  /*4710*/  @!P4 BRA `(.L_x_448) ;  /* 0x000000000004c947 */ /* 0x000fea0003800000 */
[----:B------:R-:W-:Y:S01]  /*4720*/  BPT.TRAP 0x1 ;  /* 0x000000040000795c */ /* 0x000fe20000300000 */
.L_x_448:
[----:B------:R-:W-:Y:S01]  /*4730*/  IMAD R66, R19, 0x8, R18 ;  /* 0x0000000813427824 */ /* 0x000fe200078e0212 */
[----:B------:R-:W-:Y:S01]  /*4740*/  SHF.L.U32 R67, R157, 0x1f, RZ ;  /* 0x0000001f9d437819 */ /* 0x000fe200000006ff */
[----:B------:R-:W-:Y:S01]  /*4750*/  BSSY B1, `(.L_x_449) ;  /* 0x0000004000017945 */ /* 0x000fe20003800000 */
[----:B------:R-:W-:Y:S02]  /*4760*/  SHF.R.S32.HI R63, RZ, 0x1f, R61 ;  /* 0x0000001fff3f7819 */ /* 0x000fe4000001143d */
[----:B------:R-:W0:Y:S02]  /*4770*/  SYNCS.PHASECHK.TRANS64.TRYWAIT P3, [R66+URZ+0x13290], R67 ;  /* 0x01329043420075a7 */ /* 0x000e24000806017f */
[----:B0-----:R-:W-:Y:S05]  /*4780*/  @!P3 BRA `(.L_x_450) ;  /* 0x0000012000a0b947 */ /* 0x001fea0003800000 */
.L_x_664:
[----:B------:R-:W-:Y:S05]  /*4790*/  BSYNC B1 ;  /* 0x0000000000017941 */ /* 0x000fea0003800000 */
.L_x_449:
[----:B------:R-:W2:Y:S01]  /*47a0*/  LDL R10, [R1+0x8] ;  /* 0x00000800010a7983 */ /* 0x000ea20000100800 */
[----:B------:R-:W-:Y:S01]  /*47b0*/  ULDC.64 UR4, c[0x0][0x300] ;  /* 0x0000c00000047ab9 */ /* 0x000fe20000000a00 */
[----:B-----5:R-:W-:Y:S01]  /*47c0*/  SHF.R.S32.HI R64, RZ, 0x1f, R60 ;  /* 0x0000001fff407819 */ /* 0x020fe2000001143c */
[----:B------:R-:W-:Y:S01]  /*47d0*/  IMAD R6, R63, UR4, RZ ;  /* 0x000000043f067c24 */ /* 0x000fe2000f8e02ff */
[----:B------:R-:W1:Y:S01]  /*47e0*/  S2R R8, SR_TID.X ;  /* 0x0000000000087919 */ /* 0x000e620000002100 */
[----:B------:R-:W-:Y:S01]  /*47f0*/  IMAD.WIDE.U32 R4, R61, UR4, RZ ;  /* 0x000000043d047c25 */ /* 0x000fe2000f8e00ff */
[----:B------:R-:W-:-:S03]  /*4800*/  ULDC.64 UR6, c[0x0][0x2e8] ;  /* 0x0000ba0000067ab9 */ /* 0x000fc60000000a00 */
[----:B------:R-:W-:Y:S01]  /*4810*/  IMAD R7, R61, UR5, R6 ;  /* 0x000000053d077c24 */ /* 0x000fe2000f8e0206 */
[----:B------:R-:W-:Y:S01]  /*4820*/  ULDC.64 UR4, c[0x0][0x310] ;  /* 0x0000c40000047ab9 */ /* 0x000fe20000000a00 */
[----:B------:R-:W-:Y:S02]  /*4830*/  IMAD R65, R2, -0xa0, R31 ;  /* 0xffffff6002417824 */ /* 0x000fe400078e021f */
[----:B------:R-:W-:Y:S01]  /*4840*/  IMAD R9, R64, UR4, RZ ;  /* 0x0000000440097c24 */ /* 0x000fe2000f8e02ff */
[----:B------:R-:W-:Y:S02]  /*4850*/  IADD3 R5, R5, R7, RZ ;  /* 0x0000000705057210 */ /* 0x000fe40007ffe0ff */
[----:B------:R-:W-:Y:S01]  /*4860*/  VIMNMX R65, R65, 0xa0, PT ;  /* 0x000000a041417848 */ /* 0x000fe20003fe0100 */
[C---:B------:R-:W-:Y:S02]  /*4870*/  IMAD R9, R60.reuse, UR5, R9 ;  /* 0x000000053c097c24 */ /* 0x040fe4000f8e0209 */
[----:B------:R-:W-:Y:S01]  /*4880*/  IMAD.WIDE.U32 R4, R60, UR4, R4 ;  /* 0x000000043c047c25 */ /* 0x000fe2000f8e0004 */
[----:B------:R-:W-:-:S03]  /*4890*/  ULDC.64 UR4, c[0x0][0x308] ;  /* 0x0000c20000047ab9 */ /* 0x000fc60000000a00 */
[----:B------:R-:W-:Y:S02]  /*48a0*/  IMAD.IADD R5, R5, 0x1, R9 ;  /* 0x0000000105057824 */ /* 0x000fe400078e0209 */
[----:B------:R-:W-:Y:S02]  /*48b0*/  IMAD R6, R44, UR4, RZ ;  /* 0x000000042c067c24 */ /* 0x000fe4000f8e02ff */
[----:B-1----:R-:W-:-:S05]  /*48c0*/  VIADD R8, R8, 0xffffff80 ;  /* 0xffffff8008087836 */ /* 0x002fca0000000000 */
[----:B------:R-:W-:-:S04]  /*48d0*/  LEA.HI R8, R8, R8, RZ, 0x1 ;  /* 0x0000000808087211 */ /* 0x000fc800078f08ff */
[----:B------:R-:W-:Y:S01]  /*48e0*/  SHF.R.S32.HI R8, RZ, 0x1, R8 ;  /* 0x00000001ff087819 */ /* 0x000fe20000011408 */
[----:B--2---:R-:W-:Y:S01]  /*48f0*/  IMAD.WIDE.U32 R4, R10, UR4, R4 ;  /* 0x000000040a047c25 */ /* 0x004fe2000f8e0004 */
[----:B------:R-:W-:-:S03]  /*4900*/  UMOV UR4, 0xffffffff ;  /* 0xffffffff00047882 */ /* 0x000fc60000000000 */
[----:B------:R-:W-:Y:S01]  /*4910*/  IMAD R13, R10, UR5, R6 ;  /* 0x000000050a0d7c24 */ /* 0x000fe2000f8e0206 */
[----:B------:R-:W-:-:S04]  /*4920*/  IADD3 R4, P3, R4, UR6, RZ ;  /* 0x0000000604047c10 */ /* 0x000fc8000ff7e0ff */
[----:B------:R-:W-:Y:S02]  /*4930*/  IADD3.X R13, R5, UR7, R13, P3, !PT ;  /* 0x00000007050d7c10 */ /* 0x000fe40009ffe40d */
[----:B------:R-:W-:Y:S01]  /*4940*/  ISETP.GT.AND P3, PT, R65, R8, PT ;  /* 0x000000084100720c */ /* 0x000fe20003f64270 */
[----:B------:R-:W-:-:S12]  /*4950*/  BRA.DIV UR4, `(.L_x_451) ;  /* 0x0000012204407947 */ /* 0x000fd8000b800000 */
[----:B------:R1:W2:Y:S04]  /*4960*/  SHFL.IDX PT, R5, R13, RZ, 0x1e1f ;  /* 0x001e1fff0d057589 */ /* 0x0002a800000e0000 */
[----:B------:R1:W3:Y:S02]  /*4970*/  SHFL.IDX PT, R14, R4, RZ, 0x1e1f ;  /* 0x001e1fff040e7589 */ /* 0x0002e400000e0000 */
.L_x_668:
[----:B------:R-:W-:Y:S05]  /*4980*/  @!P3 BRA `(.L_x_435) ;  /* 0x000000000030b947 */ /* 0x000fea0003800000 */
[----:B-1----:R-:W4:Y:S01]  /*4990*/  LDL R4, [R1+0x20] ;  /* 0x0000200001047983 */ /* 0x002f220000100800 */
[----:B------:R-:W-:Y:S02]  /*49a0*/  ULDC UR4, c[0x0][0x2f4] ;  /* 0x0000bd0000047ab9 */ /* 0x000fe40000000800 */
[----:B------:R-:W-:-:S13]  /*49b0*/  ISETP.GE.AND P3, PT, R16, UR4, PT ;  /* 0x0000000410007c0c */ /* 0x000fda000bf66270 */
[----:B---3--:R-:W-:-:S05]  /*49c0*/  @!P3 IADD3 R10, P5, R16, R14, RZ ;  /* 0x0000000e100ab210 */ /* 0x008fca0007fbe0ff */
[----:B--2---:R-:W-:Y:S01]  /*49d0*/  @!P3 IMAD.X R11, R5, 0x1, R17, P5 ;  /* 0x00000001050bb824 */ /* 0x004fe200028e0611 */
[----:B------:R-:W-:-:S13]  /*49e0*/  ISETP.GE.AND P5, PT, R156, UR4, PT ;  /* 0x000000049c007c0c */ /* 0x000fda000bfa6270 */
[----:B------:R-:W-:-:S05]  /*49f0*/  @!P5 IADD3 R8, P6, R156, R14, RZ ;  /* 0x0000000e9c08d210 */ /* 0x000fca0007fde0ff */
[----:B----4-:R-:W-:Y:S02]  /*4a00*/  @!P5 IMAD.X R9, R5, 0x1, R4, P6 ;  /* 0x000000010509d824 */ /* 0x010fe400030e0604 */
[----:B------:R-:W1:Y:S04]  /*4a10*/  @!P3 LDS.128 R4, [R62+0xe000] ;  /* 0x00e000003e04b984 */ /* 0x000e680000000c00 */
[----:B-1----:R-:W-:Y:S04]  /*4a20*/  @!P3 ST.E.128 desc[UR40][R10.64], R4 ;  /* 0x000000040a00b985 */ /* 0x002fe8000c101d28 */
[----:B------:R-:W1:Y:S04]  /*4a30*/  @!P5 LDS.128 R4, [R59+0xe000] ;  /* 0x00e000003b04d984 */ /* 0x000e680000000c00 */
[----:B-1----:R4:W-:Y:S02]  /*4a40*/  @!P5 ST.E.128 desc[UR40][R8.64], R4 ;  /* 0x000000040800d985 */ /* 0x0029e4000c101d28 */
.L_x_435:
[----:B------:R-:W-:Y:S05]  /*4a50*/  BSYNC B0 ;  /* 0x0000000000007941 */ /* 0x000fea0003800000 */
.L_x_426:
[----:B-12-4-:R-:W1:Y:S01]  /*4a60*/  S2R R4, SR_TID.X ;  /* 0x0000000000047919 */ /* 0x016e620000002100 */
[----:B------:R-:W-:Y:S01]  /*4a70*/  @!PT LDS RZ, [RZ] ;  /* 0x00000000fffff984 */ /* 0x000fe20000000800 */
[----:B------:R-:W-:Y:S01]  /*4a80*/  @!PT LDS RZ, [RZ] ;  /* 0x00000000fffff984 */ /* 0x000fe20000000800 */
[----:B------:R-:W-:Y:S01]  /*4a90*/  @!PT LDS RZ, [RZ] ;  /* 0x00000000fffff984 */ /* 0x000fe20000000800 */
[----:B------:R-:W-:Y:S01]  /*4aa0*/  @!PT LDS RZ, [RZ] ;  /* 0x00000000fffff984 */ /* 0x000fe20000000800 */
[----:B------:R2:W-:Y:S06]  /*4ab0*/  MEMBAR.ALL.CTA ;  /* 0x0000000000007992 */ /* 0x0005ec0000008000 */
[----:B--2---:R-:W2:Y:S01]  /*4ac0*/  FENCE.VIEW.ASYNC.S ;  /* 0x00000000000073c6 */ /* 0x004ea20000000000 */
[----:B------:R-:W-:Y:S05]  /*4ad0*/  WARPSYNC.ALL ;  /* 0x0000000000007948 */ /* 0x000fea0003800000 */
[----:B------:R-:W-:Y:S01]  /*4ae0*/  BSSY B0, `(.L_x_452) ;  /* 0x0000008000007945 */ /* 0x000fe20003800000 */
[----:B--2---:R2:W-:Y:S01]  /*4af0*/  BAR.SYNC.DEFER_BLOCKING R45, 0x80 ;  /* 0x0002002d0000751d */ /* 0x0045e20000010000 */
[----:B-1----:R-:W-:-:S13]  /*4b00*/  LOP3.LUT P3, RZ, R4, 0x7f, RZ, 0xc0, !PT ;  /* 0x0000007f04ff7812 */ /* 0x002fda000786c0ff */
[----:B------:R-:W-:-:S05]  /*4b10*/  @!P3 VIADD R4, R66, 0x132a0 ;  /* 0x000132a04204b836 */ /* 0x000fca0000000000 */
[----:B------:R-:W-:-:S04]  /*4b20*/  @!P3 PRMT R4, RZ, 0x654, R4 ;  /* 0x00000654ff04b816 */ /* 0x000fc80000000004 */
[----:B------:R2:W-:Y:S01]  /*4b30*/  @!P3 SYNCS.ARRIVE.TRANS64.RED.A1T0 RZ, [R4+URZ], RZ ;  /* 0x000000ff04ffb9a7 */ /* 0x0005e2000810043f */
[----:B------:R-:W-:Y:S05]  /*4b40*/  @!P4 BRA `(.L_x_453) ;  /* 0x000000000004c947 */ /* 0x000fea0003800000 */
[----:B------:R-:W-:Y:S01]  /*4b50*/  BPT.TRAP 0x1 ;  /* 0x000000040000795c */ /* 0x000fe20000300000 */
.L_x_453:
[----:B------:R-:W-:Y:S05]  /*4b60*/  BSYNC B0 ;  /* 0x0000000000007941 */ /* 0x000fea0003800000 */
.L_x_452:
[----:B------:R-:W1:Y:S01]  /*4b70*/  SYNCS.PHASECHK.TRANS64.TRYWAIT P4, [R66+URZ+0x132b0], R67 ;  /* 0x0132b043420075a7 */ /* 0x000e62000808017f */
[----:B------:R-:W-:Y:S04]  /*4b80*/  BSSY B0, `(.L_x_454) ;  /* 0x0000002000007945 */ /* 0x000fe80003800000 */
[----:B-1----:R-:W-:Y:S05]  /*4b90*/  @!P4 BRA `(.L_x_455) ;  /* 0x0000011c00f4c947 */ /* 0x002fea0003800000 */
.L_x_669:
[----:B------:R-:W-:Y:S05]  /*4ba0*/  BSYNC B0 ;  /* 0x0000000000007941 */ /* 0x000fea0003800000 */
.L_x_454:
[----:B------:R-:W4:Y:S01]  /*4bb0*/  LDL R9, [R1+0x8] ;  /* 0x0000080001097983 */ /* 0x000f220000100800 */
[----:B------:R-:W-:Y:S01]  /*4bc0*/  ULDC.64 UR4, c[0x0][0x328] ;  /* 0x0000ca0000047ab9 */ /* 0x000fe20000000a00 */
[----:B------:R-:W-:Y:S01]  /*4bd0*/  ULDC.64 UR6, c[0x0][0x318] ;  /* 0x0000c60000067ab9 */ /* 0x000fe20000000a00 */
[----:B------:R-:W-:Y:S01]  /*4be0*/  IMAD R6, R63, UR4, RZ ;  /* 0x000000043f067c24 */ /* 0x000fe2000f8e02ff */
[----:B------:R-:W5:Y:S01]  /*4bf0*/  S2R R8, SR_TID.X ;  /* 0x0000000000087919 */ /* 0x000f620000002100 */
[C---:B--2---:R-:W-:Y:S01]  /*4c00*/  IMAD.WIDE.U32 R4, R61.reuse, UR4, RZ ;  /* 0x000000043d047c25 */ /* 0x044fe2000f8e00ff */
[----:B------:R-:W-:Y:S03]  /*4c10*/  BSSY B0, `(.L_x_456) ;  /* 0x0000021000007945 */ /* 0x000fe60003800000 */
[----:B------:R-:W-:Y:S01]  /*4c20*/  IMAD R61, R61, UR5, R6 ;  /* 0x000000053d3d7c24 */ /* 0x000fe2000f8e0206 */
[----:B------:R-:W-:-:S02]  /*4c30*/  ULDC.64 UR4, c[0x0][0x338] ;  /* 0x0000ce0000047ab9 */ /* 0x000fc40000000a00 */
[----:B------:R-:W-:Y:S02]  /*4c40*/  IMAD R7, R64, UR4, RZ ;  /* 0x0000000440077c24 */ /* 0x000fe4000f8e02ff */
[----:B------:R-:W-:Y:S02]  /*4c50*/  IMAD.IADD R5, R5, 0x1, R61 ;  /* 0x0000000105057824 */ /* 0x000fe400078e023d */
[C---:B------:R-:W-:Y:S02]  /*4c60*/  IMAD R7, R60.reuse, UR5, R7 ;  /* 0x000000053c077c24 */ /* 0x040fe4000f8e0207 */
[----:B------:R-:W-:Y:S01]  /*4c70*/  IMAD.WIDE.U32 R4, R60, UR4, R4 ;  /* 0x000000043c047c25 */ /* 0x000fe2000f8e0004 */
[----:B------:R-:W-:-:S03]  /*4c80*/  ULDC.64 UR4, c[0x0][0x330] ;  /* 0x0000cc0000047ab9 */ /* 0x000fc60000000a00 */
[----:B------:R-:W-:Y:S02]  /*4c90*/  IMAD.IADD R5, R5, 0x1, R7 ;  /* 0x0000000105057824 */ /* 0x000fe400078e0207 */
[----:B------:R-:W-:Y:S02]  /*4ca0*/  IMAD R6, R44, UR4, RZ ;  /* 0x000000042c067c24 */ /* 0x000fe4000f8e02ff */
[----:B-----5:R-:W-:-:S05]  /*4cb0*/  VIADD R8, R8, 0xffffff80 ;  /* 0xffffff8008087836 */ /* 0x020fca0000000000 */
[----:B------:R-:W-:-:S04]  /*4cc0*/  LEA.HI R8, R8, R8, RZ, 0x1 ;  /* 0x0000000808087211 */ /* 0x000fc800078f08ff */
[----:B------:R-:W-:Y:S01]  /*4cd0*/  SHF.R.S32.HI R8, RZ, 0x1, R8 ;  /* 0x00000001ff087819 */ /* 0x000fe20000011408 */
[----:B----4-:R-:W-:-:S04]  /*4ce0*/  IMAD.WIDE.U32 R4, R9, UR4, R4 ;  /* 0x0000000409047c25 */ /* 0x010fc8000f8e0004 */
[----:B------:R-:W-:Y:S01]  /*4cf0*/  IMAD R7, R9, UR5, R6 ;  /* 0x0000000509077c24 */ /* 0x000fe2000f8e0206 */
[----:B------:R-:W-:-:S04]  /*4d00*/  IADD3 R4, P4, R4, UR6, RZ ;  /* 0x0000000604047c10 */ /* 0x000fc8000ff9e0ff */
[----:B------:R-:W-:Y:S01]  /*4d10*/  IADD3.X R5, R5, UR7, R7, P4, !PT ;  /* 0x0000000705057c10 */ /* 0x000fe2000a7fe407 */
[----:B------:R2:W4:Y:S01]  /*4d20*/  SHFL.IDX PT, R9, R4, RZ, 0x1e1f ;  /* 0x001e1fff04097589 */ /* 0x00052200000e0000 */
[----:B------:R-:W-:-:S04]  /*4d30*/  ISETP.GT.AND P4, PT, R65, R8, PT ;  /* 0x000000084100720c */ /* 0x000fc80003f84270 */
[----:B------:R-:W0:Y:S09]  /*4d40*/  SHFL.IDX PT, R5, R5, RZ, 0x1e1f ;  /* 0x001e1fff05057589 */ /* 0x000e3200000e0000 */
[----:B--2---:R-:W-:Y:S05]  /*4d50*/  @!P4 BRA `(.L_x_457) ;  /* 0x000000000030c947 */ /* 0x004fea0003800000 */
[----:B------:R-:W2:Y:S01]  /*4d60*/  LDL R12, [R1+0x20] ;  /* 0x00002000010c7983 */ /* 0x000ea20000100800 */
[----:B------:R-:W-:Y:S02]  /*4d70*/  ULDC UR4, c[0x0][0x2f4] ;  /* 0x0000bd0000047ab9 */ /* 0x000fe40000000800 */
[----:B------:R-:W-:-:S13]  /*4d80*/  ISETP.GE.AND P4, PT, R16, UR4, PT ;  /* 0x0000000410007c0c */ /* 0x000fda000bf86270 */
[----:B----4-:R-:W-:-:S04]  /*4d90*/  @!P4 IADD3 R10, P5, R16, R9, RZ ;  /* 0x00000009100ac210 */ /* 0x010fc80007fbe0ff */
[----:B0-----:R-:W-:Y:S02]  /*4da0*/  @!P4 IADD3.X R11, R5, R17, RZ, P5, !PT ;  /* 0x00000011050bc210 */ /* 0x001fe40002ffe4ff */
[----:B------:R-:W-:-:S13]  /*4db0*/  ISETP.GE.AND P5, PT, R156, UR4, PT ;  /* 0x000000049c007c0c */ /* 0x000fda000bfa6270 */
[----:B------:R-:W-:-:S05]  /*4dc0*/  @!P5 IADD3 R8, P6, R156, R9, RZ ;  /* 0x000000099c08d210 */ /* 0x000fca0007fde0ff */
[----:B--2---:R-:W-:Y:S02]  /*4dd0*/  @!P5 IMAD.X R9, R5, 0x1, R12, P6 ;  /* 0x000000010509d824 */ /* 0x004fe400030e060c */
[----:B------:R-:W0:Y:S04]  /*4de0*/  @!P4 LDS.128 R4, [R62+0x6000] ;  /* 0x006000003e04c984 */ /* 0x000e280000000c00 */
[----:B0-----:R-:W-:Y:S04]  /*4df0*/  @!P4 ST.E.128 desc[UR40][R10.64], R4 ;  /* 0x000000040a00c985 */ /* 0x001fe8000c101d28 */
[----:B------:R-:W0:Y:S04]  /*4e00*/  @!P5 LDS.128 R4, [R59+0x6000] ;  /* 0x006000003b04d984 */ /* 0x000e280000000c00 */
[----:B0-----:R2:W-:Y:S02]  /*4e10*/  @!P5 ST.E.128 desc[UR40][R8.64], R4 ;  /* 0x000000040800d985 */ /* 0x0015e4000c101d28 */
.L_x_457:
[----:B------:R-:W-:Y:S05]  /*4e20*/  BSYNC B0 ;  /* 0x0000000000007941 */ /* 0x000fea0003800000 */
.L_x_456:
[----:B------:R-:W-:Y:S01]  /*4e30*/  @!PT LDS RZ, [RZ] ;  /* 0x00000000fffff984 */ /* 0x000fe20000000800 */
[----:B------:R-:W-:Y:S01]  /*4e40*/  @!PT LDS RZ, [RZ] ;  /* 0x00000000fffff984 */ /* 0x000fe20000000800 */
[----:B------:R-:W-:Y:S01]  /*4e50*/  @!PT LDS RZ, [RZ] ;  /* 0x00000000fffff984 */ /* 0x000fe20000000800 */
[----:B------:R-:W-:Y:S01]  /*4e60*/  @!PT LDS RZ, [RZ] ;  /* 0x00000000fffff984 */ /* 0x000fe20000000800 */
[----:B------:R5:W-:Y:S06]  /*4e70*/  MEMBAR.ALL.CTA ;  /* 0x0000000000007992 */ /* 0x000bec0000008000 */
[----:B-----5:R-:W5:Y:S01]  /*4e80*/  FENCE.VIEW.ASYNC.S ;  /* 0x00000000000073c6 */ /* 0x020f620000000000 */
[----:B------:R-:W-:Y:S02]  /*4e90*/  VIADD R19, R19, 0x1 ;  /* 0x0000000113137836 */ /* 0x000fe40000000000 */
[----:B01----:R-:W-:Y:S01]  /*4ea0*/  @!P3 VIADD R66, R66, 0x132c0 ;  /* 0x000132c04242b836 */ /* 0x003fe20000000000 */
[----:B-----5:R0:W-:Y:S02]  /*4eb0*/  BAR.SYNC.DEFER_BLOCKING R45, 0x80 ;  /* 0x0002002d0000751d */ /* 0x0201e40000010000 */
[----:B------:R-:W-:-:S02]  /*4ec0*/  ISETP.NE.AND P4, PT, R19, 0x2, PT ;  /* 0x000000021300780c */ /* 0x000fc40003f85270 */
[----:B------:R-:W-:Y:S02]  /*4ed0*/  @!P3 PRMT R66, RZ, 0x654, R66 ;  /* 0x00000654ff42b816 */ /* 0x000fe40000000042 */
[----:B--2---:R-:W-:Y:S02]  /*4ee0*/  SEL R4, RZ, 0x1, P4 ;  /* 0x00000001ff047807 */ /* 0x004fe40002000000 */
[----:B------:R-:W-:Y:S02]  /*4ef0*/  SEL R19, R19, RZ, P4 ;  /* 0x000000ff13137207 */ /* 0x000fe40002000000 */
[----:B------:R-:W-:Y:S01]  /*4f00*/  LOP3.LUT R157, R157, R4, RZ, 0x3c, !PT ;  /* 0x000000049d9d7212 */ /* 0x000fe200078e3cff */
[----:B------:R0:W-:Y:S01]  /*4f10*/  @!P3 SYNCS.ARRIVE.TRANS64.RED.A1T0 RZ, [R66+URZ], RZ ;  /* 0x000000ff42ffb9a7 */ /* 0x0001e2000810043f */
[----:B------:R-:W-:Y:S01]  /*4f20*/  PLOP3.LUT P3, PT, PT, PT, PT, 0x8, 0x0 ;  /* 0x000000000000781c */ /* 0x000fe20003f6e170 */
[----:B------:R-:W-:-:S12]  /*4f30*/  @P2 BRA `(.L_x_458) ;  /* 0xffffffd000042947 */ /* 0x000fd8000383ffff */
.L_x_421:
[----:B------:R-:W-:Y:S04]  /*4f40*/  BSSY B0, `(.L_x_459) ;  /* 0x0000004000007945 */ /* 0x000fe80003800000 */
[----:B------:R-:W-:Y:S05]  /*4f50*/  @P3 BRA `(.L_x_460) ;  /* 0x0000000000083947 */ /* 0x000fea0003800000 */
[----:B------:R-:W1:Y:S02]  /*4f60*/  FENCE.VIEW.ASYNC.G ;  /* 0x00000000000073c6 */ /* 0x000e640000000100 */
[----:B-1----:R-:W-:Y:S06]  /*4f70*/  BAR.ARV 0xc, 0x200 ;  /* 0x0308000000007b1d */ /* 0x002fec0000002000 */
.L_x_460:
[----:B------:R-:W-:Y:S05]  /*4f80*/  BSYNC B0 ;  /* 0x0000000000007941 */ /* 0x000fea0003800000 */
.L_x_459:
[----:B------:R-:W3:Y:S01]  /*4f90*/  LDL R0, [R1+0x8] ;  /* 0x0000080001007983 */ /* 0x000ee20000100800 */
[----:B------:R-:W-:Y:S01]  /*4fa0*/  ULDC.64 UR4, c[0x0][0x990] ;  /* 0x0002640000047ab9 */ /* 0x000fe20000000a00 */
[----:B------:R-:W-:Y:S02]  /*4fb0*/  ULDC.64 UR6, c[0x0][0x998] ;  /* 0x0002660000067ab9 */ /* 0x000fe40000000a00 */
[----:B------:R-:W2:Y:S04]  /*4fc0*/  LDL R2, [R1+0x5c] ;  /* 0x00005c0001027983 */ /* 0x000ea80000100800 */
[----:B------:R-:W2:Y:S01]  /*4fd0*/  LDL R5, [R1+0x40] ;  /* 0x0000400001057983 */ /* 0x000ea20000100800 */
[----:B------:R-:W-:Y:S02]  /*4fe0*/  ISETP.NE.U32.AND P0, PT, RZ, UR4, PT ;  /* 0x00000004ff007c0c */ /* 0x000fe4000bf05070 */
[----:B------:R-:W-:-:S02]  /*4ff0*/  ISETP.NE.U32.AND P1, PT, RZ, UR6, PT ;  /* 0x00000006ff007c0c */ /* 0x000fc4000bf25070 */
[----:B------:R-:W-:Y:S02]  /*5000*/  ISETP.NE.AND.EX P0, PT, RZ, UR5, PT, P0 ;  /* 0x00000005ff007c0c */ /* 0x000fe4000bf05300 */
[----:B------:R-:W-:-:S11]  /*5010*/  ISETP.NE.AND.EX P1, PT, RZ, UR7, PT, P1 ;  /* 0x00000007ff007c0c */ /* 0x000fd6000bf25310 */
[----:B------:R-:W2:Y:S08]  /*5020*/  @P0 LDC.64 R6, c[0x0][0x9a8] ;  /* 0x00026a00ff060b82 */ /* 0x000eb00000000a00 */
[----:B----4-:R-:W1:Y:S08]  /*5030*/  @P1 LDC.64 R8, c[0x0][0x9b8] ;  /* 0x00026e00ff081b82 */ /* 0x010e700000000a00 */
[----:B------:R-:W4:Y:S08]  /*5040*/  @P0 LDC.64 R10, c[0x0][0x9b0] ;  /* 0x00026c00ff0a0b82 */ /* 0x000f300000000a00 */
[----:B------:R-:W0:Y:S01]  /*5050*/  @P1 LDC.64 R12, c[0x0][0x9c0] ;  /* 0x00027000ff0c1b82 */ /* 0x000e220000000a00 */
[----:B---3--:R-:W-:-:S02]  /*5060*/  IMAD.MOV.U32 R14, RZ, RZ, R0 ;  /* 0x000000ffff0e7224 */ /* 0x008fc400078e0000 */
[----:B--2---:R-:W-:-:S03]  /*5070*/  @P0 IMAD R0, R2, R6, RZ ;  /* 0x0000000602000224 */ /* 0x004fc600078e02ff */
[----:B------:R-:W-:Y:S01]  /*5080*/  @P0 SHF.R.S32.HI R15, RZ, 0x1f, R14 ;  /* 0x0000001fff0f0819 */ /* 0x000fe2000001140e */
[----:B-1----:R-:W-:Y:S02]  /*5090*/  @P1 IMAD R4, R2, R8, RZ ;  /* 0x0000000802041224 */ /* 0x002fe400078e02ff */
[C---:B------:R-:W-:Y:S02]  /*50a0*/  @P0 IMAD R7, R5.reuse, R7, R0 ;  /* 0x0000000705070224 */ /* 0x040fe400078e0200 */
[----:B------:R-:W-:-:S04]  /*50b0*/  @P0 IMAD.WIDE.U32 R2, R5, R6, RZ ;  /* 0x0000000605020225 */ /* 0x000fc800078e00ff */
[----:B------:R-:W-:Y:S01]  /*50c0*/  @P0 IMAD.IADD R3, R3, 0x1, R7 ;  /* 0x0000000103030824 */ /* 0x000fe200078e0207 */
[----:B------:R-:W-:Y:S01]  /*50d0*/  @P1 SHF.R.S32.HI R7, RZ, 0x1f, R14 ;  /* 0x0000001fff071819 */ /* 0x000fe2000001140e */
[C---:B------:R-:W-:Y:S02]  /*50e0*/  @P1 IMAD R9, R5.reuse, R9, R4 ;  /* 0x0000000905091224 */ /* 0x040fe400078e0204 */
[----:B------:R-:W-:-:S04]  /*50f0*/  @P1 IMAD.WIDE.U32 R4, R5, R8, RZ ;  /* 0x0000000805041225 */ /* 0x000fc800078e00ff */
[----:B----4-:R-:W-:Y:S02]  /*5100*/  @P0 IMAD R0, R15, R10, RZ ;  /* 0x0000000a0f000224 */ /* 0x010fe400078e02ff */
[----:B0-----:R-:W-:Y:S02]  /*5110*/  @P1 IMAD R6, R7, R12, RZ ;  /* 0x0000000c07061224 */ /* 0x001fe400078e02ff */
[----:B------:R-:W-:Y:S02]  /*5120*/  @P1 IMAD.IADD R5, R5, 0x1, R9 ;  /* 0x0000000105051824 */ /* 0x000fe400078e0209 */
[C---:B------:R-:W-:Y:S02]  /*5130*/  @P0 IMAD R9, R14.reuse, R11, R0 ;  /* 0x0000000b0e090224 */ /* 0x040fe400078e0200 */
[----:B------:R-:W-:-:S04]  /*5140*/  @P0 IMAD.WIDE.U32 R2, R14, R10, R2 ;  /* 0x0000000a0e020225 */ /* 0x000fc800078e0002 */
[C---:B------:R-:W-:Y:S02]  /*5150*/  @P1 IMAD R11, R14.reuse, R13, R6 ;  /* 0x0000000d0e0b1224 */ /* 0x040fe400078e0206 */
[----:B------:R-:W-:Y:S01]  /*5160*/  @P1 IMAD.WIDE.U32 R6, R14, R12, R4 ;  /* 0x0000000c0e061225 */ /* 0x000fe200078e0004 */
[----:B------:R-:W-:Y:S01]  /*5170*/  @P0 LEA R4, P2, R2, UR4, 0x2 ;  /* 0x0000000402040c11 */ /* 0x000fe2000f8410ff */
[----:B------:R-:W-:Y:S02]  /*5180*/  ULDC UR4, c[0x0][0x988] ;  /* 0x0002620000047ab9 */ /* 0x000fe40000000800 */
[----:B------:R-:W-:Y:S01]  /*5190*/  @P0 IMAD.IADD R5, R3, 0x1, R9 ;  /* 0x0000000103050824 */ /* 0x000fe200078e0209 */
[----:B------:R-:W-:Y:S01]  /*51a0*/  @P1 LEA R8, P3, R6, UR6, 0x2 ;  /* 0x0000000606081c11 */ /* 0x000fe2000f8610ff */
[----:B------:R-:W-:Y:S02]  /*51b0*/  @P1 IMAD.IADD R3, R7, 0x1, R11 ;  /* 0x0000000107031824 */ /* 0x000fe400078e020b */
[----:B------:R-:W-:Y:S01]  /*51c0*/  IMAD.MOV.U32 R0, RZ, RZ, 0x3f800000 ;  /* 0x3f800000ff007424 */ /* 0x000fe200078e00ff */
[----:B------:R-:W-:-:S02]  /*51d0*/  @P0 LEA.HI.X R5, R2, UR5, R5, 0x2, P2 ;  /* 0x0000000502050c11 */ /* 0x000fc400090f1405 */
[----:B------:R-:W-:Y:S02]  /*51e0*/  @P1 LEA.HI.X R9, R6, UR7, R3, 0x2, P3 ;  /* 0x0000000706091c11 */ /* 0x000fe400098f1403 */
[----:B------:R-:W-:-:S03]  /*51f0*/  MOV R3, 0x3f800000 ;  /* 0x3f80000000037802 */ /* 0x000fc60000000f00 */
[----:B------:R0:W2:Y:S04]  /*5200*/  @P1 LDG.E R0, desc[UR40][R8.64] ;  /* 0x0000002808001981 */ /* 0x0000a8000c1e1900 */
[----:B------:R-:W2:Y:S01]  /*5210*/  @P0 LDG.E R3, desc[UR40][R4.64] ;  /* 0x0000002804030981 */ /* 0x000ea2000c1e1900 */
[----:B------:R-:W-:Y:S02]  /*5220*/  ISETP.GE.AND P1, PT, R40, 0x1, PT ;  /* 0x000000012800780c */ /* 0x000fe40003f26270 */
[----:B------:R-:W-:Y:S02]  /*5230*/  CS2R R20, SRZ ;  /* 0x0000000000147805 */ /* 0x000fe4000001ff00 */
[----:B------:R-:W-:Y:S01]  /*5240*/  PLOP3.LUT P0, PT, PT, PT, PT, 0x80, 0x0 ;  /* 0x000000000000781c */ /* 0x000fe20003f0f070 */
[----:B------:R-:W-:Y:S01]  /*5250*/  IMAD.MOV.U32 R55, RZ, RZ, RZ ;  /* 0x000000ffff377224 */ /* 0x000fe200078e00ff */
[----:B------:R-:W-:-:S02]  /*5260*/  CS2R R6, SRZ ;  /* 0x0000000000067805 */ /* 0x000fc4000001ff00 */
[----:B------:R-:W-:Y:S02]  /*5270*/  CS2R R10, SRZ ;  /* 0x00000000000a7805 */ /* 0x000fe4000001ff00 */
[----:B0-----:R-:W-:Y:S02]  /*5280*/  CS2R R8, SRZ ;  /* 0x0000000000087805 */ /* 0x001fe4000001ff00 */
        /* <DEDUP_REMOVED lines=8> */
[----:B------:R-:W-:Y:S01]  /*5310*/  CS2R R36, SRZ ;  /* 0x0000000000247805 */ /* 0x000fe2000001ff00 */
[----:B------:R-:W-:Y:S01]  /*5320*/  IMAD.MOV.U32 R44, RZ, RZ, RZ ;  /* 0x000000ffff2c7224 */ /* 0x000fe200078e00ff */
[----:B------:R-:W-:Y:S01]  /*5330*/  CS2R R58, SRZ ;  /* 0x00000000003a7805 */ /* 0x000fe2000001ff00 */
[----:B------:R-:W-:Y:S01]  /*5340*/  IMAD.MOV.U32 R41, RZ, RZ, RZ ;  /* 0x000000ffff297224 */ /* 0x000fe200078e00ff */
[----:B------:R-:W-:Y:S01]  /*5350*/  CS2R R60, SRZ ;  /* 0x00000000003c7805 */ /* 0x000fe2000001ff00 */
[----:B------:R-:W-:-:S02]  /*5360*/  IMAD.MOV.U32 R48, RZ, RZ, RZ ;  /* 0x000000ffff307224 */ /* 0x000fc400078e00ff */
[----:B--2---:R-:W-:Y:S01]  /*5370*/  FMUL.FTZ R0, R3, R0 ;  /* 0x0000000003007220 */ /* 0x004fe20000410000 */
[----:B------:R-:W-:-:S03]  /*5380*/  IMAD.MOV.U32 R3, RZ, RZ, RZ ;  /* 0x000000ffff037224 */ /* 0x000fc600078e00ff */
[----:B------:R-:W-:Y:S01]  /*5390*/  FMUL.FTZ R2, R0, UR4 ;  /* 0x0000000400027c20 */ /* 0x000fe20008410000 */
[----:B------:R-:W-:Y:S06]  /*53a0*/  @!P1 BRA `(.L_x_461) ;  /* 0x0000008400449947 */ /* 0x000fec0003800000 */
[----:B------:R-:W0:Y:S01]  /*53b0*/  S2R R35, SR_TID.X ;  /* 0x0000000000237919 */ /* 0x000e220000002100 */
[----:B------:R-:W-:Y:S01]  /*53c0*/  IADD3 R30, R18, 0xb000, RZ ;  /* 0x0000b000121e7810 */ /* 0x000fe20007ffe0ff */
[----:B------:R-:W-:Y:S03]  /*53d0*/  BSSY B6, `(.L_x_462) ;  /* 0x000001e000067945 */ /* 0x000fe60003800000 */
[----:B------:R-:W-:Y:S01]  /*53e0*/  LOP3.LUT P0, RZ, R30, 0x9f, RZ, 0xc0, !PT ;  /* 0x0000009f1eff7812 */ /* 0x000fe2000780c0ff */
[----:B0-----:R-:W-:-:S05]  /*53f0*/  VIADD R38, R35, 0xffffff80 ;  /* 0xffffff8023267836 */ /* 0x001fca0000000000 */
[----:B------:R-:W-:-:S04]  /*5400*/  SHF.R.S32.HI R35, RZ, 0x1f, R38 ;  /* 0x0000001fff237819 */ /* 0x000fc80000011426 */
[----:B------:R-:W-:-:S04]  /*5410*/  LEA.HI R35, R35, R38, RZ, 0x7 ;  /* 0x0000002623237211 */ /* 0x000fc800078f38ff */
[----:B------:R-:W-:-:S05]  /*5420*/  SHF.R.S32.HI R35, RZ, 0x7, R35 ;  /* 0x00000007ff237819 */ /* 0x000fca0000011423 */
[----:B------:R-:W0:Y:S02]  /*5430*/  SHFL.IDX PT, R0, R35, RZ, 0x1f ;  /* 0x00001fff23007589 */ /* 0x000e2400000e0000 */
[----:B0-----:R-:W-:-:S05]  /*5440*/  IMAD.HI R3, R0, 0x55555556, RZ ;  /* 0x5555555600037827 */ /* 0x001fca00078e02ff */
[----:B------:R-:W-:-:S05]  /*5450*/  LEA.HI R3, R3, R3, RZ, 0x1 ;  /* 0x0000000303037211 */ /* 0x000fca00078f08ff */
[----:B------:R-:W-:-:S04]  /*5460*/  IMAD R3, R3, -0x3, R0 ;  /* 0xfffffffd03037824 */ /* 0x000fc800078e0200 */
[----:B------:R-:W-:-:S05]  /*5470*/  IMAD R3, R3, 0x1000, R30 ;  /* 0x0000100003037824 */ /* 0x000fca00078e021e */
[----:B------:R-:W-:-:S04]  /*5480*/  SHF.R.U32.HI R3, RZ, 0x4, R3 ;  /* 0x00000004ff037819 */ /* 0x000fc80000011603 */
[----:B------:R-:W-:Y:S01]  /*5490*/  LOP3.LUT R31, R3, 0x3fff, RZ, 0xc0, !PT ;  /* 0x00003fff031f7812 */ /* 0x000fe200078ec0ff */
[----:B------:R-:W-:Y:S06]  /*54a0*/  @!P0 BRA `(.L_x_463) ;  /* 0x0000000000408947 */ /* 0x000fec0003800000 */
        /* <DEDUP_REMOVED lines=8> */
[----:B------:R-:W-:Y:S01]  /*5530*/  MOV R12, 0x1 ;  /* 0x00000001000c7802 */ /* 0x000fe20000000f00 */
[----:B------:R-:W-:Y:S02]  /*5540*/  IMAD.U32 R7, RZ, RZ, UR7 ;  /* 0x00000007ff077e24 */ /* 0x000fe4000f8e00ff */
[----:B------:R-:W-:-:S02]  /*5550*/  IMAD.U32 R10, RZ, RZ, UR4 ;  /* 0x00000004ff0a7e24 */ /* 0x000fc4000f8e00ff */
[----:B------:R-:W-:Y:S02]  /*5560*/  IMAD.U32 R11, RZ, RZ, UR5 ;  /* 0x00000005ff0b7e24 */ /* 0x000fe4000f8e00ff */
[----:B------:R-:W-:Y:S02]  /*5570*/  IMAD.MOV.U32 R8, RZ, RZ, 0x70 ;  /* 0x00000070ff087424 */ /* 0x000fe400078e00ff */
[----:B0-----:R-:W-:-:S07]  /*5580*/  IMAD.MOV.U32 R13, RZ, RZ, RZ ;  /* 0x000000ffff0d7224 */ /* 0x001fce00078e00ff */
[----:B------:R-:W-:-:S07]  /*5590*/  LEPC R20, `(.L_x_463) ;  /* 0x000000001014794e */ /* 0x000fce0000000000 */
[----:B-1---5:R-:W-:Y:S05]  /*55a0*/  CALL.ABS.NOINC R14 ;  /* 0x000000000e007343 */ /* 0x022fea0003c00000 */
.L_x_463:
[----:B------:R-:W-:Y:S05]  /*55b0*/  BSYNC B6 ;  /* 0x0000000000067941 */ /* 0x000fea0003800000 */
.L_x_462:
[----:B------:R-:W-:Y:S02]  /*55c0*/  ULDC UR4, c[0x0][0x3f4] ;  /* 0x0000fd0000047ab9 */ /* 0x000fe40000000800 */
[----:B------:R-:W-:-:S13]  /*55d0*/  ISETP.LT.AND P0, PT, RZ, UR4, PT ;  /* 0x00000004ff007c0c */ /* 0x000fda000bf01270 */
[----:B------:R-:W-:Y:S05]  /*55e0*/  @P0 BRA `(.L_x_464) ;  /* 0x0000000000400947 */ /* 0x000fea0003800000 */
[----:B------:R-:W2:Y:S02]  /*55f0*/  LDL R20, [R1+0x54] ;  /* 0x0000540001147983 */ /* 0x000ea40000100800 */
[----:B--2---:R-:W-:-:S04]  /*5600*/  LEA.HI R0, R20, R20, RZ, 0x1 ;  /* 0x0000001414007211 */ /* 0x004fc800078f08ff */
[----:B------:R-:W-:-:S05]  /*5610*/  LOP3.LUT R0, R0, 0xfffffffe, RZ, 0xc0, !PT ;  /* 0xfffffffe00007812 */ /* 0x000fca00078ec0ff */
[----:B------:R-:W-:-:S05]  /*5620*/  IMAD.IADD R0, R20, 0x1, -R0 ;  /* 0x0000000114007824 */ /* 0x000fca00078e0a00 */
[----:B------:R-:W-:-:S04]  /*5630*/  SHF.L.U32 R3, R0, 0x1f, RZ ;  /* 0x0000001f00037819 */ /* 0x000fc800000006ff */
[----:B------:R0:W1:Y:S03]  /*5640*/  SYNCS.PHASECHK.TRANS64.TRYWAIT P0, [R18+URZ+0x13200], R3 ;  /* 0x01320003120075a7 */ /* 0x000066000800017f */
[----:B-1----:R-:W-:Y:S05]  /*5650*/  @!P0 NANOSLEEP.SYNCS 0x989680 ;  /* 0x009896800000895d */ /* 0x002fea0003900000 */
[----:B------:R-:W1:Y:S01]  /*5660*/  @!P0 SYNCS.PHASECHK.TRANS64 P0, [R18+URZ+0x13200], R3 ;  /* 0x01320003120085a7 */ /* 0x000e62000800007f */
[----:B------:R-:W-:Y:S04]  /*5670*/  BSSY B0, `(.L_x_465) ;  /* 0x0000006000007945 */ /* 0x000fe80003800000 */
[----:B-1----:R-:W-:Y:S05]  /*5680*/  @P0 BRA `(.L_x_466) ;  /* 0x0000000000100947 */ /* 0x002fea0003800000 */
.L_x_467:
[----:B-1----:R1:W2:Y:S02]  /*5690*/  SYNCS.PHASECHK.TRANS64.TRYWAIT P0, [R18+URZ+0x13200], R3 ;  /* 0x01320003120075a7 */ /* 0x0022a4000800017f */
[----:B--2---:R-:W-:Y:S05]  /*56a0*/  @!P0 NANOSLEEP.SYNCS 0x989680 ;  /* 0x009896800000895d */ /* 0x004fea0003900000 */
[----:B------:R-:W2:Y:S02]  /*56b0*/  @!P0 SYNCS.PHASECHK.TRANS64 P0, [R18+URZ+0x13200], R3 ;  /* 0x01320003120085a7 */ /* 0x000ea4000800007f */
[----:B--2---:R-:W-:Y:S05]  /*56c0*/  @!P0 BRA `(.L_x_467) ;  /* 0xfffffffc00f08947 */ /* 0x004fea000383ffff */
.L_x_466:
[----:B------:R-:W-:Y:S05]  /*56d0*/  BSYNC B0 ;  /* 0x0000000000007941 */ /* 0x000fea0003800000 */
.L_x_465:
[----:B------:R-:W-:Y:S05]  /*56e0*/  BRA `(.L_x_468) ;  /* 0x00000028003c7947 */ /* 0x000fea0003800000 */
.L_x_464:
[----:B------:R-:W0:Y:S01]  /*56f0*/  LDC.64 R26, c[0x0][0x3e8] ;  /* 0x0000fa00ff1a7b82 */ /* 0x000e220000000a00 */
[----:B------:R-:W-:Y:S01]  /*5700*/  LOP3.LUT P0, RZ, R30, 0x1bf, RZ, 0xc0, !PT ;  /* 0x000001bf1eff7812 */ /* 0x000fe2000780c0ff */
[----:B------:R-:W-:Y:S01]  /*5710*/  ULDC.64 UR4, c[0x0][0x3f8] ;  /* 0x0000fe0000047ab9 */ /* 0x000fe20000000a00 */
[----:B-----5:R-:W-:Y:S01]  /*5720*/  SHF.R.S32.HI R0, RZ, 0x1f, R28 ;  /* 0x0000001fff007819 */ /* 0x020fe2000001141c */
[----:B------:R-:W-:Y:S01]  /*5730*/  ULDC.64 UR6, c[0x0][0x408] ;  /* 0x0001020000067ab9 */ /* 0x000fe20000000a00 */
[----:B------:R-:W-:Y:S03]  /*5740*/  BSSY B6, `(.L_x_469) ;  /* 0x000001b000067945 */ /* 0x000fe60003800000 */
[----:B------:R-:W1:Y:S01]  /*5750*/  LDC.64 R24, c[0x0][0x400] ;  /* 0x00010000ff187b82 */ /* 0x000e620000000a00 */
[C---:B------:R-:W-:Y:S02]  /*5760*/  IMAD R3, R0.reuse, UR4, RZ ;  /* 0x0000000400037c24 */ /* 0x040fe4000f8e02ff */
[----:B------:R-:W-:-:S02]  /*5770*/  IMAD R5, R0, UR6, RZ ;  /* 0x0000000600057c24 */ /* 0x000fc4000f8e02ff */
[C---:B------:R-:W-:Y:S02]  /*5780*/  IMAD R3, R28.reuse, UR5, R3 ;  /* 0x000000051c037c24 */ /* 0x040fe4000f8e0203 */
[C---:B------:R-:W-:Y:S02]  /*5790*/  IMAD R5, R28.reuse, UR7, R5 ;  /* 0x000000071c057c24 */ /* 0x040fe4000f8e0205 */
[----:B0-----:R-:W-:-:S04]  /*57a0*/  IMAD.WIDE.U32 R26, R28, UR4, R26 ;  /* 0x000000041c1a7c25 */ /* 0x001fc8000f8e001a */
[----:B-1----:R-:W-:-:S04]  /*57b0*/  IMAD.WIDE.U32 R24, R28, UR6, R24 ;  /* 0x000000061c187c25 */ /* 0x002fc8000f8e0018 */
[----:B------:R-:W-:Y:S02]  /*57c0*/  IMAD.IADD R28, R3, 0x1, R27 ;  /* 0x00000001031c7824 */ /* 0x000fe400078e021b */
[----:B------:R-:W-:Y:S01]  /*57d0*/  IMAD.IADD R30, R5, 0x1, R25 ;  /* 0x00000001051e7824 */ /* 0x000fe200078e0219 */
        /* <DEDUP_REMOVED lines=17> */
.L_x_470:
[----:B------:R-:W-:Y:S05]  /*58f0*/  BSYNC B6 ;  /* 0x0000000000067941 */ /* 0x000fea0003800000 */
.L_x_469:
[----:B------:R-:W2:Y:S01]  /*5900*/  LDL R34, [R1+0x4] ;  /* 0x0000040001227983 */ /* 0x000ea20000100800 */
[----:B------:R-:W-:Y:S01]  /*5910*/  ULDC.U8 UR4, c[0x0][0x410] ;  /* 0x0001040000047ab9 */ /* 0x000fe20000000000 */
[----:B------:R-:W0:Y:S01]  /*5920*/  S2R R20, SR_TID.X ;  /* 0x0000000000147919 */ /* 0x000e220000002100 */
[----:B------:R-:W-:Y:S01]  /*5930*/  ISETP.NE.AND P0, PT, RZ, UR4, PT ;  /* 0x00000004ff007c0c */ /* 0x000fe2000bf05270 */
[----:B------:R-:W-:Y:S01]  /*5940*/  BSSY B0, `(.L_x_471) ;  /* 0x0000261000007945 */ /* 0x000fe20003800000 */
[----:B0-----:R-:W-:-:S05]  /*5950*/  VIADD R20, R20, 0xffffff80 ;  /* 0xffffff8014147836 */ /* 0x001fca0000000000 */
[----:B------:R-:W-:-:S04]  /*5960*/  LEA.HI R32, R20, R20, RZ, 0x1 ;  /* 0x0000001414207211 */ /* 0x000fc800078f08ff */
[----:B------:R-:W-:-:S05]  /*5970*/  SHF.R.S32.HI R32, RZ, 0x1, R32 ;  /* 0x00000001ff207819 */ /* 0x000fca0000011420 */
[----:B--2---:R-:W-:Y:S01]  /*5980*/  IMAD R4, R34, 0xc0, R32 ;  /* 0x000000c022047824 */ /* 0x004fe200078e0220 */
[----:B------:R-:W-:Y:S06]  /*5990*/  @!P0 BRA `(.L_x_472) ;  /* 0x0000001000c48947 */ /* 0x000fec0003800000 */
[----:B------:R-:W-:-:S03]  /*59a0*/  UMOV UR4, 0xffffffff ;  /* 0xffffffff00047882 */ /* 0x000fc60000000000 */
[----:B------:R-:W-:Y:S05]  /*59b0*/  BRA.DIV UR4, `(.L_x_473) ;  /* 0x0000011204807947 */ /* 0x000fea000b800000 */
[----:B------:R0:W1:Y:S04]  /*59c0*/  SHFL.IDX PT, R27, R26, RZ, 0x1e1f ;  /* 0x001e1fff1a1b7589 */ /* 0x00006800000e0000 */
[----:B------:R0:W2:Y:S04]  /*59d0*/  SHFL.IDX PT, R14, R24, RZ, 0x1e1f ;  /* 0x001e1fff180e7589 */ /* 0x0000a800000e0000 */
[----:B------:R0:W3:Y:S04]  /*59e0*/  SHFL.IDX PT, R0, R28, RZ, 0x1e1f ;  /* 0x001e1fff1c007589 */ /* 0x0000e800000e0000 */
[----:B------:R0:W4:Y:S02]  /*59f0*/  SHFL.IDX PT, R3, R30, RZ, 0x1e1f ;  /* 0x001e1fff1e037589 */ /* 0x00012400000e0000 */
.L_x_675:
[----:B------:R-:W5:Y:S01]  /*5a00*/  LDL R6, [R1+0x54] ;  /* 0x0000540001067983 */ /* 0x000f620000100800 */
[----:B------:R-:W-:Y:S01]  /*5a10*/  ULDC UR4, c[0x0][0x448] ;  /* 0x0001120000047ab9 */ /* 0x000fe20000000800 */
[----:B------:R-:W-:Y:S01]  /*5a20*/  BSSY B1, `(.L_x_474) ;  /* 0x0000020000017945 */ /* 0x000fe20003800000 */
[----:B------:R-:W-:Y:S01]  /*5a30*/  IMAD R33, R29, UR4, RZ ;  /* 0x000000041d217c24 */ /* 0x000fe2000f8e02ff */
[----:B------:R-:W-:Y:S02]  /*5a40*/  CS2R R8, SRZ ;  /* 0x0000000000087805 */ /* 0x000fe4000001ff00 */
[----:B------:R-:W-:Y:S02]  /*5a50*/  CS2R R20, SRZ ;  /* 0x0000000000147805 */ /* 0x000fe4000001ff00 */
[----:B------:R-:W-:Y:S02]  /*5a60*/  CS2R R10, SRZ ;  /* 0x00000000000a7805 */ /* 0x000fe4000001ff00 */
[----:B------:R-:W-:-:S02]  /*5a70*/  CS2R R12, SRZ ;  /* 0x00000000000c7805 */ /* 0x000fc4000001ff00 */
[----:B------:R-:W-:Y:S02]  /*5a80*/  ISETP.GE.AND P0, PT, R4, R33, PT ;  /* 0x000000210400720c */ /* 0x000fe40003f06270 */
[----:B-----5:R-:W-:-:S04]  /*5a90*/  LEA.HI R5, R6, R6, RZ, 0x1 ;  /* 0x0000000606057211 */ /* 0x020fc800078f08ff */
[----:B------:R-:W-:-:S05]  /*5aa0*/  LOP3.LUT R5, R5, 0xfffffffe, RZ, 0xc0, !PT ;  /* 0xfffffffe05057812 */ /* 0x000fca00078ec0ff */
[----:B------:R-:W-:-:S05]  /*5ab0*/  IMAD.IADD R5, R6, 0x1, -R5 ;  /* 0x0000000106057824 */ /* 0x000fca00078e0a05 */
[----:B------:R-:W-:Y:S01]  /*5ac0*/  SHF.L.U32 R29, R5, 0x1f, RZ ;  /* 0x0000001f051d7819 */ /* 0x000fe200000006ff */
[----:B------:R-:W-:Y:S06]  /*5ad0*/  @P0 BRA `(.L_x_475) ;  /* 0x0000000000500947 */ /* 0x000fec0003800000 */
[----:B------:R-:W4:Y:S01]  /*5ae0*/  LDL R15, [R1+0x24] ;  /* 0x00002400010f7983 */ /* 0x000f220000100800 */
[----:B------:R-:W-:-:S03]  /*5af0*/  ULDC UR4, c[0x0][0x3f4] ;  /* 0x0000fd0000047ab9 */ /* 0x000fc60000000800 */
[----:B0-----:R-:W4:Y:S01]  /*5b00*/  LDL R26, [R1+0x6c] ;  /* 0x00006c00011a7983 */ /* 0x001f220000100800 */
[----:B------:R-:W-:Y:S02]  /*5b10*/  ISETP.GE.AND P3, PT, R22, UR4, PT ;  /* 0x0000000416007c0c */ /* 0x000fe4000bf66270 */
[----:B------:R-:W-:Y:S02]  /*5b20*/  CS2R R8, SRZ ;  /* 0x0000000000087805 */ /* 0x000fe4000001ff00 */
[----:B------:R-:W-:-:S09]  /*5b30*/  CS2R R10, SRZ ;  /* 0x00000000000a7805 */ /* 0x000fd2000001ff00 */
[----:B------:R-:W-:Y:S02]  /*5b40*/  @!P3 SHF.R.S32.HI R7, RZ, 0x1f, R22 ;  /* 0x0000001fff07b819 */ /* 0x000fe40000011416 */
[----:B-1----:R-:W-:-:S05]  /*5b50*/  @!P3 IADD3 R4, P0, R22, R27, RZ ;  /* 0x0000001b1604b210 */ /* 0x002fca0007f1e0ff */
[----:B---3--:R-:W-:Y:S01]  /*5b60*/  @!P3 IMAD.X R5, R0, 0x1, R7, P0 ;  /* 0x000000010005b824 */ /* 0x008fe200000e0607 */
[----:B--2---:R-:W-:-:S04]  /*5b70*/  @!P3 IADD3 R6, P0, R22, R14, RZ ;  /* 0x0000000e1606b210 */ /* 0x004fc80007f1e0ff */
[----:B------:R0:W5:Y:S01]  /*5b80*/  @!P3 LD.E.64 R20, desc[UR40][R4.64] ;  /* 0x000000280414b980 */ /* 0x000162000c101b00 */
[----:B----4-:R-:W-:-:S05]  /*5b90*/  @!P3 IMAD.X R7, R3, 0x1, R7, P0 ;  /* 0x000000010307b824 */ /* 0x010fca00000e0607 */
[----:B------:R0:W5:Y:S01]  /*5ba0*/  @!P3 LD.E.64 R12, desc[UR40][R6.64] ;  /* 0x00000028060cb980 */ /* 0x000162000c101b00 */
[----:B------:R-:W-:-:S13]  /*5bb0*/  ISETP.GE.AND P4, PT, R15, UR4, PT ;  /* 0x000000040f007c0c */ /* 0x000fda000bf86270 */
[C---:B------:R-:W-:Y:S02]  /*5bc0*/  @!P4 IADD3 R14, P2, R15.reuse, R14, RZ ;  /* 0x0000000e0f0ec210 */ /* 0x040fe40007f5e0ff */
[----:B------:R-:W-:-:S03]  /*5bd0*/  @!P4 IADD3 R24, P1, R15, R27, RZ ;  /* 0x0000001b0f18c210 */ /* 0x000fc60007f3e0ff */
[----:B------:R-:W-:Y:S01]  /*5be0*/  @!P4 IMAD.X R15, R3, 0x1, R26, P2 ;  /* 0x00000001030fc824 */ /* 0x000fe200010e061a */
[----:B------:R-:W-:-:S04]  /*5bf0*/  @!P4 IADD3.X R25, R0, R26, RZ, P1, !PT ;  /* 0x0000001a0019c210 */ /* 0x000fc80000ffe4ff */
[----:B------:R0:W5:Y:S04]  /*5c00*/  @!P4 LD.E.64 R10, desc[UR40][R14.64] ;  /* 0x000000280e0ac980 */ /* 0x000168000c101b00 */
[----:B------:R0:W5:Y:S02]  /*5c10*/  @!P4 LD.E.64 R8, desc[UR40][R24.64] ;  /* 0x000000281808c980 */ /* 0x000164000c101b00 */
.L_x_475:
[----:B------:R-:W-:Y:S05]  /*5c20*/  BSYNC B1 ;  /* 0x0000000000017941 */ /* 0x000fea0003800000 */
.L_x_474:
[----:B------:R-:W1:Y:S01]  /*5c30*/  SYNCS.PHASECHK.TRANS64.TRYWAIT P0, [R18+URZ+0x13200], R29 ;  /* 0x0132001d120075a7 */ /* 0x000e62000800017f */
[----:B---3--:R-:W-:Y:S01]  /*5c40*/  IMAD R0, R34, -0xc0, R33 ;  /* 0xffffff4022007824 */ /* 0x008fe200078e0221 */
[----:B------:R-:W-:Y:S04]  /*5c50*/  BSSY B1, `(.L_x_476) ;  /* 0x0000004000017945 */ /* 0x000fe80003800000 */
[----:B------:R-:W-:-:S04]  /*5c60*/  VIMNMX R0, R0, 0xc0, PT ;  /* 0x000000c000007848 */ /* 0x000fc80003fe0100 */
[----:B------:R-:W-:Y:S01]  /*5c70*/  ISETP.GE.AND P1, PT, R32, R0, PT ;  /* 0x000000002000720c */ /* 0x000fe20003f26270 */
[----:B-1----:R-:W-:-:S12]  /*5c80*/  @!P0 BRA `(.L_x_477) ;  /* 0x00000110003c8947 */ /* 0x002fd80003800000 */
.L_x_676:
[----:B------:R-:W-:Y:S05]  /*5c90*/  BSYNC B1 ;  /* 0x0000000000017941 */ /* 0x000fea0003800000 */
.L_x_476:
[----:B------:R-:W-:Y:S05]  /*5ca0*/  @P1 BRA `(.L_x_478) ;  /* 0x0000002000a81947 */ /* 0x000fea0003800000 */
[----:B------:R-:W3:Y:S01]  /*5cb0*/  LDL R0, [R1+0x24] ;  /* 0x0000240001007983 */ /* 0x000ee20000100800 */
[----:B----4-:R-:W4:Y:S03]  /*5cc0*/  LDC R3, c[0x0][0x3f4] ;  /* 0x0000fd00ff037b82 */ /* 0x010f260000000800 */
[----:B------:R0:W5:Y:S01]  /*5cd0*/  LDL R36, [R1+0x28] ;  /* 0x0000280001247983 */ /* 0x0001620000100800 */
[----:B------:R-:W-:Y:S01]  /*5ce0*/  BSSY B1, `(.L_x_479) ;  /* 0x000007b000017945 */ /* 0x000fe20003800000 */
[-C--:B----4-:R-:W-:Y:S02]  /*5cf0*/  ISETP.GE.AND P0, PT, R22, R3.reuse, PT ;  /* 0x000000031600720c */ /* 0x090fe40003f06270 */
[----:B---3--:R-:W-:-:S11]  /*5d00*/  ISETP.GE.AND P1, PT, R0, R3, PT ;  /* 0x000000030000720c */ /* 0x008fd60003f26270 */
[----:B0-----:R-:W-:Y:S05]  /*5d10*/  @P0 BRA `(.L_x_480) ;  /* 0x0000000400dc0947 */ /* 0x001fea0003800000 */
[----:B-----5:R-:W-:Y:S01]  /*5d20*/  IMAD.IADD R0, R18, 0x1, R36 ;  /* 0x0000000112007824 */ /* 0x020fe200078e0224 */
[----:B--2---:R-:W-:Y:S02]  /*5d30*/  SHF.R.U32.HI R14, RZ, 0x8, R20 ;  /* 0x00000008ff0e7819 */ /* 0x004fe40000011614 */
[----:B------:R-:W-:Y:S02]  /*5d40*/  LOP3.LUT R3, R20, 0xff, RZ, 0xc0, !PT ;  /* 0x000000ff14037812 */ /* 0x000fe400078ec0ff */
[----:B------:R-:W0:Y:S01]  /*5d50*/  LDS.128 R4, [R0+0xb000] ;  /* 0x00b0000000047984 */ /* 0x000e220000000c00 */
[----:B------:R-:W-:Y:S02]  /*5d60*/  LOP3.LUT R14, R14, 0xff, RZ, 0xc0, !PT ;  /* 0x000000ff0e0e7812 */ /* 0x000fe400078ec0ff */
[----:B------:R-:W-:Y:S02]  /*5d70*/  SHF.R.U32.HI R24, RZ, 0x8, R21 ;  /* 0x00000008ff187819 */ /* 0x000fe40000011615 */
[----:B------:R-:W-:-:S02]  /*5d80*/  SHF.R.U32.HI R27, RZ, 0x8, R13 ;  /* 0x00000008ff1b7819 */ /* 0x000fc4000001160d */
[----:B------:R-:W-:Y:S02]  /*5d90*/  PRMT R3, R14, 0x7604, R3 ;  /* 0x000076040e037816 */ /* 0x000fe40000000003 */
[----:B------:R-:W-:Y:S02]  /*5da0*/  LOP3.LUT R15, R21, 0xff, RZ, 0xc0, !PT ;  /* 0x000000ff150f7812 */ /* 0x000fe400078ec0ff */
[----:B------:R-:W-:Y:S02]  /*5db0*/  LOP3.LUT R24, R24, 0xff, RZ, 0xc0, !PT ;  /* 0x000000ff18187812 */ /* 0x000fe400078ec0ff */
[----:B------:R-:W-:Y:S02]  /*5dc0*/  SHF.R.U32.HI R28, RZ, 0x10, R21 ;  /* 0x00000010ff1c7819 */ /* 0x000fe40000011615 */
[----:B------:R-:W-:Y:S02]  /*5dd0*/  SHF.R.U32.HI R14, RZ, 0x8, R12 ;  /* 0x00000008ff0e7819 */ /* 0x000fe4000001160c */
[----:B-1----:R-:W-:-:S02]  /*5de0*/  SHF.R.U32.HI R29, RZ, 0x10, R13 ;  /* 0x00000010ff1d7819 */ /* 0x002fc4000001160d */
[----:B------:R-:W-:Y:S02]  /*5df0*/  LOP3.LUT R26, R13, 0xff, RZ, 0xc0, !PT ;  /* 0x000000ff0d1a7812 */ /* 0x000fe400078ec0ff */
[----:B------:R-:W-:Y:S01]  /*5e00*/  LOP3.LUT R27, R27, 0xff, RZ, 0xc0, !PT ;  /* 0x000000ff1b1b7812 */ /* 0x000fe200078ec0ff */
[----:B------:R-:W-:Y:S01]  /*5e10*/  IMAD.U32 R29, R29, 0x10000, RZ ;  /* 0x000100001d1d7824 */ /* 0x000fe200078e00ff */
[----:B------:R-:W-:Y:S02]  /*5e20*/  PRMT R15, R24, 0x7604, R15 ;  /* 0x00007604180f7816 */ /* 0x000fe4000000000f */
[----:B------:R-:W-:Y:S01]  /*5e30*/  LOP3.LUT R25, R14, 0xff, RZ, 0xc0, !PT ;  /* 0x000000ff0e197812 */ /* 0x000fe200078ec0ff */
[----:B------:R-:W-:Y:S01]  /*5e40*/  IMAD.U32 R14, R28, 0x10000, RZ ;  /* 0x000100001c0e7824 */ /* 0x000fe200078e00ff */
[----:B------:R-:W-:Y:S02]  /*5e50*/  LOP3.LUT R24, R12, 0xff, RZ, 0xc0, !PT ;  /* 0x000000ff0c187812 */ /* 0x000fe400078ec0ff */
[----:B------:R-:W-:-:S02]  /*5e60*/  PRMT R26, R27, 0x7604, R26 ;  /* 0x000076041b1a7816 */ /* 0x000fc4000000001a */
[----:B------:R-:W-:Y:S02]  /*5e70*/  PRMT R27, R25, 0x7604, R24 ;  /* 0x00007604191b7816 */ /* 0x000fe40000000018 */
[----:B------:R-:W-:Y:S02]  /*5e80*/  LOP3.LUT R25, R15, 0xff0000, R14, 0xf8, !PT ;  /* 0x00ff00000f197812 */ /* 0x000fe400078ef80e */
[----:B------:R-:W-:Y:S02]  /*5e90*/  LOP3.LUT R29, R26, 0xff0000, R29, 0xf8, !PT ;  /* 0x00ff00001a1d7812 */ /* 0x000fe400078ef81d */
[----:B------:R-:W-:Y:S02]  /*5ea0*/  LOP3.LUT R25, R25, 0xff000000, R21, 0xf8, !PT ;  /* 0xff00000019197812 */ /* 0x000fe400078ef815 */
[----:B------:R-:W-:Y:S02]  /*5eb0*/  LOP3.LUT R29, R29, 0xff000000, R13, 0xf8, !PT ;  /* 0xff0000001d1d7812 */ /* 0x000fe400078ef80d */
[----:B------:R-:W-:-:S02]  /*5ec0*/  LOP3.LUT R15, R3, 0xff0000, R20, 0xf8, !PT ;  /* 0x00ff0000030f7812 */ /* 0x000fc400078ef814 */
[-C--:B0-----:R-:W-:Y:S02]  /*5ed0*/  F2FP.F16.E4M3.UNPACK_B R3, R6.reuse.H1 ;  /* 0x00000006ff03723e */ /* 0x081fe400030006ff */
[--C-:B------:R-:W-:Y:S02]  /*5ee0*/  LOP3.LUT R27, R27, 0xff0000, R12.reuse, 0xf8, !PT ;  /* 0x00ff00001b1b7812 */ /* 0x100fe400078ef80c */
[----:B------:R-:W-:Y:S01]  /*5ef0*/  F2FP.F16.E4M3.UNPACK_B R26, R29 ;  /* 0x0000001dff1a723e */ /* 0x000fe200020006ff */
[--C-:B------:R-:W-:Y:S01]  /*5f00*/  HADD2.F32 R13, -RZ, R3.reuse.H0_H0 ;  /* 0x20000003ff0d7230 */ /* 0x100fe20000004100 */
[----:B------:R-:W-:Y:S02]  /*5f10*/  F2FP.F16.E4M3.UNPACK_B R21, R25 ;  /* 0x00000019ff15723e */ /* 0x000fe400020006ff */
[----:B------:R-:W-:Y:S01]  /*5f20*/  LOP3.LUT R27, R27, 0xff000000, R12, 0xf8, !PT ;  /* 0xff0000001b1b7812 */ /* 0x000fe200078ef80c */
[----:B------:R-:W-:Y:S01]  /*5f30*/  HADD2.F32 R12, -RZ, R3.H1_H1 ;  /* 0x30000003ff0c7230 */ /* 0x000fe20000004100 */
[----:B------:R-:W-:Y:S01]  /*5f40*/  F2FP.F16.E4M3.UNPACK_B R6, R6 ;  /* 0x00000006ff06723e */ /* 0x000fe200020006ff */
[--C-:B------:R-:W-:Y:S01]  /*5f50*/  HADD2.F32 R28, -RZ, R26.reuse.H1_H1 ;  /* 0x3000001aff1c7230 */ /* 0x100fe20000004100 */
[----:B------:R-:W-:Y:S01]  /*5f60*/  LOP3.LUT R20, R15, 0xff000000, R20, 0xf8, !PT ;  /* 0xff0000000f147812 */ /* 0x000fe200078ef814 */
[--C-:B------:R-:W-:Y:S01]  /*5f70*/  HADD2.F32 R24, -RZ, R21.reuse.H1_H1 ;  /* 0x30000015ff187230 */ /* 0x100fe20000004100 */
[-C--:B------:R-:W-:Y:S01]  /*5f80*/  F2FP.F16.E4M3.UNPACK_B R14, R7.reuse ;  /* 0x00000007ff0e723e */ /* 0x080fe200020006ff */
[----:B------:R-:W-:Y:S01]  /*5f90*/  HADD2.F32 R26, -RZ, R26.H0_H0 ;  /* 0x2000001aff1a7230 */ /* 0x000fe20000004100 */
[----:B------:R-:W-:Y:S01]  /*5fa0*/  F2FP.F16.E4M3.UNPACK_B R15, R7.H1 ;  /* 0x00000007ff0f723e */ /* 0x000fe200030006ff */
[C---:B------:R-:W-:Y:S01]  /*5fb0*/  FMUL.FTZ R30, R12.reuse, R28 ;  /* 0x0000001c0c1e7220 */ /* 0x040fe20000410000 */
[----:B------:R-:W-:Y:S01]  /*5fc0*/  FMUL.FTZ R33, R12, R24 ;  /* 0x000000180c217220 */ /* 0x000fe20000410000 */
[-C--:B------:R-:W-:Y:S01]  /*5fd0*/  F2FP.F16.E4M3.UNPACK_B R7, R5.reuse ;  /* 0x00000005ff07723e */ /* 0x080fe200020006ff */
[----:B------:R-:W-:Y:S01]  /*5fe0*/  HADD2.F32 R21, -RZ, R21.H0_H0 ;  /* 0x20000015ff157230 */ /* 0x000fe20000004100 */
[----:B------:R-:W-:Y:S01]  /*5ff0*/  F2FP.F16.E4M3.UNPACK_B R12, R5.H1 ;  /* 0x00000005ff0c723e */ /* 0x000fe200030006ff */
[----:B------:R-:W-:-:S02]  /*6000*/  HADD2.F32 R5, -RZ, R6.H1_H1 ;  /* 0x30000006ff057230 */ /* 0x000fc40000004100 */
[C---:B------:R-:W-:Y:S01]  /*6010*/  FFMA.FTZ R30, R13.reuse, R24, -R30 ;  /* 0x000000180d1e7223 */ /* 0x040fe2000001081e */
[----:B------:R-:W-:Y:S01]  /*6020*/  FFMA.FTZ R35, R13, R28, R33 ;  /* 0x0000001c0d237223 */ /* 0x000fe20000010021 */
[----:B------:R-:W-:Y:S01]  /*6030*/  HADD2.F32 R6, -RZ, R6.H0_H0 ;  /* 0x20000006ff067230 */ /* 0x000fe20000004100 */
[----:B------:R-:W-:Y:S01]  /*6040*/  F2FP.F16.E4M3.UNPACK_B R29, R29.H1 ;  /* 0x0000001dff1d723e */ /* 0x000fe200030006ff */
[C---:B------:R-:W-:Y:S01]  /*6050*/  FMUL.FTZ R13, R5.reuse, R26 ;  /* 0x0000001a050d7220 */ /* 0x040fe20000410000 */
[----:B------:R-:W-:Y:S01]  /*6060*/  F2FP.F16.E4M3.UNPACK_B R25, R25.H1 ;  /* 0x00000019ff19723e */ /* 0x000fe200030006ff */
[-C--:B------:R-:W-:Y:S01]  /*6070*/  FMUL.FTZ R33, R5, R21.reuse ;  /* 0x0000001505217220 */ /* 0x080fe20000410000 */
[----:B------:R-:W-:Y:S02]  /*6080*/  HADD2.F32 R5, -RZ, R14.H1_H1 ;  /* 0x3000000eff057230 */ /* 0x000fe40000004100 */
[----:B------:R-:W-:Y:S01]  /*6090*/  FFMA.FTZ R28, R6, R21, -R13 ;  /* 0x00000015061c7223 */ /* 0x000fe2000001080d */
[----:B------:R-:W-:-:S02]  /*60a0*/  HADD2.F32 R24, -RZ, R29.H0_H0 ;  /* 0x2000001dff187230 */ /* 0x000fc40000004100 */
[----:B------:R-:W-:Y:S01]  /*60b0*/  FFMA.FTZ R33, R6, R26, R33 ;  /* 0x0000001a06217223 */ /* 0x000fe20000010021 */
[----:B------:R-:W-:Y:S01]  /*60c0*/  HADD2.F32 R13, -RZ, R25.H0_H0 ;  /* 0x20000019ff0d7230 */ /* 0x000fe20000004100 */
[----:B------:R-:W-:Y:S01]  /*60d0*/  F2FP.F16.E4M3.UNPACK_B R3, R4 ;  /* 0x00000004ff03723e */ /* 0x000fe200020006ff */
[----:B------:R-:W-:Y:S02]  /*60e0*/  HADD2.F32 R14, -RZ, R14.H0_H0 ;  /* 0x2000000eff0e7230 */ /* 0x000fe40000004100 */
[C---:B------:R-:W-:Y:S01]  /*60f0*/  FMUL.FTZ R21, R5.reuse, R24 ;  /* 0x0000001805157220 */ /* 0x040fe20000410000 */
[----:B------:R-:W-:Y:S02]  /*6100*/  HADD2.F32 R29, -RZ, R29.H1_H1 ;  /* 0x3000001dff1d7230 */ /* 0x000fe40000004100 */
[-C--:B------:R-:W-:Y:S01]  /*6110*/  FMUL.FTZ R5, R5, R13.reuse ;  /* 0x0000000d05057220 */ /* 0x080fe20000410000 */
[----:B------:R-:W-:Y:S02]  /*6120*/  HADD2.F32 R6, -RZ, R15.H1_H1 ;  /* 0x3000000fff067230 */ /* 0x000fe40000004100 */
[----:B------:R-:W-:Y:S01]  /*6130*/  FFMA.FTZ R32, R14, R13, -R21 ;  /* 0x0000000d0e207223 */ /* 0x000fe20000010815 */
[----:B------:R-:W-:-:S02]  /*6140*/  HADD2.F32 R25, -RZ, R25.H1_H1 ;  /* 0x30000019ff197230 */ /* 0x000fc40000004100 */
[----:B------:R-:W-:Y:S01]  /*6150*/  FFMA.FTZ R37, R14, R24, R5 ;  /* 0x000000180e257223 */ /* 0x000fe20000010005 */
[----:B------:R-:W-:Y:S02]  /*6160*/  HADD2.F32 R15, -RZ, R15.H0_H0 ;  /* 0x2000000fff0f7230 */ /* 0x000fe40000004100 */
[C---:B------:R-:W-:Y:S01]  /*6170*/  FMUL.FTZ R26, R6.reuse, R29 ;  /* 0x0000001d061a7220 */ /* 0x040fe20000410000 */
[----:B------:R-:W-:Y:S01]  /*6180*/  F2FP.F16.E4M3.UNPACK_B R5, R27 ;  /* 0x0000001bff05723e */ /* 0x000fe200020006ff */
[-C--:B------:R-:W-:Y:S01]  /*6190*/  FMUL.FTZ R14, R6, R25.reuse ;  /* 0x00000019060e7220 */ /* 0x080fe20000410000 */
[----:B------:R-:W-:Y:S01]  /*61a0*/  F2FP.F16.E4M3.UNPACK_B R4, R4.H1 ;  /* 0x00000004ff04723e */ /* 0x000fe200030006ff */
[C---:B------:R-:W-:Y:S01]  /*61b0*/  FFMA.FTZ R34, R15.reuse, R25, -R26 ;  /* 0x000000190f227223 */ /* 0x040fe2000001081a */
[-C--:B------:R-:W-:Y:S01]  /*61c0*/  F2FP.F16.E4M3.UNPACK_B R13, R20.reuse ;  /* 0x00000014ff0d723e */ /* 0x080fe200020006ff */
[----:B------:R-:W-:Y:S01]  /*61d0*/  FFMA.FTZ R29, R15, R29, R14 ;  /* 0x0000001d0f1d7223 */ /* 0x000fe2000001000e */
[--C-:B------:R-:W-:Y:S01]  /*61e0*/  HADD2.F32 R21, -RZ, R5.reuse.H1_H1 ;  /* 0x30000005ff157230 */ /* 0x100fe20000004100 */
[----:B------:R-:W-:Y:S01]  /*61f0*/  F2FP.F16.E4M3.UNPACK_B R20, R20.H1 ;  /* 0x00000014ff14723e */ /* 0x000fe200030006ff */
[----:B------:R-:W-:Y:S01]  /*6200*/  HADD2.F32 R15, -RZ, R5.H0_H0 ;  /* 0x20000005ff0f7230 */ /* 0x000fe20000004100 */
[----:B------:R-:W-:Y:S01]  /*6210*/  F2FP.F16.E4M3.UNPACK_B R27, R27.H1 ;  /* 0x0000001bff1b723e */ /* 0x000fe200030006ff */
[----:B------:R-:W-:-:S02]  /*6220*/  HADD2.F32 R6, -RZ, R4.H1_H1 ;  /* 0x30000004ff067230 */ /* 0x000fc40000004100 */
[----:B------:R-:W-:Y:S02]  /*6230*/  HADD2.F32 R14, -RZ, R13.H1_H1 ;  /* 0x3000000dff0e7230 */ /* 0x000fe40000004100 */
[----:B------:R-:W-:Y:S02]  /*6240*/  HADD2.F32 R5, -RZ, R4.H0_H0 ;  /* 0x20000004ff057230 */ /* 0x000fe40000004100 */
[C---:B------:R-:W-:Y:S01]  /*6250*/  FMUL.FTZ R24, R6.reuse, R21 ;  /* 0x0000001506187220 */ /* 0x040fe20000410000 */
[----:B------:R-:W-:Y:S02]  /*6260*/  HADD2.F32 R4, -RZ, R3.H1_H1 ;  /* 0x30000003ff047230 */ /* 0x000fe40000004100 */
[-C--:B------:R-:W-:Y:S01]  /*6270*/  FMUL.FTZ R26, R6, R14.reuse ;  /* 0x0000000e061a7220 */ /* 0x080fe20000410000 */
[----:B------:R-:W-:Y:S02]  /*6280*/  HADD2.F32 R13, -RZ, R13.H0_H0 ;  /* 0x2000000dff0d7230 */ /* 0x000fe40000004100 */
[----:B------:R-:W-:Y:S01]  /*6290*/  FFMA.FTZ R24, R5, R14, -R24 ;  /* 0x0000000e05187223 */ /* 0x000fe20000010818 */
[----:B------:R-:W-:-:S02]  /*62a0*/  HADD2.F32 R3, -RZ, R3.H0_H0 ;  /* 0x20000003ff037230 */ /* 0x000fc40000004100 */
[C---:B------:R-:W-:Y:S01]  /*62b0*/  FMUL.FTZ R6, R4.reuse, R15 ;  /* 0x0000000f04067220 */ /* 0x040fe20000410000 */
[----:B------:R-:W-:Y:S01]  /*62c0*/  FFMA.FTZ R21, R5, R21, R26 ;  /* 0x0000001505157223 */ /* 0x000fe2000001001a */
[-C--:B------:R-:W-:Y:S01]  /*62d0*/  FMUL.FTZ R4, R4, R13.reuse ;  /* 0x0000000d04047220 */ /* 0x080fe20000410000 */
[----:B------:R-:W-:Y:S02]  /*62e0*/  HADD2.F32 R5, -RZ, R20.H1_H1 ;  /* 0x30000014ff057230 */ /* 0x000fe40000004100 */
[C---:B------:R-:W-:Y:S01]  /*62f0*/  FFMA.FTZ R14, R3.reuse, R13, -R6 ;  /* 0x0000000d030e7223 */ /* 0x040fe20000010806 */
[--C-:B------:R-:W-:Y:S02]  /*6300*/  HADD2.F32 R13, -RZ, R27.reuse.H1_H1 ;  /* 0x3000001bff0d7230 */ /* 0x100fe40000004100 */
[----:B------:R-:W-:Y:S01]  /*6310*/  FFMA.FTZ R15, R3, R15, R4 ;  /* 0x0000000f030f7223 */ /* 0x000fe20000010004 */
[----:B------:R-:W-:Y:S02]  /*6320*/  HADD2.F32 R4, -RZ, R12.H1_H1 ;  /* 0x3000000cff047230 */ /* 0x000fe40000004100 */
[----:B------:R-:W-:-:S02]  /*6330*/  HADD2.F32 R6, -RZ, R27.H0_H0 ;  /* 0x2000001bff067230 */ /* 0x000fc40000004100 */
[--C-:B------:R-:W-:Y:S02]  /*6340*/  HADD2.F32 R3, -RZ, R7.reuse.H1_H1 ;  /* 0x30000007ff037230 */ /* 0x100fe40000004100 */
[C---:B------:R-:W-:Y:S01]  /*6350*/  FMUL.FTZ R25, R4.reuse, R13 ;  /* 0x0000000d04197220 */ /* 0x040fe20000410000 */
[----:B------:R-:W-:Y:S02]  /*6360*/  HADD2.F32 R20, -RZ, R20.H0_H0 ;  /* 0x20000014ff147230 */ /* 0x000fe40000004100 */
[-C--:B------:R-:W-:Y:S01]  /*6370*/  FMUL.FTZ R26, R4, R5.reuse ;  /* 0x00000005041a7220 */ /* 0x080fe20000410000 */
[----:B------:R-:W-:Y:S02]  /*6380*/  HADD2.F32 R12, -RZ, R12.H0_H0 ;  /* 0x2000000cff0c7230 */ /* 0x000fe40000004100 */
[C---:B------:R-:W-:Y:S01]  /*6390*/  FMUL.FTZ R4, R3.reuse, R6 ;  /* 0x0000000603047220 */ /* 0x040fe20000410000 */
[----:B------:R-:W-:Y:S02]  /*63a0*/  HADD2.F32 R7, -RZ, R7.H0_H0 ;  /* 0x20000007ff077230 */ /* 0x000fe40000004100 */
[-C--:B------:R-:W-:Y:S01]  /*63b0*/  FMUL.FTZ R3, R3, R20.reuse ;  /* 0x0000001403037220 */ /* 0x080fe20000410000 */
[C---:B------:R-:W-:Y:S01]  /*63c0*/  FFMA.FTZ R25, R12.reuse, R5, -R25 ;  /* 0x000000050c197223 */ /* 0x040fe20000010819 */
[----:B------:R-:W-:Y:S01]  /*63d0*/  FFMA.FTZ R26, R12, R13, R26 ;  /* 0x0000000d0c1a7223 */ /* 0x000fe2000001001a */
[C---:B------:R-:W-:Y:S01]  /*63e0*/  FFMA.FTZ R5, R7.reuse, R20, -R4 ;  /* 0x0000001407057223 */ /* 0x040fe20000010804 */
[----:B------:R-:W-:Y:S01]  /*63f0*/  FFMA.FTZ R12, R7, R6, R3 ;  /* 0x00000006070c7223 */ /* 0x000fe20000010003 */
[----:B------:R-:W-:-:S02]  /*6400*/  F2FP.SATFINITE.E4M3.F32.PACK_AB_MERGE_C R6, R35, R30, RZ ;  /* 0x0000001e2306723e */ /* 0x000fc400048070ff */
[----:B------:R-:W-:Y:S02]  /*6410*/  F2FP.SATFINITE.E4M3.F32.PACK_AB_MERGE_C R7, R29, R34, RZ ;  /* 0x000000221d07723e */ /* 0x000fe400048070ff */
[----:B------:R-:W-:Y:S02]  /*6420*/  F2FP.SATFINITE.E4M3.F32.PACK_AB_MERGE_C R4, R21, R24, RZ ;  /* 0x000000181504723e */ /* 0x000fe400048070ff */
[----:B------:R-:W-:Y:S02]  /*6430*/  F2FP.SATFINITE.E4M3.F32.PACK_AB_MERGE_C R25, R26, R25, RZ ;  /* 0x000000191a19723e */ /* 0x000fe400048070ff */
[----:B------:R-:W-:Y:S02]  /*6440*/  F2FP.SATFINITE.E4M3.F32.PACK_AB_MERGE_C R6, R33, R28, R6 ;  /* 0x0000001c2106723e */ /* 0x000fe40004807006 */
[----:B------:R-:W-:Y:S02]  /*6450*/  F2FP.SATFINITE.E4M3.F32.PACK_AB_MERGE_C R7, R37, R32, R7 ;  /* 0x000000202507723e */ /* 0x000fe40004807007 */
[----:B------:R-:W-:-:S02]  /*6460*/  F2FP.SATFINITE.E4M3.F32.PACK_AB_MERGE_C R4, R15, R14, R4 ;  /* 0x0000000e0f04723e */ /* 0x000fc40004807004 */
[----:B------:R-:W-:-:S05]  /*6470*/  F2FP.SATFINITE.E4M3.F32.PACK_AB_MERGE_C R5, R12, R5, R25 ;  /* 0x000000050c05723e */ /* 0x000fca0004807019 */
[----:B------:R0:W-:Y:S02]  /*6480*/  STS.128 [R0+0xb000], R4 ;  /* 0x00b0000400007388 */ /* 0x0001e40000000c00 */
.L_x_480:
[----:B------:R-:W-:Y:S05]  /*6490*/  BSYNC B1 ;  /* 0x0000000000017941 */ /* 0x000fea0003800000 */
.L_x_479:
[----:B------:R-:W-:Y:S05]  /*64a0*/  @P1 BRA `(.L_x_478) ;  /* 0x0000001800a81947 */ /* 0x000fea0003800000 */
[----:B0-----:R-:W3:Y:S01]  /*64b0*/  LDL R0, [R1+0x68] ;  /* 0x0000680001007983 */ /* 0x001ee20000100800 */
[----:B-----5:R-:W-:Y:S01]  /*64c0*/  IMAD.IADD R3, R18, 0x1, R36 ;  /* 0x0000000112037824 */ /* 0x020fe200078e0224 */
[----:B------:R-:W-:Y:S02]  /*64d0*/  SHF.R.U32.HI R13, RZ, 0x8, R9 ;  /* 0x00000008ff0d7819 */ /* 0x000fe40000011609 */
[----:B------:R-:W-:Y:S02]  /*64e0*/  SHF.R.U32.HI R24, RZ, 0x8, R11 ;  /* 0x00000008ff187819 */ /* 0x000fe4000001160b */
[----:B------:R-:W-:Y:S02]  /*64f0*/  SHF.R.U32.HI R15, RZ, 0x8, R10 ;  /* 0x00000008ff0f7819 */ /* 0x000fe4000001160a */
[----:B--2---:R-:W-:Y:S02]  /*6500*/  LOP3.LUT R14, R9, 0xff, RZ, 0xc0, !PT ;  /* 0x000000ff090e7812 */ /* 0x004fe400078ec0ff */
[----:B------:R-:W-:-:S02]  /*6510*/  LOP3.LUT R25, R11, 0xff, RZ, 0xc0, !PT ;  /* 0x000000ff0b197812 */ /* 0x000fc400078ec0ff */
[----:B------:R-:W-:Y:S02]  /*6520*/  LOP3.LUT R13, R13, 0xff, RZ, 0xc0, !PT ;  /* 0x000000ff0d0d7812 */ /* 0x000fe400078ec0ff */
[----:B------:R-:W-:Y:S02]  /*6530*/  LOP3.LUT R24, R24, 0xff, RZ, 0xc0, !PT ;  /* 0x000000ff18187812 */ /* 0x000fe400078ec0ff */
[----:B------:R-:W-:Y:S02]  /*6540*/  LOP3.LUT R20, R15, 0xff, RZ, 0xc0, !PT ;  /* 0x000000ff0f147812 */ /* 0x000fe400078ec0ff */
[----:B------:R-:W-:Y:S02]  /*6550*/  PRMT R15, R13, 0x7604, R14 ;  /* 0x000076040d0f7816 */ /* 0x000fe4000000000e */
[----:B------:R-:W-:Y:S02]  /*6560*/  PRMT R25, R24, 0x7604, R25 ;  /* 0x0000760418197816 */ /* 0x000fe40000000019 */
[----:B------:R-:W-:-:S02]  /*6570*/  SHF.R.U32.HI R14, RZ, 0x10, R9 ;  /* 0x00000010ff0e7819 */ /* 0x000fc40000011609 */
[----:B------:R-:W-:Y:S02]  /*6580*/  SHF.R.U32.HI R24, RZ, 0x10, R11 ;  /* 0x00000010ff187819 */ /* 0x000fe4000001160b */
[----:B------:R-:W-:Y:S02]  /*6590*/  LOP3.LUT R12, R8, 0xff, RZ, 0xc0, !PT ;  /* 0x000000ff080c7812 */ /* 0x000fe400078ec0ff */
[----:B------:R-:W-:Y:S02]  /*65a0*/  LOP3.LUT R14, R14, 0xff, RZ, 0xc0, !PT ;  /* 0x000000ff0e0e7812 */ /* 0x000fe400078ec0ff */
[----:B------:R-:W-:Y:S02]  /*65b0*/  LOP3.LUT R24, R24, 0xff, RZ, 0xc0, !PT ;  /* 0x000000ff18187812 */ /* 0x000fe400078ec0ff */
[----:B------:R-:W-:Y:S02]  /*65c0*/  LOP3.LUT R21, R10, 0xff, RZ, 0xc0, !PT ;  /* 0x000000ff0a157812 */ /* 0x000fe400078ec0ff */
[----:B------:R-:W-:-:S02]  /*65d0*/  SHF.R.U32.HI R13, RZ, 0x10, R10 ;  /* 0x00000010ff0d7819 */ /* 0x000fc4000001160a */
[----:B------:R-:W-:Y:S02]  /*65e0*/  PRMT R15, R14, 0x7054, R15 ;  /* 0x000070540e0f7816 */ /* 0x000fe4000000000f */
[----:B------:R-:W-:Y:S02]  /*65f0*/  PRMT R25, R24, 0x7054, R25 ;  /* 0x0000705418197816 */ /* 0x000fe40000000019 */
[----:B------:R-:W-:Y:S02]  /*6600*/  PRMT R21, R20, 0x7604, R21 ;  /* 0x0000760414157816 */ /* 0x000fe40000000015 */
[----:B------:R-:W-:Y:S02]  /*6610*/  LOP3.LUT R20, R13, 0xff, RZ, 0xc0, !PT ;  /* 0x000000ff0d147812 */ /* 0x000fe400078ec0ff */
[----:B------:R-:W-:Y:S02]  /*6620*/  LOP3.LUT R25, R25, 0xff000000, R11, 0xf8, !PT ;  /* 0xff00000019197812 */ /* 0x000fe400078ef80b */
[----:B------:R-:W-:-:S02]  /*6630*/  LOP3.LUT R15, R15, 0xff000000, R9, 0xf8, !PT ;  /* 0xff0000000f0f7812 */ /* 0x000fc400078ef809 */
[----:B------:R-:W-:Y:S02]  /*6640*/  PRMT R21, R20, 0x7054, R21 ;  /* 0x0000705414157816 */ /* 0x000fe40000000015 */
[-C--:B------:R-:W-:Y:S02]  /*6650*/  F2FP.F16.E4M3.UNPACK_B R20, R25.reuse ;  /* 0x00000019ff14723e */ /* 0x080fe400020006ff */
[----:B------:R-:W-:Y:S02]  /*6660*/  LOP3.LUT R21, R21, 0xff000000, R10, 0xf8, !PT ;  /* 0xff00000015157812 */ /* 0x000fe400078ef80a */
[----:B------:R-:W-:Y:S01]  /*6670*/  F2FP.F16.E4M3.UNPACK_B R25, R25.H1 ;  /* 0x00000019ff19723e */ /* 0x000fe200030006ff */
[--C-:B------:R-:W-:Y:S02]  /*6680*/  HADD2.F32 R24, -RZ, R20.reuse.H1_H1 ;  /* 0x30000014ff187230 */ /* 0x100fe40000004100 */
[----:B------:R-:W-:Y:S01]  /*6690*/  HADD2.F32 R20, -RZ, R20.H0_H0 ;  /* 0x20000014ff147230 */ /* 0x000fe20000004100 */
[----:B---3--:R-:W-:Y:S01]  /*66a0*/  LOP3.LUT P0, RZ, R0, 0x2, RZ, 0xc0, !PT ;  /* 0x0000000200ff7812 */ /* 0x008fe2000780c0ff */
[----:B------:R-:W-:-:S12]  /*66b0*/  VIADD R0, R3, 0x20 ;  /* 0x0000002003007836 */ /* 0x000fd80000000000 */
[----:B------:R-:W-:Y:S01]  /*66c0*/  @P0 VIADD R0, R3, 0xffffffe0 ;  /* 0xffffffe003000836 */ /* 0x000fe20000000000 */
[----:B------:R-:W-:-:S04]  /*66d0*/  SHF.R.U32.HI R3, RZ, 0x8, R8 ;  /* 0x00000008ff037819 */ /* 0x000fc80000011608 */
[----:B------:R-:W0:Y:S01]  /*66e0*/  LDS.128 R4, [R0+0xb000] ;  /* 0x00b0000000047984 */ /* 0x000e220000000c00 */
[----:B------:R-:W-:-:S04]  /*66f0*/  LOP3.LUT R3, R3, 0xff, RZ, 0xc0, !PT ;  /* 0x000000ff03037812 */ /* 0x000fc800078ec0ff */
[----:B------:R-:W-:Y:S02]  /*6700*/  PRMT R12, R3, 0x7604, R12 ;  /* 0x00007604030c7816 */ /* 0x000fe4000000000c */
[----:B------:R-:W-:-:S04]  /*6710*/  SHF.R.U32.HI R3, RZ, 0x10, R8 ;  /* 0x00000010ff037819 */ /* 0x000fc80000011608 */
[----:B------:R-:W-:-:S04]  /*6720*/  LOP3.LUT R3, R3, 0xff, RZ, 0xc0, !PT ;  /* 0x000000ff03037812 */ /* 0x000fc800078ec0ff */
[----:B------:R-:W-:Y:S02]  /*6730*/  PRMT R13, R3, 0x7054, R12 ;  /* 0x00007054030d7816 */ /* 0x000fe4000000000c */
[-C--:B------:R-:W-:Y:S02]  /*6740*/  F2FP.F16.E4M3.UNPACK_B R12, R15.reuse ;  /* 0x0000000fff0c723e */ /* 0x080fe400020006ff */
[----:B------:R-:W-:Y:S02]  /*6750*/  LOP3.LUT R13, R13, 0xff000000, R8, 0xf8, !PT ;  /* 0xff0000000d0d7812 */ /* 0x000fe400078ef808 */
[----:B------:R-:W-:Y:S01]  /*6760*/  F2FP.F16.E4M3.UNPACK_B R15, R15.H1 ;  /* 0x0000000fff0f723e */ /* 0x000fe200030006ff */
[--C-:B------:R-:W-:Y:S02]  /*6770*/  HADD2.F32 R14, -RZ, R12.reuse.H1_H1 ;  /* 0x3000000cff0e7230 */ /* 0x100fe40000004100 */
[----:B------:R-:W-:Y:S01]  /*6780*/  HADD2.F32 R12, -RZ, R12.H0_H0 ;  /* 0x2000000cff0c7230 */ /* 0x000fe20000004100 */
[----:B0-----:R-:W-:-:S02]  /*6790*/  F2FP.F16.E4M3.UNPACK_B R3, R6.H1 ;  /* 0x00000006ff03723e */ /* 0x001fc400030006ff */
[----:B------:R-:W-:Y:S02]  /*67a0*/  F2FP.F16.E4M3.UNPACK_B R6, R6 ;  /* 0x00000006ff06723e */ /* 0x000fe400020006ff */
[-C--:B------:R-:W-:Y:S01]  /*67b0*/  F2FP.F16.E4M3.UNPACK_B R10, R7.reuse ;  /* 0x00000007ff0a723e */ /* 0x080fe200020006ff */
[--C-:B------:R-:W-:Y:S01]  /*67c0*/  HADD2.F32 R8, -RZ, R3.reuse.H1_H1 ;  /* 0x30000003ff087230 */ /* 0x100fe20000004100 */
[----:B------:R-:W-:Y:S01]  /*67d0*/  F2FP.F16.E4M3.UNPACK_B R11, R7.H1 ;  /* 0x00000007ff0b723e */ /* 0x000fe200030006ff */
[----:B------:R-:W-:Y:S01]  /*67e0*/  HADD2.F32 R9, -RZ, R3.H0_H0 ;  /* 0x20000003ff097230 */ /* 0x000fe20000004100 */
[-C--:B------:R-:W-:Y:S02]  /*67f0*/  F2FP.F16.E4M3.UNPACK_B R7, R5.reuse ;  /* 0x00000005ff07723e */ /* 0x080fe400020006ff */
[C---:B------:R-:W-:Y:S01]  /*6800*/  FMUL.FTZ R26, R8.reuse, R24 ;  /* 0x00000018081a7220 */ /* 0x040fe20000410000 */
[----:B------:R-:W-:Y:S01]  /*6810*/  FMUL.FTZ R27, R8, R14 ;  /* 0x0000000e081b7220 */ /* 0x000fe20000410000 */
[----:B------:R-:W-:Y:S01]  /*6820*/  F2FP.F16.E4M3.UNPACK_B R8, R5.H1 ;  /* 0x00000005ff08723e */ /* 0x000fe200030006ff */
[----:B------:R-:W-:-:S02]  /*6830*/  HADD2.F32 R5, -RZ, R6.H1_H1 ;  /* 0x30000006ff057230 */ /* 0x000fc40000004100 */
[C---:B------:R-:W-:Y:S01]  /*6840*/  FFMA.FTZ R26, R9.reuse, R14, -R26 ;  /* 0x0000000e091a7223 */ /* 0x040fe2000001081a */
[----:B-1----:R-:W-:Y:S01]  /*6850*/  FFMA.FTZ R29, R9, R24, R27 ;  /* 0x00000018091d7223 */ /* 0x002fe2000001001b */
[----:B------:R-:W-:Y:S01]  /*6860*/  HADD2.F32 R6, -RZ, R6.H0_H0 ;  /* 0x20000006ff067230 */ /* 0x000fe20000004100 */
[----:B------:R-:W-:Y:S01]  /*6870*/  F2FP.F16.E4M3.UNPACK_B R3, R4 ;  /* 0x00000004ff03723e */ /* 0x000fe200020006ff */
[C---:B------:R-:W-:Y:S01]  /*6880*/  FMUL.FTZ R9, R5.reuse, R20 ;  /* 0x0000001405097220 */ /* 0x040fe20000410000 */
[----:B------:R-:W-:Y:S01]  /*6890*/  FMUL.FTZ R27, R5, R12 ;  /* 0x0000000c051b7220 */ /* 0x000fe20000410000 */
[----:B------:R-:W-:Y:S01]  /*68a0*/  HADD2.F32 R5, -RZ, R10.H1_H1 ;  /* 0x3000000aff057230 */ /* 0x000fe20000004100 */
[----:B------:R-:W-:Y:S01]  /*68b0*/  F2FP.F16.E4M3.UNPACK_B R4, R4.H1 ;  /* 0x00000004ff04723e */ /* 0x000fe200030006ff */
[----:B------:R-:W-:Y:S02]  /*68c0*/  HADD2.F32 R14, -RZ, R25.H0_H0 ;  /* 0x20000019ff0e7230 */ /* 0x000fe40000004100 */
[----:B------:R-:W-:Y:S01]  /*68d0*/  FFMA.FTZ R24, R6, R12, -R9 ;  /* 0x0000000c06187223 */ /* 0x000fe20000010809 */
[----:B------:R-:W-:-:S02]  /*68e0*/  HADD2.F32 R9, -RZ, R15.H0_H0 ;  /* 0x2000000fff097230 */ /* 0x000fc40000004100 */
[----:B------:R-:W-:Y:S01]  /*68f0*/  FFMA.FTZ R27, R6, R20, R27 ;  /* 0x00000014061b7223 */ /* 0x000fe2000001001b */
        /* <DEDUP_REMOVED lines=11> */
[----:B------:R-:W-:Y:S01]  /*69b0*/  FMUL.FTZ R10, R6, R15 ;  /* 0x0000000f060a7220 */ /* 0x000fe20000410000 */
[----:B------:R-:W-:Y:S01]  /*69c0*/  F2FP.F16.E4M3.UNPACK_B R9, R13 ;  /* 0x0000000dff09723e */ /* 0x000fe200020006ff */
[C---:B------:R-:W-:Y:S01]  /*69d0*/  FFMA.FTZ R30, R11.reuse, R15, -R12 ;  /* 0x0000000f0b1e7223 */ /* 0x040fe2000001080c */
[----:B------:R-:W-:Y:S02]  /*69e0*/  HADD2.F32 R6, -RZ, R4.H1_H1 ;  /* 0x30000004ff067230 */ /* 0x000fe40000004100 */
[----:B------:R-:W-:Y:S01]  /*69f0*/  FFMA.FTZ R25, R11, R25, R10 ;  /* 0x000000190b197223 */ /* 0x000fe2000001000a */
[--C-:B------:R-:W-:Y:S01]  /*6a00*/  HADD2.F32 R12, -RZ, R5.reuse.H1_H1 ;  /* 0x30000005ff0c7230 */ /* 0x100fe20000004100 */
[----:B------:R-:W-:Y:S01]  /*6a10*/  F2FP.F16.E4M3.UNPACK_B R13, R13.H1 ;  /* 0x0000000dff0d723e */ /* 0x000fe200030006ff */
[----:B------:R-:W-:Y:S01]  /*6a20*/  HADD2.F32 R11, -RZ, R5.H0_H0 ;  /* 0x20000005ff0b7230 */ /* 0x000fe20000004100 */
[----:B------:R-:W-:Y:S01]  /*6a30*/  F2FP.F16.E4M3.UNPACK_B R21, R21.H1 ;  /* 0x00000015ff15723e */ /* 0x000fe200030006ff */
[----:B------:R-:W-:-:S02]  /*6a40*/  HADD2.F32 R10, -RZ, R9.H1_H1 ;  /* 0x30000009ff0a7230 */ /* 0x000fc40000004100 */
[C---:B------:R-:W-:Y:S01]  /*6a50*/  FMUL.FTZ R14, R6.reuse, R12 ;  /* 0x0000000c060e7220 */ /* 0x040fe20000410000 */
[----:B------:R-:W-:Y:S02]  /*6a60*/  HADD2.F32 R5, -RZ, R4.H0_H0 ;  /* 0x20000004ff057230 */ /* 0x000fe40000004100 */
[----:B------:R-:W-:Y:S02]  /*6a70*/  HADD2.F32 R4, -RZ, R3.H1_H1 ;  /* 0x30000003ff047230 */ /* 0x000fe40000004100 */
[-C--:B------:R-:W-:Y:S01]  /*6a80*/  FMUL.FTZ R20, R6, R10.reuse ;  /* 0x0000000a06147220 */ /* 0x080fe20000410000 */
[----:B------:R-:W-:Y:S02]  /*6a90*/  HADD2.F32 R9, -RZ, R9.H0_H0 ;  /* 0x20000009ff097230 */ /* 0x000fe40000004100 */
[C---:B------:R-:W-:Y:S01]  /*6aa0*/  FFMA.FTZ R14, R5.reuse, R10, -R14 ;  /* 0x0000000a050e7223 */ /* 0x040fe2000001080e */
[----:B------:R-:W-:Y:S02]  /*6ab0*/  HADD2.F32 R3, -RZ, R3.H0_H0 ;  /* 0x20000003ff037230 */ /* 0x000fe40000004100 */
[C---:B------:R-:W-:Y:S01]  /*6ac0*/  FMUL.FTZ R6, R4.reuse, R11 ;  /* 0x0000000b04067220 */ /* 0x040fe20000410000 */
[----:B------:R-:W-:Y:S01]  /*6ad0*/  FFMA.FTZ R15, R5, R12, R20 ;  /* 0x0000000c050f7223 */ /* 0x000fe20000010014 */
[----:B------:R-:W-:Y:S01]  /*6ae0*/  FMUL.FTZ R4, R4, R9 ;  /* 0x0000000904047220 */ /* 0x000fe20000410000 */
[----:B------:R-:W-:-:S02]  /*6af0*/  HADD2.F32 R5, -RZ, R13.H1_H1 ;  /* 0x3000000dff057230 */ /* 0x000fc40000004100 */
[C---:B------:R-:W-:Y:S01]  /*6b00*/  FFMA.FTZ R12, R3.reuse, R9, -R6 ;  /* 0x00000009030c7223 */ /* 0x040fe20000010806 */
[--C-:B------:R-:W-:Y:S02]  /*6b10*/  HADD2.F32 R9, -RZ, R21.reuse.H1_H1 ;  /* 0x30000015ff097230 */ /* 0x100fe40000004100 */
[----:B------:R-:W-:Y:S01]  /*6b20*/  FFMA.FTZ R11, R3, R11, R4 ;  /* 0x0000000b030b7223 */ /* 0x000fe20000010004 */
[----:B------:R-:W-:Y:S02]  /*6b30*/  HADD2.F32 R4, -RZ, R8.H1_H1 ;  /* 0x30000008ff047230 */ /* 0x000fe40000004100 */
[----:B------:R-:W-:Y:S02]  /*6b40*/  HADD2.F32 R10, -RZ, R21.H0_H0 ;  /* 0x20000015ff0a7230 */ /* 0x000fe40000004100 */
[----:B------:R-:W-:Y:S02]  /*6b50*/  HADD2.F32 R3, -RZ, R7.H1_H1 ;  /* 0x30000007ff037230 */ /* 0x000fe40000004100 */
[----:B------:R-:W-:Y:S01]  /*6b60*/  FMUL.FTZ R20, R4, R5 ;  /* 0x0000000504147220 */ /* 0x000fe20000410000 */
[----:B------:R-:W-:-:S02]  /*6b70*/  HADD2.F32 R6, -RZ, R13.H0_H0 ;  /* 0x2000000dff067230 */ /* 0x000fc40000004100 */
[----:B------:R-:W-:Y:S01]  /*6b80*/  FMUL.FTZ R13, R4, R9 ;  /* 0x00000009040d7220 */ /* 0x000fe20000410000 */
        /* <DEDUP_REMOVED lines=16> */
[----:B------:R3:W-:Y:S01]  /*6c90*/  STS.128 [R0+0xb000], R4 ;  /* 0x00b0000400007388 */ /* 0x0007e20000000c00 */
[----:B------:R-:W-:Y:S05]  /*6ca0*/  BRA `(.L_x_478) ;  /* 0x0000001000a87947 */ /* 0x000fea0003800000 */
.L_x_472:
[----:B------:R-:W-:-:S03]  /*6cb0*/  UMOV UR4, 0xffffffff ;  /* 0xffffffff00047882 */ /* 0x000fc60000000000 */
[----:B------:R-:W-:Y:S05]  /*6cc0*/  BRA.DIV UR4, `(.L_x_481) ;  /* 0x0000010204407947 */ /* 0x000fea000b800000 */
[----:B------:R0:W1:Y:S04]  /*6cd0*/  SHFL.IDX PT, R27, R26, RZ, 0x1e1f ;  /* 0x001e1fff1a1b7589 */ /* 0x00006800000e0000 */
[----:B------:R0:W2:Y:S04]  /*6ce0*/  SHFL.IDX PT, R14, R24, RZ, 0x1e1f ;  /* 0x001e1fff180e7589 */ /* 0x0000a800000e0000 */
[----:B------:R0:W3:Y:S04]  /*6cf0*/  SHFL.IDX PT, R3, R28, RZ, 0x1e1f ;  /* 0x001e1fff1c037589 */ /* 0x0000e800000e0000 */
[----:B------:R0:W4:Y:S02]  /*6d00*/  SHFL.IDX PT, R21, R30, RZ, 0x1e1f ;  /* 0x001e1fff1e157589 */ /* 0x00012400000e0000 */
.L_x_682:
[----:B------:R-:W5:Y:S01]  /*6d10*/  LDL R5, [R1+0x54] ;  /* 0x0000540001057983 */ /* 0x000f620000100800 */
[----:B------:R-:W-:Y:S01]  /*6d20*/  ULDC UR4, c[0x0][0x448] ;  /* 0x0001120000047ab9 */ /* 0x000fe20000000800 */
[----:B------:R-:W0:Y:S01]  /*6d30*/  LDC R37, c[0x0][0x3f4] ;  /* 0x0000fd00ff257b82 */ /* 0x000e220000000800 */
[----:B------:R-:W-:Y:S01]  /*6d40*/  IMAD R29, R29, UR4, RZ ;  /* 0x000000041d1d7c24 */ /* 0x000fe2000f8e02ff */
[----:B------:R-:W-:Y:S01]  /*6d50*/  BSSY B1, `(.L_x_482) ;  /* 0x0000015000017945 */ /* 0x000fe20003800000 */
[----:B------:R-:W-:Y:S02]  /*6d60*/  CS2R R6, SRZ ;  /* 0x0000000000067805 */ /* 0x000fe4000001ff00 */
[----:B------:R-:W-:Y:S02]  /*6d70*/  CS2R R8, SRZ ;  /* 0x0000000000087805 */ /* 0x000fe4000001ff00 */
[----:B------:R-:W-:Y:S02]  /*6d80*/  CS2R R10, SRZ ;  /* 0x00000000000a7805 */ /* 0x000fe4000001ff00 */
[----:B------:R-:W-:-:S02]  /*6d90*/  ISETP.GE.AND P0, PT, R4, R29, PT ;  /* 0x0000001d0400720c */ /* 0x000fc40003f06270 */
[----:B-----5:R-:W-:-:S04]  /*6da0*/  LEA.HI R0, R5, R5, RZ, 0x1 ;  /* 0x0000000505007211 */ /* 0x020fc800078f08ff */
[----:B------:R-:W-:-:S05]  /*6db0*/  LOP3.LUT R0, R0, 0xfffffffe, RZ, 0xc0, !PT ;  /* 0xfffffffe00007812 */ /* 0x000fca00078ec0ff */
[----:B------:R-:W-:Y:S01]  /*6dc0*/  IMAD.IADD R0, R5, 0x1, -R0 ;  /* 0x0000000105007824 */ /* 0x000fe200078e0a00 */
[----:B------:R-:W-:-:S04]  /*6dd0*/  CS2R R4, SRZ ;  /* 0x0000000000047805 */ /* 0x000fc8000001ff00 */
[----:B------:R-:W-:Y:S01]  /*6de0*/  SHF.L.U32 R25, R0, 0x1f, RZ ;  /* 0x0000001f00197819 */ /* 0x000fe200000006ff */
[----:B0-----:R-:W-:Y:S06]  /*6df0*/  @P0 BRA `(.L_x_483) ;  /* 0x0000000000280947 */ /* 0x001fec0003800000 */
[----:B------:R-:W-:Y:S01]  /*6e00*/  ULDC UR4, c[0x0][0x3f4] ;  /* 0x0000fd0000047ab9 */ /* 0x000fe20000000800 */
[C---:B--2---:R-:W-:Y:S02]  /*6e10*/  IADD3 R14, P1, R16.reuse, R14, RZ ;  /* 0x0000000e100e7210 */ /* 0x044fe40007f3e0ff */
[----:B------:R-:W-:Y:S02]  /*6e20*/  CS2R R4, SRZ ;  /* 0x0000000000047805 */ /* 0x000fe4000001ff00 */
[C---:B------:R-:W-:Y:S02]  /*6e30*/  ISETP.GE.AND P2, PT, R16.reuse, UR4, PT ;  /* 0x0000000410007c0c */ /* 0x040fe4000bf46270 */
[----:B-1----:R-:W-:Y:S01]  /*6e40*/  IADD3 R12, P0, R16, R27, RZ ;  /* 0x0000001b100c7210 */ /* 0x002fe20007f1e0ff */
[----:B----4-:R-:W-:-:S03]  /*6e50*/  IMAD.X R15, R21, 0x1, R17, P1 ;  /* 0x00000001150f7824 */ /* 0x010fc600008e0611 */
[----:B---3--:R-:W-:-:S07]  /*6e60*/  IADD3.X R13, R3, R17, RZ, P0, !PT ;  /* 0x00000011030d7210 */ /* 0x008fce00007fe4ff */
[----:B------:R-:W-:Y:S05]  /*6e70*/  @P2 BRA `(.L_x_483) ;  /* 0x0000000000082947 */ /* 0x000fea0003800000 */
[----:B------:R0:W5:Y:S04]  /*6e80*/  LD.E.128 R4, desc[UR40][R12.64] ;  /* 0x000000280c047980 */ /* 0x000168000c101d00 */
[----:B------:R0:W5:Y:S02]  /*6e90*/  LD.E.128 R8, desc[UR40][R14.64] ;  /* 0x000000280e087980 */ /* 0x000164000c101d00 */
.L_x_483:
[----:B------:R-:W-:Y:S05]  /*6ea0*/  BSYNC B1 ;  /* 0x0000000000017941 */ /* 0x000fea0003800000 */
.L_x_482:
[----:B------:R-:W3:Y:S01]  /*6eb0*/  S2R R0, SR_TID.X ;  /* 0x0000000000007919 */ /* 0x000ee20000002100 */
[----:B------:R-:W1:Y:S01]  /*6ec0*/  SYNCS.PHASECHK.TRANS64.TRYWAIT P1, [R18+URZ+0x13200], R25 ;  /* 0x01320019120075a7 */ /* 0x000e62000802017f */
[----:B---3--:R-:W-:Y:S02]  /*6ed0*/  VIADD R3, R0, 0xffffff80 ;  /* 0xffffff8000037836 */ /* 0x008fe40000000000 */
[----:B------:R-:W3:Y:S01]  /*6ee0*/  LDL.LU R0, [R1+0x4] ;  /* 0x0000040001007983 */ /* 0x000ee20000300800 */
[----:B------:R-:W-:Y:S01]  /*6ef0*/  ISETP.GE.AND P0, PT, R16, R37, PT ;  /* 0x000000251000720c */ /* 0x000fe20003f06270 */
[----:B------:R-:W-:Y:S01]  /*6f00*/  BSSY B1, `(.L_x_484) ;  /* 0x0000007000017945 */ /* 0x000fe20003800000 */
[----:B------:R-:W-:-:S04]  /*6f10*/  LEA.HI R3, R3, R3, RZ, 0x1 ;  /* 0x0000000303037211 */ /* 0x000fc800078f08ff */
[----:B------:R-:W-:Y:S01]  /*6f20*/  SHF.R.S32.HI R3, RZ, 0x1, R3 ;  /* 0x00000001ff037819 */ /* 0x000fe20000011403 */
[----:B---3--:R-:W-:-:S05]  /*6f30*/  IMAD R0, R0, -0xc0, R29 ;  /* 0xffffff4000007824 */ /* 0x008fca00078e021d */
[----:B------:R-:W-:-:S04]  /*6f40*/  VIMNMX R0, R0, 0xc0, PT ;  /* 0x000000c000007848 */ /* 0x000fc80003fe0100 */
[----:B------:R-:W-:Y:S01]  /*6f50*/  ISETP.GE.OR P0, PT, R3, R0, P0 ;  /* 0x000000000300720c */ /* 0x000fe20000706670 */
[----:B-1----:R-:W-:-:S12]  /*6f60*/  @!P1 BRA `(.L_x_485) ;  /* 0x0000010000089947 */ /* 0x002fd80003800000 */
.L_x_683:
[----:B------:R-:W-:Y:S05]  /*6f70*/  BSYNC B1 ;  /* 0x0000000000017941 */ /* 0x000fea0003800000 */
.L_x_484:
[----:B------:R-:W-:Y:S05]  /*6f80*/  @P0 BRA `(.L_x_478) ;  /* 0x0000000c00f00947 */ /* 0x000fea0003800000 */
[----:B------:R-:W3:Y:S04]  /*6f90*/  LDL R39, [R1+0x34] ;  /* 0x0000340001277983 */ /* 0x000ee80000100800 */
[----:B------:R-:W3:Y:S04]  /*6fa0*/  LDL R34, [R1+0x38] ;  /* 0x0000380001227983 */ /* 0x000ee80000100800 */
[----:B------:R-:W3:Y:S04]  /*6fb0*/  LDL R29, [R1+0x3c] ;  /* 0x00003c00011d7983 */ /* 0x000ee80000100800 */
[----:B------:R-:W3:Y:S01]  /*6fc0*/  LDL R50, [R1+0x70] ;  /* 0x0000700001327983 */ /* 0x000ee20000100800 */
[----:B-----5:R-:W-:-:S02]  /*6fd0*/  SHF.R.U32.HI R0, RZ, 0x8, R4 ;  /* 0x00000008ff007819 */ /* 0x020fc40000011604 */
[----:B------:R-:W-:Y:S02]  /*6fe0*/  LOP3.LUT R3, R4, 0xff, RZ, 0xc0, !PT ;  /* 0x000000ff04037812 */ /* 0x000fe400078ec0ff */
[----:B------:R-:W-:Y:S02]  /*6ff0*/  LOP3.LUT R0, R0, 0xff, RZ, 0xc0, !PT ;  /* 0x000000ff00007812 */ /* 0x000fe400078ec0ff */
[----:B-1----:R-:W-:Y:S02]  /*7000*/  SHF.R.U32.HI R25, RZ, 0x8, R5 ;  /* 0x00000008ff197819 */ /* 0x002fe40000011605 */
[----:B------:R-:W-:Y:S02]  /*7010*/  PRMT R20, R0, 0x7604, R3 ;  /* 0x0000760400147816 */ /* 0x000fe40000000003 */
[----:B0-----:R-:W-:Y:S02]  /*7020*/  LOP3.LUT R13, R5, 0xff, RZ, 0xc0, !PT ;  /* 0x000000ff050d7812 */ /* 0x001fe400078ec0ff */
[----:B------:R-:W-:-:S02]  /*7030*/  SHF.R.U32.HI R3, RZ, 0x8, R6 ;  /* 0x00000008ff037819 */ /* 0x000fc40000011606 */
[----:B------:R-:W-:Y:S02]  /*7040*/  LOP3.LUT R0, R25, 0xff, RZ, 0xc0, !PT ;  /* 0x000000ff19007812 */ /* 0x000fe400078ec0ff */
[----:B------:R-:W-:Y:S02]  /*7050*/  LOP3.LUT R12, R6, 0xff, RZ, 0xc0, !PT ;  /* 0x000000ff060c7812 */ /* 0x000fe400078ec0ff */
[----:B------:R-:W-:Y:S02]  /*7060*/  LOP3.LUT R3, R3, 0xff, RZ, 0xc0, !PT ;  /* 0x000000ff03037812 */ /* 0x000fe400078ec0ff */
[----:B------:R-:W-:Y:S01]  /*7070*/  PRMT R28, R0, 0x7604, R13 ;  /* 0x00007604001c7816 */ /* 0x000fe2000000000d */
[----:B------:R-:W-:Y:S01]  /*7080*/  IMAD.IADD R0, R16, 0x1, R37 ;  /* 0x0000000110007824 */ /* 0x000fe200078e0225 */
[----:B----4-:R-:W-:Y:S02]  /*7090*/  SHF.R.U32.HI R21, RZ, 0x8, R8 ;  /* 0x00000008ff157819 */ /* 0x010fe40000011608 */
[----:B------:R-:W-:-:S02]  /*70a0*/  PRMT R30, R3, 0x7604, R12 ;  /* 0x00007604031e7816 */ /* 0x000fc4000000000c */
[----:B------:R-:W-:Y:S02]  /*70b0*/  LOP3.LUT R24, R8, 0xff, RZ, 0xc0, !PT ;  /* 0x000000ff08187812 */ /* 0x000fe400078ec0ff */
[----:B------:R-:W-:Y:S02]  /*70c0*/  LOP3.LUT R21, R21, 0xff, RZ, 0xc0, !PT ;  /* 0x000000ff15157812 */ /* 0x000fe400078ec0ff */
[----:B------:R-:W-:Y:S02]  /*70d0*/  SHF.R.U32.HI R3, RZ, 0x8, R10 ;  /* 0x00000008ff037819 */ /* 0x000fe4000001160a */
[----:B------:R-:W-:Y:S02]  /*70e0*/  PRMT R35, R21, 0x7604, R24 ;  /* 0x0000760415237816 */ /* 0x000fe40000000018 */
[----:B------:R-:W-:Y:S02]  /*70f0*/  SHF.R.U32.HI R27, RZ, 0x8, R11 ;  /* 0x00000008ff1b7819 */ /* 0x000fe4000001160b */
[----:B------:R-:W-:-:S02]  /*7100*/  LOP3.LUT R25, R3, 0xff, RZ, 0xc0, !PT ;  /* 0x000000ff03197812 */ /* 0x000fc400078ec0ff */
[----:B------:R-:W-:Y:S02]  /*7110*/  SHF.R.U32.HI R21, RZ, 0x8, R9 ;  /* 0x00000008ff157819 */ /* 0x000fe40000011609 */
[----:B--2---:R-:W-:Y:S02]  /*7120*/  SHF.R.U32.HI R14, RZ, 0x8, R7 ;  /* 0x00000008ff0e7819 */ /* 0x004fe40000011607 */
[----:B------:R-:W-:Y:S02]  /*7130*/  LOP3.LUT R24, R9, 0xff, RZ, 0xc0, !PT ;  /* 0x000000ff09187812 */ /* 0x000fe400078ec0ff */
[----:B------:R-:W-:Y:S02]  /*7140*/  LOP3.LUT R26, R10, 0xff, RZ, 0xc0, !PT ;  /* 0x000000ff0a1a7812 */ /* 0x000fe400078ec0ff */
[----:B------:R-:W-:Y:S02]  /*7150*/  LOP3.LUT R27, R27, 0xff, RZ, 0xc0, !PT ;  /* 0x000000ff1b1b7812 */ /* 0x000fe400078ec0ff */
[----:B------:R-:W-:-:S02]  /*7160*/  LOP3.LUT R32, R11, 0xff, RZ, 0xc0, !PT ;  /* 0x000000ff0b207812 */ /* 0x000fc400078ec0ff */
[----:B------:R-:W-:Y:S02]  /*7170*/  LOP3.LUT R21, R21, 0xff, RZ, 0xc0, !PT ;  /* 0x000000ff15157812 */ /* 0x000fe400078ec0ff */
[----:B------:R-:W-:Y:S02]  /*7180*/  LOP3.LUT R15, R7, 0xff, RZ, 0xc0, !PT ;  /* 0x000000ff070f7812 */ /* 0x000fe400078ec0ff */
[----:B------:R-:W-:Y:S02]  /*7190*/  LOP3.LUT R14, R14, 0xff, RZ, 0xc0, !PT ;  /* 0x000000ff0e0e7812 */ /* 0x000fe400078ec0ff */
[----:B------:R-:W-:Y:S02]  /*71a0*/  PRMT R37, R21, 0x7604, R24 ;  /* 0x0000760415257816 */ /* 0x000fe40000000018 */
[----:B------:R-:W-:Y:S02]  /*71b0*/  PRMT R41, R25, 0x7604, R26 ;  /* 0x0000760419297816 */ /* 0x000fe4000000001a */
[----:B------:R-:W-:-:S02]  /*71c0*/  PRMT R43, R27, 0x7604, R32 ;  /* 0x000076041b2b7816 */ /* 0x000fc40000000020 */
[----:B------:R-:W-:Y:S02]  /*71d0*/  PRMT R33, R14, 0x7604, R15 ;  /* 0x000076040e217816 */ /* 0x000fe4000000000f */
[----:B------:R-:W-:Y:S02]  /*71e0*/  SHF.R.U32.HI R21, RZ, 0x10, R5 ;  /* 0x00000010ff157819 */ /* 0x000fe40000011605 */
[----:B------:R-:W-:Y:S02]  /*71f0*/  SHF.R.U32.HI R32, RZ, 0x10, R7 ;  /* 0x00000010ff207819 */ /* 0x000fe40000011607 */
[----:B------:R-:W-:Y:S02]  /*7200*/  LOP3.LUT R21, R21, 0xff, RZ, 0xc0, !PT ;  /* 0x000000ff15157812 */ /* 0x000fe400078ec0ff */
[----:B------:R-:W-:Y:S02]  /*7210*/  LOP3.LUT R32, R32, 0xff, RZ, 0xc0, !PT ;  /* 0x000000ff20207812 */ /* 0x000fe400078ec0ff */
[----:B------:R-:W-:-:S02]  /*7220*/  PRMT R21, R21, 0x7054, R28 ;  /* 0x0000705415157816 */ /* 0x000fc4000000001c */
[----:B------:R-:W-:Y:S02]  /*7230*/  SHF.R.U32.HI R28, RZ, 0x10, R9 ;  /* 0x00000010ff1c7819 */ /* 0x000fe40000011609 */
[----:B------:R-:W-:Y:S02]  /*7240*/  PRMT R33, R32, 0x7054, R33 ;  /* 0x0000705420217816 */ /* 0x000fe40000000021 */
[----:B------:R-:W-:Y:S02]  /*7250*/  SHF.R.U32.HI R32, RZ, 0x10, R11 ;  /* 0x00000010ff207819 */ /* 0x000fe4000001160b */
[----:B------:R-:W-:Y:S02]  /*7260*/  LOP3.LUT R28, R28, 0xff, RZ, 0xc0, !PT ;  /* 0x000000ff1c1c7812 */ /* 0x000fe400078ec0ff */
[----:B------:R-:W-:-:S04]  /*7270*/  LOP3.LUT R32, R32, 0xff, RZ, 0xc0, !PT ;  /* 0x000000ff20207812 */ /* 0x000fc800078ec0ff */
[----:B------:R-:W-:-:S04]  /*7280*/  PRMT R43, R32, 0x7054, R43 ;  /* 0x00007054202b7816 */ /* 0x000fc8000000002b */
[----:B------:R-:W-:-:S04]  /*7290*/  LOP3.LUT R43, R43, 0xff000000, R11, 0xf8, !PT ;  /* 0xff0000002b2b7812 */ /* 0x000fc800078ef80b */
[-C--:B------:R-:W-:Y:S02]  /*72a0*/  F2FP.F16.E4M3.UNPACK_B R44, R43.reuse ;  /* 0x0000002bff2c723e */ /* 0x080fe400020006ff */
[----:B------:R-:W-:Y:S02]  /*72b0*/  F2FP.F16.E4M3.UNPACK_B R43, R43.H1 ;  /* 0x0000002bff2b723e */ /* 0x000fe400030006ff */
[----:B---3--:R-:W-:Y:S02]  /*72c0*/  LOP3.LUT R0, R39, 0x30, R0, 0xf8, !PT ;  /* 0x0000003027007812 */ /* 0x008fe400078ef800 */
[----:B------:R-:W-:Y:S02]  /*72d0*/  PRMT R39, R28, 0x7054, R37 ;  /* 0x000070541c277816 */ /* 0x000fe40000000025 */
[----:B------:R-:W-:Y:S02]  /*72e0*/  LOP3.LUT R3, R0, R34, RZ, 0x3c, !PT ;  /* 0x0000002200037212 */ /* 0x000fe400078e3cff */
[----:B------:R-:W-:-:S02]  /*72f0*/  LOP3.LUT R39, R39, 0xff000000, R9, 0xf8, !PT ;  /* 0xff00000027277812 */ /* 0x000fc400078ef809 */
[----:B------:R-:W-:Y:S02]  /*7300*/  IADD3 R0, R18, R29, R3 ;  /* 0x0000001d12007210 */ /* 0x000fe40007ffe003 */
[----:B------:R-:W-:Y:S01]  /*7310*/  SHF.R.U32.HI R29, RZ, 0x10, R6 ;  /* 0x00000010ff1d7819 */ /* 0x000fe20000011606 */
[----:B------:R-:W0:Y:S01]  /*7320*/  LDS.128 R12, [R50+0xb000] ;  /* 0x00b00000320c7984 */ /* 0x000e220000000c00 */
[----:B------:R-:W-:Y:S02]  /*7330*/  SHF.R.U32.HI R3, RZ, 0x10, R4 ;  /* 0x00000010ff037819 */ /* 0x000fe40000011604 */
[----:B------:R-:W-:Y:S01]  /*7340*/  LOP3.LUT R29, R29, 0xff, RZ, 0xc0, !PT ;  /* 0x000000ff1d1d7812 */ /* 0x000fe200078ec0ff */
[----:B------:R-:W1:Y:S01]  /*7350*/  LDS.128 R24, [R0+0xb000] ;  /* 0x00b0000000187984 */ /* 0x000e620000000c00 */
[----:B------:R-:W-:Y:S02]  /*7360*/  LOP3.LUT R3, R3, 0xff, RZ, 0xc0, !PT ;  /* 0x000000ff03037812 */ /* 0x000fe400078ec0ff */
[----:B------:R-:W-:-:S02]  /*7370*/  PRMT R29, R29, 0x7054, R30 ;  /* 0x000070541d1d7816 */ /* 0x000fc4000000001e */
[----:B------:R-:W-:Y:S02]  /*7380*/  SHF.R.U32.HI R30, RZ, 0x10, R10 ;  /* 0x00000010ff1e7819 */ /* 0x000fe4000001160a */
[----:B------:R-:W-:Y:S02]  /*7390*/  PRMT R3, R3, 0x7054, R20 ;  /* 0x0000705403037816 */ /* 0x000fe40000000014 */
[----:B------:R-:W-:Y:S02]  /*73a0*/  SHF.R.U32.HI R20, RZ, 0x10, R8 ;  /* 0x00000010ff147819 */ /* 0x000fe40000011608 */
[----:B------:R-:W-:Y:S02]  /*73b0*/  LOP3.LUT R30, R30, 0xff, RZ, 0xc0, !PT ;  /* 0x000000ff1e1e7812 */ /* 0x000fe400078ec0ff */
[----:B------:R-:W-:Y:S02]  /*73c0*/  LOP3.LUT R20, R20, 0xff, RZ, 0xc0, !PT ;  /* 0x000000ff14147812 */ /* 0x000fe400078ec0ff */
[----:B------:R-:W-:-:S02]  /*73d0*/  PRMT R41, R30, 0x7054, R41 ;  /* 0x000070541e297816 */ /* 0x000fc40000000029 */
[----:B------:R-:W-:Y:S02]  /*73e0*/  PRMT R35, R20, 0x7054, R35 ;  /* 0x0000705414237816 */ /* 0x000fe40000000023 */
[----:B------:R-:W-:Y:S02]  /*73f0*/  LOP3.LUT R34, R21, 0xff000000, R5, 0xf8, !PT ;  /* 0xff00000015227812 */ /* 0x000fe400078ef805 */
[----:B------:R-:W-:Y:S02]  /*7400*/  LOP3.LUT R20, R3, 0xff000000, R4, 0xf8, !PT ;  /* 0xff00000003147812 */ /* 0x000fe400078ef804 */
[----:B------:R-:W-:Y:S02]  /*7410*/  LOP3.LUT R4, R41, 0xff000000, R10, 0xf8, !PT ;  /* 0xff00000029047812 */ /* 0x000fe400078ef80a */
[----:B------:R-:W-:Y:S02]  /*7420*/  F2FP.F16.E4M3.UNPACK_B R41, R39 ;  /* 0x00000027ff29723e */ /* 0x000fe400020006ff */
[----:B------:R-:W-:-:S02]  /*7430*/  F2FP.F16.E4M3.UNPACK_B R11, R34 ;  /* 0x00000022ff0b723e */ /* 0x000fc400020006ff */
[----:B------:R-:W-:Y:S02]  /*7440*/  LOP3.LUT R3, R29, 0xff000000, R6, 0xf8, !PT ;  /* 0xff0000001d037812 */ /* 0x000fe400078ef806 */
[----:B------:R-:W-:Y:S02]  /*7450*/  LOP3.LUT R28, R35, 0xff000000, R8, 0xf8, !PT ;  /* 0xff000000231c7812 */ /* 0x000fe400078ef808 */
[----:B------:R-:W-:Y:S02]  /*7460*/  LOP3.LUT R37, R33, 0xff000000, R7, 0xf8, !PT ;  /* 0xff00000021257812 */ /* 0x000fe400078ef807 */
[----:B------:R-:W-:Y:S02]  /*7470*/  F2FP.F16.E4M3.UNPACK_B R39, R39.H1 ;  /* 0x00000027ff27723e */ /* 0x000fe400030006ff */
[-C--:B0-----:R-:W-:Y:S02]  /*7480*/  F2FP.F16.E4M3.UNPACK_B R8, R13.reuse ;  /* 0x0000000dff08723e */ /* 0x081fe400020006ff */
[----:B------:R-:W-:-:S02]  /*7490*/  F2FP.F16.E4M3.UNPACK_B R29, R13.H1 ;  /* 0x0000000dff1d723e */ /* 0x000fc400030006ff */
[----:B-1----:R-:W-:Y:S01]  /*74a0*/  F2FP.F16.E4M3.UNPACK_B R10, R25 ;  /* 0x00000019ff0a723e */ /* 0x002fe200020006ff */
[--C-:B------:R-:W-:Y:S01]  /*74b0*/  HADD2.F32 R9, -RZ, R8.reuse.H0_H0 ;  /* 0x20000008ff097230 */ /* 0x100fe20000004100 */
[-C--:B------:R-:W-:Y:S01]  /*74c0*/  F2FP.F16.E4M3.UNPACK_B R30, R15.reuse ;  /* 0x0000000fff1e723e */ /* 0x080fe200020006ff */
[----:B------:R-:W-:Y:S01]  /*74d0*/  HADD2.F32 R8, -RZ, R8.H1_H1 ;  /* 0x30000008ff087230 */ /* 0x000fe20000004100 */
[----:B------:R-:W-:Y:S01]  /*74e0*/  F2FP.F16.E4M3.UNPACK_B R36, R15.H1 ;  /* 0x0000000fff24723e */ /* 0x000fe200030006ff */
[----:B------:R-:W-:Y:S01]  /*74f0*/  HADD2.F32 R15, -RZ, R41.H0_H0 ;  /* 0x20000029ff0f7230 */ /* 0x000fe20000004100 */
[-C--:B------:R-:W-:Y:S01]  /*7500*/  F2FP.F16.E4M3.UNPACK_B R13, R12.reuse ;  /* 0x0000000cff0d723e */ /* 0x080fe200020006ff */
[--C-:B------:R-:W-:Y:S01]  /*7510*/  HADD2.F32 R6, -RZ, R10.reuse.H0_H0 ;  /* 0x2000000aff067230 */ /* 0x100fe20000004100 */
[----:B------:R-:W-:Y:S01]  /*7520*/  F2FP.F16.E4M3.UNPACK_B R33, R12.H1 ;  /* 0x0000000cff21723e */ /* 0x000fe200030006ff */
[----:B------:R-:W-:Y:S01]  /*7530*/  HADD2.F32 R12, -RZ, R11.H0_H0 ;  /* 0x2000000bff0c7230 */ /* 0x000fe20000004100 */
[-C--:B------:R-:W-:Y:S01]  /*7540*/  F2FP.F16.E4M3.UNPACK_B R21, R24.reuse ;  /* 0x00000018ff15723e */ /* 0x080fe200020006ff */
[----:B------:R-:W-:Y:S01]  /*7550*/  HADD2.F32 R41, -RZ, R41.H1_H1 ;  /* 0x30000029ff297230 */ /* 0x000fe20000004100 */
[----:B------:R-:W-:Y:S01]  /*7560*/  F2FP.F16.E4M3.UNPACK_B R35, R24.H1 ;  /* 0x00000018ff23723e */ /* 0x000fe200030006ff */
[C---:B------:R-:W-:Y:S01]  /*7570*/  FMUL.FTZ R24, R6.reuse, R15 ;  /* 0x0000000f06187220 */ /* 0x040fe20000410000 */
[----:B------:R-:W-:Y:S01]  /*7580*/  FMUL.FTZ R42, R6, R12 ;  /* 0x0000000c062a7220 */ /* 0x000fe20000410000 */
[----:B------:R-:W-:Y:S01]  /*7590*/  F2FP.F16.E4M3.UNPACK_B R25, R25.H1 ;  /* 0x00000019ff19723e */ /* 0x000fe200030006ff */
[----:B------:R-:W-:Y:S01]  /*75a0*/  HADD2.F32 R10, -RZ, R10.H1_H1 ;  /* 0x3000000aff0a7230 */ /* 0x000fe20000004100 */
[----:B------:R-:W-:Y:S01]  /*75b0*/  F2FP.F16.E4M3.UNPACK_B R34, R34.H1 ;  /* 0x00000022ff22723e */ /* 0x000fe200030006ff */
[C---:B------:R-:W-:Y:S01]  /*75c0*/  FFMA.FTZ R6, R9.reuse, R12, -R24 ;  /* 0x0000000c09067223 */ /* 0x040fe20000010818 */
[----:B------:R-:W-:Y:S01]  /*75d0*/  FFMA.FTZ R9, R9, R15, R42 ;  /* 0x0000000f09097223 */ /* 0x000fe2000001002a */
[-C--:B------:R-:W-:Y:S01]  /*75e0*/  F2FP.F16.E4M3.UNPACK_B R32, R27.reuse ;  /* 0x0000001bff20723e */ /* 0x080fe200020006ff */
[----:B------:R-:W-:Y:S01]  /*75f0*/  HADD2.F32 R15, -RZ, R11.H1_H1 ;  /* 0x3000000bff0f7230 */ /* 0x000fe20000004100 */
[----:B------:R-:W-:Y:S01]  /*7600*/  F2FP.F16.E4M3.UNPACK_B R38, R27.H1 ;  /* 0x0000001bff26723e */ /* 0x000fe200030006ff */
[----:B------:R-:W-:-:S02]  /*7610*/  HADD2.F32 R27, -RZ, R39.H0_H0 ;  /* 0x20000027ff1b7230 */ /* 0x000fc40000004100 */
[C---:B------:R-:W-:Y:S01]  /*7620*/  FMUL.FTZ R45, R10.reuse, R41 ;  /* 0x000000290a2d7220 */ /* 0x040fe20000410000 */
[----:B------:R-:W-:Y:S02]  /*7630*/  HADD2.F32 R11, -RZ, R25.H0_H0 ;  /* 0x20000019ff0b7230 */ /* 0x000fe40000004100 */
[----:B------:R-:W-:Y:S01]  /*7640*/  FMUL.FTZ R10, R10, R15 ;  /* 0x0000000f0a0a7220 */ /* 0x000fe20000410000 */
[--C-:B------:R-:W-:Y:S01]  /*7650*/  HADD2.F32 R24, -RZ, R34.reuse.H0_H0 ;  /* 0x20000022ff187230 */ /* 0x100fe20000004100 */
[----:B------:R-:W-:Y:S01]  /*7660*/  F2FP.F16.E4M3.UNPACK_B R7, R26 ;  /* 0x0000001aff07723e */ /* 0x000fe200020006ff */
[----:B------:R-:W-:Y:S02]  /*7670*/  HADD2.F32 R12, -RZ, R29.H0_H0 ;  /* 0x2000001dff0c7230 */ /* 0x000fe40000004100 */
[C---:B------:R-:W-:Y:S01]  /*7680*/  FMUL.FTZ R47, R11.reuse, R27 ;  /* 0x0000001b0b2f7220 */ /* 0x040fe20000410000 */
[----:B------:R-:W-:Y:S02]  /*7690*/  HADD2.F32 R34, -RZ, R34.H1_H1 ;  /* 0x30000022ff227230 */ /* 0x000fe40000004100 */
[-C--:B------:R-:W-:Y:S01]  /*76a0*/  FMUL.FTZ R42, R11, R24.reuse ;  /* 0x000000180b2a7220 */ /* 0x080fe20000410000 */
[C---:B------:R-:W-:Y:S01]  /*76b0*/  FFMA.FTZ R11, R8.reuse, R15, -R45 ;  /* 0x0000000f080b7223 */ /* 0x040fe2000001082d */
[----:B------:R-:W-:Y:S01]  /*76c0*/  FFMA.FTZ R8, R8, R41, R10 ;  /* 0x0000002908087223 */ /* 0x000fe2000001000a */
[C---:B------:R-:W-:Y:S01]  /*76d0*/  FFMA.FTZ R10, R12.reuse, R24, -R47 ;  /* 0x000000180c0a7223 */ /* 0x040fe2000001082f */
[----:B------:R-:W-:Y:S01]  /*76e0*/  FFMA.FTZ R12, R12, R27, R42 ;  /* 0x0000001b0c0c7223 */ /* 0x000fe2000001002a */
[----:B------:R-:W-:Y:S01]  /*76f0*/  HADD2.F32 R42, -RZ, R39.H1_H1 ;  /* 0x30000027ff2a7230 */ /* 0x000fe20000004100 */
[-C--:B------:R-:W-:Y:S01]  /*7700*/  F2FP.F16.E4M3.UNPACK_B R39, R37.reuse ;  /* 0x00000025ff27723e */ /* 0x080fe200020006ff */
[----:B------:R-:W-:Y:S01]  /*7710*/  HADD2.F32 R25, -RZ, R25.H1_H1 ;  /* 0x30000019ff197230 */ /* 0x000fe20000004100 */
[----:B------:R-:W-:Y:S01]  /*7720*/  F2FP.F16.E4M3.UNPACK_B R37, R37.H1 ;  /* 0x00000025ff25723e */ /* 0x000fe200030006ff */
[----:B------:R-:W-:Y:S01]  /*7730*/  HADD2.F32 R45, -RZ, R44.H0_H0 ;  /* 0x2000002cff2d7230 */ /* 0x000fe20000004100 */
[----:B------:R-:W-:Y:S01]  /*7740*/  F2FP.F16.E4M3.UNPACK_B R26, R26.H1 ;  /* 0x0000001aff1a723e */ /* 0x000fe200030006ff */
[----:B------:R-:W-:-:S02]  /*7750*/  HADD2.F32 R15, -RZ, R32.H0_H0 ;  /* 0x20000020ff0f7230 */ /* 0x000fc40000004100 */
[C---:B------:R-:W-:Y:S01]  /*7760*/  FMUL.FTZ R46, R25.reuse, R42 ;  /* 0x0000002a192e7220 */ /* 0x040fe20000410000 */
[----:B------:R-:W-:Y:S02]  /*7770*/  HADD2.F32 R41, -RZ, R39.H0_H0 ;  /* 0x20000027ff297230 */ /* 0x000fe40000004100 */
[----:B------:R-:W-:Y:S01]  /*7780*/  FMUL.FTZ R27, R25, R34 ;  /* 0x00000022191b7220 */ /* 0x000fe20000410000 */
[----:B------:R-:W-:Y:S02]  /*7790*/  HADD2.F32 R29, -RZ, R29.H1_H1 ;  /* 0x3000001dff1d7230 */ /* 0x000fe40000004100 */
[C---:B------:R-:W-:Y:S01]  /*77a0*/  FMUL.FTZ R25, R15.reuse, R45 ;  /* 0x0000002d0f197220 */ /* 0x040fe20000410000 */
[----:B------:R-:W-:Y:S02]  /*77b0*/  HADD2.F32 R24, -RZ, R30.H0_H0 ;  /* 0x2000001eff187230 */ /* 0x000fe40000004100 */
[----:B------:R-:W-:Y:S01]  /*77c0*/  FMUL.FTZ R48, R15, R41 ;  /* 0x000000290f307220 */ /* 0x000fe20000410000 */
[----:B------:R-:W-:-:S02]  /*77d0*/  HADD2.F32 R44, -RZ, R44.H1_H1 ;  /* 0x3000002cff2c7230 */ /* 0x000fc40000004100 */
[C---:B------:R-:W-:Y:S01]  /*77e0*/  FFMA.FTZ R15, R29.reuse, R34, -R46 ;  /* 0x000000221d0f7223 */ /* 0x040fe2000001082e */
[----:B------:R-:W-:Y:S01]  /*77f0*/  FFMA.FTZ R27, R29, R42, R27 ;  /* 0x0000002a1d1b7223 */ /* 0x000fe2000001001b */
[C---:B------:R-:W-:Y:S01]  /*7800*/  FFMA.FTZ R25, R24.reuse, R41, -R25 ;  /* 0x0000002918197223 */ /* 0x040fe20000010819 */
[----:B------:R-:W-:Y:S02]  /*7810*/  HADD2.F32 R32, -RZ, R32.H1_H1 ;  /* 0x30000020ff207230 */ /* 0x000fe40000004100 */
[----:B------:R-:W-:Y:S01]  /*7820*/  FFMA.FTZ R24, R24, R45, R48 ;  /* 0x0000002d18187223 */ /* 0x000fe20000010030 */
[----:B------:R-:W-:Y:S01]  /*7830*/  HADD2.F32 R39, -RZ, R39.H1_H1 ;  /* 0x30000027ff277230 */ /* 0x000fe20000004100 */
[----:B------:R-:W-:Y:S01]  /*7840*/  F2FP.F16.E4M3.UNPACK_B R5, R14 ;  /* 0x0000000eff05723e */ /* 0x000fe200020006ff */
[----:B------:R-:W-:Y:S02]  /*7850*/  HADD2.F32 R29, -RZ, R30.H1_H1 ;  /* 0x3000001eff1d7230 */ /* 0x000fe40000004100 */
[----:B------:R-:W-:Y:S01]  /*7860*/  FMUL.FTZ R42, R32, R44 ;  /* 0x0000002c202a7220 */ /* 0x000fe20000410000 */
[----:B------:R-:W-:-:S02]  /*7870*/  HADD2.F32 R45, -RZ, R43.H0_H0 ;  /* 0x2000002bff2d7230 */ /* 0x000fc40000004100 */
[----:B------:R-:W-:Y:S01]  /*7880*/  FMUL.FTZ R47, R32, R39 ;  /* 0x00000027202f7220 */ /* 0x000fe20000410000 */
[----:B------:R-:W-:Y:S01]  /*7890*/  HADD2.F32 R30, -RZ, R38.H0_H0 ;  /* 0x20000026ff1e7230 */ /* 0x000fe20000004100 */
[----:B------:R-:W-:Y:S01]  /*78a0*/  F2FP.F16.E4M3.UNPACK_B R14, R14.H1 ;  /* 0x0000000eff0e723e */ /* 0x000fe200030006ff */
[--C-:B------:R-:W-:Y:S01]  /*78b0*/  HADD2.F32 R41, -RZ, R37.reuse.H0_H0 ;  /* 0x20000025ff297230 */ /* 0x100fe20000004100 */
[----:B------:R-:W-:Y:S01]  /*78c0*/  F2FP.SATFINITE.E4M3.F32.PACK_AB_MERGE_C R12, R27, R12, RZ ;  /* 0x0000000c1b0c723e */ /* 0x000fe200048070ff */
[----:B------:R-:W-:Y:S02]  /*78d0*/  HADD2.F32 R34, -RZ, R36.H0_H0 ;  /* 0x20000024ff227230 */ /* 0x000fe40000004100 */
[C---:B------:R-:W-:Y:S01]  /*78e0*/  FMUL.FTZ R49, R30.reuse, R45 ;  /* 0x0000002d1e317220 */ /* 0x040fe20000410000 */
[----:B------:R-:W-:Y:S01]  /*78f0*/  FMUL.FTZ R46, R30, R41 ;  /* 0x000000291e2e7220 */ /* 0x000fe20000410000 */
[C---:B------:R-:W-:Y:S01]  /*7900*/  FFMA.FTZ R30, R29.reuse, R39, -R42 ;  /* 0x000000271d1e7223 */ /* 0x040fe2000001082a */
[----:B------:R-:W-:Y:S01]  /*7910*/  FFMA.FTZ R29, R29, R44, R47 ;  /* 0x0000002c1d1d7223 */ /* 0x000fe2000001002f */
[C---:B------:R-:W-:Y:S01]  /*7920*/  FFMA.FTZ R32, R34.reuse, R41, -R49 ;  /* 0x0000002922207223 */ /* 0x040fe20000010831 */
[----:B------:R-:W-:Y:S01]  /*7930*/  F2FP.F16.E4M3.UNPACK_B R44, R28.H1 ;  /* 0x0000001cff2c723e */ /* 0x000fe200030006ff */
[----:B------:R-:W-:Y:S01]  /*7940*/  FFMA.FTZ R34, R34, R45, R46 ;  /* 0x0000002d22227223 */ /* 0x000fe2000001002e */
[----:B------:R-:W-:Y:S01]  /*7950*/  F2FP.F16.E4M3.UNPACK_B R41, R20.H1 ;  /* 0x00000014ff29723e */ /* 0x000fe200030006ff */
[----:B------:R-:W-:Y:S01]  /*7960*/  HADD2.F32 R42, -RZ, R37.H1_H1 ;  /* 0x30000025ff2a7230 */ /* 0x000fe20000004100 */
[----:B------:R-:W-:Y:S01]  /*7970*/  F2FP.SATFINITE.E4M3.F32.PACK_AB_MERGE_C R9, R8, R9, R12 ;  /* 0x000000090809723e */ /* 0x000fe2000480700c */
[----:B------:R-:W-:-:S02]  /*7980*/  HADD2.F32 R46, -RZ, R43.H1_H1 ;  /* 0x3000002bff2e7230 */ /* 0x000fc40000004100 */
[----:B------:R-:W-:Y:S02]  /*7990*/  HADD2.F32 R39, -RZ, R38.H1_H1 ;  /* 0x30000026ff277230 */ /* 0x000fe40000004100 */
[----:B------:R-:W-:Y:S02]  /*79a0*/  HADD2.F32 R45, -RZ, R44.H0_H0 ;  /* 0x2000002cff2d7230 */ /* 0x000fe40000004100 */
[----:B------:R-:W-:Y:S02]  /*79b0*/  HADD2.F32 R38, -RZ, R35.H0_H0 ;  /* 0x20000023ff267230 */ /* 0x000fe40000004100 */
[C---:B------:R-:W-:Y:S01]  /*79c0*/  FMUL.FTZ R48, R39.reuse, R46 ;  /* 0x0000002e27307220 */ /* 0x040fe20000410000 */
[----:B------:R-:W-:Y:S02]  /*79d0*/  HADD2.F32 R43, -RZ, R41.H0_H0 ;  /* 0x20000029ff2b7230 */ /* 0x000fe40000004100 */
[----:B------:R-:W-:Y:S01]  /*79e0*/  FMUL.FTZ R49, R39, R42 ;  /* 0x0000002a27317220 */ /* 0x000fe20000410000 */
[----:B------:R-:W-:-:S02]  /*79f0*/  HADD2.F32 R37, -RZ, R36.H1_H1 ;  /* 0x30000024ff257230 */ /* 0x000fc40000004100 */
[C---:B------:R-:W-:Y:S01]  /*7a00*/  FMUL.FTZ R39, R38.reuse, R45 ;  /* 0x0000002d26277220 */ /* 0x040fe20000410000 */
[----:B------:R-:W-:Y:S02]  /*7a10*/  HADD2.F32 R36, -RZ, R33.H0_H0 ;  /* 0x20000021ff247230 */ /* 0x000fe40000004100 */
[----:B------:R-:W-:Y:S01]  /*7a20*/  FMUL.FTZ R38, R38, R43 ;  /* 0x0000002b26267220 */ /* 0x000fe20000410000 */
[----:B------:R-:W-:Y:S02]  /*7a30*/  HADD2.F32 R44, -RZ, R44.H1_H1 ;  /* 0x3000002cff2c7230 */ /* 0x000fe40000004100 */
[----:B------:R-:W-:Y:S01]  /*7a40*/  FFMA.FTZ R47, R37, R42, -R48 ;  /* 0x0000002a252f7223 */ /* 0x000fe20000010830 */
[----:B------:R-:W-:Y:S02]  /*7a50*/  HADD2.F32 R35, -RZ, R35.H1_H1 ;  /* 0x30000023ff237230 */ /* 0x000fe40000004100 */
[----:B------:R-:W-:Y:S01]  /*7a60*/  FFMA.FTZ R45, R36, R45, R38 ;  /* 0x0000002d242d7223 */ /* 0x000fe20000010026 */
[----:B------:R-:W-:-:S02]  /*7a70*/  HADD2.F32 R38, -RZ, R41.H1_H1 ;  /* 0x30000029ff267230 */ /* 0x000fc40000004100 */
[----:B------:R-:W-:Y:S01]  /*7a80*/  FFMA.FTZ R43, R36, R43, -R39 ;  /* 0x0000002b242b7223 */ /* 0x000fe20000010827 */
[----:B------:R-:W-:Y:S01]  /*7a90*/  FFMA.FTZ R49, R37, R46, R49 ;  /* 0x0000002e25317223 */ /* 0x000fe20000010031 */
[----:B------:R-:W-:Y:S01]  /*7aa0*/  HADD2.F32 R33, -RZ, R33.H1_H1 ;  /* 0x30000021ff217230 */ /* 0x000fe20000004100 */
[----:B------:R-:W-:Y:S01]  /*7ab0*/  F2FP.F16.E4M3.UNPACK_B R36, R20 ;  /* 0x00000014ff24723e */ /* 0x000fe200020006ff */
[C---:B------:R-:W-:Y:S01]  /*7ac0*/  FMUL.FTZ R20, R35.reuse, R44 ;  /* 0x0000002c23147220 */ /* 0x040fe20000410000 */
[----:B------:R-:W-:Y:S01]  /*7ad0*/  F2FP.F16.E4M3.UNPACK_B R37, R28 ;  /* 0x0000001cff25723e */ /* 0x000fe200020006ff */
[-C--:B------:R-:W-:Y:S01]  /*7ae0*/  FMUL.FTZ R39, R35, R38.reuse ;  /* 0x0000002623277220 */ /* 0x080fe20000410000 */
[--C-:B------:R-:W-:Y:S02]  /*7af0*/  HADD2.F32 R28, -RZ, R21.reuse.H0_H0 ;  /* 0x20000015ff1c7230 */ /* 0x100fe40000004100 */
[----:B------:R-:W-:Y:S01]  /*7b00*/  FFMA.FTZ R46, R33, R38, -R20 ;  /* 0x00000026212e7223 */ /* 0x000fe20000010814 */
[----:B------:R-:W-:-:S02]  /*7b10*/  HADD2.F32 R21, -RZ, R21.H1_H1 ;  /* 0x30000015ff157230 */ /* 0x000fc40000004100 */
[----:B------:R-:W-:Y:S01]  /*7b20*/  FFMA.FTZ R44, R33, R44, R39 ;  /* 0x0000002c212c7223 */ /* 0x000fe20000010027 */
[--C-:B------:R-:W-:Y:S01]  /*7b30*/  HADD2.F32 R35, -RZ, R37.reuse.H0_H0 ;  /* 0x20000025ff237230 */ /* 0x100fe20000004100 */
[----:B------:R-:W-:Y:S01]  /*7b40*/  F2FP.SATFINITE.E4M3.F32.PACK_AB_MERGE_C R34, R49, R34, RZ ;  /* 0x000000223122723e */ /* 0x000fe200048070ff */
[--C-:B------:R-:W-:Y:S02]  /*7b50*/  HADD2.F32 R33, -RZ, R36.reuse.H0_H0 ;  /* 0x20000024ff217230 */ /* 0x100fe40000004100 */
[----:B------:R-:W-:Y:S02]  /*7b60*/  HADD2.F32 R38, -RZ, R37.H1_H1 ;  /* 0x30000025ff267230 */ /* 0x000fe40000004100 */
[C---:B------:R-:W-:Y:S01]  /*7b70*/  FMUL.FTZ R39, R28.reuse, R35 ;  /* 0x000000231c277220 */ /* 0x040fe20000410000 */
[----:B------:R-:W-:Y:S02]  /*7b80*/  HADD2.F32 R36, -RZ, R36.H1_H1 ;  /* 0x30000024ff247230 */ /* 0x000fe40000004100 */
[----:B------:R-:W-:Y:S01]  /*7b90*/  FMUL.FTZ R41, R28, R33 ;  /* 0x000000211c297220 */ /* 0x000fe20000410000 */
[--C-:B------:R-:W-:Y:S01]  /*7ba0*/  HADD2.F32 R20, -RZ, R13.reuse.H0_H0 ;  /* 0x2000000dff147230 */ /* 0x100fe20000004100 */
[----:B------:R-:W-:Y:S01]  /*7bb0*/  F2FP.F16.E4M3.UNPACK_B R37, R4.H1 ;  /* 0x00000004ff25723e */ /* 0x000fe200030006ff */
[----:B------:R-:W-:-:S02]  /*7bc0*/  HADD2.F32 R13, -RZ, R13.H1_H1 ;  /* 0x3000000dff0d7230 */ /* 0x000fc40000004100 */
[C---:B------:R-:W-:Y:S01]  /*7bd0*/  FMUL.FTZ R42, R21.reuse, R38 ;  /* 0x00000026152a7220 */ /* 0x040fe20000410000 */
[----:B------:R-:W-:Y:S01]  /*7be0*/  F2FP.F16.E4M3.UNPACK_B R28, R3.H1 ;  /* 0x00000003ff1c723e */ /* 0x000fe200030006ff */
[----:B------:R-:W-:Y:S01]  /*7bf0*/  FMUL.FTZ R21, R21, R36 ;  /* 0x0000002415157220 */ /* 0x000fe20000410000 */
[C---:B------:R-:W-:Y:S01]  /*7c00*/  FFMA.FTZ R39, R20.reuse, R33, -R39 ;  /* 0x0000002114277223 */ /* 0x040fe20000010827 */
[----:B------:R-:W-:Y:S01]  /*7c10*/  FFMA.FTZ R41, R20, R35, R41 ;  /* 0x0000002314297223 */ /* 0x000fe20000010029 */
[----:B------:R-:W-:Y:S02]  /*7c20*/  HADD2.F32 R35, -RZ, R37.H0_H0 ;  /* 0x20000025ff237230 */ /* 0x000fe40000004100 */
[C---:B------:R-:W-:Y:S01]  /*7c30*/  FFMA.FTZ R38, R13.reuse, R38, R21 ;  /* 0x000000260d267223 */ /* 0x040fe20000010015 */
[----:B------:R-:W-:Y:S02]  /*7c40*/  HADD2.F32 R20, -RZ, R26.H0_H0 ;  /* 0x2000001aff147230 */ /* 0x000fe40000004100 */
[----:B------:R-:W-:Y:S01]  /*7c50*/  FFMA.FTZ R42, R13, R36, -R42 ;  /* 0x000000240d2a7223 */ /* 0x000fe2000001082a */
[--C-:B------:R-:W-:Y:S01]  /*7c60*/  HADD2.F32 R21, -RZ, R28.reuse.H0_H0 ;  /* 0x2000001cff157230 */ /* 0x100fe20000004100 */
[----:B------:R-:W-:Y:S01]  /*7c70*/  F2FP.F16.E4M3.UNPACK_B R3, R3 ;  /* 0x00000003ff03723e */ /* 0x000fe200020006ff */
[----:B------:R-:W-:-:S02]  /*7c80*/  HADD2.F32 R33, -RZ, R28.H1_H1 ;  /* 0x3000001cff217230 */ /* 0x000fc40000004100 */
[C---:B------:R-:W-:Y:S01]  /*7c90*/  FMUL.FTZ R28, R20.reuse, R35 ;  /* 0x00000023141c7220 */ /* 0x040fe20000410000 */
[----:B------:R-:W-:Y:S02]  /*7ca0*/  HADD2.F32 R13, -RZ, R14.H0_H0 ;  /* 0x2000000eff0d7230 */ /* 0x000fe40000004100 */
[----:B------:R-:W-:Y:S01]  /*7cb0*/  FMUL.FTZ R20, R20, R21 ;  /* 0x0000001514147220 */ /* 0x000fe20000410000 */
[----:B------:R-:W-:Y:S01]  /*7cc0*/  HADD2.F32 R37, -RZ, R37.H1_H1 ;  /* 0x30000025ff257230 */ /* 0x000fe20000004100 */
[----:B------:R-:W-:Y:S01]  /*7cd0*/  F2FP.SATFINITE.E4M3.F32.PACK_AB_MERGE_C R44, R44, R45, RZ ;  /* 0x0000002d2c2c723e */ /* 0x000fe200048070ff */
[----:B------:R-:W-:Y:S02]  /*7ce0*/  HADD2.F32 R26, -RZ, R26.H1_H1 ;  /* 0x3000001aff1a7230 */ /* 0x000fe40000004100 */
[C---:B------:R-:W-:Y:S01]  /*7cf0*/  FFMA.FTZ R36, R13.reuse, R21, -R28 ;  /* 0x000000150d247223 */ /* 0x040fe2000001081c */
[----:B------:R-:W-:Y:S02]  /*7d00*/  HADD2.F32 R14, -RZ, R14.H1_H1 ;  /* 0x3000000eff0e7230 */ /* 0x000fe40000004100 */
[----:B------:R-:W-:Y:S01]  /*7d10*/  FFMA.FTZ R35, R13, R35, R20 ;  /* 0x000000230d237223 */ /* 0x000fe20000010014 */
[----:B------:R-:W-:Y:S01]  /*7d20*/  F2FP.F16.E4M3.UNPACK_B R20, R4 ;  /* 0x00000004ff14723e */ /* 0x000fe200020006ff */
[C---:B------:R-:W-:Y:S01]  /*7d30*/  FMUL.FTZ R21, R26.reuse, R37 ;  /* 0x000000251a157220 */ /* 0x040fe20000410000 */
[----:B------:R-:W-:Y:S01]  /*7d40*/  FMUL.FTZ R26, R26, R33 ;  /* 0x000000211a1a7220 */ /* 0x000fe20000410000 */
[----:B------:R-:W-:Y:S01]  /*7d50*/  HADD2.F32 R4, -RZ, R7.H0_H0 ;  /* 0x20000007ff047230 */ /* 0x000fe20000004100 */
[----:B------:R-:W-:Y:S01]  /*7d60*/  F2FP.SATFINITE.E4M3.F32.PACK_AB_MERGE_C R8, R38, R41, R44 ;  /* 0x000000292608723e */ /* 0x000fe2000480702c */
[----:B------:R-:W-:Y:S01]  /*7d70*/  FFMA.FTZ R33, R14, R33, -R21 ;  /* 0x000000210e217223 */ /* 0x000fe20000010815 */
[----:B------:R-:W-:-:S02]  /*7d80*/  HADD2.F32 R21, -RZ, R20.H0_H0 ;  /* 0x20000014ff157230 */ /* 0x000fc40000004100 */
[----:B------:R-:W-:Y:S01]  /*7d90*/  FFMA.FTZ R48, R14, R37, R26 ;  /* 0x000000250e307223 */ /* 0x000fe2000001001a */
[----:B------:R-:W-:Y:S02]  /*7da0*/  HADD2.F32 R20, -RZ, R20.H1_H1 ;  /* 0x30000014ff147230 */ /* 0x000fe40000004100 */
[----:B------:R-:W-:Y:S02]  /*7db0*/  HADD2.F32 R7, -RZ, R7.H1_H1 ;  /* 0x30000007ff077230 */ /* 0x000fe40000004100 */
[----:B------:R-:W-:Y:S01]  /*7dc0*/  FMUL.FTZ R26, R4, R21 ;  /* 0x00000015041a7220 */ /* 0x000fe20000410000 */
[--C-:B------:R-:W-:Y:S01]  /*7dd0*/  HADD2.F32 R14, -RZ, R3.reuse.H1_H1 ;  /* 0x30000003ff0e7230 */ /* 0x100fe20000004100 */
[----:B------:R-:W-:Y:S01]  /*7de0*/  F2FP.SATFINITE.E4M3.F32.PACK_AB_MERGE_C R33, R33, R36, RZ ;  /* 0x000000242121723e */ /* 0x000fe200048070ff */
[----:B------:R-:W-:Y:S02]  /*7df0*/  HADD2.F32 R13, -RZ, R3.H0_H0 ;  /* 0x20000003ff0d7230 */ /* 0x000fe40000004100 */
[----:B------:R-:W-:Y:S01]  /*7e00*/  FMUL.FTZ R28, R7, R20 ;  /* 0x00000014071c7220 */ /* 0x000fe20000410000 */
[----:B------:R-:W-:-:S02]  /*7e10*/  HADD2.F32 R3, -RZ, R5.H0_H0 ;  /* 0x20000005ff037230 */ /* 0x000fc40000004100 */
[-C--:B------:R-:W-:Y:S01]  /*7e20*/  FMUL.FTZ R7, R7, R14.reuse ;  /* 0x0000000e07077220 */ /* 0x080fe20000410000 */
[----:B------:R-:W-:Y:S02]  /*7e30*/  HADD2.F32 R5, -RZ, R5.H1_H1 ;  /* 0x30000005ff057230 */ /* 0x000fe40000004100 */
[-C--:B------:R-:W-:Y:S01]  /*7e40*/  FMUL.FTZ R4, R4, R13.reuse ;  /* 0x0000000d04047220 */ /* 0x080fe20000410000 */
[----:B------:R-:W-:Y:S02]  /*7e50*/  FFMA.FTZ R26, R3, R13, -R26 ;  /* 0x0000000d031a7223 */ /* 0x000fe4000001081a */
[C---:B------:R-:W-:Y:S01]  /*7e60*/  FFMA.FTZ R13, R5.reuse, R14, -R28 ;  /* 0x0000000e050d7223 */ /* 0x040fe2000001081c */
[----:B------:R-:W-:Y:S01]  /*7e70*/  FFMA.FTZ R20, R5, R20, R7 ;  /* 0x0000001405147223 */ /* 0x000fe20000010007 */
[----:B------:R-:W-:Y:S01]  /*7e80*/  FFMA.FTZ R3, R3, R21, R4 ;  /* 0x0000001503037223 */ /* 0x000fe20000010004 */
[----:B------:R-:W-:Y:S02]  /*7e90*/  F2FP.SATFINITE.E4M3.F32.PACK_AB_MERGE_C R5, R15, R10, RZ ;  /* 0x0000000a0f05723e */ /* 0x000fe400048070ff */
[----:B------:R-:W-:-:S02]  /*7ea0*/  F2FP.SATFINITE.E4M3.F32.PACK_AB_MERGE_C R7, R47, R32, RZ ;  /* 0x000000202f07723e */ /* 0x000fc400048070ff */
[----:B------:R-:W-:Y:S02]  /*7eb0*/  F2FP.SATFINITE.E4M3.F32.PACK_AB_MERGE_C R4, R46, R43, RZ ;  /* 0x0000002b2e04723e */ /* 0x000fe400048070ff */
[----:B------:R-:W-:Y:S02]  /*7ec0*/  F2FP.SATFINITE.E4M3.F32.PACK_AB_MERGE_C R10, R48, R35, RZ ;  /* 0x00000023300a723e */ /* 0x000fe400048070ff */
[----:B------:R-:W-:Y:S02]  /*7ed0*/  F2FP.SATFINITE.E4M3.F32.PACK_AB_MERGE_C R5, R11, R6, R5 ;  /* 0x000000060b05723e */ /* 0x000fe40004807005 */
[----:B------:R-:W-:Y:S02]  /*7ee0*/  F2FP.SATFINITE.E4M3.F32.PACK_AB_MERGE_C R7, R30, R25, R7 ;  /* 0x000000191e07723e */ /* 0x000fe40004807007 */
[----:B------:R-:W-:Y:S02]  /*7ef0*/  F2FP.SATFINITE.E4M3.F32.PACK_AB_MERGE_C R4, R42, R39, R4 ;  /* 0x000000272a04723e */ /* 0x000fe40004807004 */
[----:B------:R-:W-:-:S02]  /*7f00*/  F2FP.SATFINITE.E4M3.F32.PACK_AB_MERGE_C R6, R13, R26, R33 ;  /* 0x0000001a0d06723e */ /* 0x000fc40004807021 */
[----:B------:R-:W-:Y:S02]  /*7f10*/  F2FP.SATFINITE.E4M3.F32.PACK_AB_MERGE_C R11, R29, R24, R34 ;  /* 0x000000181d0b723e */ /* 0x000fe40004807022 */
[----:B------:R-:W-:Y:S01]  /*7f20*/  F2FP.SATFINITE.E4M3.F32.PACK_AB_MERGE_C R10, R20, R3, R10 ;  /* 0x00000003140a723e */ /* 0x000fe2000480700a */
[----:B------:R0:W-:Y:S04]  /*7f30*/  STS.128 [R50+0xb000], R4 ;  /* 0x00b0000432007388 */ /* 0x0001e80000000c00 */
[----:B------:R0:W-:Y:S02]  /*7f40*/  STS.128 [R0+0xb000], R8 ;  /* 0x00b0000800007388 */ /* 0x0001e40000000c00 */
.L_x_478:
[----:B------:R-:W-:Y:S05]  /*7f50*/  BSYNC B0 ;  /* 0x0000000000007941 */ /* 0x000fea0003800000 */
.L_x_471:
[----:B------:R-:W-:Y:S01]  /*7f60*/  @!PT LDS RZ, [RZ] ;  /* 0x00000000fffff984 */ /* 0x000fe20000000800 */
[----:B------:R-:W-:Y:S01]  /*7f70*/  @!PT LDS RZ, [RZ] ;  /* 0x00000000fffff984 */ /* 0x000fe20000000800 */
[----:B------:R-:W-:Y:S01]  /*7f80*/  @!PT LDS RZ, [RZ] ;  /* 0x00000000fffff984 */ /* 0x000fe20000000800 */
[----:B------:R-:W-:Y:S01]  /*7f90*/  @!PT LDS RZ, [RZ] ;  /* 0x00000000fffff984 */ /* 0x000fe20000000800 */
[----:B------:R1:W-:Y:S06]  /*7fa0*/  MEMBAR.ALL.CTA ;  /* 0x0000000000007992 */ /* 0x0003ec0000008000 */
[----:B-1----:R-:W1:Y:S01]  /*7fb0*/  FENCE.VIEW.ASYNC.S ;  /* 0x00000000000073c6 */ /* 0x002e620000000000 */
[----:B------:R-:W-:Y:S05]  /*7fc0*/  WARPSYNC.ALL ;  /* 0x0000000000007948 */ /* 0x000fea0003800000 */
[----:B-1----:R-:W-:Y:S06]  /*7fd0*/  BAR.SYNC.DEFER_BLOCKING 0xd, 0x180 ;  /* 0x0346000000007b1d */ /* 0x002fec0000010000 */
.L_x_468:
[----:B0--3--:R-:W3:Y:S02]  /*7fe0*/  LDL R0, [R1+0x18] ;  /* 0x0000180001007983 */ /* 0x009ee40000100800 */
[----:B---3--:R-:W-:-:S13]  /*7ff0*/  ISETP.NE.AND P0, PT, R0, 0x3, PT ;  /* 0x000000030000780c */ /* 0x008fda0003f05270 */
[----:B------:R-:W-:Y:S05]  /*8000*/  @!P0 BRA `(.L_x_486) ;  /* 0x0000000000048947 */ /* 0x000fea0003800000 */
[----:B------:R-:W-:Y:S01]  /*8010*/  BPT.TRAP 0x1 ;  /* 0x000000040000795c */ /* 0x000fe20000300000 */
.L_x_486:
[----:B------:R-:W3:Y:S04]  /*8020*/  LDL R0, [R1+0x1c] ;  /* 0x00001c0001007983 */ /* 0x000ee80000100800 */
[----:B-----5:R-:W1:Y:S01]  /*8030*/  LDL R5, [R1+0x14] ;  /* 0x0000140001057983 */ /* 0x020e620000100800 */
[----:B---3--:R-:W-:Y:S01]  /*8040*/  SHF.L.U32 R4, R0, 0x1f, RZ ;  /* 0x0000001f00047819 */ /* 0x008fe200000006ff */
[----:B-1--4-:R-:W-:-:S04]  /*8050*/  IMAD R3, R5, 0x8, R18 ;  /* 0x0000000805037824 */ /* 0x012fc800078e0212 */
[----:B------:R0:W1:Y:S01]  /*8060*/  SYNCS.PHASECHK.TRANS64.TRYWAIT P1, [R3+URZ+0x13230], R4 ;  /* 0x01323004030075a7 */ /* 0x000062000802017f */
[----:B------:R-:W-:Y:S05]  /*8070*/  @!P0 BRA `(.L_x_487) ;  /* 0x0000000000048947 */ /* 0x000fea0003800000 */
[----:B------:R-:W-:Y:S01]  /*8080*/  BPT.TRAP 0x1 ;  /* 0x000000040000795c */ /* 0x000fe20000300000 */
.L_x_487:
[----:B------:R-:W-:-:S05]  /*8090*/  VIADD R0, R18, 0xe000 ;  /* 0x0000e00012007836 */ /* 0x000fca0000000000 */
[----:B------:R-:W-:-:S04]  /*80a0*/  SHF.R.U32.HI R0, RZ, 0x4, R0 ;  /* 0x00000004ff007819 */ /* 0x000fc80000011600 */
[----:B------:R-:W-:-:S04]  /*80b0*/  LOP3.LUT R0, R0, 0x3fff, RZ, 0xc0, !PT ;  /* 0x00003fff00007812 */ /* 0x000fc800078ec0ff */
[----:B------:R-:W-:-:S05]  /*80c0*/  LOP3.LUT R21, R0, 0x10000, RZ, 0xfc, !PT ;  /* 0x0001000000157812 */ /* 0x000fca00078efcff */
[----:B------:R-:W-:Y:S01]  /*80d0*/  IMAD R10, R5, 0x280, R21 ;  /* 0x00000280050a7824 */ /* 0x000fe200078e0215 */
[----:B-1----:R-:W-:Y:S06]  /*80e0*/  @P1 BRA `(.L_x_488) ;  /* 0x0000000000081947 */ /* 0x002fec0003800000 */
[----:B------:R-:W1:Y:S02]  /*80f0*/  SYNCS.PHASECHK.TRANS64.TRYWAIT P1, [R3+URZ+0x13230], R4 ;  /* 0x01323004030075a7 */ /* 0x000e64000802017f */
[----:B-1----:R-:W-:Y:S05]  /*8100*/  @!P1 BRA `(.L_x_489) ;  /* 0x000000ec00b49947 */ /* 0x002fea0003800000 */
.L_x_488:
[----:B01----:R-:W-:Y:S01]  /*8110*/  IMAD.MOV.U32 R4, RZ, RZ, R10 ;  /* 0x000000ffff047224 */ /* 0x003fe200078e000a */
[----:B------:R-:W-:Y:S05]  /*8120*/  WARPSYNC.ALL ;  /* 0x0000000000007948 */ /* 0x000fea0003800000 */
[----:B------:R-:W-:Y:S01]  /*8130*/  R2UR UR6, R4 ;  /* 0x00000000040672ca */ /* 0x000fe200000e0000 */
[----:B------:R-:W-:Y:S01]  /*8140*/  WARPGROUP.ARRIVE ;  /* 0x00000000000079c5 */ /* 0x000fe20000000000 */
[----:B------:R-:W-:Y:S01]  /*8150*/  MOV R5, 0x80000020 ;  /* 0x8000002000057802 */ /* 0x000fe20000000f00 */
[C---:B------:R-:W-:Y:S01]  /*8160*/  VIADD R6, R10.reuse, 0x80 ;  /* 0x000000800a067836 */ /* 0x040fe20000000000 */
[----:B------:R-:W-:Y:S01]  /*8170*/  LOP3.LUT R4, R31, 0x10000, RZ, 0xfc, !PT ;  /* 0x000100001f047812 */ /* 0x000fe200078efcff */
[----:B------:R-:W-:Y:S01]  /*8180*/  IMAD.MOV.U32 R7, RZ, RZ, -0x7fffffe0 ;  /* 0x80000020ff077424 */ /* 0x000fe200078e00ff */
[C---:B------:R-:W-:Y:S01]  /*8190*/  R2UR UR7, R5.reuse ;  /* 0x00000000050772ca */ /* 0x040fe200000e0000 */
[----:B------:R-:W-:Y:S01]  /*81a0*/  VIADD R8, R10, 0x100 ;  /* 0x000001000a087836 */ /* 0x000fe20000000000 */
[----:B------:R-:W-:Y:S01]  /*81b0*/  R2UR UR4, R4 ;  /* 0x00000000040472ca */ /* 0x000fe200000e0000 */
[----:B------:R-:W-:Y:S01]  /*81c0*/  IMAD.MOV.U32 R9, RZ, RZ, -0x7fffffe0 ;  /* 0x80000020ff097424 */ /* 0x000fe200078e00ff */
[----:B------:R-:W-:Y:S01]  /*81d0*/  R2UR UR5, R5 ;  /* 0x00000000050572ca */ /* 0x000fe200000e0000 */
[----:B------:R-:W-:Y:S01]  /*81e0*/  VIADD R12, R10, 0x200 ;  /* 0x000002000a0c7836 */ /* 0x000fe20000000000 */
[----:B------:R-:W-:Y:S01]  /*81f0*/  R2UR UR10, R6 ;  /* 0x00000000060a72ca */ /* 0x000fe200000e0000 */
[----:B------:R-:W-:Y:S01]  /*8200*/  VIADD R6, R10, 0x180 ;  /* 0x000001800a067836 */ /* 0x000fe20000000000 */
[----:B------:R-:W-:Y:S01]  /*8210*/  R2UR UR11, R7 ;  /* 0x00000000070b72ca */ /* 0x000fe200000e0000 */
[----:B------:R-:W-:Y:S01]  /*8220*/  IMAD.MOV.U32 R13, RZ, RZ, -0x7fffffe0 ;  /* 0x80000020ff0d7424 */ /* 0x000fe200078e00ff */
[----:B------:R-:W-:Y:S01]  /*8230*/  R2UR UR8, R4 ;  /* 0x00000000040872ca */ /* 0x000fe200000e0000 */
[----:B------:R-:W-:Y:S01]  /*8240*/  IMAD.MOV.U32 R55, RZ, RZ, RZ ;  /* 0x000000ffff377224 */ /* 0x000fe200078e00ff */
[----:B------:R-:W-:-:S02]  /*8250*/  R2UR UR9, R5 ;  /* 0x00000000050972ca */ /* 0x000fc400000e0000 */
[----:B------:R-:W-:Y:S01]  /*8260*/  R2UR UR14, R8 ;  /* 0x00000000080e72ca */ /* 0x000fe200000e0000 */
[----:B------:R-:W-:Y:S01]  /*8270*/  VIADD R8, R10, 0x82 ;  /* 0x000000820a087836 */ /* 0x000fe20000000000 */
[----:B------:R-:W-:Y:S01]  /*8280*/  R2UR UR15, R9 ;  /* 0x00000000090f72ca */ /* 0x000fe200000e0000 */
[----:B------:R-:W-:Y:S01]  /*8290*/  QGMMA.64x32x32.F32.E4M3.E4M3 R104, gdesc[UR4], RZ, !UPT, gsb0 ;  /* 0x00600000046879f3 */ /* 0x000fe2000c0008ff */
[----:B------:R-:W-:Y:S01]  /*82a0*/  R2UR UR12, R4 ;  /* 0x00000000040c72ca */ /* 0x000fe200000e0000 */
[----:B------:R-:W-:Y:S01]  /*82b0*/  IMAD.MOV.U32 R9, RZ, RZ, -0x7fffffe0 ;  /* 0x80000020ff097424 */ /* 0x000fe200078e00ff */
[----:B------:R-:W-:Y:S02]  /*82c0*/  R2UR UR13, R5 ;  /* 0x00000000050d72ca */ /* 0x000fe400000e0000 */
[----:B------:R-:W-:Y:S01]  /*82d0*/  R2UR UR18, R6 ;  /* 0x00000000061272ca */ /* 0x000fe200000e0000 */
[----:B------:R-:W-:Y:S01]  /*82e0*/  VIADD R6, R10, 0x2 ;  /* 0x000000020a067836 */ /* 0x000fe20000000000 */
[----:B------:R-:W-:-:S02]  /*82f0*/  R2UR UR19, R7 ;  /* 0x00000000071372ca */ /* 0x000fc400000e0000 */
[----:B------:R-:W-:Y:S02]  /*8300*/  R2UR UR16, R4 ;  /* 0x00000000041072ca */ /* 0x000fe400000e0000 */
[----:B------:R-:W-:Y:S02]  /*8310*/  R2UR UR17, R5 ;  /* 0x00000000051172ca */ /* 0x000fe400000e0000 */
[----:B------:R-:W-:Y:S02]  /*8320*/  R2UR UR22, R12 ;  /* 0x000000000c1672ca */ /* 0x000fe400000e0000 */
[----:B------:R-:W-:Y:S02]  /*8330*/  R2UR UR23, R13 ;  /* 0x000000000d1772ca */ /* 0x000fe400000e0000 */
[----:B------:R-:W-:Y:S02]  /*8340*/  R2UR UR20, R4 ;  /* 0x00000000041472ca */ /* 0x000fe400000e0000 */
[----:B------:R-:W-:-:S02]  /*8350*/  R2UR UR21, R5 ;  /* 0x00000000051572ca */ /* 0x000fc400000e0000 */
[----:B------:R-:W-:Y:S02]  /*8360*/  MOV R7, 0x80000020 ;  /* 0x8000002000077802 */ /* 0x000fe40000000f00 */
[----:B------:R-:W-:Y:S01]  /*8370*/  R2UR UR6, R6 ;  /* 0x00000000060672ca */ /* 0x000fe200000e0000 */
[----:B------:R-:W-:Y:S01]  /*8380*/  VIADD R6, R10, 0x102 ;  /* 0x000001020a067836 */ /* 0x000fe20000000000 */
[----:B------:R-:W-:Y:S01]  /*8390*/  R2UR UR7, R7 ;  /* 0x00000000070772ca */ /* 0x000fe200000e0000 */
[----:B------:R-:W-:Y:S01]  /*83a0*/  IMAD.MOV.U32 R7, RZ, RZ, -0x7fffffe0 ;  /* 0x80000020ff077424 */ /* 0x000fe200078e00ff */
[----:B------:R-:W-:Y:S01]  /*83b0*/  MOV R11, 0x80000020 ;  /* 0x80000020000b7802 */ /* 0x000fe20000000f00 */
[----:B------:R-:W-:Y:S02]  /*83c0*/  WARPGROUP.DEPBAR.LE gsb0, 0x0 ;  /* 0x00008000000079c5 */ /* 0x000fe40000010000 */
[----:B------:R-:W-:-:S06]  /*83d0*/  WARPGROUP.ARRIVE ;  /* 0x00000000000079c5 */ /* 0x000fcc0000000000 */
[----:B------:R-:W-:Y:S01]  /*83e0*/  QGMMA.64x32x32.F32.E4M3.E4M3 R88, gdesc[UR8], RZ, !UPT, gsb0 ;  /* 0x00600000085879f3 */ /* 0x000fe2000c0008ff */
[----:B------:R-:W-:Y:S01]  /*83f0*/  R2UR UR10, R8 ;  /* 0x00000000080a72ca */ /* 0x000fe200000e0000 */
[C---:B------:R-:W-:Y:S01]  /*8400*/  VIADD R8, R10.reuse, 0x182 ;  /* 0x000001820a087836 */ /* 0x040fe20000000000 */
[----:B------:R-:W-:Y:S01]  /*8410*/  R2UR UR11, R9 ;  /* 0x00000000090b72ca */ /* 0x000fe200000e0000 */
[----:B------:R-:W-:Y:S02]  /*8420*/  IMAD.MOV.U32 R9, RZ, RZ, -0x7fffffe0 ;  /* 0x80000020ff097424 */ /* 0x000fe400078e00ff */
[----:B------:R-:W-:Y:S01]  /*8430*/  VIADD R10, R10, 0x202 ;  /* 0x000002020a0a7836 */ /* 0x000fe20000000000 */
[----:B------:R-:W-:Y:S02]  /*8440*/  WARPGROUP.DEPBAR.LE gsb0, 0x0 ;  /* 0x00008000000079c5 */ /* 0x000fe40000010000 */
[----:B------:R-:W-:-:S06]  /*8450*/  WARPGROUP.ARRIVE ;  /* 0x00000000000079c5 */ /* 0x000fcc0000000000 */
[----:B------:R-:W-:Y:S01]  /*8460*/  QGMMA.64x32x32.F32.E4M3.E4M3 R72, gdesc[UR12], RZ, !UPT, gsb0 ;  /* 0x006000000c4879f3 */ /* 0x000fe2000c0008ff */
[----:B------:R-:W-:Y:S01]  /*8470*/  R2UR UR14, R6 ;  /* 0x00000000060e72ca */ /* 0x000fe200000e0000 */
[----:B------:R-:W-:Y:S01]  /*8480*/  VIADD R6, R4, 0x2 ;  /* 0x0000000204067836 */ /* 0x000fe20000000000 */
[----:B------:R-:W-:Y:S01]  /*8490*/  R2UR UR15, R7 ;  /* 0x00000000070f72ca */ /* 0x000fe200000e0000 */
[----:B------:R-:W-:-:S03]  /*84a0*/  IMAD.MOV.U32 R7, RZ, RZ, -0x7fffffe0 ;  /* 0x80000020ff077424 */ /* 0x000fc600078e00ff */
[C---:B------:R-:W-:Y:S02]  /*84b0*/  R2UR UR4, R6.reuse ;  /* 0x00000000060472ca */ /* 0x040fe400000e0000 */
[C---:B------:R-:W-:Y:S02]  /*84c0*/  R2UR UR5, R7.reuse ;  /* 0x00000000070572ca */ /* 0x040fe400000e0000 */
[C---:B------:R-:W-:Y:S02]  /*84d0*/  R2UR UR8, R6.reuse ;  /* 0x00000000060872ca */ /* 0x040fe400000e0000 */
[C---:B------:R-:W-:Y:S02]  /*84e0*/  R2UR UR9, R7.reuse ;  /* 0x00000000070972ca */ /* 0x040fe400000e0000 */
[----:B------:R-:W-:Y:S02]  /*84f0*/  R2UR UR12, R6 ;  /* 0x00000000060c72ca */ /* 0x000fe400000e0000 */
[----:B------:R-:W-:Y:S01]  /*8500*/  R2UR UR13, R7 ;  /* 0x00000000070d72ca */ /* 0x000fe200000e0000 */
[----:B------:R-:W-:-:S02]  /*8510*/  WARPGROUP.DEPBAR.LE gsb0, 0x0 ;  /* 0x00008000000079c5 */ /* 0x000fc40000010000 */
[----:B------:R-:W-:-:S06]  /*8520*/  WARPGROUP.ARRIVE ;  /* 0x00000000000079c5 */ /* 0x000fcc0000000000 */
[----:B------:R-:W-:Y:S01]  /*8530*/  QGMMA.64x32x32.F32.E4M3.E4M3 R56, gdesc[UR16], RZ, !UPT, gsb0 ;  /* 0x00600000103879f3 */ /* 0x000fe2000c0008ff */
[----:B------:R-:W-:Y:S02]  /*8540*/  R2UR UR18, R8 ;  /* 0x00000000081272ca */ /* 0x000fe400000e0000 */
[----:B------:R-:W-:Y:S02]  /*8550*/  R2UR UR19, R9 ;  /* 0x00000000091372ca */ /* 0x000fe400000e0000 */
[----:B------:R-:W-:Y:S02]  /*8560*/  R2UR UR16, R6 ;  /* 0x00000000061072ca */ /* 0x000fe400000e0000 */
[----:B------:R-:W-:Y:S01]  /*8570*/  R2UR UR17, R7 ;  /* 0x00000000071172ca */ /* 0x000fe200000e0000 */
[----:B------:R-:W-:Y:S02]  /*8580*/  WARPGROUP.DEPBAR.LE gsb0, 0x0 ;  /* 0x00008000000079c5 */ /* 0x000fe40000010000 */
        /* <DEDUP_REMOVED lines=22> */
[----:B------:R-:W-:Y:S05]  /*86f0*/  @!P0 BRA `(.L_x_490) ;  /* 0x0000000000048947 */ /* 0x000fea0003800000 */
[----:B------:R-:W-:Y:S01]  /*8700*/  BPT.TRAP 0x1 ;  /* 0x000000040000795c */ /* 0x000fe20000300000 */
.L_x_490:
[----:B------:R-:W3:Y:S01]  /*8710*/  LDL R0, [R1+0x80] ;  /* 0x0000800001007983 */ /* 0x000ee20000100800 */
[----:B------:R-:W-:-:S03]  /*8720*/  P2R R10, PR, RZ, 0x1 ;  /* 0x00000001ff0a7803 */ /* 0x000fc60000000000 */
[----:B------:R-:W4:Y:S01]  /*8730*/  LDL R122, [R1+0x2c] ;  /* 0x00002c00017a7983 */ /* 0x000f220000100800 */
[----:B---3--:R-:W-:-:S04]  /*8740*/  IMAD.IADD R9, R0, 0x1, R40 ;  /* 0x0000000100097824 */ /* 0x008fc800078e0228 */
        /* <DEDUP_REMOVED lines=9> */
[C---:B------:R-:W-:Y:S02]  /*87e0*/  ISETP.GT.AND P1, PT, R8.reuse, 0x10, PT ;  /* 0x000000100800780c */ /* 0x040fe40003f24270 */
        /* <DEDUP_REMOVED lines=22> */
[C---:B------:R-:W-:Y:S02]  /*8950*/  ISETP.GT.AND P1, PT, R8.reuse, 0x28, PT ;  /* 0x000000280800780c */ /* 0x040fe40003f24270 */
        /* <DEDUP_REMOVED lines=82> */
[----:B------:R-:W-:Y:S02]  /*8e80*/  ISETP.GT.AND P0, PT, R8, 0x79, PT ;  /* 0x000000790800780c */ /* 0x000fe40003f04270 */
[----:B------:R-:W-:Y:S02]  /*8e90*/  FSEL R68, R68, -INF , P6 ;  /* 0xff80000044447808 */ /* 0x000fe40003000000 */
[----:B------:R-:W-:Y:S02]  /*8ea0*/  FMNMX.FTZ R0, R65, R0, !PT ;  /* 0x0000000041007209 */ /* 0x000fe40007810000 */
[----:B------:R-:W-:Y:S02]  /*8eb0*/  FSEL R59, R59, -INF , P5 ;  /* 0xff8000003b3b7808 */ /* 0x000fe40002800000 */
[----:B------:R-:W-:Y:S02]  /*8ec0*/  ISETP.GT.AND P5, PT, R8, 0x80, PT ;  /* 0x000000800800780c */ /* 0x000fe40003fa4270 */
[----:B------:R-:W-:-:S02]  /*8ed0*/  FSEL R69, R69, -INF , P0 ;  /* 0xff80000045457808 */ /* 0x000fc40000000000 */
[----:B------:R-:W-:Y:S02]  /*8ee0*/  FMNMX.FTZ R0, R68, R0, !PT ;  /* 0x0000000044007209 */ /* 0x000fe40007810000 */
        /* <DEDUP_REMOVED lines=13> */
[----:B------:R-:W-:Y:S02]  /*8fc0*/  FMNMX.FTZ R0, R28, R0, !PT ;  /* 0x000000001c007209 */ /* 0x000fe40007810000 */
[----:B------:R-:W-:Y:S02]  /*8fd0*/  ISETP.GT.AND P3, PT, R8, 0x90, PT ;  /* 0x000000900800780c */ /* 0x000fe40003f64270 */
[----:B------:R-:W-:Y:S02]  /*8fe0*/  FSEL R155, R62, -INF , P4 ;  /* 0xff8000003e9b7808 */ /* 0x000fe40002000000 */
[----:B------:R-:W-:-:S02]  /*8ff0*/  FSEL R32, R32, -INF , P3 ;  /* 0xff80000020207808 */ /* 0x000fc40001800000 */
[----:B------:R-:W-:Y:S02]  /*9000*/  FMNMX.FTZ R0, R29, R0, !PT ;  /* 0x000000001d007209 */ /* 0x000fe40007810000 */
[----:B------:R-:W-:Y:S02]  /*9010*/  ISETP.GT.AND P4, PT, R8, 0x91, PT ;  /* 0x000000910800780c */ /* 0x000fe40003f84270 */
[----:B------:R-:W-:Y:S02]  /*9020*/  FMNMX.FTZ R0, R32, R0, !PT ;  /* 0x0000000020007209 */ /* 0x000fe40007810000 */
[----:B------:R-:W-:Y:S02]  /*9030*/  FSEL R12, R33, -INF , P4 ;  /* 0xff800000210c7808 */ /* 0x000fe40002000000 */
[----:B------:R-:W-:Y:S02]  /*9040*/  ISETP.GT.AND P5, PT, R8, 0x98, PT ;  /* 0x000000980800780c */ /* 0x000fe40003fa4270 */
[----:B------:R-:W-:-:S02]  /*9050*/  FMNMX.FTZ R0, R12, R0, !PT ;  /* 0x000000000c007209 */ /* 0x000fc40007810000 */
[----:B------:R-:W-:Y:S02]  /*9060*/  FSEL R33, R36, -INF , P5 ;  /* 0xff80000024217808 */ /* 0x000fe40002800000 */
[----:B------:R-:W-:Y:S02]  /*9070*/  ISETP.GT.AND P6, PT, R8, 0x99, PT ;  /* 0x000000990800780c */ /* 0x000fe40003fc4270 */
[----:B------:R-:W-:Y:S02]  /*9080*/  FMNMX.FTZ R0, R33, R0, !PT ;  /* 0x0000000021007209 */ /* 0x000fe40007810000 */
[----:B------:R-:W-:-:S04]  /*9090*/  FSEL R37, R37, -INF , P6 ;  /* 0xff80000025257808 */ /* 0x000fc80003000000 */
[----:B------:R-:W-:-:S05]  /*90a0*/  FMNMX.FTZ R20, R37, R0, !PT ;  /* 0x0000000025147209 */ /* 0x000fca0007810000 */
[----:B------:R-:W0:Y:S01]  /*90b0*/  SHFL.BFLY PT, R0, R20, 0x2, 0x1f ;  /* 0x0c401f0014007f89 */ /* 0x000e2200000e0000 */
[----:B------:R-:W-:Y:S02]  /*90c0*/  P2R R42, PR, RZ, 0x2 ;  /* 0x00000002ff2a7803 */ /* 0x000fe40000000000 */
[----:B------:R-:W-:-:S04]  /*90d0*/  ISETP.GT.AND P1, PT, R8, 0x79, PT ;  /* 0x000000790800780c */ /* 0x000fc80003f24270 */
[----:B------:R-:W-:Y:S02]  /*90e0*/  FSEL R71, R71, -INF , P1 ;  /* 0xff80000047477808 */ /* 0x000fe40000800000 */
[----:B------:R-:W-:Y:S02]  /*90f0*/  ISETP.NE.AND P1, PT, R42, RZ, PT ;  /* 0x000000ff2a00720c */ /* 0x000fe40003f25270 */
[----:B0-----:R-:W-:-:S05]  /*9100*/  FMNMX.FTZ R36, R20, R0, !PT ;  /* 0x0000000014247209 */ /* 0x001fca0007810000 */
[----:B------:R-:W0:Y:S01]  /*9110*/  SHFL.BFLY PT, R0, R36, 0x1, 0x1f ;  /* 0x0c201f0024007f89 */ /* 0x000e2200000e0000 */
[----:B------:R-:W-:Y:S02]  /*9120*/  FMNMX.FTZ R42, R13, R107, !PT ;  /* 0x0000006b0d2a7209 */ /* 0x000fe40007810000 */
[----:B------:R-:W-:Y:S02]  /*9130*/  P2R R44, PR, RZ, 0x4 ;  /* 0x00000004ff2c7803 */ /* 0x000fe40000000000 */
[----:B------:R-:W-:Y:S02]  /*9140*/  ISETP.GT.AND P2, PT, R8, 0x78, PT ;  /* 0x000000780800780c */ /* 0x000fe40003f44270 */
[----:B------:R-:W-:Y:S02]  /*9150*/  FMNMX.FTZ R42, R41, R42, !PT ;  /* 0x0000002a292a7209 */ /* 0x000fe40007810000 */
[----:B------:R-:W-:Y:S02]  /*9160*/  FSEL R70, R70, -INF , P2 ;  /* 0xff80000046467808 */ /* 0x000fe40001000000 */
[----:B------:R-:W-:-:S02]  /*9170*/  ISETP.NE.AND P2, PT, R44, RZ, PT ;  /* 0x000000ff2c00720c */ /* 0x000fc40003f45270 */
[----:B------:R-:W-:-:S04]  /*9180*/  FMNMX.FTZ R44, R111, R42, !PT ;  /* 0x0000002a6f2c7209 */ /* 0x000fc80007810000 */
[----:B------:R-:W-:Y:S02]  /*9190*/  FMNMX.FTZ R44, R47, R44, !PT ;  /* 0x0000002c2f2c7209 */ /* 0x000fe40007810000 */
[----:B------:R-:W-:Y:S02]  /*91a0*/  P2R R48, PR, RZ, 0x8 ;  /* 0x00000008ff307803 */ /* 0x000fe40000000000 */
[----:B------:R-:W-:Y:S02]  /*91b0*/  FMNMX.FTZ R44, R115, R44, !PT ;  /* 0x0000002c732c7209 */ /* 0x000fe40007810000 */
[----:B0-----:R-:W-:Y:S02]  /*91c0*/  FMNMX.FTZ R0, R36, R0, !PT ;  /* 0x0000000024007209 */ /* 0x001fe40007810000 */
[----:B------:R-:W-:Y:S02]  /*91d0*/  FMNMX.FTZ R44, R51, R44, !PT ;  /* 0x0000002c332c7209 */ /* 0x000fe40007810000 */
[----:B------:R-:W-:Y:S01]  /*91e0*/  FSETP.NEU.FTZ.AND P3, PT, R0, -INF , PT ;  /* 0xff8000000000780b */ /* 0x000fe20003f7d000 */
[----:B------:R-:W-:-:S01]  /*91f0*/  FFMA.FTZ R46, R2, R0, -8 ;  /* 0xc1000000022e7423 */ /* 0x000fc20000010000 */
[----:B--2---:R-:W-:-:S02]  /*9200*/  P2R R14, PR, RZ, 0x1 ;  /* 0x00000001ff0e7803 */ /* 0x004fc40000000000 */
[----:B------:R-:W-:Y:S02]  /*9210*/  ISETP.GT.AND P0, PT, R8, 0x80, PT ;  /* 0x000000800800780c */ /* 0x000fe40003f04270 */
[----:B------:R-:W-:Y:S02]  /*9220*/  FSEL R8, R46, RZ, P3 ;  /* 0x000000ff2e087208 */ /* 0x000fe40001800000 */
[----:B------:R-:W-:-:S04]  /*9230*/  FMNMX.FTZ R46, R119, R44, !PT ;  /* 0x0000002c772e7209 */ /* 0x000fc80007810000 */
[----:B------:R-:W-:Y:S02]  /*9240*/  FMNMX.FTZ R46, R121, R46, !PT ;  /* 0x0000002e792e7209 */ /* 0x000fe40007810000 */
[----:B------:R-:W-:Y:S02]  /*9250*/  ISETP.NE.AND P3, PT, R48, RZ, PT ;  /* 0x000000ff3000720c */ /* 0x000fe40003f65270 */
[----:B------:R-:W-:Y:S01]  /*9260*/  FMNMX.FTZ R46, R91, R46, !PT ;  /* 0x0000002e5b2e7209 */ /* 0x000fe20007810000 */
[----:B------:R-:W-:-:S03]  /*9270*/  FFMA.FTZ R48, R2, R45, -R8 ;  /* 0x0000002d02307223 */ /* 0x000fc60000010808 */
[----:B------:R-:W-:Y:S01]  /*9280*/  FMNMX.FTZ R46, R123, R46, !PT ;  /* 0x0000002e7b2e7209 */ /* 0x000fe20007810000 */
[----:B------:R0:W-:Y:S03]  /*9290*/  MUFU.EX2 R42, R48 ;  /* 0x00000030002a7308 */ /* 0x0001e60000000800 */
[----:B0-----:R-:W-:-:S04]  /*92a0*/  FMNMX.FTZ R48, R95, R46, !PT ;  /* 0x0000002e5f307209 */ /* 0x001fc80007810000 */
[----:B------:R-:W-:Y:S01]  /*92b0*/  FMNMX.FTZ R48, R129, R48, !PT ;  /* 0x0000003081307209 */ /* 0x000fe20007810000 */
[----:B------:R-:W-:-:S03]  /*92c0*/  FFMA.FTZ R50, R2, R49, -R8 ;  /* 0x0000003102327223 */ /* 0x000fc60000010808 */
[----:B------:R-:W-:Y:S01]  /*92d0*/  FMNMX.FTZ R48, R99, R48, !PT ;  /* 0x0000003063307209 */ /* 0x000fe20007810000 */
[----:B------:R0:W-:Y:S03]  /*92e0*/  MUFU.EX2 R44, R50 ;  /* 0x00000032002c7308 */ /* 0x0001e60000000800 */
[----:B------:R-:W-:-:S04]  /*92f0*/  FMNMX.FTZ R48, R133, R48, !PT ;  /* 0x0000003085307209 */ /* 0x000fc80007810000 */
[----:B0-----:R-:W-:-:S04]  /*9300*/  FMNMX.FTZ R50, R103, R48, !PT ;  /* 0x0000003067327209 */ /* 0x001fc80007810000 */
[----:B------:R-:W-:Y:S01]  /*9310*/  FMNMX.FTZ R50, R137, R50, !PT ;  /* 0x0000003289327209 */ /* 0x000fe20007810000 */
[----:B------:R-:W-:-:S03]  /*9320*/  FFMA.FTZ R52, R2, R53, -R8 ;  /* 0x0000003502347223 */ /* 0x000fc60000010808 */
[----:B------:R-:W-:Y:S01]  /*9330*/  FMNMX.FTZ R50, R75, R50, !PT ;  /* 0x000000324b327209 */ /* 0x000fe20007810000 */
[----:B------:R0:W-:Y:S03]  /*9340*/  MUFU.EX2 R46, R52 ;  /* 0x00000034002e7308 */ /* 0x0001e60000000800 */
[----:B------:R-:W-:-:S04]  /*9350*/  FMNMX.FTZ R50, R141, R50, !PT ;  /* 0x000000328d327209 */ /* 0x000fc80007810000 */
[----:B0-----:R-:W-:-:S04]  /*9360*/  FMNMX.FTZ R52, R79, R50, !PT ;  /* 0x000000324f347209 */ /* 0x001fc80007810000 */
[----:B------:R-:W-:-:S04]  /*9370*/  FMNMX.FTZ R52, R145, R52, !PT ;  /* 0x0000003491347209 */ /* 0x000fc80007810000 */
[----:B------:R-:W-:-:S04]  /*9380*/  FMNMX.FTZ R52, R83, R52, !PT ;  /* 0x0000003453347209 */ /* 0x000fc80007810000 */
[----:B------:R-:W-:-:S04]  /*9390*/  FMNMX.FTZ R52, R147, R52, !PT ;  /* 0x0000003493347209 */ /* 0x000fc80007810000 */
[----:B------:R-:W-:-:S04]  /*93a0*/  FMNMX.FTZ R54, R87, R52, !PT ;  /* 0x0000003457367209 */ /* 0x000fc80007810000 */
[----:B------:R-:W-:-:S04]  /*93b0*/  FMNMX.FTZ R54, R151, R54, !PT ;  /* 0x0000003697367209 */ /* 0x000fc80007810000 */
[----:B------:R-:W-:Y:S01]  /*93c0*/  FMNMX.FTZ R54, R59, R54, !PT ;  /* 0x000000363b367209 */ /* 0x000fe20007810000 */
[----:B------:R-:W-:-:S03]  /*93d0*/  FFMA.FTZ R49, R2, R93, -R8 ;  /* 0x0000005d02317223 */ /* 0x000fc60000010808 */
[----:B------:R-:W-:-:S04]  /*93e0*/  FMNMX.FTZ R54, R155, R54, !PT ;  /* 0x000000369b367209 */ /* 0x000fc80007810000 */
[----:B------:R-:W-:-:S04]  /*93f0*/  FMNMX.FTZ R93, R63, R54, !PT ;  /* 0x000000363f5d7209 */ /* 0x000fc80007810000 */
[----:B------:R-:W-:-:S04]  /*9400*/  FMNMX.FTZ R56, R66, R93, !PT ;  /* 0x0000005d42387209 */ /* 0x000fc80007810000 */
[----:B------:R-:W-:-:S04]  /*9410*/  FMNMX.FTZ R93, R67, R56, !PT ;  /* 0x00000038435d7209 */ /* 0x000fc80007810000 */
[----:B------:R-:W-:Y:S02]  /*9420*/  FMNMX.FTZ R56, R70, R93, !PT ;  /* 0x0000005d46387209 */ /* 0x000fe40007810000 */
[----:B------:R-:W-:Y:S02]  /*9430*/  FSEL R26, R26, -INF , P0 ;  /* 0xff8000001a1a7808 */ /* 0x000fe40000000000 */
[----:B------:R-:W-:Y:S02]  /*9440*/  ISETP.NE.AND P0, PT, R14, RZ, PT ;  /* 0x000000ff0e00720c */ /* 0x000fe40003f05270 */
[----:B------:R-:W-:Y:S02]  /*9450*/  FMNMX.FTZ R93, R71, R56, !PT ;  /* 0x00000038475d7209 */ /* 0x000fe40007810000 */
[----:B------:R-:W-:Y:S02]  /*9460*/  FSEL R27, R27, -INF , P0 ;  /* 0xff8000001b1b7808 */ /* 0x000fe40000000000 */
[----:B------:R-:W-:-:S02]  /*9470*/  FMNMX.FTZ R58, R26, R93, !PT ;  /* 0x0000005d1a3a7209 */ /* 0x000fc40007810000 */
[----:B------:R-:W-:Y:S02]  /*9480*/  FSEL R93, R30, -INF , P1 ;  /* 0xff8000001e5d7808 */ /* 0x000fe40000800000 */
[----:B------:R-:W-:Y:S02]  /*9490*/  FMNMX.FTZ R58, R27, R58, !PT ;  /* 0x0000003a1b3a7209 */ /* 0x000fe40007810000 */
[----:B------:R-:W-:Y:S02]  /*94a0*/  FSEL R31, R31, -INF , P2 ;  /* 0xff8000001f1f7808 */ /* 0x000fe40001000000 */
[----:B------:R-:W-:Y:S01]  /*94b0*/  FMNMX.FTZ R58, R93, R58, !PT ;  /* 0x0000003a5d3a7209 */ /* 0x000fe20007810000 */
[----:B------:R-:W-:Y:S01]  /*94c0*/  FFMA.FTZ R53, R2, R97, -R8 ;  /* 0x0000006102357223 */ /* 0x000fe20000010808 */
[----:B------:R-:W-:Y:S02]  /*94d0*/  FSEL R97, R34, -INF , P3 ;  /* 0xff80000022617808 */ /* 0x000fe40001800000 */
[----:B------:R-:W-:-:S02]  /*94e0*/  FMNMX.FTZ R58, R31, R58, !PT ;  /* 0x0000003a1f3a7209 */ /* 0x000fc40007810000 */
[----:B------:R-:W-:Y:S02]  /*94f0*/  FSEL R35, R35, -INF , P4 ;  /* 0xff80000023237808 */ /* 0x000fe40002000000 */
[----:B------:R-:W-:Y:S01]  /*9500*/  FMNMX.FTZ R58, R97, R58, !PT ;  /* 0x0000003a613a7209 */ /* 0x000fe20007810000 */
[----:B------:R-:W-:-:S01]  /*9510*/  FFMA.FTZ R45, R2, R89, -R8 ;  /* 0x00000059022d7223 */ /* 0x000fc20000010808 */
[--C-:B------:R-:W-:Y:S01]  /*9520*/  FFMA.FTZ R89, R2, R101, -R8.reuse ;  /* 0x0000006502597223 */ /* 0x100fe20000010808 */
[----:B------:R-:W-:Y:S02]  /*9530*/  FSEL R101, R38, -INF , P5 ;  /* 0xff80000026657808 */ /* 0x000fe40002800000 */
[----:B------:R-:W-:Y:S01]  /*9540*/  FMNMX.FTZ R58, R35, R58, !PT ;  /* 0x0000003a233a7209 */ /* 0x000fe20007810000 */
[----:B------:R-:W-:-:S01]  /*9550*/  FFMA.FTZ R62, R2, R57, -R8 ;  /* 0x00000039023e7223 */ /* 0x000fc20000010808 */
[----:B------:R-:W-:Y:S02]  /*9560*/  FSEL R57, R39, -INF , P6 ;  /* 0xff80000027397808 */ /* 0x000fe40003000000 */
[----:B------:R-:W-:-:S04]  /*9570*/  FMNMX.FTZ R58, R101, R58, !PT ;  /* 0x0000003a653a7209 */ /* 0x000fc80007810000 */
[----:B------:R-:W-:Y:S02]  /*9580*/  FMNMX.FTZ R60, R57, R58, !PT ;  /* 0x0000003a393c7209 */ /* 0x000fe40007810000 */
[----:B------:R-:W-:Y:S01]  /*9590*/  ISETP.NE.AND P0, PT, R10, RZ, PT ;  /* 0x000000ff0a00720c */ /* 0x000fe20003f05270 */
[----:B------:R-:W-:Y:S02]  /*95a0*/  FFMA.FTZ R10, R2, R105, -R8 ;  /* 0x00000069020a7223 */ /* 0x000fe40000010808 */
[----:B------:R-:W0:Y:S02]  /*95b0*/  SHFL.BFLY PT, R105, R60, 0x2, 0x1f ;  /* 0x0c401f003c697f89 */ /* 0x000e2400000e0000 */
[----:B0-----:R-:W-:-:S05]  /*95c0*/  FMNMX.FTZ R105, R60, R105, !PT ;  /* 0x000000693c697209 */ /* 0x001fca0007810000 */
[----:B------:R-:W0:Y:S01]  /*95d0*/  SHFL.BFLY PT, R60, R105, 0x1, 0x1f ;  /* 0x0c201f00693c7f89 */ /* 0x000e2200000e0000 */
[----:B------:R1:W-:Y:S02]  /*95e0*/  MUFU.EX2 R39, R62 ;  /* 0x0000003e00277308 */ /* 0x0003e40000000800 */
[----:B-1----:R-:W-:-:S01]  /*95f0*/  FFMA.FTZ R62, R2, R12, -R8 ;  /* 0x0000000c023e7223 */ /* 0x002fc20000010808 */
[C-C-:B------:R-:W-:Y:S01]  /*9600*/  FFMA.FTZ R36, R2.reuse, R43, -R8.reuse ;  /* 0x0000002b02247223 */ /* 0x140fe20000010808 */
[----:B------:R-:W-:-:S01]  /*9610*/  FFMA.FTZ R9, R2, R9, -R8 ;  /* 0x0000000902097223 */ /* 0x000fc20000010808 */
[C-C-:B------:R-:W-:Y:S01]  /*9620*/  FFMA.FTZ R11, R2.reuse, R11, -R8.reuse ;  /* 0x0000000b020b7223 */ /* 0x140fe20000010808 */
[----:B------:R-:W-:-:S01]  /*9630*/  FFMA.FTZ R14, R2, R109, -R8 ;  /* 0x0000006d020e7223 */ /* 0x000fc20000010808 */
[C-C-:B------:R-:W-:Y:S01]  /*9640*/  FFMA.FTZ R15, R2.reuse, R15, -R8.reuse ;  /* 0x0000000f020f7223 */ /* 0x140fe20000010808 */
[----:B0-----:R-:W-:Y:S01]  /*9650*/  FMNMX.FTZ R12, R105, R60, !PT ;  /* 0x0000003c690c7209 */ /* 0x001fe20007810000 */
[----:B------:R-:W-:-:S03]  /*9660*/  FFMA.FTZ R20, R2, R113, -R8 ;  /* 0x0000007102147223 */ /* 0x000fc60000010808 */
[----:B------:R-:W-:Y:S01]  /*9670*/  FSETP.NEU.FTZ.AND P1, PT, R12, -INF , PT ;  /* 0xff8000000c00780b */ /* 0x000fe20003f3d000 */
[----:B------:R-:W-:-:S01]  /*9680*/  FFMA.FTZ R64, R2, R12, -8 ;  /* 0xc100000002407423 */ /* 0x000fc2000001000c */
[C-C-:B------:R-:W-:Y:S01]  /*9690*/  FFMA.FTZ R43, R2.reuse, R117, -R8.reuse ;  /* 0x00000075022b7223 */ /* 0x140fe20000010808 */
[----:B------:R-:W-:-:S01]  /*96a0*/  FFMA.FTZ R125, R2, R125, -R8 ;  /* 0x0000007d027d7223 */ /* 0x000fc20000010808 */
        /* <DEDUP_REMOVED lines=22> */
[----:B------:R-:W-:Y:S01]  /*9810*/  FSEL R8, R64, RZ, P1 ;  /* 0x000000ff40087208 */ /* 0x000fe20000800000 */
[----:B------:R-:W-:Y:S04]  /*9820*/  MUFU.EX2 R9, R9 ;  /* 0x0000000900097308 */ /* 0x000fe80000000800 */
[----:B------:R-:W-:-:S01]  /*9830*/  FFMA.FTZ R13, R2, R13, -R8 ;  /* 0x0000000d020d7223 */ /* 0x000fc20000010808 */
[C-C-:B------:R-:W-:Y:S01]  /*9840*/  FFMA.FTZ R107, R2.reuse, R107, -R8.reuse ;  /* 0x0000006b026b7223 */ /* 0x140fe20000010808 */
[----:B------:R-:W-:-:S02]  /*9850*/  FFMA.FTZ R37, R2, R41, -R8 ;  /* 0x0000002902257223 */ /* 0x000fc40000010808 */
[----:B------:R-:W0:Y:S01]  /*9860*/  MUFU.EX2 R10, R10 ;  /* 0x0000000a000a7308 */ /* 0x000e220000000800 */
[----:B------:R-:W-:-:S07]  /*9870*/  FFMA.FTZ R64, R2, R111, -R8 ;  /* 0x0000006f02407223 */ /* 0x000fce0000010808 */
[----:B------:R-:W-:Y:S01]  /*9880*/  MUFU.EX2 R105, R62 ;  /* 0x0000003e00697308 */ /* 0x000fe20000000800 */
[----:B------:R-:W-:-:S07]  /*9890*/  FFMA.FTZ R41, R2, R47, -R8 ;  /* 0x0000002f02297223 */ /* 0x000fce0000010808 */
[----:B------:R-:W-:Y:S08]  /*98a0*/  MUFU.EX2 R13, R13 ;  /* 0x0000000d000d7308 */ /* 0x000ff00000000800 */
[----:B------:R-:W1:Y:S08]  /*98b0*/  MUFU.EX2 R62, R107 ;  /* 0x0000006b003e7308 */ /* 0x000e700000000800 */
[----:B------:R-:W2:Y:S01]  /*98c0*/  MUFU.EX2 R11, R11 ;  /* 0x0000000b000b7308 */ /* 0x000ea20000000800 */
[----:B------:R-:W-:-:S07]  /*98d0*/  FFMA.FTZ R68, R2, R115, -R8 ;  /* 0x0000007302447223 */ /* 0x000fce0000010808 */
[----:B------:R-:W3:Y:S08]  /*98e0*/  MUFU.EX2 R37, R37 ;  /* 0x0000002500257308 */ /* 0x000ef00000000800 */
[----:B------:R-:W5:Y:S01]  /*98f0*/  MUFU.EX2 R14, R14 ;  /* 0x0000000e000e7308 */ /* 0x000f620000000800 */
[----:B------:R-:W-:-:S07]  /*9900*/  FFMA.FTZ R47, R2, R51, -R8 ;  /* 0x00000033022f7223 */ /* 0x000fce0000010808 */
[----:B------:R-:W4:Y:S01]  /*9910*/  MUFU.EX2 R64, R64 ;  /* 0x0000004000407308 */ /* 0x000f220000000800 */
[----:B0-----:R-:W-:-:S07]  /*9920*/  FADD.FTZ R90, R9, R10 ;  /* 0x0000000a095a7221 */ /* 0x001fce0000010000 */
[----:B------:R-:W0:Y:S01]  /*9930*/  MUFU.EX2 R15, R15 ;  /* 0x0000000f000f7308 */ /* 0x000e220000000800 */
[----:B-1----:R-:W-:-:S01]  /*9940*/  FADD.FTZ R92, R13, R62 ;  /* 0x0000003e0d5c7221 */ /* 0x002fc20000010000 */
[----:B------:R-:W-:-:S06]  /*9950*/  FFMA.FTZ R72, R2, R119, -R8 ;  /* 0x0000007702487223 */ /* 0x000fcc0000010808 */
[----:B------:R-:W1:Y:S01]  /*9960*/  MUFU.EX2 R41, R41 ;  /* 0x0000002900297308 */ /* 0x000e620000000800 */
[----:B------:R-:W-:-:S01]  /*9970*/  FFMA.FTZ R88, R2, R87, -R8 ;  /* 0x0000005702587223 */ /* 0x000fc20000010808 */
[----:B--2---:R-:W-:-:S06]  /*9980*/  FADD.FTZ R87, R11, R90 ;  /* 0x0000005a0b577221 */ /* 0x004fcc0000010000 */
[----:B------:R-:W2:Y:S01]  /*9990*/  MUFU.EX2 R20, R20 ;  /* 0x0000001400147308 */ /* 0x000ea20000000800 */
[----:B---3--:R-:W-:-:S01]  /*99a0*/  FADD.FTZ R107, R37, R92 ;  /* 0x0000005c256b7221 */ /* 0x008fc20000010000 */
[----:B------:R-:W-:-:S06]  /*99b0*/  FFMA.FTZ R51, R2, R121, -R8 ;  /* 0x0000007902337223 */ /* 0x000fcc0000010808 */
[----:B------:R-:W3:Y:S01]  /*99c0*/  MUFU.EX2 R68, R68 ;  /* 0x0000004400447308 */ /* 0x000ee20000000800 */
[----:B-----5:R-:W-:-:S07]  /*99d0*/  FADD.FTZ R90, R14, R87 ;  /* 0x000000570e5a7221 */ /* 0x020fce0000010000 */
[----:B------:R-:W5:Y:S01]  /*99e0*/  MUFU.EX2 R36, R36 ;  /* 0x0000002400247308 */ /* 0x000f620000000800 */
[----:B----4-:R-:W-:-:S01]  /*99f0*/  FADD.FTZ R92, R64, R107 ;  /* 0x0000006b405c7221 */ /* 0x010fc20000010000 */
[----:B------:R-:W-:-:S06]  /*9a00*/  FFMA.FTZ R74, R2, R91, -R8 ;  /* 0x0000005b024a7223 */ /* 0x000fcc0000010808 */
[----:B------:R-:W4:Y:S01]  /*9a10*/  MUFU.EX2 R47, R47 ;  /* 0x0000002f002f7308 */ /* 0x000f220000000800 */
[----:B0-----:R-:W-:-:S07]  /*9a20*/  FADD.FTZ R87, R15, R90 ;  /* 0x0000005a0f577221 */ /* 0x001fce0000010000 */
[----:B------:R-:W0:Y:S01]  /*9a30*/  MUFU.EX2 R43, R43 ;  /* 0x0000002b002b7308 */ /* 0x000e220000000800 */
[----:B-1----:R-:W-:-:S01]  /*9a40*/  FADD.FTZ R107, R41, R92 ;  /* 0x0000005c296b7221 */ /* 0x002fc20000010000 */
[----:B------:R-:W-:-:S06]  /*9a50*/  FFMA.FTZ R76, R2, R123, -R8 ;  /* 0x0000007b024c7223 */ /* 0x000fcc0000010808 */
[----:B------:R-:W1:Y:S01]  /*9a60*/  MUFU.EX2 R72, R72 ;  /* 0x0000004800487308 */ /* 0x000e620000000800 */
[----:B--2---:R-:W-:-:S01]  /*9a70*/  FADD.FTZ R87, R20, R87 ;  /* 0x0000005714577221 */ /* 0x004fc20000010000 */
[----:B---3--:R-:W-:-:S06]  /*9a80*/  FADD.FTZ R92, R68, R107 ;  /* 0x0000006b445c7221 */ /* 0x008fcc0000010000 */
[----:B------:R-:W2:Y:S01]  /*9a90*/  MUFU.EX2 R51, R51 ;  /* 0x0000003300337308 */ /* 0x000ea20000000800 */
[----:B------:R-:W-:-:S01]  /*9aa0*/  FFMA.FTZ R91, R2, R95, -R8 ;  /* 0x0000005f025b7223 */ /* 0x000fc20000010808 */
[----:B-----5:R-:W-:-:S06]  /*9ab0*/  FADD.FTZ R94, R36, R87 ;  /* 0x00000057245e7221 */ /* 0x020fcc0000010000 */
[----:B------:R-:W3:Y:S01]  /*9ac0*/  MUFU.EX2 R45, R45 ;  /* 0x0000002d002d7308 */ /* 0x000ee20000000800 */
[----:B----4-:R-:W-:-:S01]  /*9ad0*/  FADD.FTZ R87, R47, R92 ;  /* 0x0000005c2f577221 */ /* 0x010fc20000010000 */
[----:B------:R-:W-:-:S06]  /*9ae0*/  FFMA.FTZ R78, R2, R129, -R8 ;  /* 0x00000081024e7223 */ /* 0x000fcc0000010808 */
[----:B------:R-:W4:Y:S01]  /*9af0*/  MUFU.EX2 R74, R74 ;  /* 0x0000004a004a7308 */ /* 0x000f220000000800 */
[----:B------:R-:W-:Y:S01]  /*9b00*/  ISETP.GE.AND P1, PT, R40, 0xa1, PT ;  /* 0x000000a12800780c */ /* 0x000fe20003f26270 */
[----:B------:R-:W-:Y:S01]  /*9b10*/  FFMA.FTZ R92, R2, R63, -R8 ;  /* 0x0000003f025c7223 */ /* 0x000fe20000010808 */
[----:B------:R-:W-:Y:S02]  /*9b20*/  VIADD R40, R3, 0x13240 ;  /* 0x0001324003287836 */ /* 0x000fe40000000000 */
[----:B0-----:R-:W-:-:S03]  /*9b30*/  FADD.FTZ R63, R43, R94 ;  /* 0x0000005e2b3f7221 */ /* 0x001fc60000010000 */
[----:B------:R-:W0:Y:S01]  /*9b40*/  MUFU.EX2 R76, R76 ;  /* 0x0000004c004c7308 */ /* 0x000e220000000800 */
[----:B------:R-:W-:-:S01]  /*9b50*/  FFMA.FTZ R94, R2, R66, -R8 ;  /* 0x00000042025e7223 */ /* 0x000fc20000010808 */
[----:B-1----:R-:W-:Y:S01]  /*9b60*/  FADD.FTZ R66, R72, R87 ;  /* 0x0000005748427221 */ /* 0x002fe20000010000 */
[----:B------:R-:W-:-:S01]  /*9b70*/  FFMA.FTZ R95, R2, R99, -R8 ;  /* 0x00000063025f7223 */ /* 0x000fc20000010808 */
[----:B------:R-:W-:-:S04]  /*9b80*/  FADD.FTZ R96, R42, R63 ;  /* 0x0000003f2a607221 */ /* 0x000fc80000010000 */
[----:B------:R-:W1:Y:S01]  /*9b90*/  MUFU.EX2 R49, R49 ;  /* 0x0000003100317308 */ /* 0x000e620000000800 */
[----:B------:R-:W-:Y:S01]  /*9ba0*/  PRMT R40, R122, 0x654, R40 ;  /* 0x000006547a287816 */ /* 0x000fe20000000028 */
[----:B--2---:R-:W-:-:S06]  /*9bb0*/  FADD.FTZ R63, R51, R66 ;  /* 0x00000042333f7221 */ /* 0x004fcc0000010000 */
[----:B------:R-:W2:Y:S01]  /*9bc0*/  MUFU.EX2 R91, R91 ;  /* 0x0000005b005b7308 */ /* 0x000ea20000000800 */
[----:B------:R-:W-:-:S01]  /*9bd0*/  FFMA.FTZ R80, R2, R133, -R8 ;  /* 0x0000008502507223 */ /* 0x000fc20000010808 */
[C-C-:B------:R-:W-:Y:S01]  /*9be0*/  FFMA.FTZ R90, R2.reuse, R59, -R8.reuse ;  /* 0x0000003b025a7223 */ /* 0x140fe20000010808 */
[----:B------:R-:W-:-:S01]  /*9bf0*/  FFMA.FTZ R87, R2, R67, -R8 ;  /* 0x0000004302577223 */ /* 0x000fc20000010808 */
[----:B---3--:R-:W-:Y:S01]  /*9c00*/  FADD.FTZ R67, R45, R96 ;  /* 0x000000602d437221 */ /* 0x008fe20000010000 */
[----:B------:R3:W-:Y:S03]  /*9c10*/  SYNCS.ARRIVE.TRANS64.RED.A1T0 RZ, [R40+URZ], RZ ;  /* 0x000000ff28ff79a7 */ /* 0x0007e6000810043f */
[----:B------:R-:W5:Y:S01]  /*9c20*/  MUFU.EX2 R78, R78 ;  /* 0x0000004e004e7308 */ /* 0x000f620000000800 */
[----:B----4-:R-:W-:-:S01]  /*9c30*/  FADD.FTZ R63, R74, R63 ;  /* 0x0000003f4a3f7221 */ /* 0x010fc20000010000 */
[----:B------:R-:W-:-:S06]  /*9c40*/  FFMA.FTZ R99, R2, R103, -R8 ;  /* 0x0000006702637223 */ /* 0x000fcc0000010808 */
[----:B------:R-:W4:Y:S01]  /*9c50*/  MUFU.EX2 R53, R53 ;  /* 0x0000003500357308 */ /* 0x000f220000000800 */
[----:B------:R-:W-:-:S07]  /*9c60*/  FFMA.FTZ R82, R2, R137, -R8 ;  /* 0x0000008902527223 */ /* 0x000fce0000010808 */
[----:B------:R-:W4:Y:S08]  /*9c70*/  MUFU.EX2 R95, R95 ;  /* 0x0000005f005f7308 */ /* 0x000f300000000800 */
[----:B---3--:R3:W-:Y:S01]  /*9c80*/  MUFU.EX2 R40, R90 ;  /* 0x0000005a00287308 */ /* 0x0087e20000000800 */
[----:B------:R-:W-:-:S07]  /*9c90*/  FFMA.FTZ R75, R2, R75, -R8 ;  /* 0x0000004b024b7223 */ /* 0x000fce0000010808 */
[----:B------:R-:W4:Y:S01]  /*9ca0*/  MUFU.EX2 R48, R125 ;  /* 0x0000007d00307308 */ /* 0x000f220000000800 */
[----:B---3--:R-:W-:-:S01]  /*9cb0*/  FADD.FTZ R90, R44, R67 ;  /* 0x000000432c5a7221 */ /* 0x008fc20000010000 */
[----:B------:R-:W-:Y:S01]  /*9cc0*/  FFMA.FTZ R67, R2, R26, -R8 ;  /* 0x0000001a02437223 */ /* 0x000fe20000010808 */
[----:B0-----:R-:W-:-:S01]  /*9cd0*/  FADD.FTZ R26, R76, R63 ;  /* 0x0000003f4c1a7221 */ /* 0x001fc20000010000 */
[----:B------:R-:W-:-:S04]  /*9ce0*/  FFMA.FTZ R63, R2, R27, -R8 ;  /* 0x0000001b023f7223 */ /* 0x000fc80000010808 */
[----:B------:R-:W0:Y:S01]  /*9cf0*/  MUFU.EX2 R80, R80 ;  /* 0x0000005000507308 */ /* 0x000e220000000800 */
[----:B-1----:R-:W-:-:S01]  /*9d00*/  FADD.FTZ R27, R49, R90 ;  /* 0x0000005a311b7221 */ /* 0x002fc20000010000 */
[----:B--2---:R-:W-:-:S06]  /*9d10*/  FADD.FTZ R107, R91, R26 ;  /* 0x0000001a5b6b7221 */ /* 0x004fcc0000010000 */
[----:B------:R-:W1:Y:S01]  /*9d20*/  MUFU.EX2 R89, R89 ;  /* 0x0000005900597308 */ /* 0x000e620000000800 */
[----:B------:R-:W-:-:S01]  /*9d30*/  FADD.FTZ R90, R46, R27 ;  /* 0x0000001b2e5a7221 */ /* 0x000fc20000010000 */
[----:B------:R-:W-:-:S06]  /*9d40*/  FFMA.FTZ R86, R2, R141, -R8 ;  /* 0x0000008d02567223 */ /* 0x000fcc0000010808 */
[----:B------:R-:W2:Y:S01]  /*9d50*/  MUFU.EX2 R99, R99 ;  /* 0x0000006300637308 */ /* 0x000ea20000000800 */
[----:B------:R-:W-:-:S07]  /*9d60*/  FFMA.FTZ R103, R2, R79, -R8 ;  /* 0x0000004f02677223 */ /* 0x000fce0000010808 */
[----:B------:R-:W3:Y:S08]  /*9d70*/  MUFU.EX2 R50, R127 ;  /* 0x0000007f00327308 */ /* 0x000ef00000000800 */
[----:B------:R-:W3:Y:S08]  /*9d80*/  MUFU.EX2 R82, R82 ;  /* 0x0000005200527308 */ /* 0x000ef00000000800 */
[----:B------:R5:W-:Y:S01]  /*9d90*/  MUFU.EX2 R66, R92 ;  /* 0x0000005c00427308 */ /* 0x000be20000000800 */
[----:B------:R-:W-:-:S01]  /*9da0*/  FFMA.FTZ R84, R2, R83, -R8 ;  /* 0x0000005302547223 */ /* 0x000fc20000010808 */
[----:B-----5:R-:W-:-:S06]  /*9db0*/  FADD.FTZ R92, R78, R107 ;  /* 0x0000006b4e5c7221 */ /* 0x020fcc0000010000 */
[----:B------:R-:W5:Y:S01]  /*9dc0*/  MUFU.EX2 R73, R73 ;  /* 0x0000004900497308 */ /* 0x000f620000000800 */
[----:B----4-:R-:W-:-:S01]  /*9dd0*/  FADD.FTZ R107, R53, R90 ;  /* 0x0000005a356b7221 */ /* 0x010fc20000010000 */
[----:B------:R-:W-:-:S06]  /*9de0*/  FADD.FTZ R109, R95, R92 ;  /* 0x0000005c5f6d7221 */ /* 0x000fcc0000010000 */
[----:B------:R-:W4:Y:S01]  /*9df0*/  MUFU.EX2 R75, R75 ;  /* 0x0000004b004b7308 */ /* 0x000f220000000800 */
[----:B------:R-:W-:-:S01]  /*9e00*/  FADD.FTZ R90, R48, R107 ;  /* 0x0000006b305a7221 */ /* 0x000fc20000010000 */
[----:B0-----:R-:W-:Y:S01]  /*9e10*/  FADD.FTZ R92, R80, R109 ;  /* 0x0000006d505c7221 */ /* 0x001fe20000010000 */
[----:B------:R-:W-:-:S01]  /*9e20*/  FFMA.FTZ R79, R2, R145, -R8 ;  /* 0x00000091024f7223 */ /* 0x000fc20000010808 */
[C-C-:B------:R-:W-:Y:S01]  /*9e30*/  FFMA.FTZ R83, R2.reuse, R147, -R8.reuse ;  /* 0x0000009302537223 */ /* 0x140fe20000010808 */
[----:B------:R-:W-:-:S03]  /*9e40*/  FFMA.FTZ R151, R2, R151, -R8 ;  /* 0x0000009702977223 */ /* 0x000fc60000010808 */
[----:B------:R-:W0:Y:S01]  /*9e50*/  MUFU.EX2 R52, R131 ;  /* 0x0000008300347308 */ /* 0x000e220000000800 */
[----:B------:R-:W-:-:S01]  /*9e60*/  FFMA.FTZ R59, R2, R155, -R8 ;  /* 0x0000009b023b7223 */ /* 0x000fc20000010808 */
[C-C-:B------:R-:W-:Y:S01]  /*9e70*/  FFMA.FTZ R70, R2.reuse, R70, -R8.reuse ;  /* 0x0000004602467223 */ /* 0x140fe20000010808 */
[----:B------:R-:W-:-:S01]  /*9e80*/  FFMA.FTZ R71, R2, R71, -R8 ;  /* 0x0000004702477223 */ /* 0x000fc20000010808 */
[C-C-:B------:R-:W-:Y:S01]  /*9e90*/  FFMA.FTZ R93, R2.reuse, R93, -R8.reuse ;  /* 0x0000005d025d7223 */ /* 0x140fe20000010808 */
[----:B------:R-:W-:-:S01]  /*9ea0*/  FFMA.FTZ R31, R2, R31, -R8 ;  /* 0x0000001f021f7223 */ /* 0x000fc20000010808 */
[C-C-:B------:R-:W-:Y:S02]  /*9eb0*/  FFMA.FTZ R97, R2.reuse, R97, -R8.reuse ;  /* 0x0000006102617223 */ /* 0x140fe40000010808 */
[----:B------:R-:W0:Y:S01]  /*9ec0*/  MUFU.EX2 R86, R86 ;  /* 0x0000005600567308 */ /* 0x000e220000000800 */
[----:B------:R-:W-:-:S01]  /*9ed0*/  FFMA.FTZ R35, R2, R35, -R8 ;  /* 0x0000002302237223 */ /* 0x000fc20000010808 */
[C-C-:B------:R-:W-:Y:S01]  /*9ee0*/  FFMA.FTZ R101, R2.reuse, R101, -R8.reuse ;  /* 0x0000006502657223 */ /* 0x140fe20000010808 */
[----:B------:R-:W-:-:S01]  /*9ef0*/  FFMA.FTZ R8, R2, R57, -R8 ;  /* 0x0000003902087223 */ /* 0x000fc20000010808 */
[----:B-1----:R-:W-:Y:S01]  /*9f00*/  FADD.FTZ R57, R89, R90 ;  /* 0x0000005a59397221 */ /* 0x002fe20000010000 */
[----:B--2---:R-:W-:-:S03]  /*9f10*/  FADD.FTZ R107, R99, R92 ;  /* 0x0000005c636b7221 */ /* 0x004fc60000010000 */
[----:B------:R-:W1:Y:S01]  /*9f20*/  MUFU.EX2 R77, R77 ;  /* 0x0000004d004d7308 */ /* 0x000e620000000800 */
[----:B------:R-:W-:Y:S01]  /*9f30*/  F2FP.SATFINITE.E4M3.F32.PACK_AB_MERGE_C R152, R14, R11, RZ ;  /* 0x0000000b0e98723e */ /* 0x000fe200048070ff */
[----:B---3--:R-:W-:Y:S01]  /*9f40*/  FADD.FTZ R14, R50, R57 ;  /* 0x00000039320e7221 */ /* 0x008fe20000010000 */
[----:B------:R-:W-:-:S05]  /*9f50*/  F2FP.SATFINITE.E4M3.F32.PACK_AB_MERGE_C R154, R43, R36, RZ ;  /* 0x000000242b9a723e */ /* 0x000fca00048070ff */
[----:B------:R-:W2:Y:S01]  /*9f60*/  MUFU.EX2 R103, R103 ;  /* 0x0000006700677308 */ /* 0x000ea20000000800 */
[----:B------:R-:W-:-:S01]  /*9f70*/  FADD.FTZ R36, R82, R107 ;  /* 0x0000006b52247221 */ /* 0x000fc20000010000 */
[----:B------:R-:W-:Y:S01]  /*9f80*/  F2FP.SATFINITE.E4M3.F32.PACK_AB_MERGE_C R148, R49, R44, RZ ;  /* 0x0000002c3194723e */ /* 0x000fe200048070ff */
[----:B-----5:R-:W-:-:S05]  /*9f90*/  FADD.FTZ R43, R73, R14 ;  /* 0x0000000e492b7221 */ /* 0x020fca0000010000 */
[----:B------:R-:W3:Y:S01]  /*9fa0*/  MUFU.EX2 R54, R135 ;  /* 0x0000008700367308 */ /* 0x000ee20000000800 */
[----:B----4-:R-:W-:-:S07]  /*9fb0*/  FADD.FTZ R49, R75, R36 ;  /* 0x000000244b317221 */ /* 0x010fce0000010000 */
[----:B------:R-:W4:Y:S01]  /*9fc0*/  MUFU.EX2 R79, R79 ;  /* 0x0000004f004f7308 */ /* 0x000f220000000800 */
[----:B0-----:R-:W-:-:S01]  /*9fd0*/  FADD.FTZ R36, R52, R43 ;  /* 0x0000002b34247221 */ /* 0x001fc20000010000 */
[----:B------:R-:W-:-:S06]  /*9fe0*/  FADD.FTZ R44, R86, R49 ;  /* 0x00000031562c7221 */ /* 0x000fcc0000010000 */
[----:B------:R-:W0:Y:S01]  /*9ff0*/  MUFU.EX2 R81, R81 ;  /* 0x0000005100517308 */ /* 0x000e220000000800 */
[----:B-1----:R-:W-:-:S07]  /*a000*/  F2FP.SATFINITE.E4M3.F32.PACK_AB_MERGE_C R136, R77, R52, RZ ;  /* 0x000000344d88723e */ /* 0x002fce00048070ff */
[----:B------:R-:W1:Y:S01]  /*a010*/  MUFU.EX2 R84, R84 ;  /* 0x0000005400547308 */ /* 0x000e620000000800 */
[----:B------:R-:W-:-:S01]  /*a020*/  FADD.FTZ R77, R77, R36 ;  /* 0x000000244d4d7221 */ /* 0x000fc20000010000 */
[----:B--2---:R-:W-:-:S06]  /*a030*/  FADD.FTZ R44, R103, R44 ;  /* 0x0000002c672c7221 */ /* 0x004fcc0000010000 */
[----:B------:R-:W2:Y:S08]  /*a040*/  MUFU.EX2 R56, R139 ;  /* 0x0000008b00387308 */ /* 0x000eb00000000800 */
[----:B------:R-:W5:Y:S01]  /*a050*/  MUFU.EX2 R83, R83 ;  /* 0x0000005300537308 */ /* 0x000f620000000800 */
[----:B---3--:R-:W-:-:S07]  /*a060*/  FADD.FTZ R36, R54, R77 ;  /* 0x0000004d36247221 */ /* 0x008fce0000010000 */
[----:B------:R-:W3:Y:S01]  /*a070*/  MUFU.EX2 R85, R85 ;  /* 0x0000005500557308 */ /* 0x000ee20000000800 */
[----:B----4-:R-:W-:-:S07]  /*a080*/  FADD.FTZ R43, R79, R44 ;  /* 0x0000002c4f2b7221 */ /* 0x010fce0000010000 */
[----:B------:R-:W4:Y:S01]  /*a090*/  MUFU.EX2 R88, R88 ;  /* 0x0000005800587308 */ /* 0x000f220000000800 */
[----:B0-----:R-:W-:-:S01]  /*a0a0*/  FADD.FTZ R49, R81, R36 ;  /* 0x0000002451317221 */ /* 0x001fc20000010000 */
[----:B-1----:R-:W-:-:S06]  /*a0b0*/  FADD.FTZ R44, R84, R43 ;  /* 0x0000002b542c7221 */ /* 0x002fcc0000010000 */
[----:B------:R-:W0:Y:S01]  /*a0c0*/  MUFU.EX2 R30, R30 ;  /* 0x0000001e001e7308 */ /* 0x000e220000000800 */
[----:B------:R-:W-:-:S07]  /*a0d0*/  F2FP.SATFINITE.E4M3.F32.PACK_AB_MERGE_C R150, R89, R48, RZ ;  /* 0x000000305996723e */ /* 0x000fce00048070ff */
[----:B------:R-:W1:Y:S01]  /*a0e0*/  MUFU.EX2 R3, R151 ;  /* 0x0000009700037308 */ /* 0x000e620000000800 */
[----:B--2---:R-:W-:-:S01]  /*a0f0*/  FADD.FTZ R48, R56, R49 ;  /* 0x0000003138307221 */ /* 0x004fc20000010000 */
[----:B------:R-:W-:Y:S01]  /*a100*/  F2FP.SATFINITE.E4M3.F32.PACK_AB_MERGE_C R152, R10, R9, R152 ;  /* 0x000000090a98723e */ /* 0x000fe20004807098 */
[----:B-----5:R-:W-:-:S01]  /*a110*/  FADD.FTZ R9, R83, R44 ;  /* 0x0000002c53097221 */ /* 0x020fc20000010000 */
[----:B---3--:R-:W-:-:S04]  /*a120*/  F2FP.SATFINITE.E4M3.F32.PACK_AB_MERGE_C R138, R85, R56, RZ ;  /* 0x00000038558a723e */ /* 0x008fc800048070ff */
[----:B------:R-:W2:Y:S01]  /*a130*/  MUFU.EX2 R34, R34 ;  /* 0x0000002200227308 */ /* 0x000ea20000000800 */
[----:B------:R-:W-:-:S01]  /*a140*/  FADD.FTZ R85, R85, R48 ;  /* 0x0000003055557221 */ /* 0x000fc20000010000 */
[C---:B----4-:R-:W-:Y:S01]  /*a150*/  F2FP.SATFINITE.E4M3.F32.PACK_AB_MERGE_C R83, R88.reuse, R83, RZ ;  /* 0x000000535853723e */ /* 0x050fe200048070ff */
[----:B------:R-:W-:-:S05]  /*a160*/  FADD.FTZ R88, R88, R9 ;  /* 0x0000000958587221 */ /* 0x000fca0000010000 */
[----:B------:R-:W3:Y:S01]  /*a170*/  MUFU.EX2 R59, R59 ;  /* 0x0000003b003b7308 */ /* 0x000ee20000000800 */
[----:B0-----:R-:W-:-:S07]  /*a180*/  FADD.FTZ R10, R30, R85 ;  /* 0x000000551e0a7221 */ /* 0x001fce0000010000 */
[----:B------:R-:W0:Y:S01]  /*a190*/  MUFU.EX2 R61, R61 ;  /* 0x0000003d003d7308 */ /* 0x000e220000000800 */
[----:B-1----:R-:W-:-:S01]  /*a1a0*/  FADD.FTZ R9, R3, R88 ;  /* 0x0000005803097221 */ /* 0x002fc20000010000 */
[----:B------:R-:W-:Y:S01]  /*a1b0*/  F2FP.SATFINITE.E4M3.F32.PACK_AB_MERGE_C R154, R20, R15, R154 ;  /* 0x0000000f149a723e */ /* 0x000fe2000480709a */
[----:B------:R-:W-:-:S05]  /*a1c0*/  FADD.FTZ R15, R39, R10 ;  /* 0x0000000a270f7221 */ /* 0x000fca0000010000 */
[----:B------:R-:W1:Y:S01]  /*a1d0*/  MUFU.EX2 R38, R38 ;  /* 0x0000002600267308 */ /* 0x000e620000000800 */
[----:B------:R-:W-:-:S07]  /*a1e0*/  FADD.FTZ R20, R40, R9 ;  /* 0x0000000928147221 */ /* 0x000fce0000010000 */
[----:B------:R-:W4:Y:S01]  /*a1f0*/  MUFU.EX2 R26, R94 ;  /* 0x0000005e001a7308 */ /* 0x000f220000000800 */
[----:B------:R-:W-:Y:S01]  /*a200*/  F2FP.SATFINITE.E4M3.F32.PACK_AB_MERGE_C R148, R45, R42, R148 ;  /* 0x0000002a2d94723e */ /* 0x000fe20004807094 */
[----:B--2---:R-:W-:-:S06]  /*a210*/  FADD.FTZ R42, R34, R15 ;  /* 0x0000000f222a7221 */ /* 0x004fcc0000010000 */
[----:B------:R-:W2:Y:S01]  /*a220*/  MUFU.EX2 R65, R65 ;  /* 0x0000004100417308 */ /* 0x000ea20000000800 */
[----:B---3--:R-:W-:-:S07]  /*a230*/  FADD.FTZ R9, R59, R20 ;  /* 0x000000143b097221 */ /* 0x008fce0000010000 */
[----:B------:R-:W3:Y:S01]  /*a240*/  MUFU.EX2 R27, R87 ;  /* 0x00000057001b7308 */ /* 0x000ee20000000800 */
[C---:B0-----:R-:W-:Y:S01]  /*a250*/  F2FP.SATFINITE.E4M3.F32.PACK_AB_MERGE_C R140, R61.reuse, R34, RZ ;  /* 0x000000223d8c723e */ /* 0x041fe200048070ff */
[----:B------:R-:W-:-:S06]  /*a260*/  FADD.FTZ R61, R61, R42 ;  /* 0x0000002a3d3d7221 */ /* 0x000fcc0000010000 */
[----:B------:R-:W-:Y:S01]  /*a270*/  MUFU.EX2 R58, R58 ;  /* 0x0000003a003a7308 */ /* 0x000fe20000000800 */
[----:B------:R-:W-:-:S07]  /*a280*/  FADD.FTZ R9, R66, R9 ;  /* 0x0000000942097221 */ /* 0x000fce0000010000 */
[----:B------:R-:W0:Y:S08]  /*a290*/  MUFU.EX2 R69, R69 ;  /* 0x0000004500457308 */ /* 0x000e300000000800 */
[----:B------:R-:W5:Y:S01]  /*a2a0*/  MUFU.EX2 R11, R70 ;  /* 0x00000046000b7308 */ /* 0x000f620000000800 */
[----:B-1----:R-:W-:-:S01]  /*a2b0*/  FADD.FTZ R20, R38, R61 ;  /* 0x0000003d26147221 */ /* 0x002fc20000010000 */
[----:B----4-:R-:W-:-:S06]  /*a2c0*/  FADD.FTZ R34, R26, R9 ;  /* 0x000000091a227221 */ /* 0x010fcc0000010000 */
[----:B------:R-:W1:Y:S01]  /*a2d0*/  MUFU.EX2 R14, R71 ;  /* 0x00000047000e7308 */ /* 0x000e620000000800 */
[----:B--2---:R-:W-:-:S07]  /*a2e0*/  FADD.FTZ R9, R65, R20 ;  /* 0x0000001441097221 */ /* 0x004fce0000010000 */
[----:B------:R-:W-:Y:S01]  /*a2f0*/  MUFU.EX2 R28, R28 ;  /* 0x0000001c001c7308 */ /* 0x000fe20000000800 */
[----:B---3--:R-:W-:-:S07]  /*a300*/  FADD.FTZ R34, R27, R34 ;  /* 0x000000221b227221 */ /* 0x008fce0000010000 */
[----:B------:R-:W-:Y:S08]  /*a310*/  MUFU.EX2 R29, R29 ;  /* 0x0000001d001d7308 */ /* 0x000ff00000000800 */
[----:B------:R-:W2:Y:S01]  /*a320*/  MUFU.EX2 R24, R24 ;  /* 0x0000001800187308 */ /* 0x000ea20000000800 */
[----:B0-----:R-:W-:-:S07]  /*a330*/  F2FP.SATFINITE.E4M3.F32.PACK_AB_MERGE_C R142, R69, R58, RZ ;  /* 0x0000003a458e723e */ /* 0x001fce00048070ff */
[----:B------:R-:W0:Y:S01]  /*a340*/  MUFU.EX2 R67, R67 ;  /* 0x0000004300437308 */ /* 0x000e220000000800 */
[----:B------:R-:W-:-:S07]  /*a350*/  FADD.FTZ R58, R58, R9 ;  /* 0x000000093a3a7221 */ /* 0x000fce0000010000 */
[----:B------:R-:W3:Y:S01]  /*a360*/  MUFU.EX2 R25, R25 ;  /* 0x0000001900197308 */ /* 0x000ee20000000800 */
[----:B-----5:R-:W-:-:S07]  /*a370*/  FADD.FTZ R9, R11, R34 ;  /* 0x000000220b097221 */ /* 0x020fce0000010000 */
[----:B------:R-:W4:Y:S01]  /*a380*/  MUFU.EX2 R36, R63 ;  /* 0x0000003f00247308 */ /* 0x000f220000000800 */
[----:B------:R-:W-:-:S01]  /*a390*/  FADD.FTZ R69, R69, R58 ;  /* 0x0000003a45457221 */ /* 0x000fc20000010000 */
[C---:B-1----:R-:W-:Y:S01]  /*a3a0*/  F2FP.SATFINITE.E4M3.F32.PACK_AB_MERGE_C R11, R14.reuse, R11, RZ ;  /* 0x0000000b0e0b723e */ /* 0x042fe200048070ff */
[----:B------:R-:W-:-:S05]  /*a3b0*/  FADD.FTZ R14, R14, R9 ;  /* 0x000000090e0e7221 */ /* 0x000fca0000010000 */
[----:B------:R-:W1:Y:S01]  /*a3c0*/  MUFU.EX2 R93, R93 ;  /* 0x0000005d005d7308 */ /* 0x000e620000000800 */
[----:B------:R-:W-:Y:S01]  /*a3d0*/  F2FP.SATFINITE.E4M3.F32.PACK_AB_MERGE_C R140, R39, R30, R140 ;  /* 0x0000001e278c723e */ /* 0x000fe2000480708c */
[----:B--2---:R-:W-:Y:S01]  /*a3e0*/  FADD.FTZ R30, R24, R69 ;  /* 0x00000045181e7221 */ /* 0x004fe20000010000 */
[----:B------:R-:W-:-:S05]  /*a3f0*/  F2FP.SATFINITE.E4M3.F32.PACK_AB_MERGE_C R144, R29, R28, RZ ;  /* 0x0000001c1d90723e */ /* 0x000fca00048070ff */
[----:B------:R-:W2:Y:S01]  /*a400*/  MUFU.EX2 R10, R31 ;  /* 0x0000001f000a7308 */ /* 0x000ea20000000800 */
[----:B0-----:R-:W-:-:S01]  /*a410*/  FADD.FTZ R9, R67, R14 ;  /* 0x0000000e43097221 */ /* 0x001fc20000010000 */
[C---:B---3--:R-:W-:Y:S01]  /*a420*/  F2FP.SATFINITE.E4M3.F32.PACK_AB_MERGE_C R144, R25.reuse, R24, R144 ;  /* 0x000000181990723e */ /* 0x048fe20004807090 */
[----:B------:R-:W-:-:S05]  /*a430*/  FADD.FTZ R25, R25, R30 ;  /* 0x0000001e19197221 */ /* 0x000fca0000010000 */
[----:B------:R-:W0:Y:S01]  /*a440*/  MUFU.EX2 R32, R32 ;  /* 0x0000002000207308 */ /* 0x000e220000000800 */
[----:B----4-:R-:W-:-:S07]  /*a450*/  FADD.FTZ R14, R36, R9 ;  /* 0x00000009240e7221 */ /* 0x010fce0000010000 */
[----:B------:R-:W3:Y:S01]  /*a460*/  MUFU.EX2 R97, R97 ;  /* 0x0000006100617308 */ /* 0x000ee20000000800 */
[----:B------:R-:W-:-:S01]  /*a470*/  FADD.FTZ R28, R28, R25 ;  /* 0x000000191c1c7221 */ /* 0x000fc20000010000 */
[----:B-1----:R-:W-:-:S06]  /*a480*/  FADD.FTZ R9, R93, R14 ;  /* 0x0000000e5d097221 */ /* 0x002fcc0000010000 */
[----:B------:R-:W1:Y:S01]  /*a490*/  MUFU.EX2 R20, R35 ;  /* 0x0000002300147308 */ /* 0x000e620000000800 */
[----:B------:R-:W-:-:S01]  /*a4a0*/  FADD.FTZ R29, R29, R28 ;  /* 0x0000001c1d1d7221 */ /* 0x000fc20000010000 */
[----:B--2---:R-:W-:-:S06]  /*a4b0*/  F2FP.SATFINITE.E4M3.F32.PACK_AB_MERGE_C R93, R10, R93, RZ ;  /* 0x0000005d0a5d723e */ /* 0x004fcc00048070ff */
[----:B------:R-:W-:Y:S01]  /*a4c0*/  MUFU.EX2 R33, R33 ;  /* 0x0000002100217308 */ /* 0x000fe20000000800 */
[----:B------:R-:W-:-:S07]  /*a4d0*/  FADD.FTZ R10, R10, R9 ;  /* 0x000000090a0a7221 */ /* 0x000fce0000010000 */
[----:B------:R-:W2:Y:S08]  /*a4e0*/  MUFU.EX2 R60, R60 ;  /* 0x0000003c003c7308 */ /* 0x000eb00000000800 */
[----:B------:R-:W4:Y:S08]  /*a4f0*/  MUFU.EX2 R101, R101 ;  /* 0x0000006500657308 */ /* 0x000f300000000800 */
[----:B------:R-:W5:Y:S01]  /*a500*/  MUFU.EX2 R8, R8 ;  /* 0x0000000800087308 */ /* 0x000f620000000800 */
[----:B0-----:R-:W-:-:S01]  /*a510*/  FADD.FTZ R14, R32, R29 ;  /* 0x0000001d200e7221 */ /* 0x001fc20000010000 */
[----:B---3--:R-:W-:Y:S01]  /*a520*/  FADD.FTZ R9, R97, R10 ;  /* 0x0000000a61097221 */ /* 0x008fe20000010000 */
[----:B------:R-:W-:-:S02]  /*a530*/  F2FP.SATFINITE.E4M3.F32.PACK_AB_MERGE_C R37, R64, R37, RZ ;  /* 0x000000254025723e */ /* 0x000fc400048070ff */
[----:B------:R-:W-:Y:S01]  /*a540*/  F2FP.SATFINITE.E4M3.F32.PACK_AB_MERGE_C R59, R66, R59, RZ ;  /* 0x0000003b423b723e */ /* 0x000fe200048070ff */
[----:B------:R-:W-:-:S01]  /*a550*/  FADD.FTZ R14, R105, R14 ;  /* 0x0000000e690e7221 */ /* 0x000fc20000010000 */
[----:B-1----:R-:W-:Y:S01]  /*a560*/  FADD.FTZ R10, R20, R9 ;  /* 0x00000009140a7221 */ /* 0x002fe20000010000 */
[----:B------:R-:W-:Y:S02]  /*a570*/  F2FP.SATFINITE.E4M3.F32.PACK_AB_MERGE_C R153, R62, R13, R37 ;  /* 0x0000000d3e99723e */ /* 0x000fe40004807025 */
[----:B------:R-:W-:Y:S02]  /*a580*/  F2FP.SATFINITE.E4M3.F32.PACK_AB_MERGE_C R141, R40, R3, R59 ;  /* 0x00000003288d723e */ /* 0x000fe4000480703b */
[----:B--2---:R-:W-:Y:S01]  /*a590*/  F2FP.SATFINITE.E4M3.F32.PACK_AB_MERGE_C R13, R60, R33, RZ ;  /* 0x000000213c0d723e */ /* 0x004fe200048070ff */
[----:B------:R-:W-:Y:S01]  /*a5a0*/  FADD.FTZ R33, R33, R14 ;  /* 0x0000000e21217221 */ /* 0x000fe20000010000 */
[----:B------:R-:W-:Y:S01]  /*a5b0*/  F2FP.SATFINITE.E4M3.F32.PACK_AB_MERGE_C R47, R72, R47, RZ ;  /* 0x0000002f482f723e */ /* 0x000fe200048070ff */
[----:B----4-:R-:W-:Y:S01]  /*a5c0*/  FADD.FTZ R15, R101, R10 ;  /* 0x0000000a650f7221 */ /* 0x010fe20000010000 */
[----:B------:R-:W-:-:S02]  /*a5d0*/  F2FP.SATFINITE.E4M3.F32.PACK_AB_MERGE_C R76, R91, R76, RZ ;  /* 0x0000004c5b4c723e */ /* 0x000fc400048070ff */
[----:B-----5:R-:W-:Y:S01]  /*a5e0*/  F2FP.SATFINITE.E4M3.F32.PACK_AB_MERGE_C R3, R8, R101, RZ ;  /* 0x000000650803723e */ /* 0x020fe200048070ff */
[----:B------:R-:W-:Y:S01]  /*a5f0*/  BSSY B0, `(.L_x_491) ;  /* 0x0000290000007945 */ /* 0x000fe20003800000 */
[----:B------:R-:W-:Y:S02]  /*a600*/  F2FP.SATFINITE.E4M3.F32.PACK_AB_MERGE_C R80, R99, R80, RZ ;  /* 0x000000506350723e */ /* 0x000fe400048070ff */
[----:B------:R-:W-:Y:S02]  /*a610*/  F2FP.SATFINITE.E4M3.F32.PACK_AB_MERGE_C R86, R103, R86, RZ ;  /* 0x000000566756723e */ /* 0x000fe400048070ff */
[----:B------:R-:W-:Y:S01]  /*a620*/  F2FP.SATFINITE.E4M3.F32.PACK_AB_MERGE_C R147, R20, R97, R3 ;  /* 0x000000611493723e */ /* 0x000fe20004807003 */
[----:B------:R-:W-:Y:S01]  /*a630*/  FADD.FTZ R20, R60, R33 ;  /* 0x000000213c147221 */ /* 0x000fe20000010000 */
[----:B------:R-:W-:Y:S01]  /*a640*/  F2FP.SATFINITE.E4M3.F32.PACK_AB_MERGE_C R150, R53, R46, R150 ;  /* 0x0000002e3596723e */ /* 0x000fe20004807096 */
[----:B------:R-:W-:Y:S01]  /*a650*/  FADD.FTZ R15, R8, R15 ;  /* 0x0000000f080f7221 */ /* 0x000fe20000010000 */
[----:B------:R-:W-:Y:S01]  /*a660*/  F2FP.SATFINITE.E4M3.F32.PACK_AB_MERGE_C R136, R73, R50, R136 ;  /* 0x000000324988723e */ /* 0x000fe20004807088 */
[--C-:B------:R-:W-:Y:S01]  /*a670*/  IMAD.MOV.U32 R53, RZ, RZ, R55.reuse ;  /* 0x000000ffff357224 */ /* 0x100fe200078e0037 */
[----:B------:R-:W-:Y:S01]  /*a680*/  F2FP.SATFINITE.E4M3.F32.PACK_AB_MERGE_C R138, R81, R54, R138 ;  /* 0x00000036518a723e */ /* 0x000fe2000480708a */
[--C-:B------:R-:W-:Y:S01]  /*a690*/  IMAD.MOV.U32 R54, RZ, RZ, R55.reuse ;  /* 0x000000ffff367224 */ /* 0x100fe200078e0037 */
[----:B------:R-:W-:Y:S01]  /*a6a0*/  F2FP.SATFINITE.E4M3.F32.PACK_AB_MERGE_C R142, R65, R38, R142 ;  /* 0x00000026418e723e */ /* 0x000fe2000480708e */
[----:B------:R-:W-:Y:S01]  /*a6b0*/  IMAD.MOV.U32 R52, RZ, RZ, R55 ;  /* 0x000000ffff347224 */ /* 0x000fe200078e0037 */
[----:B------:R-:W-:Y:S01]  /*a6c0*/  F2FP.SATFINITE.E4M3.F32.PACK_AB_MERGE_C R155, R68, R41, R47 ;  /* 0x00000029449b723e */ /* 0x000fe2000480702f */
[--C-:B------:R-:W-:Y:S01]  /*a6d0*/  IMAD.MOV.U32 R50, RZ, RZ, R55.reuse ;  /* 0x000000ffff327224 */ /* 0x100fe200078e0037 */
[----:B------:R-:W-:Y:S01]  /*a6e0*/  F2FP.SATFINITE.E4M3.F32.PACK_AB_MERGE_C R149, R74, R51, R76 ;  /* 0x000000334a95723e */ /* 0x000fe2000480704c */
[----:B------:R-:W-:Y:S01]  /*a6f0*/  IMAD.MOV.U32 R49, RZ, RZ, R55 ;  /* 0x000000ffff317224 */ /* 0x000fe200078e0037 */
[----:B------:R-:W-:Y:S01]  /*a700*/  F2FP.SATFINITE.E4M3.F32.PACK_AB_MERGE_C R146, R105, R32, R13 ;  /* 0x000000206992723e */ /* 0x000fe2000480700d */
[----:B------:R-:W-:Y:S01]  /*a710*/  IMAD.MOV.U32 R48, RZ, RZ, R55 ;  /* 0x000000ffff307224 */ /* 0x000fe200078e0037 */
[----:B------:R-:W-:Y:S01]  /*a720*/  F2FP.SATFINITE.E4M3.F32.PACK_AB_MERGE_C R143, R27, R26, R11 ;  /* 0x0000001a1b8f723e */ /* 0x000fe2000480700b */
[----:B------:R-:W-:Y:S01]  /*a730*/  IMAD.MOV.U32 R47, RZ, RZ, R55 ;  /* 0x000000ffff2f7224 */ /* 0x000fe200078e0037 */
        /* <DEDUP_REMOVED lines=8> */
[-C--:B------:R-:W-:Y:S01]  /*a7c0*/  MOV R51, R55.reuse ;  /* 0x0000003700337202 */ /* 0x080fe20000000f00 */
[--C-:B------:R-:W-:Y:S01]  /*a7d0*/  IMAD.MOV.U32 R41, RZ, RZ, R55.reuse ;  /* 0x000000ffff297224 */ /* 0x100fe200078e0037 */
[-C--:B------:R-:W-:Y:S01]  /*a7e0*/  MOV R43, R55.reuse ;  /* 0x00000037002b7202 */ /* 0x080fe20000000f00 */
[--C-:B------:R-:W-:Y:S01]  /*a7f0*/  IMAD.MOV.U32 R40, RZ, RZ, R55.reuse ;  /* 0x000000ffff287224 */ /* 0x100fe200078e0037 */
[-C--:B------:R-:W-:Y:S01]  /*a800*/  MOV R35, R55.reuse ;  /* 0x0000003700237202 */ /* 0x080fe20000000f00 */
[--C-:B------:R-:W-:Y:S01]  /*a810*/  IMAD.MOV.U32 R39, RZ, RZ, R55.reuse ;  /* 0x000000ffff277224 */ /* 0x100fe200078e0037 */
[----:B------:R-:W-:Y:S01]  /*a820*/  MOV R27, R55 ;  /* 0x00000037001b7202 */ /* 0x000fe20000000f00 */
[----:B------:R-:W-:-:S02]  /*a830*/  IMAD.MOV.U32 R38, RZ, RZ, R55 ;  /* 0x000000ffff267224 */ /* 0x000fc400078e0037 */
[--C-:B------:R-:W-:Y:S02]  /*a840*/  IMAD.MOV.U32 R37, RZ, RZ, R55.reuse ;  /* 0x000000ffff257224 */ /* 0x100fe400078e0037 */
[--C-:B------:R-:W-:Y:S02]  /*a850*/  IMAD.MOV.U32 R36, RZ, RZ, R55.reuse ;  /* 0x000000ffff247224 */ /* 0x100fe400078e0037 */
[--C-:B------:R-:W-:Y:S02]  /*a860*/  IMAD.MOV.U32 R34, RZ, RZ, R55.reuse ;  /* 0x000000ffff227224 */ /* 0x100fe400078e0037 */
[--C-:B------:R-:W-:Y:S02]  /*a870*/  IMAD.MOV.U32 R33, RZ, RZ, R55.reuse ;  /* 0x000000ffff217224 */ /* 0x100fe400078e0037 */
[--C-:B------:R-:W-:Y:S02]  /*a880*/  IMAD.MOV.U32 R32, RZ, RZ, R55.reuse ;  /* 0x000000ffff207224 */ /* 0x100fe400078e0037 */
[----:B------:R-:W-:-:S02]  /*a890*/  IMAD.MOV.U32 R31, RZ, RZ, R55 ;  /* 0x000000ffff1f7224 */ /* 0x000fc400078e0037 */
[--C-:B------:R-:W-:Y:S02]  /*a8a0*/  IMAD.MOV.U32 R30, RZ, RZ, R55.reuse ;  /* 0x000000ffff1e7224 */ /* 0x100fe400078e0037 */
[--C-:B------:R-:W-:Y:S02]  /*a8b0*/  IMAD.MOV.U32 R29, RZ, RZ, R55.reuse ;  /* 0x000000ffff1d7224 */ /* 0x100fe400078e0037 */
[--C-:B------:R-:W-:Y:S02]  /*a8c0*/  IMAD.MOV.U32 R28, RZ, RZ, R55.reuse ;  /* 0x000000ffff1c7224 */ /* 0x100fe400078e0037 */
[--C-:B------:R-:W-:Y:S02]  /*a8d0*/  IMAD.MOV.U32 R26, RZ, RZ, R55.reuse ;  /* 0x000000ffff1a7224 */ /* 0x100fe400078e0037 */
[--C-:B------:R-:W-:Y:S02]  /*a8e0*/  IMAD.MOV.U32 R25, RZ, RZ, R55.reuse ;  /* 0x000000ffff197224 */ /* 0x100fe400078e0037 */
[----:B------:R-:W-:Y:S01]  /*a8f0*/  IMAD.MOV.U32 R24, RZ, RZ, R55 ;  /* 0x000000ffff187224 */ /* 0x000fe200078e0037 */
[----:B------:R-:W-:Y:S06]  /*a900*/  @!P1 BRA `(.L_x_492) ;  /* 0x0000002400789947 */ /* 0x000fec0003800000 */
[----:B------:R0:W5:Y:S01]  /*a910*/  LDL.LU R9, [R1+0x1c] ;  /* 0x00001c0001097983 */ /* 0x0001620000300800 */
[----:B------:R-:W-:Y:S02]  /*a920*/  VIADD R11, R120, 0xfffffffe ;  /* 0xfffffffe780b7836 */ /* 0x000fe40000000000 */
[----:B------:R-:W-:Y:S01]  /*a930*/  IMAD.MOV.U32 R10, RZ, RZ, R12 ;  /* 0x000000ffff0a7224 */ /* 0x000fe200078e000c */
[----:B------:R0:W5:Y:S01]  /*a940*/  LDL.LU R8, [R1+0x14] ;  /* 0x0000140001087983 */ /* 0x0001620000300800 */
[----:B------:R-:W-:Y:S01]  /*a950*/  IMAD.MOV.U32 R3, RZ, RZ, R0 ;  /* 0x000000ffff037224 */ /* 0x000fe200078e0000 */
        /* <DEDUP_REMOVED lines=15> */
[----:B0-----:R-:W-:-:S07]  /*aa50*/  CS2R R24, SRZ ;  /* 0x0000000000187805 */ /* 0x001fce000001ff00 */
.L_x_505:
[----:B-----5:R-:W-:-:S04]  /*aa60*/  ISETP.NE.AND P1, PT, R8, 0x1, PT ;  /* 0x000000010800780c */ /* 0x020fc80003f25270 */
[----:B------:R-:W-:-:S04]  /*aa70*/  SEL R0, RZ, 0x1, P1 ;  /* 0x00000001ff007807 */ /* 0x000fc80000800000 */
[----:B------:R-:W-:-:S05]  /*aa80*/  LOP3.LUT R13, R9, R0, RZ, 0x3c, !PT ;  /* 0x00000000090d7212 */ /* 0x000fca00078e3cff */
[----:B------:R0:W-:Y:S01]  /*aa90*/  STL [R1+0x1c], R13 ;  /* 0x00001c0d01007387 */ /* 0x0001e20000100800 */
[----:B------:R-:W-:Y:S05]  /*aaa0*/  @!P0 BRA `(.L_x_493) ;  /* 0x0000000000048947 */ /* 0x000fea0003800000 */
[----:B------:R-:W-:Y:S01]  /*aab0*/  BPT.TRAP 0x1 ;  /* 0x000000040000795c */ /* 0x000fe20000300000 */
.L_x_493:
[----:B------:R-:W-:Y:S01]  /*aac0*/  VIADD R0, R8, 0x1 ;  /* 0x0000000108007836 */ /* 0x000fe20000000000 */
[----:B0-----:R-:W-:-:S04]  /*aad0*/  SHF.L.U32 R13, R13, 0x1f, RZ ;  /* 0x0000001f0d0d7819 */ /* 0x001fc800000006ff */
[----:B------:R-:W-:-:S04]  /*aae0*/  ISETP.NE.AND P1, PT, R0, 0x2, PT ;  /* 0x000000020000780c */ /* 0x000fc80003f25270 */
[----:B------:R-:W-:-:S04]  /*aaf0*/  SEL R12, R0, RZ, P1 ;  /* 0x000000ff000c7207 */ /* 0x000fc80000800000 */
[----:B------:R-:W-:Y:S01]  /*ab00*/  LEA R0, R12, R18, 0x3 ;  /* 0x000000120c007211 */ /* 0x000fe200078e18ff */
[----:B------:R0:W-:Y:S03]  /*ab10*/  STL [R1+0x14], R12 ;  /* 0x0000140c01007387 */ /* 0x0001e60000100800 */
[----:B------:R0:W1:Y:S01]  /*ab20*/  SYNCS.PHASECHK.TRANS64.TRYWAIT P1, [R0+URZ+0x13230], R13 ;  /* 0x0132300d000075a7 */ /* 0x000062000802017f */
[----:B------:R-:W-:Y:S05]  /*ab30*/  @!P0 BRA `(.L_x_494) ;  /* 0x0000000000048947 */ /* 0x000fea0003800000 */
[----:B------:R-:W-:Y:S01]  /*ab40*/  BPT.TRAP 0x1 ;  /* 0x000000040000795c */ /* 0x000fe20000300000 */
.L_x_494:
[----:B------:R-:W-:Y:S01]  /*ab50*/  IMAD R14, R12, 0x280, R21 ;  /* 0x000002800c0e7824 */ /* 0x000fe200078e0215 */
[----:B------:R-:W-:Y:S03]  /*ab60*/  BSSY B1, `(.L_x_495) ;  /* 0x0000006000017945 */ /* 0x000fe60003800000 */
[C---:B------:R-:W-:Y:S02]  /*ab70*/  VIADD R56, R14.reuse, 0x80 ;  /* 0x000000800e387836 */ /* 0x040fe40000000000 */
[----:B------:R-:W-:Y:S01]  /*ab80*/  VIADD R58, R14, 0x100 ;  /* 0x000001000e3a7836 */ /* 0x000fe20000000000 */
[----:B-1----:R-:W-:Y:S06]  /*ab90*/  @P1 BRA `(.L_x_496) ;  /* 0x0000000000081947 */ /* 0x002fec0003800000 */
[----:B------:R-:W1:Y:S02]  /*aba0*/  SYNCS.PHASECHK.TRANS64.TRYWAIT P1, [R0+URZ+0x13230], R13 ;  /* 0x0132300d000075a7 */ /* 0x000e64000802017f */
[----:B-1----:R-:W-:Y:S05]  /*abb0*/  @!P1 BRA `(.L_x_497) ;  /* 0x000000c4001c9947 */ /* 0x002fea0003800000 */
.L_x_496:
[----:B------:R-:W-:Y:S05]  /*abc0*/  BSYNC B1 ;  /* 0x0000000000017941 */ /* 0x000fea0003800000 */
.L_x_495:
[----:B0-----:R-:W-:Y:S01]  /*abd0*/  IMAD.MOV.U32 R12, RZ, RZ, R14 ;  /* 0x000000ffff0c7224 */ /* 0x001fe200078e000e */
[----:B------:R-:W-:Y:S01]  /*abe0*/  R2UR UR4, R4 ;  /* 0x00000000040472ca */ /* 0x000fe200000e0000 */
[----:B-1----:R-:W-:Y:S01]  /*abf0*/  IMAD.MOV.U32 R13, RZ, RZ, -0x7fffffe0 ;  /* 0x80000020ff0d7424 */ /* 0x002fe200078e00ff */
[----:B------:R-:W-:Y:S01]  /*ac00*/  R2UR UR5, R5 ;  /* 0x00000000050572ca */ /* 0x000fe200000e0000 */
[----:B------:R-:W-:Y:S01]  /*ac10*/  WARPGROUP.ARRIVE ;  /* 0x00000000000079c5 */ /* 0x000fe20000000000 */
[----:B------:R-:W-:Y:S01]  /*ac20*/  R2UR UR6, R12 ;  /* 0x000000000c0672ca */ /* 0x000fe200000e0000 */
[----:B------:R-:W-:Y:S01]  /*ac30*/  IMAD.MOV.U32 R57, RZ, RZ, -0x7fffffe0 ;  /* 0x80000020ff397424 */ /* 0x000fe200078e00ff */
[----:B------:R-:W-:Y:S01]  /*ac40*/  R2UR UR7, R13 ;  /* 0x000000000d0772ca */ /* 0x000fe200000e0000 */
[----:B------:R-:W-:Y:S01]  /*ac50*/  IMAD.MOV.U32 R12, RZ, RZ, R58 ;  /* 0x000000ffff0c7224 */ /* 0x000fe200078e003a */
[----:B------:R-:W-:Y:S01]  /*ac60*/  R2UR UR10, R56 ;  /* 0x00000000380a72ca */ /* 0x000fe200000e0000 */
[C---:B------:R-:W-:Y:S01]  /*ac70*/  VIADD R56, R14.reuse, 0x180 ;  /* 0x000001800e387836 */ /* 0x040fe20000000000 */
[----:B------:R-:W-:Y:S01]  /*ac80*/  R2UR UR11, R57 ;  /* 0x00000000390b72ca */ /* 0x000fe200000e0000 */
[----:B------:R-:W-:Y:S01]  /*ac90*/  VIADD R58, R14, 0x182 ;  /* 0x000001820e3a7836 */ /* 0x000fe20000000000 */
[----:B------:R-:W-:-:S02]  /*aca0*/  R2UR UR8, R4 ;  /* 0x00000000040872ca */ /* 0x000fc400000e0000 */
[----:B------:R-:W-:Y:S02]  /*acb0*/  R2UR UR9, R5 ;  /* 0x00000000050972ca */ /* 0x000fe400000e0000 */
[----:B------:R-:W-:Y:S02]  /*acc0*/  R2UR UR14, R12 ;  /* 0x000000000c0e72ca */ /* 0x000fe400000e0000 */
[----:B------:R-:W-:Y:S01]  /*acd0*/  R2UR UR15, R13 ;  /* 0x000000000d0f72ca */ /* 0x000fe200000e0000 */
[----:B------:R-:W-:Y:S01]  /*ace0*/  QGMMA.64x32x32.F32.E4M3.E4M3 R120, gdesc[UR4], RZ, !UPT, gsb0 ;  /* 0x00600000047879f3 */ /* 0x000fe2000c0008ff */
[----:B------:R-:W-:Y:S02]  /*acf0*/  R2UR UR12, R4 ;  /* 0x00000000040c72ca */ /* 0x000fe400000e0000 */
[----:B------:R-:W-:Y:S02]  /*ad00*/  R2UR UR13, R5 ;  /* 0x00000000050d72ca */ /* 0x000fe400000e0000 */
[----:B------:R-:W-:Y:S01]  /*ad10*/  R2UR UR18, R56 ;  /* 0x00000000381272ca */ /* 0x000fe200000e0000 */
[----:B------:R-:W-:Y:S01]  /*ad20*/  VIADD R56, R14, 0x2 ;  /* 0x000000020e387836 */ /* 0x000fe20000000000 */
[----:B------:R-:W-:-:S02]  /*ad30*/  R2UR UR19, R57 ;  /* 0x00000000391372ca */ /* 0x000fc400000e0000 */
[----:B------:R-:W-:Y:S02]  /*ad40*/  R2UR UR16, R4 ;  /* 0x00000000041072ca */ /* 0x000fe400000e0000 */
[----:B------:R-:W-:Y:S02]  /*ad50*/  R2UR UR17, R5 ;  /* 0x00000000051172ca */ /* 0x000fe400000e0000 */
[----:B------:R-:W-:Y:S02]  /*ad60*/  IADD3 R12, R14, 0x200, RZ ;  /* 0x000002000e0c7810 */ /* 0x000fe40007ffe0ff */
        /* <DEDUP_REMOVED lines=8> */
[----:B------:R-:W-:-:S02]  /*adf0*/  R2UR UR20, R4 ;  /* 0x00000000041472ca */ /* 0x000fc400000e0000 */
[----:B------:R-:W-:Y:S02]  /*ae00*/  R2UR UR21, R5 ;  /* 0x00000000051572ca */ /* 0x000fe400000e0000 */
[----:B------:R-:W-:Y:S02]  /*ae10*/  MOV R59, 0x80000020 ;  /* 0x80000020003b7802 */ /* 0x000fe40000000f00 */
[----:B------:R-:W-:Y:S02]  /*ae20*/  R2UR UR24, R6 ;  /* 0x00000000061872ca */ /* 0x000fe400000e0000 */
[----:B------:R-:W-:Y:S02]  /*ae30*/  R2UR UR25, R7 ;  /* 0x00000000071972ca */ /* 0x000fe400000e0000 */
[----:B------:R-:W-:Y:S01]  /*ae40*/  R2UR UR6, R12 ;  /* 0x000000000c0672ca */ /* 0x000fe200000e0000 */
[----:B------:R-:W-:Y:S01]  /*ae50*/  VIADD R12, R14, 0x202 ;  /* 0x000002020e0c7836 */ /* 0x000fe20000000000 */
[----:B------:R-:W-:Y:S01]  /*ae60*/  R2UR UR7, R13 ;  /* 0x000000000d0772ca */ /* 0x000fe200000e0000 */
[----:B------:R-:W-:Y:S01]  /*ae70*/  IMAD.MOV.U32 R13, RZ, RZ, -0x7fffffe0 ;  /* 0x80000020ff0d7424 */ /* 0x000fe200078e00ff */
[----:B------:R-:W-:-:S02]  /*ae80*/  R2UR UR4, R6 ;  /* 0x00000000060472ca */ /* 0x000fc400000e0000 */
        /* <DEDUP_REMOVED lines=24> */
[----:B------:R-:W-:Y:S03]  /*b010*/  QGMMA.64x32x32.F32.E4M3.E4M3 R56, gdesc[UR20], RZ, !UPT, gsb0 ;  /* 0x00600000143879f3 */ /* 0x000fe6000c0008ff */
        /* <DEDUP_REMOVED lines=18> */
.L_x_498:
[----:B------:R-:W-:Y:S01]  /*b140*/  SHF.L.U32 R9, R9, 0x1f, RZ ;  /* 0x0000001f09097819 */ /* 0x000fe200000006ff */
[----:B------:R-:W-:-:S04]  /*b150*/  IMAD R14, R8, 0x8, R18 ;  /* 0x00000008080e7824 */ /* 0x000fc800078e0212 */
[----:B------:R0:W1:Y:S01]  /*b160*/  SYNCS.PHASECHK.TRANS64.TRYWAIT P1, [R14+URZ+0x13250], R9 ;  /* 0x013250090e0075a7 */ /* 0x000062000802017f */
[----:B------:R-:W-:Y:S05]  /*b170*/  @!P0 BRA `(.L_x_499) ;  /* 0x0000000000048947 */ /* 0x000fea0003800000 */
[----:B------:R-:W-:Y:S01]  /*b180*/  BPT.TRAP 0x1 ;  /* 0x000000040000795c */ /* 0x000fe20000300000 */
.L_x_499:
[----:B------:R-:W-:Y:S04]  /*b190*/  BSSY B1, `(.L_x_500) ;  /* 0x0000004000017945 */ /* 0x000fe80003800000 */
[----:B-1----:R-:W-:Y:S05]  /*b1a0*/  @P1 BRA `(.L_x_501) ;  /* 0x0000000000081947 */ /* 0x002fea0003800000 */
[----:B------:R-:W1:Y:S02]  /*b1b0*/  SYNCS.PHASECHK.TRANS64.TRYWAIT P1, [R14+URZ+0x13250], R9 ;  /* 0x013250090e0075a7 */ /* 0x000e64000802017f */
[----:B-1----:R-:W-:Y:S05]  /*b1c0*/  @!P1 BRA `(.L_x_502) ;  /* 0x000000bc00ac9947 */ /* 0x002fea0003800000 */
.L_x_501:
[----:B------:R-:W-:Y:S05]  /*b1d0*/  BSYNC B1 ;  /* 0x0000000000017941 */ /* 0x000fea0003800000 */
.L_x_500:
[----:B01----:R-:W-:Y:S01]  /*b1e0*/  VIADD R9, R18, 0x1000 ;  /* 0x0000100012097836 */ /* 0x003fe20000000000 */
[----:B------:R-:W-:Y:S01]  /*b1f0*/  WARPGROUP.ARRIVE ;  /* 0x00000000000079c5 */ /* 0x000fe20000000000 */
[----:B------:R-:W-:-:S03]  /*b200*/  IMAD.MOV.U32 R13, RZ, RZ, -0x3ffffff0 ;  /* 0xc0000010ff0d7424 */ /* 0x000fc600078e00ff */
[----:B------:R-:W-:-:S04]  /*b210*/  SHF.R.U32.HI R9, RZ, 0x4, R9 ;  /* 0x00000004ff097819 */ /* 0x000fc80000011609 */
[----:B------:R-:W-:-:S04]  /*b220*/  LOP3.LUT R9, R9, 0x3fff, RZ, 0xc0, !PT ;  /* 0x00003fff09097812 */ /* 0x000fc800078ec0ff */
[----:B------:R-:W-:-:S05]  /*b230*/  LOP3.LUT R9, R9, 0x10000, RZ, 0xfc, !PT ;  /* 0x0001000009097812 */ /* 0x000fca00078efcff */
[----:B------:R-:W-:Y:S02]  /*b240*/  IMAD R8, R8, 0x280, R9 ;  /* 0x0000028008087824 */ /* 0x000fe400078e0209 */
[----:B------:R-:W-:Y:S02]  /*b250*/  IMAD.MOV.U32 R9, RZ, RZ, -0x3ffffff0 ;  /* 0xc0000010ff097424 */ /* 0x000fe400078e00ff */
[C---:B------:R-:W-:Y:S01]  /*b260*/  VIADD R12, R8.reuse, 0x80 ;  /* 0x00000080080c7836 */ /* 0x040fe20000000000 */
[----:B------:R-:W-:Y:S02]  /*b270*/  R2UR UR6, R8 ;  /* 0x00000000080672ca */ /* 0x000fe400000e0000 */
[----:B------:R-:W-:Y:S01]  /*b280*/  R2UR UR7, R9 ;  /* 0x00000000090772ca */ /* 0x000fe200000e0000 */
[----:B------:R-:W-:-:S12]  /*b290*/  IMAD.MOV.U32 R9, RZ, RZ, -0x3ffffff0 ;  /* 0xc0000010ff097424 */ /* 0x000fd800078e00ff */
[----:B------:R-:W-:Y:S01]  /*b2a0*/  QGMMA.64x64x32.F32.E4M3.E4M3 R24, R152, gdesc[UR4], R24, gsb0 ;  /* 0x00e0000498187df3 */ /* 0x000fe20008000818 */
[----:B------:R-:W-:Y:S01]  /*b2b0*/  R2UR UR6, R12 ;  /* 0x000000000c0672ca */ /* 0x000fe200000e0000 */
[----:B------:R-:W-:Y:S01]  /*b2c0*/  VIADD R12, R8, 0x100 ;  /* 0x00000100080c7836 */ /* 0x000fe20000000000 */
[----:B------:R-:W-:Y:S02]  /*b2d0*/  R2UR UR7, R13 ;  /* 0x000000000d0772ca */ /* 0x000fe400000e0000 */
[----:B------:R-:W-:Y:S01]  /*b2e0*/  MOV R13, 0xc0000010 ;  /* 0xc0000010000d7802 */ /* 0x000fe20000000f00 */
[----:B------:R-:W-:Y:S02]  /*b2f0*/  WARPGROUP.DEPBAR.LE gsb0, 0x0 ;  /* 0x00008000000079c5 */ /* 0x000fe40000010000 */
[----:B------:R-:W-:-:S08]  /*b300*/  WARPGROUP.ARRIVE ;  /* 0x00000000000079c5 */ /* 0x000fd00000000000 */
[----:B------:R-:W-:Y:S01]  /*b310*/  QGMMA.64x64x32.F32.E4M3.E4M3 R24, R148, gdesc[UR4], R24, gsb0 ;  /* 0x00e0000494187df3 */ /* 0x000fe20008000818 */
[----:B------:R-:W-:Y:S01]  /*b320*/  R2UR UR6, R12 ;  /* 0x000000000c0672ca */ /* 0x000fe200000e0000 */
[C---:B------:R-:W-:Y:S01]  /*b330*/  VIADD R12, R8.reuse, 0x180 ;  /* 0x00000180080c7836 */ /* 0x040fe20000000000 */
[----:B------:R-:W-:Y:S01]  /*b340*/  R2UR UR7, R13 ;  /* 0x000000000d0772ca */ /* 0x000fe200000e0000 */
[----:B------:R-:W-:Y:S02]  /*b350*/  IMAD.MOV.U32 R13, RZ, RZ, -0x3ffffff0 ;  /* 0xc0000010ff0d7424 */ /* 0x000fe400078e00ff */
[----:B------:R-:W-:Y:S01]  /*b360*/  VIADD R8, R8, 0x200 ;  /* 0x0000020008087836 */ /* 0x000fe20000000000 */
[----:B------:R-:W-:Y:S02]  /*b370*/  WARPGROUP.DEPBAR.LE gsb0, 0x0 ;  /* 0x00008000000079c5 */ /* 0x000fe40000010000 */
[----:B------:R-:W-:-:S07]  /*b380*/  WARPGROUP.ARRIVE ;  /* 0x00000000000079c5 */ /* 0x000fce0000000000 */
[----:B------:R-:W-:Y:S01]  /*b390*/  QGMMA.64x64x32.F32.E4M3.E4M3 R24, R136, gdesc[UR4], R24, gsb0 ;  /* 0x00e0000488187df3 */ /* 0x000fe20008000818 */
[----:B------:R-:W-:Y:S02]  /*b3a0*/  R2UR UR6, R12 ;  /* 0x000000000c0672ca */ /* 0x000fe400000e0000 */
[----:B------:R-:W-:Y:S01]  /*b3b0*/  R2UR UR7, R13 ;  /* 0x000000000d0772ca */ /* 0x000fe200000e0000 */
[----:B------:R-:W-:Y:S02]  /*b3c0*/  WARPGROUP.DEPBAR.LE gsb0, 0x0 ;  /* 0x00008000000079c5 */ /* 0x000fe40000010000 */
[----:B------:R-:W-:-:S10]  /*b3d0*/  WARPGROUP.ARRIVE ;  /* 0x00000000000079c5 */ /* 0x000fd40000000000 */
[----:B------:R-:W-:Y:S01]  /*b3e0*/  QGMMA.64x64x32.F32.E4M3.E4M3 R24, R140, gdesc[UR4], R24, gsb0 ;  /* 0x00e000048c187df3 */ /* 0x000fe20008000818 */
[----:B------:R-:W-:Y:S02]  /*b3f0*/  R2UR UR6, R8 ;  /* 0x00000000080672ca */ /* 0x000fe400000e0000 */
[----:B------:R-:W-:Y:S01]  /*b400*/  R2UR UR7, R9 ;  /* 0x00000000090772ca */ /* 0x000fe200000e0000 */
[----:B------:R-:W-:Y:S02]  /*b410*/  WARPGROUP.DEPBAR.LE gsb0, 0x0 ;  /* 0x00008000000079c5 */ /* 0x000fe40000010000 */
[----:B------:R-:W-:-:S10]  /*b420*/  WARPGROUP.ARRIVE ;  /* 0x00000000000079c5 */ /* 0x000fd40000000000 */
[----:B------:R-:W-:Y:S03]  /*b430*/  QGMMA.64x64x32.F32.E4M3.E4M3 R24, R144, gdesc[UR4], R24, gsb0 ;  /* 0x00e0000490187df3 */ /* 0x000fe60008000818 */
[----:B------:R-:W-:Y:S02]  /*b440*/  WARPGROUP.DEPBAR.LE gsb0, 0x0 ;  /* 0x00008000000079c5 */ /* 0x000fe40000010000 */
[----:B------:R-:W-:Y:S05]  /*b450*/  @!P0 BRA `(.L_x_503) ;  /* 0x0000000000048947 */ /* 0x000fea0003800000 */
[----:B------:R-:W-:Y:S01]  /*b460*/  BPT.TRAP 0x1 ;  /* 0x000000040000795c */ /* 0x000fe20000300000 */
.L_x_503:
[----:B------:R-:W2:Y:S01]  /*b470*/  LDL R136, [R1+0x2c] ;  /* 0x00002c0001887983 */ /* 0x000ea20000100800 */
[----:B------:R-:W-:-:S05]  /*b480*/  VIADD R0, R0, 0x13240 ;  /* 0x0001324000007836 */ /* 0x000fca0000000000 */
[----:B--2---:R-:W-:-:S04]  /*b490*/  PRMT R0, R136, 0x654, R0 ;  /* 0x0000065488007816 */ /* 0x004fc80000000000 */
[----:B------:R0:W-:Y:S02]  /*b4a0*/  SYNCS.ARRIVE.TRANS64.RED.A1T0 RZ, [R0+URZ], RZ ;  /* 0x000000ff00ff79a7 */ /* 0x0001e4000810043f */
[----:B0-----:R-:W-:-:S04]  /*b4b0*/  FMNMX.FTZ R0, R120, R3, !PT ;  /* 0x0000000378007209 */ /* 0x001fc80007810000 */
[----:B------:R-:W-:-:S04]  /*b4c0*/  FMNMX.FTZ R0, R121, R0, !PT ;  /* 0x0000000079007209 */ /* 0x000fc80007810000 */
        /* <DEDUP_REMOVED lines=37> */
[----:B------:R-:W-:-:S05]  /*b720*/  FMNMX.FTZ R0, R69, R0, !PT ;  /* 0x0000000045007209 */ /* 0x000fca0007810000 */
[----:B------:R-:W0:Y:S02]  /*b730*/  SHFL.BFLY PT, R8, R0, 0x2, 0x1f ;  /* 0x0c401f0000087f89 */ /* 0x000e2400000e0000 */
[----:B0-----:R-:W-:-:S05]  /*b740*/  FMNMX.FTZ R0, R0, R8, !PT ;  /* 0x0000000800007209 */ /* 0x001fca0007810000 */
[----:B------:R-:W0:Y:S02]  /*b750*/  SHFL.BFLY PT, R8, R0, 0x1, 0x1f ;  /* 0x0c201f0000087f89 */ /* 0x000e2400000e0000 */
[----:B0-----:R-:W-:Y:S02]  /*b760*/  FMNMX.FTZ R0, R0, R8, !PT ;  /* 0x0000000800007209 */ /* 0x001fe40007810000 */
[----:B------:R-:W-:-:S03]  /*b770*/  FMNMX.FTZ R8, R122, R10, !PT ;  /* 0x0000000a7a087209 */ /* 0x000fc60007810000 */
[----:B------:R-:W-:Y:S01]  /*b780*/  FADD.FTZ R3, -R0, R3 ;  /* 0x0000000300037221 */ /* 0x000fe20000010100 */
[----:B------:R-:W-:-:S03]  /*b790*/  FMNMX.FTZ R8, R123, R8, !PT ;  /* 0x000000087b087209 */ /* 0x000fc60007810000 */
[----:B------:R-:W-:Y:S01]  /*b7a0*/  FMUL.FTZ R3, R2, R3 ;  /* 0x0000000302037220 */ /* 0x000fe20000410000 */
[----:B------:R-:W-:-:S04]  /*b7b0*/  FMNMX.FTZ R8, R126, R8, !PT ;  /* 0x000000087e087209 */ /* 0x000fc80007810000 */
[----:B------:R-:W-:Y:S01]  /*b7c0*/  FMNMX.FTZ R8, R127, R8, !PT ;  /* 0x000000087f087209 */ /* 0x000fe20007810000 */
[----:B------:R-:W-:Y:S03]  /*b7d0*/  MUFU.EX2 R3, R3 ;  /* 0x0000000300037308 */ /* 0x000fe60000000800 */
        /* <DEDUP_REMOVED lines=39> */
[----:B0-----:R-:W-:Y:S01]  /*ba50*/  FMNMX.FTZ R12, R9, R12, !PT ;  /* 0x0000000c090c7209 */ /* 0x001fe20007810000 */
[----:B------:R-:W-:-:S04]  /*ba60*/  FFMA.FTZ R9, R2, R0, -8 ;  /* 0xc100000002097423 */ /* 0x000fc80000010000 */
[----:B------:R-:W-:Y:S01]  /*ba70*/  FADD.FTZ R8, -R12, R10 ;  /* 0x0000000a0c087221 */ /* 0x000fe20000010100 */
[----:B------:R-:W-:-:S01]  /*ba80*/  FFMA.FTZ R13, R2, R12, -8 ;  /* 0xc1000000020d7423 */ /* 0x000fc2000001000c */
[C-C-:B------:R-:W-:Y:S01]  /*ba90*/  FFMA.FTZ R120, R2.reuse, R120, -R9.reuse ;  /* 0x0000007802787223 */ /* 0x140fe20000010809 */
[----:B------:R-:W-:-:S01]  /*baa0*/  FFMA.FTZ R121, R2, R121, -R9 ;  /* 0x0000007902797223 */ /* 0x000fc20000010809 */
[C---:B------:R-:W-:Y:S01]  /*bab0*/  FMUL.FTZ R8, R2.reuse, R8 ;  /* 0x0000000802087220 */ /* 0x040fe20000410000 */
[----:B------:R-:W-:-:S01]  /*bac0*/  FFMA.FTZ R122, R2, R122, -R13 ;  /* 0x0000007a027a7223 */ /* 0x000fc2000001080d */
[C---:B------:R-:W-:Y:S01]  /*bad0*/  FFMA.FTZ R123, R2.reuse, R123, -R13 ;  /* 0x0000007b027b7223 */ /* 0x040fe2000001080d */
[----:B------:R-:W-:-:S01]  /*bae0*/  FFMA.FTZ R124, R2, R124, -R9 ;  /* 0x0000007c027c7223 */ /* 0x000fc20000010809 */
[----:B------:R-:W0:Y:S01]  /*baf0*/  MUFU.EX2 R120, R120 ;  /* 0x0000007800787308 */ /* 0x000e220000000800 */
[----:B------:R-:W-:-:S01]  /*bb00*/  FFMA.FTZ R126, R2, R126, -R13 ;  /* 0x0000007e027e7223 */ /* 0x000fc2000001080d */
[C---:B------:R-:W-:Y:S01]  /*bb10*/  FFMA.FTZ R125, R2.reuse, R125, -R9 ;  /* 0x0000007d027d7223 */ /* 0x040fe20000010809 */
[----:B------:R-:W-:-:S01]  /*bb20*/  FFMA.FTZ R127, R2, R127, -R13 ;  /* 0x0000007f027f7223 */ /* 0x000fc2000001080d */
[C---:B------:R-:W-:Y:S01]  /*bb30*/  FFMA.FTZ R128, R2.reuse, R128, -R9 ;  /* 0x0000008002807223 */ /* 0x040fe20000010809 */
[----:B------:R-:W-:-:S01]  /*bb40*/  FFMA.FTZ R130, R2, R130, -R13 ;  /* 0x0000008202827223 */ /* 0x000fc2000001080d */
[C---:B------:R-:W-:Y:S01]  /*bb50*/  FFMA.FTZ R129, R2.reuse, R129, -R9 ;  /* 0x0000008102817223 */ /* 0x040fe20000010809 */
[----:B------:R-:W-:-:S01]  /*bb60*/  FFMA.FTZ R131, R2, R131, -R13 ;  /* 0x0000008302837223 */ /* 0x000fc2000001080d */
[----:B------:R-:W-:Y:S01]  /*bb70*/  MUFU.EX2 R8, R8 ;  /* 0x0000000800087308 */ /* 0x000fe20000000800 */
[----:B------:R-:W-:-:S01]  /*bb80*/  FFMA.FTZ R132, R2, R132, -R9 ;  /* 0x0000008402847223 */ /* 0x000fc20000010809 */
[C---:B------:R-:W-:Y:S01]  /*bb90*/  FFMA.FTZ R134, R2.reuse, R134, -R13 ;  /* 0x0000008602867223 */ /* 0x040fe2000001080d */
[----:B------:R-:W-:-:S01]  /*bba0*/  FFMA.FTZ R133, R2, R133, -R9 ;  /* 0x0000008502857223 */ /* 0x000fc20000010809 */
[C---:B------:R-:W-:Y:S01]  /*bbb0*/  FFMA.FTZ R135, R2.reuse, R135, -R13 ;  /* 0x0000008702877223 */ /* 0x040fe2000001080d */
[----:B------:R-:W-:-:S01]  /*bbc0*/  FFMA.FTZ R104, R2, R104, -R9 ;  /* 0x0000006802687223 */ /* 0x000fc20000010809 */
[C---:B------:R-:W-:Y:S01]  /*bbd0*/  FFMA.FTZ R106, R2.reuse, R106, -R13 ;  /* 0x0000006a026a7223 */ /* 0x040fe2000001080d */
[----:B------:R-:W-:-:S01]  /*bbe0*/  FFMA.FTZ R105, R2, R105, -R9 ;  /* 0x0000006902697223 */ /* 0x000fc20000010809 */
[----:B------:R-:W1:Y:S01]  /*bbf0*/  MUFU.EX2 R122, R122 ;  /* 0x0000007a007a7308 */ /* 0x000e620000000800 */
[----:B0-----:R-:W-:-:S01]  /*bc00*/  FFMA.FTZ R20, R3, R20, R120 ;  /* 0x0000001403147223 */ /* 0x001fc20000010078 */
[C---:B------:R-:W-:Y:S01]  /*bc10*/  FFMA.FTZ R107, R2.reuse, R107, -R13 ;  /* 0x0000006b026b7223 */ /* 0x040fe2000001080d */
[----:B------:R-:W-:-:S01]  /*bc20*/  FFMA.FTZ R108, R2, R108, -R9 ;  /* 0x0000006c026c7223 */ /* 0x000fc20000010809 */
[C---:B------:R-:W-:Y:S01]  /*bc30*/  FFMA.FTZ R110, R2.reuse, R110, -R13 ;  /* 0x0000006e026e7223 */ /* 0x040fe2000001080d */
        /* <DEDUP_REMOVED lines=11> */
[----:B------:R-:W2:Y:S01]  /*bcf0*/  MUFU.EX2 R123, R123 ;  /* 0x0000007b007b7308 */ /* 0x000ea20000000800 */
[----:B-1----:R-:W-:-:S01]  /*bd00*/  FFMA.FTZ R15, R8, R15, R122 ;  /* 0x0000000f080f7223 */ /* 0x002fc2000001007a */
[C---:B------:R-:W-:Y:S01]  /*bd10*/  FFMA.FTZ R88, R2.reuse, R88, -R9 ;  /* 0x0000005802587223 */ /* 0x040fe20000010809 */
[----:B------:R-:W-:-:S01]  /*bd20*/  FFMA.FTZ R90, R2, R90, -R13 ;  /* 0x0000005a025a7223 */ /* 0x000fc2000001080d */
[C---:B------:R-:W-:Y:S01]  /*bd30*/  FFMA.FTZ R89, R2.reuse, R89, -R9 ;  /* 0x0000005902597223 */ /* 0x040fe20000010809 */
[----:B------:R-:W-:-:S01]  /*bd40*/  FFMA.FTZ R91, R2, R91, -R13 ;  /* 0x0000005b025b7223 */ /* 0x000fc2000001080d */
[C---:B------:R-:W-:Y:S01]  /*bd50*/  FFMA.FTZ R92, R2.reuse, R92, -R9 ;  /* 0x0000005c025c7223 */ /* 0x040fe20000010809 */
[----:B------:R-:W-:-:S01]  /*bd60*/  FFMA.FTZ R94, R2, R94, -R13 ;  /* 0x0000005e025e7223 */ /* 0x000fc2000001080d */
[----:B------:R-:W1:Y:S01]  /*bd70*/  MUFU.EX2 R124, R124 ;  /* 0x0000007c007c7308 */ /* 0x000e620000000800 */
[----:B0-----:R-:W-:-:S01]  /*bd80*/  FADD.FTZ R10, R121, R20 ;  /* 0x00000014790a7221 */ /* 0x001fc20000010000 */
[C---:B------:R-:W-:Y:S01]  /*bd90*/  FFMA.FTZ R93, R2.reuse, R93, -R9 ;  /* 0x0000005d025d7223 */ /* 0x040fe20000010809 */
[----:B------:R-:W-:-:S01]  /*bda0*/  FFMA.FTZ R95, R2, R95, -R13 ;  /* 0x0000005f025f7223 */ /* 0x000fc2000001080d */
[C---:B------:R-:W-:Y:S01]  /*bdb0*/  FFMA.FTZ R96, R2.reuse, R96, -R9 ;  /* 0x0000006002607223 */ /* 0x040fe20000010809 */
[----:B------:R-:W-:-:S01]  /*bdc0*/  FFMA.FTZ R98, R2, R98, -R13 ;  /* 0x0000006202627223 */ /* 0x000fc2000001080d */
[C---:B------:R-:W-:Y:S01]  /*bdd0*/  FFMA.FTZ R97, R2.reuse, R97, -R9 ;  /* 0x0000006102617223 */ /* 0x040fe20000010809 */
[----:B------:R-:W-:-:S01]  /*bde0*/  FFMA.FTZ R99, R2, R99, -R13 ;  /* 0x0000006302637223 */ /* 0x000fc2000001080d */
[----:B------:R-:W0:Y:S01]  /*bdf0*/  MUFU.EX2 R126, R126 ;  /* 0x0000007e007e7308 */ /* 0x000e220000000800 */
[----:B--2---:R-:W-:-:S01]  /*be00*/  FADD.FTZ R15, R123, R15 ;  /* 0x0000000f7b0f7221 */ /* 0x004fc20000010000 */
[C---:B------:R-:W-:Y:S01]  /*be10*/  FFMA.FTZ R100, R2.reuse, R100, -R9 ;  /* 0x0000006402647223 */ /* 0x040fe20000010809 */
[----:B------:R-:W-:-:S01]  /*be20*/  FFMA.FTZ R102, R2, R102, -R13 ;  /* 0x0000006602667223 */ /* 0x000fc2000001080d */
[C---:B------:R-:W-:Y:S01]  /*be30*/  FFMA.FTZ R101, R2.reuse, R101, -R9 ;  /* 0x0000006502657223 */ /* 0x040fe20000010809 */
[----:B------:R-:W-:-:S01]  /*be40*/  FFMA.FTZ R103, R2, R103, -R13 ;  /* 0x0000006702677223 */ /* 0x000fc2000001080d */
[C---:B------:R-:W-:Y:S01]  /*be50*/  FFMA.FTZ R72, R2.reuse, R72, -R9 ;  /* 0x0000004802487223 */ /* 0x040fe20000010809 */
[----:B------:R-:W-:-:S01]  /*be60*/  FFMA.FTZ R74, R2, R74, -R13 ;  /* 0x0000004a024a7223 */ /* 0x000fc2000001080d */
[----:B------:R-:W2:Y:S01]  /*be70*/  MUFU.EX2 R125, R125 ;  /* 0x0000007d007d7308 */ /* 0x000ea20000000800 */
[----:B-1----:R-:W-:-:S01]  /*be80*/  FADD.FTZ R10, R124, R10 ;  /* 0x0000000a7c0a7221 */ /* 0x002fc20000010000 */
        /* <DEDUP_REMOVED lines=180> */
.L_x_504:
[----:B------:R-:W-:Y:S01]  /*c9d0*/  F2FP.SATFINITE.E4M3.F32.PACK_AB_MERGE_C R9, R9, R68, RZ ;  /* 0x000000440909723e */ /* 0x000fe200048070ff */
[-C--:B------:R-:W-:Y:S01]  /*c9e0*/  FMUL.FTZ R26, R26, R8.reuse ;  /* 0x000000081a1a7220 */ /* 0x080fe20000410000 */
[-C--:B------:R-:W-:Y:S01]  /*c9f0*/  FMUL.FTZ R27, R27, R8.reuse ;  /* 0x000000081b1b7220 */ /* 0x080fe20000410000 */
[----:B------:R-:W-:Y:S01]  /*ca00*/  FMUL.FTZ R30, R30, R8 ;  /* 0x000000081e1e7220 */ /* 0x000fe20000410000 */
[----:B------:R-:W-:Y:S01]  /*ca10*/  F2FP.SATFINITE.E4M3.F32.PACK_AB_MERGE_C R146, R65, R64, R9 ;  /* 0x000000404192723e */ /* 0x000fe20004807009 */
[-C--:B------:R-:W-:Y:S01]  /*ca20*/  FMUL.FTZ R31, R31, R8.reuse ;  /* 0x000000081f1f7220 */ /* 0x080fe20000410000 */
        /* <DEDUP_REMOVED lines=12> */
[----:B------:R0:W5:Y:S01]  /*caf0*/  LDL R9, [R1+0x1c] ;  /* 0x00001c0001097983 */ /* 0x0001620000100800 */
[----:B------:R-:W-:Y:S01]  /*cb00*/  ISETP.GT.AND P1, PT, R11, RZ, PT ;  /* 0x000000ff0b00720c */ /* 0x000fe20003f24270 */
[----:B------:R-:W-:Y:S01]  /*cb10*/  VIADD R14, R14, 0x13260 ;  /* 0x000132600e0e7836 */ /* 0x000fe20000000000 */
[----:B------:R-:W-:Y:S01]  /*cb20*/  F2FP.SATFINITE.E4M3.F32.PACK_AB_MERGE_C R124, R125, R124, RZ ;  /* 0x0000007c7d7c723e */ /* 0x000fe200048070ff */
[----:B------:R0:W5:Y:S01]  /*cb30*/  LDL R8, [R1+0x14] ;  /* 0x0000140001087983 */ /* 0x0001620000100800 */
[----:B------:R-:W-:Y:S01]  /*cb40*/  F2FP.SATFINITE.E4M3.F32.PACK_AB_MERGE_C R126, R127, R126, RZ ;  /* 0x0000007e7f7e723e */ /* 0x000fe200048070ff */
[-C--:B------:R-:W-:Y:S01]  /*cb50*/  FMUL.FTZ R24, R24, R3.reuse ;  /* 0x0000000318187220 */ /* 0x080fe20000410000 */
[----:B------:R-:W-:Y:S01]  /*cb60*/  PRMT R14, R136, 0x654, R14 ;  /* 0x00000654880e7816 */ /* 0x000fe2000000000e */
[-C--:B------:R-:W-:Y:S01]  /*cb70*/  FMUL.FTZ R25, R25, R3.reuse ;  /* 0x0000000319197220 */ /* 0x080fe20000410000 */
[----:B------:R-:W-:Y:S01]  /*cb80*/  F2FP.SATFINITE.E4M3.F32.PACK_AB_MERGE_C R132, R133, R132, RZ ;  /* 0x000000848584723e */ /* 0x000fe200048070ff */
[-C--:B------:R-:W-:Y:S01]  /*cb90*/  FMUL.FTZ R28, R28, R3.reuse ;  /* 0x000000031c1c7220 */ /* 0x080fe20000410000 */
[----:B------:R-:W-:Y:S01]  /*cba0*/  F2FP.SATFINITE.E4M3.F32.PACK_AB_MERGE_C R134, R135, R134, RZ ;  /* 0x000000868786723e */ /* 0x000fe200048070ff */
[----:B------:R0:W-:Y:S01]  /*cbb0*/  SYNCS.ARRIVE.TRANS64.RED.A1T0 RZ, [R14+URZ], RZ ;  /* 0x000000ff0eff79a7 */ /* 0x0001e2000810043f */
        /* <DEDUP_REMOVED lines=27> */
[----:B------:R-:W-:Y:S01]  /*cd70*/  VIADD R11, R11, 0xffffffff ;  /* 0xffffffff0b0b7836 */ /* 0x000fe20000000000 */
[----:B------:R-:W-:Y:S01]  /*cd80*/  F2FP.SATFINITE.E4M3.F32.PACK_AB_MERGE_C R13, R13, R70, RZ ;  /* 0x000000460d0d723e */ /* 0x000fe200048070ff */
[----:B------:R-:W-:Y:S01]  /*cd90*/  IMAD.MOV.U32 R3, RZ, RZ, R0 ;  /* 0x000000ffff037224 */ /* 0x000fe200078e0000 */
[----:B------:R-:W-:-:S02]  /*cda0*/  F2FP.SATFINITE.E4M3.F32.PACK_AB_MERGE_C R152, R121, R120, R124 ;  /* 0x000000787998723e */ /* 0x000fc4000480707c */
[----:B------:R-:W-:Y:S02]  /*cdb0*/  F2FP.SATFINITE.E4M3.F32.PACK_AB_MERGE_C R153, R123, R122, R126 ;  /* 0x0000007a7b99723e */ /* 0x000fe4000480707e */
[----:B------:R-:W-:Y:S02]  /*cdc0*/  F2FP.SATFINITE.E4M3.F32.PACK_AB_MERGE_C R154, R129, R128, R132 ;  /* 0x00000080819a723e */ /* 0x000fe40004807084 */
[----:B------:R-:W-:Y:S02]  /*cdd0*/  F2FP.SATFINITE.E4M3.F32.PACK_AB_MERGE_C R155, R131, R130, R134 ;  /* 0x00000082839b723e */ /* 0x000fe40004807086 */
[----:B------:R-:W-:Y:S02]  /*cde0*/  F2FP.SATFINITE.E4M3.F32.PACK_AB_MERGE_C R148, R105, R104, R108 ;  /* 0x000000686994723e */ /* 0x000fe4000480706c */
[----:B------:R-:W-:Y:S02]  /*cdf0*/  F2FP.SATFINITE.E4M3.F32.PACK_AB_MERGE_C R149, R107, R106, R110 ;  /* 0x0000006a6b95723e */ /* 0x000fe4000480706e */
        /* <DEDUP_REMOVED lines=13> */
[----:B------:R-:W-:Y:S01]  /*ced0*/  MOV R10, R12 ;  /* 0x0000000c000a7202 */ /* 0x000fe20000000f00 */
[----:B0-----:R-:W-:Y:S06]  /*cee0*/  @P1 BRA `(.L_x_505) ;  /* 0xffffffd800dc1947 */ /* 0x001fec000383ffff */
.L_x_492:
[----:B------:R-:W-:Y:S05]  /*cef0*/  BSYNC B0 ;  /* 0x0000000000007941 */ /* 0x000fea0003800000 */
.L_x_491:
[----:B------:R-:W-:Y:S06]  /*cf00*/  BAR.ARV 0x8, 0x200 ;  /* 0x0208000000007b1d */ /* 0x000fec0000002000 */
[----:B------:R-:W-:Y:S05]  /*cf10*/  @!P0 BRA `(.L_x_506) ;  /* 0x0000000000048947 */ /* 0x000fea0003800000 */
[----:B------:R-:W-:Y:S01]  /*cf20*/  BPT.TRAP 0x1 ;  /* 0x000000040000795c */ /* 0x000fe20000300000 */
.L_x_506:
[----:B------:R-:W2:Y:S04]  /*cf30*/  LDL R3, [R1+0x1c] ;  /* 0x00001c0001037983 */ /* 0x000ea80000100800 */
[----:B------:R-:W3:Y:S01]  /*cf40*/  LDL R4, [R1+0x14] ;  /* 0x0000140001047983 */ /* 0x000ee20000100800 */
[----:B--2---:R-:W-:Y:S01]  /*cf50*/  SHF.L.U32 R3, R3, 0x1f, RZ ;  /* 0x0000001f03037819 */ /* 0x004fe200000006ff */
[----:B---3--:R-:W-:-:S04]  /*cf60*/  IMAD R10, R4, 0x8, R18 ;  /* 0x00000008040a7824 */ /* 0x008fc800078e0212 */
[----:B------:R0:W1:Y:S01]  /*cf70*/  SYNCS.PHASECHK.TRANS64.TRYWAIT P1, [R10+URZ+0x13250], R3 ;  /* 0x013250030a0075a7 */ /* 0x000062000802017f */
[----:B------:R-:W-:Y:S05]  /*cf80*/  @!P0 BRA `(.L_x_507) ;  /* 0x0000000000048947 */ /* 0x000fea0003800000 */
[----:B------:R-:W-:Y:S01]  /*cf90*/  BPT.TRAP 0x1 ;  /* 0x000000040000795c */ /* 0x000fe20000300000 */
.L_x_507:
[----:B------:R-:W-:Y:S04]  /*cfa0*/  BSSY B0, `(.L_x_508) ;  /* 0x0000004000007945 */ /* 0x000fe80003800000 */
[----:B-1----:R-:W-:Y:S05]  /*cfb0*/  @P1 BRA `(.L_x_509) ;  /* 0x0000000000081947 */ /* 0x002fea0003800000 */
[----:B------:R-:W1:Y:S02]  /*cfc0*/  SYNCS.PHASECHK.TRANS64.TRYWAIT P1, [R10+URZ+0x13250], R3 ;  /* 0x013250030a0075a7 */ /* 0x000e64000802017f */
[----:B-1----:R-:W-:Y:S05]  /*cfd0*/  @!P1 BRA `(.L_x_510) ;  /* 0x000000a0003c9947 */ /* 0x002fea0003800000 */
.L_x_509:
[----:B------:R-:W-:Y:S05]  /*cfe0*/  BSYNC B0 ;  /* 0x0000000000007941 */ /* 0x000fea0003800000 */
.L_x_508:
[----:B------:R-:W2:Y:S04]  /*cff0*/  LDL R14, [R1+0x5c] ;  /* 0x00005c00010e7983 */ /* 0x000ea80000100800 */
[----:B------:R-:W0:Y:S01]  /*d000*/  LDL R13, [R1+0x40] ;  /* 0x00004000010d7983 */ /* 0x000e220000100800 */
[----:B------:R-:W-:-:S03]  /*d010*/  ULDC.64 UR4, c[0x0][0x9a0] ;  /* 0x0002680000047ab9 */ /* 0x000fc60000000a00 */
[----:B------:R-:W3:Y:S04]  /*d020*/  LDL.LU R11, [R1+0x8] ;  /* 0x00000800010b7983 */ /* 0x000ee80000300800 */
[----:B------:R-:W4:Y:S01]  /*d030*/  LDL R21, [R1+0x14] ;  /* 0x0000140001157983 */ /* 0x000f220000100800 */
[----:B------:R-:W-:Y:S01]  /*d040*/  VIADD R18, R18, 0x1000 ;  /* 0x0000100012127836 */ /* 0x000fe20000000000 */
[----:B------:R-:W-:Y:S01]  /*d050*/  ISETP.NE.U32.AND P1, PT, RZ, UR4, PT ;  /* 0x00000004ff007c0c */ /* 0x000fe2000bf25070 */
[----:B------:R-:W-:Y:S01]  /*d060*/  IMAD.MOV.U32 R5, RZ, RZ, -0x3ffffff0 ;  /* 0xc0000010ff057424 */ /* 0x000fe200078e00ff */
[----:B------:R-:W-:Y:S02]  /*d070*/  WARPGROUP.ARRIVE ;  /* 0x00000000000079c5 */ /* 0x000fe40000000000 */
[----:B------:R-:W-:-:S02]  /*d080*/  SHF.R.U32.HI R18, RZ, 0x4, R18 ;  /* 0x00000004ff127819 */ /* 0x000fc40000011612 */
[----:B------:R-:W-:Y:S02]  /*d090*/  R2UR UR7, R5 ;  /* 0x00000000050772ca */ /* 0x000fe400000e0000 */
[----:B------:R-:W-:Y:S02]  /*d0a0*/  LOP3.LUT R18, R18, 0x3fff, RZ, 0xc0, !PT ;  /* 0x00003fff12127812 */ /* 0x000fe400078ec0ff */
[----:B------:R-:W-:Y:S02]  /*d0b0*/  ISETP.NE.AND.EX P1, PT, RZ, UR5, PT, P1 ;  /* 0x00000005ff007c0c */ /* 0x000fe4000bf25310 */
[----:B------:R-:W-:-:S11]  /*d0c0*/  LOP3.LUT R18, R18, 0x10000, RZ, 0xfc, !PT ;  /* 0x0001000012127812 */ /* 0x000fd600078efcff */
[----:B-----5:R-:W2:Y:S08]  /*d0d0*/  @P1 LDC.64 R8, c[0x0][0x9c8] ;  /* 0x00027200ff081b82 */ /* 0x020eb00000000a00 */
[----:B------:R-:W4:Y:S01]  /*d0e0*/  @P1 LDC.64 R6, c[0x0][0x9d0] ;  /* 0x00027400ff061b82 */ /* 0x000f220000000a00 */
[----:B--2---:R-:W-:-:S04]  /*d0f0*/  @P1 IMAD R14, R14, R8, RZ ;  /* 0x000000080e0e1224 */ /* 0x004fc800078e02ff */
[C---:B01----:R-:W-:Y:S02]  /*d100*/  @P1 IMAD R3, R13.reuse, R9, R14 ;  /* 0x000000090d031224 */ /* 0x043fe400078e020e */
[----:B------:R-:W-:Y:S01]  /*d110*/  @P1 IMAD.WIDE.U32 R8, R13, R8, RZ ;  /* 0x000000080d081225 */ /* 0x000fe200078e00ff */
[----:B---3--:R-:W-:-:S03]  /*d120*/  @P1 SHF.R.S32.HI R5, RZ, 0x1f, R11 ;  /* 0x0000001fff051819 */ /* 0x008fc6000001140b */
[----:B------:R-:W-:Y:S02]  /*d130*/  @P1 IMAD.IADD R9, R9, 0x1, R3 ;  /* 0x0000000109091824 */ /* 0x000fe400078e0203 */
[----:B----4-:R-:W-:Y:S02]  /*d140*/  IMAD R4, R21, 0x280, R18 ;  /* 0x0000028015047824 */ /* 0x010fe400078e0212 */
[----:B------:R-:W-:-:S03]  /*d150*/  @P1 IMAD R14, R5, R6, RZ ;  /* 0x00000006050e1224 */ /* 0x000fc600078e02ff */
[----:B------:R-:W-:Y:S01]  /*d160*/  R2UR UR6, R4 ;  /* 0x00000000040672ca */ /* 0x000fe200000e0000 */
[C---:B------:R-:W-:Y:S02]  /*d170*/  @P1 IMAD R3, R11.reuse, R7, R14 ;  /* 0x000000070b031224 */ /* 0x040fe400078e020e */
[----:B------:R-:W-:-:S04]  /*d180*/  @P1 IMAD.WIDE.U32 R6, R11, R6, R8 ;  /* 0x000000060b061225 */ /* 0x000fc800078e0008 */
[----:B------:R-:W-:Y:S01]  /*d190*/  @P1 IMAD.IADD R3, R7, 0x1, R3 ;  /* 0x0000000107031824 */ /* 0x000fe200078e0203 */
[----:B------:R-:W-:Y:S01]  /*d1a0*/  @P1 LEA R8, P2, R6, UR4, 0x2 ;  /* 0x0000000406081c11 */ /* 0x000fe2000f8410ff */
[----:B------:R-:W-:-:S04]  /*d1b0*/  IMAD.MOV.U32 R11, RZ, RZ, 0x3f800000 ;  /* 0x3f800000ff0b7424 */ /* 0x000fc800078e00ff */
[----:B------:R-:W-:Y:S01]  /*d1c0*/  QGMMA.64x64x32.F32.E4M3.E4M3 R24, R152, gdesc[UR4], R24, gsb0 ;  /* 0x00e0000498187df3 */ /* 0x000fe20008000818 */
[----:B------:R-:W-:Y:S01]  /*d1d0*/  @P1 LEA.HI.X R9, R6, UR5, R3, 0x2, P2 ;  /* 0x0000000506091c11 */ /* 0x000fe200090f1403 */
[----:B------:R-:W-:Y:S01]  /*d1e0*/  IMAD.MOV.U32 R7, RZ, RZ, -0x3ffffff0 ;  /* 0xc0000010ff077424 */ /* 0x000fe200078e00ff */
[----:B------:R-:W-:-:S03]  /*d1f0*/  IADD3 R6, R4, 0x80, RZ ;  /* 0x0000008004067810 */ /* 0x000fc60007ffe0ff */
[----:B------:R0:W2:Y:S01]  /*d200*/  @P1 LDG.E R11, desc[UR40][R8.64] ;  /* 0x00000028080b1981 */ /* 0x0000a2000c1e1900 */
[----:B------:R-:W-:Y:S02]  /*d210*/  R2UR UR6, R6 ;  /* 0x00000000060672ca */ /* 0x000fe400000e0000 */
[----:B------:R-:W-:Y:S01]  /*d220*/  R2UR UR7, R7 ;  /* 0x00000000070772ca */ /* 0x000fe200000e0000 */
[----:B------:R-:W-:Y:S02]  /*d230*/  VIADD R6, R4, 0x100 ;  /* 0x0000010004067836 */ /* 0x000fe40000000000 */
[----:B------:R-:W-:Y:S01]  /*d240*/  IMAD.MOV.U32 R7, RZ, RZ, -0x3ffffff0 ;  /* 0xc0000010ff077424 */ /* 0x000fe200078e00ff */
[----:B------:R-:W-:Y:S02]  /*d250*/  WARPGROUP.DEPBAR.LE gsb0, 0x0 ;  /* 0x00008000000079c5 */ /* 0x000fe40000010000 */
[----:B------:R-:W-:-:S07]  /*d260*/  WARPGROUP.ARRIVE ;  /* 0x00000000000079c5 */ /* 0x000fce0000000000 */
[----:B------:R-:W-:Y:S01]  /*d270*/  QGMMA.64x64x32.F32.E4M3.E4M3 R24, R148, gdesc[UR4], R24, gsb0 ;  /* 0x00e0000494187df3 */ /* 0x000fe20008000818 */
        /* <DEDUP_REMOVED lines=9> */
[----:B------:R-:W1:Y:S04]  /*d310*/  SHFL.BFLY PT, R3, R20, 0x2, 0x1f ;  /* 0x0c401f0014037f89 */ /* 0x000e6800000e0000 */
[----:B0-----:R-:W0:Y:S01]  /*d320*/  SHFL.BFLY PT, R8, R15, 0x2, 0x1f ;  /* 0x0c401f000f087f89 */ /* 0x001e2200000e0000 */
[----:B------:R-:W-:Y:S02]  /*d330*/  VIADD R4, R4, 0x200 ;  /* 0x0000020004047836 */ /* 0x000fe40000000000 */
[----:B------:R-:W-:Y:S01]  /*d340*/  IMAD.MOV.U32 R5, RZ, RZ, -0x3ffffff0 ;  /* 0xc0000010ff057424 */ /* 0x000fe200078e00ff */
[----:B------:R-:W-:-:S02]  /*d350*/  WARPGROUP.DEPBAR.LE gsb0, 0x0 ;  /* 0x00008000000079c5 */ /* 0x000fc40000010000 */
[----:B------:R-:W-:-:S06]  /*d360*/  WARPGROUP.ARRIVE ;  /* 0x00000000000079c5 */ /* 0x000fcc0000000000 */
[----:B------:R-:W-:Y:S01]  /*d370*/  QGMMA.64x64x32.F32.E4M3.E4M3 R24, R140, gdesc[UR4], R24, gsb0 ;  /* 0x00e000048c187df3 */ /* 0x000fe20008000818 */
[----:B------:R-:W-:Y:S02]  /*d380*/  R2UR UR6, R4 ;  /* 0x00000000040672ca */ /* 0x000fe400000e0000 */
[----:B------:R-:W-:Y:S01]  /*d390*/  R2UR UR7, R5 ;  /* 0x00000000050772ca */ /* 0x000fe200000e0000 */
[----:B-1----:R-:W-:-:S01]  /*d3a0*/  FADD.FTZ R3, R3, R20 ;  /* 0x0000001403037221 */ /* 0x002fc20000010000 */
[----:B0-----:R-:W-:-:S04]  /*d3b0*/  FADD.FTZ R8, R8, R15 ;  /* 0x0000000f08087221 */ /* 0x001fc80000010000 */
[----:B------:R-:W0:Y:S04]  /*d3c0*/  SHFL.BFLY PT, R6, R3, 0x1, 0x1f ;  /* 0x0c201f0003067f89 */ /* 0x000e2800000e0000 */
[----:B------:R-:W1:Y:S01]  /*d3d0*/  SHFL.BFLY PT, R5, R8, 0x1, 0x1f ;  /* 0x0c201f0008057f89 */ /* 0x000e6200000e0000 */
[----:B------:R-:W-:Y:S01]  /*d3e0*/  MOV R4, RZ ;  /* 0x000000ff00047202 */ /* 0x000fe20000000f00 */
        /* <DEDUP_REMOVED lines=16> */
[----:B------:R-:W-:Y:S01]  /*d4f0*/  @P2 FMUL.FTZ R5, R2, 0.69314718246459960938 ;  /* 0x3f31721802052820 */ /* 0x000fe20000410000 */
[----:B0-----:R-:W-:Y:S01]  /*d500*/  @P2 FMUL.FTZ R6, R6, 0.69314718246459960938 ;  /* 0x3f31721806062820 */ /* 0x001fe20000410000 */
[----:B------:R-:W-:Y:S01]  /*d510*/  @P3 FMUL.FTZ R2, R2, 0.69314718246459960938 ;  /* 0x3f31721802023820 */ /* 0x000fe20000410000 */
[----:B------:R-:W-:-:S02]  /*d520*/  IMAD.MOV.U32 R20, RZ, RZ, -0x800000 ;  /* 0xff800000ff147424 */ /* 0x000fc400078e00ff */
[----:B--2---:R-:W-:Y:S01]  /*d530*/  FMUL.FTZ R4, R4, R11 ;  /* 0x0000000b04047220 */ /* 0x004fe20000410000 */
[----:B------:R-:W-:Y:S02]  /*d540*/  IMAD.MOV.U32 R3, RZ, RZ, -0x800000 ;  /* 0xff800000ff037424 */ /* 0x000fe400078e00ff */
[----:B-1----:R-:W-:Y:S01]  /*d550*/  @P3 FMUL.FTZ R7, R7, 0.69314718246459960938 ;  /* 0x3f31721807073820 */ /* 0x002fe20000410000 */
[----:B------:R-:W-:-:S03]  /*d560*/  @P2 FFMA.FTZ R20, R5, R0, R6 ;  /* 0x0000000005142223 */ /* 0x000fc60000010006 */
[----:B------:R-:W-:Y:S01]  /*d570*/  @P3 FFMA.FTZ R3, R2, R12, R7 ;  /* 0x0000000c02033223 */ /* 0x000fe20000010007 */
[----:B---3--:R-:W-:Y:S01]  /*d580*/  FMUL.FTZ R5, R8, R11 ;  /* 0x0000000b08057220 */ /* 0x008fe20000410000 */
[----:B------:R-:W-:Y:S02]  /*d590*/  WARPGROUP.DEPBAR.LE gsb0, 0x0 ;  /* 0x00008000000079c5 */ /* 0x000fe40000010000 */
[----:B------:R-:W-:Y:S05]  /*d5a0*/  @!P0 BRA `(.L_x_511) ;  /* 0x0000000000048947 */ /* 0x000fea0003800000 */
[----:B------:R-:W-:Y:S01]  /*d5b0*/  BPT.TRAP 0x1 ;  /* 0x000000040000795c */ /* 0x000fe20000300000 */
.L_x_511:
[----:B------:R-:W2:Y:S01]  /*d5c0*/  LDL.LU R0, [R1+0x2c] ;  /* 0x00002c0001007983 */ /* 0x000ea20000300800 */
[----:B------:R-:W-:Y:S02]  /*d5d0*/  VIADD R10, R10, 0x13260 ;  /* 0x000132600a0a7836 */ /* 0x000fe40000000000 */
[-C--:B------:R-:W-:Y:S01]  /*d5e0*/  FMUL.FTZ R61, R24, R4.reuse ;  /* 0x00000004183d7220 */ /* 0x080fe20000410000 */
[-C--:B------:R-:W-:Y:S01]  /*d5f0*/  FMUL.FTZ R59, R25, R4.reuse ;  /* 0x00000004193b7220 */ /* 0x080fe20000410000 */
[----:B------:R-:W3:Y:S04]  /*d600*/  LDL.LU R62, [R1+0x1c] ;  /* 0x00001c00013e7983 */ /* 0x000ee80000300800 */
[----:B------:R-:W4:Y:S01]  /*d610*/  LDL.LU R18, [R1+0x54] ;  /* 0x0000540001127983 */ /* 0x000f220000300800 */
        /* <DEDUP_REMOVED lines=28> */
[----:B------:R-:W-:Y:S01]  /*d7e0*/  FMUL.FTZ R55, R55, R5 ;  /* 0x0000000537377220 */ /* 0x000fe20000410000 */
[----:B--2---:R-:W-:-:S04]  /*d7f0*/  PRMT R0, R0, 0x654, R10 ;  /* 0x0000065400007816 */ /* 0x004fc8000000000a */
[----:B------:R0:W-:Y:S02]  /*d800*/  SYNCS.ARRIVE.TRANS64.RED.A1T0 RZ, [R0+URZ], RZ ;  /* 0x000000ff00ff79a7 */ /* 0x0001e4000810043f */
[----:B0-----:R-:W-:-:S05]  /*d810*/  VIADD R0, R21, 0x1 ;  /* 0x0000000115007836 */ /* 0x001fca0000000000 */
[----:B------:R-:W-:-:S04]  /*d820*/  ISETP.NE.AND P1, PT, R0, 0x2, PT ;  /* 0x000000020000780c */ /* 0x000fc80003f25270 */
[----:B------:R-:W-:Y:S02]  /*d830*/  SEL R2, RZ, 0x1, P1 ;  /* 0x00000001ff027807 */ /* 0x000fe40000800000 */
[----:B------:R-:W-:Y:S01]  /*d840*/  SEL R0, R0, RZ, P1 ;  /* 0x000000ff00007207 */ /* 0x000fe20000800000 */
[----:B----4-:R-:W-:Y:S01]  /*d850*/  VIADD R18, R18, 0x1 ;  /* 0x0000000112127836 */ /* 0x010fe20000000000 */
[----:B---3--:R-:W-:-:S03]  /*d860*/  LOP3.LUT R62, R62, R2, RZ, 0x3c, !PT ;  /* 0x000000023e3e7212 */ /* 0x008fc600078e3cff */
[----:B------:R0:W-:Y:S04]  /*d870*/  STL [R1+0x14], R0 ;  /* 0x0000140001007387 */ /* 0x0001e80000100800 */
[----:B------:R0:W-:Y:S04]  /*d880*/  STL [R1+0x1c], R62 ;  /* 0x00001c3e01007387 */ /* 0x0001e80000100800 */
[----:B------:R0:W-:Y:S01]  /*d890*/  STL [R1+0x54], R18 ;  /* 0x0000541201007387 */ /* 0x0001e20000100800 */
[----:B------:R-:W-:Y:S01]  /*d8a0*/  FMUL.FTZ R10, R49, R4 ;  /* 0x00000004310a7220 */ /* 0x000fe20000410000 */
[----:B------:R-:W-:-:S07]  /*d8b0*/  FMUL.FTZ R21, R46, R5 ;  /* 0x000000052e157220 */ /* 0x000fce0000410000 */
.L_x_461:
[----:B------:R-:W1:Y:S08]  /*d8c0*/  S2UR UR4, SR_CgaCtaId ;  /* 0x00000000000479c3 */ /* 0x000e700000008800 */
[----:B------:R-:W-:Y:S01]  /*d8d0*/  BAR.SYNC.DEFER_BLOCKING 0x5, 0x200 ;  /* 0x0148000000007b1d */ /* 0x000fe20000010000 */
[----:B0-----:R-:W-:-:S05]  /*d8e0*/  MOV R18, 0x400 ;  /* 0x0000040000127802 */ /* 0x001fca0000000f00 */
[----:B------:R-:W-:Y:S01]  /*d8f0*/  BSSY B0, `(.L_x_512) ;  /* 0x00001d8000007945 */ /* 0x000fe20003800000 */
[----:B-1----:R-:W-:-:S05]  /*d900*/  IMAD.U32 R0, RZ, RZ, UR4 ;  /* 0x00000004ff007e24 */ /* 0x002fca000f8e00ff */
[----:B------:R-:W-:Y:S01]  /*d910*/  LEA R18, R0, R18, 0x18 ;  /* 0x0000001200127211 */ /* 0x000fe200078ec0ff */
[----:B------:R-:W-:Y:S04]  /*d920*/  STL [R1+0x2c], R0 ;  /* 0x00002c0001007387 */ /* 0x000fe80000100800 */
[----:B------:R-:W0:Y:S04]  /*d930*/  LDS.128 R64, [R18+0x132d0] ;  /* 0x0132d00012407984 */ /* 0x000e280000000c00 */
[----:B0-----:R0:W-:Y:S04]  /*d940*/  STL.64 [R1], R64 ;  /* 0x0000004001007387 */ /* 0x0011e80000100a00 */
[----:B------:R0:W-:Y:S01]  /*d950*/  STL.64 [R1+0x8], R66 ;  /* 0x0000084201007387 */ /* 0x0001e20000100a00 */
[----:B------:R-:W-:Y:S06]  /*d960*/  BAR.ARV 0x4, 0x200 ;  /* 0x0108000000007b1d */ /* 0x000fec0000002000 */
[----:B------:R-:W-:Y:S05]  /*d970*/  @P0 BRA `(.L_x_513) ;  /* 0x0000001000cc0947 */ /* 0x000fea0003800000 */
[----:B------:R-:W2:Y:S01]  /*d980*/  LDL.LU R4, [R1+0x5c] ;  /* 0x00005c0001047983 */ /* 0x000ea20000300800 */
[----:B------:R-:W-:Y:S01]  /*d990*/  ULDC.64 UR4, c[0x4][0x38] ;  /* 0x01000e0000047ab9 */ /* 0x000fe20000000a00 */
[----:B------:R-:W1:Y:S01]  /*d9a0*/  S2R R2, SR_TID.X ;  /* 0x0000000000027919 */ /* 0x000e620000002100 */
[----:B------:R-:W-:Y:S01]  /*d9b0*/  F2FP.BF16.F32.PACK_AB R41, R41, R48 ;  /* 0x000000302929723e */ /* 0x000fe200000010ff */
[----:B------:R-:W-:Y:S01]  /*d9c0*/  ULDC.64 UR6, c[0x0][0xb98] ;  /* 0x0002e60000067ab9 */ /* 0x000fe20000000a00 */
[----:B------:R-:W3:Y:S04]  /*d9d0*/  LDL.LU R0, [R1+0x40] ;  /* 0x0000400001007983 */ /* 0x000ee80000300800 */
[----:B------:R-:W4:Y:S04]  /*d9e0*/  LDL R40, [R1+0x84] ;  /* 0x0000840001287983 */ /* 0x000f280000100800 */
[----:B------:R-:W4:Y:S04]  /*d9f0*/  LDL R54, [R1+0x7c] ;  /* 0x00007c0001367983 */ /* 0x000f280000100800 */
[----:B------:R-:W4:Y:S04]  /*da00*/  LDL.LU R46, [R1+0x48] ;  /* 0x00004800012e7983 */ /* 0x000f280000300800 */
[----:B------:R-:W4:Y:S01]  /*da10*/  LDL.LU R48, [R1+0x4c] ;  /* 0x00004c0001307983 */ /* 0x000f220000300800 */
[----:B------:R-:W0:Y:S01]  /*da20*/  S2R R39, SR_SWINHI ;  /* 0x0000000000277919 */ /* 0x000e220000002f00 */
[----:B------:R-:W-:-:S02]  /*da30*/  F2FP.BF16.F32.PACK_AB R25, R25, R32 ;  /* 0x000000201919723e */ /* 0x000fc400000010ff */
[----:B------:R-:W-:Y:S01]  /*da40*/  F2FP.BF16.F32.PACK_AB R24, R15, R24 ;  /* 0x000000180f18723e */ /* 0x000fe200000010ff */
[----:B------:R-:W4:Y:S01]  /*da50*/  LDL R42, [R1+0x58] ;  /* 0x00005800012a7983 */ /* 0x000f220000100800 */
[----:B------:R-:W-:Y:S02]  /*da60*/  F2FP.BF16.F32.PACK_AB R30, R27, R30 ;  /* 0x0000001e1b1e723e */ /* 0x000fe400000010ff */
        /* <DEDUP_REMOVED lines=12> */
[----:B------:R-:W-:Y:S01]  /*db30*/  BAR.SYNC.DEFER_BLOCKING 0x1, 0x180 ;  /* 0x0046000000007b1d */ /* 0x000fe20000010000 */
[----:B--2--5:R-:W-:Y:S01]  /*db40*/  MOV R28, R4 ;  /* 0x00000004001c7202 */ /* 0x024fe20000000f00 */
[----:B---3--:R-:W-:Y:S02]  /*db50*/  IMAD.MOV.U32 R38, RZ, RZ, R0 ;  /* 0x000000ffff267224 */ /* 0x008fe400078e0000 */
[----:B-1----:R-:W-:-:S05]  /*db60*/  IMAD.SHL.U32 R0, R2, 0x4, RZ ;  /* 0x0000000402007824 */ /* 0x002fca00078e00ff */
[----:B------:R-:W-:-:S04]  /*db70*/  LOP3.LUT R0, R0, 0xc, RZ, 0xc0, !PT ;  /* 0x0000000c00007812 */ /* 0x000fc800078ec0ff */
[----:B------:R-:W-:-:S05]  /*db80*/  IADD3 R4, P0, R0, UR4, RZ ;  /* 0x0000000400047c10 */ /* 0x000fca000ff1e0ff */
[----:B------:R-:W-:Y:S01]  /*db90*/  IMAD.X R5, RZ, RZ, UR5, P0 ;  /* 0x00000005ff057e24 */ /* 0x000fe200080e06ff */
[----:B------:R-:W-:Y:S01]  /*dba0*/  LOP3.LUT P1, R2, R2, 0x3, RZ, 0xc0, !PT ;  /* 0x0000000302027812 */ /* 0x000fe2000782c0ff */
[----:B------:R-:W-:Y:S01]  /*dbb0*/  IMAD.MOV.U32 R52, RZ, RZ, R28 ;  /* 0x000000ffff347224 */ /* 0x000fe200078e001c */
[----:B------:R-:W-:Y:S02]  /*dbc0*/  ULDC.64 UR4, c[0x0][0xc00] ;  /* 0x0003000000047ab9 */ /* 0x000fe40000000a00 */
[----:B------:R1:W2:Y:S01]  /*dbd0*/  LDG.E.CONSTANT R0, desc[UR40][R4.64] ;  /* 0x0000002804007981 */ /* 0x0002a2000c1e9900 */
[----:B------:R-:W-:-:S04]  /*dbe0*/  ISETP.EQ.OR P1, PT, R2, 0x3, !P1 ;  /* 0x000000030200780c */ /* 0x000fc80004f22670 */
[----:B------:R-:W-:Y:S02]  /*dbf0*/  SEL R27, R25, R24, P1 ;  /* 0x00000018191b7207 */ /* 0x000fe40000800000 */
[----:B------:R-:W-:Y:S02]  /*dc00*/  SEL R29, R24, R25, P1 ;  /* 0x00000019181d7207 */ /* 0x000fe40000800000 */
[----:B------:R-:W-:Y:S02]  /*dc10*/  MOV R24, R18 ;  /* 0x0000001200187202 */ /* 0x000fe40000000f00 */
[----:B0-----:R-:W-:-:S03]  /*dc20*/  MOV R25, R39 ;  /* 0x0000002700197202 */ /* 0x001fc60000000f00 */
[----:B----4-:R-:W-:Y:S01]  /*dc30*/  IMAD.WIDE R6, R40, 0x2, R24 ;  /* 0x0000000228067825 */ /* 0x010fe200078e0218 */
[----:B------:R-:W-:Y:S02]  /*dc40*/  SEL R13, R60, R59, P1 ;  /* 0x0000003b3c0d7207 */ /* 0x000fe40000800000 */
[----:B------:R-:W-:Y:S02]  /*dc50*/  SEL R39, R41, R44, P1 ;  /* 0x0000002c29277207 */ /* 0x000fe40000800000 */
[C---:B------:R-:W-:Y:S02]  /*dc60*/  IADD3 R57, P0, R6.reuse, 0x60, RZ ;  /* 0x0000006006397810 */ /* 0x040fe40007f1e0ff */
[----:B------:R-:W-:Y:S02]  /*dc70*/  IADD3 R53, P2, R6, 0x40, RZ ;  /* 0x0000004006357810 */ /* 0x000fe40007f5e0ff */
        /* <DEDUP_REMOVED lines=9> */
[C---:B------:R-:W-:Y:S02]  /*dd10*/  IADD3 R51, P3, R6.reuse, 0x20, RZ ;  /* 0x0000002006337810 */ /* 0x040fe40007f7e0ff */
[----:B------:R-:W-:Y:S01]  /*dd20*/  LOP3.LUT R49, R6, 0x380, RZ, 0xc0, !PT ;  /* 0x0000038006317812 */ /* 0x000fe200078ec0ff */
[----:B------:R-:W-:Y:S01]  /*dd30*/  IMAD.MOV.U32 R50, RZ, RZ, R38 ;  /* 0x000000ffff327224 */ /* 0x000fe200078e0026 */
[----:B------:R-:W-:Y:S01]  /*dd40*/  SEL R55, R55, R8, P1 ;  /* 0x0000000837377207 */ /* 0x000fe20000800000 */
[----:B------:R-:W-:Y:S01]  /*dd50*/  IMAD.X R11, RZ, RZ, R7, P2 ;  /* 0x000000ffff0b7224 */ /* 0x000fe200010e0607 */
[----:B------:R-:W-:Y:S01]  /*dd60*/  LOP3.LUT R8, R53, 0x380, RZ, 0xc0, !PT ;  /* 0x0000038035087812 */ /* 0x000fe200078ec0ff */
[----:B------:R-:W3:Y:S01]  /*dd70*/  LDL R44, [R1+0x44] ;  /* 0x00004400012c7983 */ /* 0x000ee20000100800 */
[----:B------:R-:W-:-:S02]  /*dd80*/  LOP3.LUT R14, R57, 0x380, RZ, 0xc0, !PT ;  /* 0x00000380390e7812 */ /* 0x000fc400078ec0ff */
[----:B------:R-:W-:Y:S02]  /*dd90*/  SEL R31, R30, R31, P1 ;  /* 0x0000001f1e1f7207 */ /* 0x000fe40000800000 */
[----:B------:R-:W-:Y:S02]  /*dda0*/  SHF.R.U64 R8, R8, 0x3, RZ ;  /* 0x0000000308087819 */ /* 0x000fe400000012ff */
[----:B------:R-:W-:Y:S02]  /*ddb0*/  SHF.R.U64 R14, R14, 0x3, RZ ;  /* 0x000000030e0e7819 */ /* 0x000fe400000012ff */
[----:B------:R-:W-:Y:S02]  /*ddc0*/  SEL R33, R33, R36, P1 ;  /* 0x0000002421217207 */ /* 0x000fe40000800000 */
[----:B------:R-:W-:Y:S02]  /*ddd0*/  LOP3.LUT R10, R8, R53, RZ, 0x3c, !PT ;  /* 0x00000035080a7212 */ /* 0x000fe400078e3cff */
[----:B------:R-:W-:-:S02]  /*dde0*/  LOP3.LUT R8, R14, R57, RZ, 0x3c, !PT ;  /* 0x000000390e087212 */ /* 0x000fc400078e3cff */
[----:B-1----:R-:W-:Y:S02]  /*ddf0*/  LOP3.LUT R4, R51, 0x380, RZ, 0xc0, !PT ;  /* 0x0000038033047812 */ /* 0x002fe400078ec0ff */
[----:B------:R-:W-:Y:S02]  /*de00*/  SHF.R.U64 R49, R49, 0x3, RZ ;  /* 0x0000000331317819 */ /* 0x000fe400000012ff */
[----:B------:R-:W-:Y:S02]  /*de10*/  SHF.R.U64 R4, R4, 0x3, RZ ;  /* 0x0000000304047819 */ /* 0x000fe400000012ff */
[----:B------:R-:W-:Y:S02]  /*de20*/  IADD3.X R5, RZ, R7, RZ, P3, !PT ;  /* 0x00000007ff057210 */ /* 0x000fe40001ffe4ff */
[----:B------:R-:W-:Y:S02]  /*de30*/  LOP3.LUT R6, R49, R6, RZ, 0x3c, !PT ;  /* 0x0000000631067212 */ /* 0x000fe400078e3cff */
[----:B------:R-:W-:Y:S01]  /*de40*/  LOP3.LUT R4, R4, R51, RZ, 0x3c, !PT ;  /* 0x0000003304047212 */ /* 0x000fe200078e3cff */
[----:B------:R-:W-:Y:S01]  /*de50*/  IMAD.X R9, RZ, RZ, R7, P0 ;  /* 0x000000ffff097224 */ /* 0x000fe200000e0607 */
[----:B------:R-:W-:-:S02]  /*de60*/  MOV R40, R6 ;  /* 0x0000000600287202 */ /* 0x000fc40000000f00 */
[----:B------:R-:W-:Y:S02]  /*de70*/  MOV R38, R4 ;  /* 0x0000000400267202 */ /* 0x000fe40000000f00 */
[----:B------:R-:W-:-:S04]  /*de80*/  ISETP.NE.U32.AND P0, PT, RZ, UR4, PT ;  /* 0x00000004ff007c0c */ /* 0x000fc8000bf05070 */
[----:B------:R-:W-:Y:S02]  /*de90*/  ISETP.NE.AND.EX P0, PT, RZ, UR5, PT, P0 ;  /* 0x00000005ff007c0c */ /* 0x000fe4000bf05300 */
[----:B--2---:R-:W-:Y:S01]  /*dea0*/  LOP3.LUT R2, R0, 0x2, RZ, 0x3c, !PT ;  /* 0x0000000200027812 */ /* 0x004fe200078e3cff */
[----:B------:R-:W-:Y:S04]  /*deb0*/  SHFL.IDX PT, R13, R13, R0, 0x1c1f ;  /* 0x001c1f000d0d7589 */ /* 0x000fe800000e0000 */
[----:B------:R-:W0:Y:S04]  /*dec0*/  SHFL.IDX PT, R12, R59, R2, 0x1c1f ;  /* 0x001c1f023b0c7589 */ /* 0x000e2800000e0000 */
[----:B------:R-:W-:Y:S04]  /*ded0*/  SHFL.IDX PT, R39, R39, R0, 0x1c1f ;  /* 0x001c1f0027277589 */ /* 0x000fe800000e0000 */
[----:B------:R-:W1:Y:S04]  /*dee0*/  SHFL.IDX PT, R30, R41, R2, 0x1c1f ;  /* 0x001c1f02291e7589 */ /* 0x000e6800000e0000 */
[----:B------:R-:W-:Y:S04]  /*def0*/  SHFL.IDX PT, R15, R15, R0, 0x1c1f ;  /* 0x001c1f000f0f7589 */ /* 0x000fe800000e0000 */
[----:B------:R-:W-:Y:S04]  /*df00*/  SHFL.IDX PT, R14, R33, R2, 0x1c1f ;  /* 0x001c1f02210e7589 */ /* 0x000fe800000e0000 */
[----:B------:R-:W-:Y:S04]  /*df10*/  SHFL.IDX PT, R43, R43, R0, 0x1c1f ;  /* 0x001c1f002b2b7589 */ /* 0x000fe800000e0000 */
[----:B------:R-:W-:Y:S04]  /*df20*/  SHFL.IDX PT, R32, R31, R2, 0x1c1f ;  /* 0x001c1f021f207589 */ /* 0x000fe800000e0000 */
[----:B------:R-:W-:Y:S04]  /*df30*/  SHFL.IDX PT, R27, R27, R0, 0x1c1f ;  /* 0x001c1f001b1b7589 */ /* 0x000fe800000e0000 */
[----:B------:R-:W2:Y:S04]  /*df40*/  SHFL.IDX PT, R26, R29, R2, 0x1c1f ;  /* 0x001c1f021d1a7589 */ /* 0x000ea800000e0000 */
[----:B------:R-:W-:Y:S04]  /*df50*/  SHFL.IDX PT, R45, R45, R0, 0x1c1f ;  /* 0x001c1f002d2d7589 */ /* 0x000fe800000e0000 */
[----:B------:R-:W4:Y:S04]  /*df60*/  SHFL.IDX PT, R34, R21, R2, 0x1c1f ;  /* 0x001c1f0215227589 */ /* 0x000f2800000e0000 */
[----:B------:R-:W-:Y:S04]  /*df70*/  SHFL.IDX PT, R35, R35, R0, 0x1c1f ;  /* 0x001c1f0023237589 */ /* 0x000fe800000e0000 */
[----:B------:R-:W3:Y:S04]  /*df80*/  SHFL.IDX PT, R28, R37, R2, 0x1c1f ;  /* 0x001c1f02251c7589 */ /* 0x000ee800000e0000 */
[----:B------:R2:W-:Y:S04]  /*df90*/  SHFL.IDX PT, R47, R47, R0, 0x1c1f ;  /* 0x001c1f002f2f7589 */ /* 0x0005e800000e0000 */
[----:B------:R-:W3:Y:S01]  /*dfa0*/  SHFL.IDX PT, R36, R55, R2, 0x1c1f ;  /* 0x001c1f0237247589 */ /* 0x000ee200000e0000 */
[----:B0-----:R-:W-:-:S02]  /*dfb0*/  SEL R4, R13, R12, P1 ;  /* 0x0000000c0d047207 */ /* 0x001fc40000800000 */
[----:B------:R-:W-:Y:S02]  /*dfc0*/  SEL R6, R12, R13, P1 ;  /* 0x0000000d0c067207 */ /* 0x000fe40000800000 */
[----:B-1----:R-:W-:Y:S01]  /*dfd0*/  SEL R5, R39, R30, P1 ;  /* 0x0000001e27057207 */ /* 0x002fe20000800000 */
[----:B--2---:R-:W0:Y:S01]  /*dfe0*/  LDC R0, c[0x0][0xbe8] ;  /* 0x0002fa00ff007b82 */ /* 0x004e220000000800 */
[----:B------:R-:W-:Y:S02]  /*dff0*/  SEL R7, R30, R39, P1 ;  /* 0x000000271e077207 */ /* 0x000fe40000800000 */
[----:B------:R-:W-:Y:S02]  /*e000*/  MOV R30, R10 ;  /* 0x0000000a001e7202 */ /* 0x000fe40000000f00 */
[----:B------:R-:W-:Y:S01]  /*e010*/  MOV R29, R8 ;  /* 0x00000008001d7202 */ /* 0x000fe20000000f00 */
[----:B------:R1:W-:Y:S01]  /*e020*/  STSM.16.M88.4 [R40], R4 ;  /* 0x0000000428007844 */ /* 0x0003e20000000200 */
[----:B------:R-:W-:-:S02]  /*e030*/  SEL R8, R27, R26, P1 ;  /* 0x0000001a1b087207 */ /* 0x000fc40000800000 */
[----:B------:R-:W-:Y:S02]  /*e040*/  SEL R10, R26, R27, P1 ;  /* 0x0000001b1a0a7207 */ /* 0x000fe40000800000 */
[----:B----4-:R-:W-:Y:S02]  /*e050*/  SEL R9, R45, R34, P1 ;  /* 0x000000222d097207 */ /* 0x010fe40000800000 */
[----:B------:R-:W-:Y:S02]  /*e060*/  SEL R11, R34, R45, P1 ;  /* 0x0000002d220b7207 */ /* 0x000fe40000800000 */
[----:B---3--:R-:W-:Y:S02]  /*e070*/  SEL R12, R35, R28, P1 ;  /* 0x0000001c230c7207 */ /* 0x008fe40000800000 */
[----:B------:R-:W-:Y:S02]  /*e080*/  SEL R13, R47, R36, P1 ;  /* 0x000000242f0d7207 */ /* 0x000fe40000800000 */
[----:B-1----:R-:W-:-:S02]  /*e090*/  SEL R4, R15, R14, P1 ;  /* 0x0000000e0f047207 */ /* 0x002fc40000800000 */
[----:B------:R-:W-:Y:S02]  /*e0a0*/  SEL R6, R14, R15, P1 ;  /* 0x0000000f0e067207 */ /* 0x000fe40000800000 */
[----:B------:R-:W-:Y:S02]  /*e0b0*/  SEL R5, R43, R32, P1 ;  /* 0x000000202b057207 */ /* 0x000fe40000800000 */
[----:B------:R-:W-:Y:S02]  /*e0c0*/  SEL R7, R32, R43, P1 ;  /* 0x0000002b20077207 */ /* 0x000fe40000800000 */
[----:B------:R-:W-:Y:S02]  /*e0d0*/  SEL R14, R28, R35, P1 ;  /* 0x000000231c0e7207 */ /* 0x000fe40000800000 */
[----:B------:R-:W-:Y:S01]  /*e0e0*/  SEL R15, R36, R47, P1 ;  /* 0x0000002f240f7207 */ /* 0x000fe20000800000 */
[----:B------:R1:W-:Y:S04]  /*e0f0*/  STSM.16.M88.4 [R38], R4 ;  /* 0x0000000426007844 */ /* 0x0003e80000000200 */
[----:B------:R2:W-:Y:S04]  /*e100*/  STSM.16.M88.4 [R30], R8 ;  /* 0x000000081e007844 */ /* 0x0005e80000000200 */
[----:B------:R3:W-:Y:S01]  /*e110*/  STSM.16.M88.4 [R29], R12 ;  /* 0x0000000c1d007844 */ /* 0x0007e20000000200 */
[----:B------:R-:W-:Y:S01]  /*e120*/  IADD3 R26, P2, R46, UR4, RZ ;  /* 0x000000042e1a7c10 */ /* 0x000fe2000ff5e0ff */
[----:B------:R-:W-:Y:S01]  /*e130*/  IMAD.MOV.U32 R28, RZ, RZ, RZ ;  /* 0x000000ffff1c7224 */ /* 0x000fe200078e00ff */
[----:B------:R-:W-:Y:S01]  /*e140*/  SHF.R.S32.HI R34, RZ, 0x1f, R44 ;  /* 0x0000001fff227819 */ /* 0x000fe2000001142c */
[----:B------:R-:W-:Y:S01]  /*e150*/  IMAD R31, R42, 0xc0, R54 ;  /* 0x000000c02a1f7824 */ /* 0x000fe200078e0236 */
[----:B------:R-:W-:Y:S01]  /*e160*/  IADD3.X R27, R48, UR5, RZ, P2, !PT ;  /* 0x00000005301b7c10 */ /* 0x000fe200097fe4ff */
[----:B------:R-:W-:Y:S06]  /*e170*/  BAR.SYNC.DEFER_BLOCKING 0x1, 0x180 ;  /* 0x0046000000007b1d */ /* 0x000fec0000010000 */
[----:B------:R-:W-:Y:S01]  /*e180*/  ULDC.64 UR4, c[0x0][0xb90] ;  /* 0x0002e40000047ab9 */ /* 0x000fe20000000a00 */
[----:B------:R-:W-:Y:S01]  /*e190*/  SEL R32, R52, RZ, !P0 ;  /* 0x000000ff34207207 */ /* 0x000fe20004000000 */
[----:B------:R-:W-:Y:S01]  /*e1a0*/  ULDC UR8, c[0x0][0xa88] ;  /* 0x0002a20000087ab9 */ /* 0x000fe20000000800 */
[----:B------:R-:W-:Y:S01]  /*e1b0*/  SEL R33, R50, RZ, !P0 ;  /* 0x000000ff32217207 */ /* 0x000fe20004000000 */
[----:B------:R-:W4:Y:S04]  /*e1c0*/  LDL R36, [R1+0x60] ;  /* 0x0000600001247983 */ /* 0x000f280000100800 */
[----:B------:R-:W3:Y:S01]  /*e1d0*/  @P0 LDG.E R28, desc[UR40][R26.64] ;  /* 0x000000281a1c0981 */ /* 0x000ee2000c1e1900 */
[----:B0-----:R-:W-:-:S13]  /*e1e0*/  ISETP.NE.AND P2, PT, R0, 0x1, PT ;  /* 0x000000010000780c */ /* 0x001fda0003f45270 */
[----:B------:R-:W0:Y:S08]  /*e1f0*/  @P2 LDC R2, c[0x0][0xbec] ;  /* 0x0002fb00ff022b82 */ /* 0x000e300000000800 */
[----:B------:R-:W0:Y:S01]  /*e200*/  @P2 LDC R21, c[0x0][0xbf0] ;  /* 0x0002fc00ff152b82 */ /* 0x000e220000000800 */
[----:B-1----:R-:W-:Y:S02]  /*e210*/  IMAD R4, R34, UR4, RZ ;  /* 0x0000000422047c24 */ /* 0x002fe4000f8e02ff */
[----:B------:R-:W-:-:S02]  /*e220*/  IMAD.MOV.U32 R7, RZ, RZ, R31 ;  /* 0x000000ffff077224 */ /* 0x000fc400078e001f */
[----:B--2---:R-:W-:Y:S02]  /*e230*/  IMAD R11, R44, UR5, R4 ;  /* 0x000000052c0b7c24 */ /* 0x004fe4000f8e0204 */
[----:B0-----:R-:W-:-:S05]  /*e240*/  @P2 IMAD.HI.U32 R2, R31, R2, RZ ;  /* 0x000000021f022227 */ /* 0x001fca00078e00ff */
[----:B------:R-:W-:Y:S01]  /*e250*/  @P2 SHF.R.U32.HI R7, RZ, R21, R2 ;  /* 0x00000015ff072219 */ /* 0x000fe20000011602 */
[----:B------:R-:W-:-:S04]  /*e260*/  IMAD R2, R32, UR6, RZ ;  /* 0x0000000620027c24 */ /* 0x000fc8000f8e02ff */
[----:B------:R-:W-:-:S04]  /*e270*/  IMAD.MOV R9, RZ, RZ, -R7 ;  /* 0x000000ffff097224 */ /* 0x000fc800078e0a07 */
[----:B------:R-:W-:Y:S02]  /*e280*/  IMAD R9, R0, R9, R31 ;  /* 0x0000000900097224 */ /* 0x000fe400078e021f */
[----:B------:R-:W-:-:S03]  /*e290*/  IMAD R8, R33, UR7, R2 ;  /* 0x0000000721087c24 */ /* 0x000fc6000f8e0202 */
[----:B------:R-:W-:Y:S02]  /*e2a0*/  SHF.R.S32.HI R2, RZ, 0x1f, R9 ;  /* 0x0000001fff027819 */ /* 0x000fe40000011409 */
[----:B---3--:R-:W-:-:S03]  /*e2b0*/  SHF.R.S32.HI R29, RZ, 0x1f, R28 ;  /* 0x0000001fff1d7819 */ /* 0x008fc6000001141c */
[----:B------:R-:W-:Y:S01]  /*e2c0*/  IMAD.WIDE.U32 R4, R44, UR4, R28 ;  /* 0x000000042c047c25 */ /* 0x000fe2000f8e001c */
[----:B------:R-:W-:-:S03]  /*e2d0*/  ULDC.64 UR4, c[0x0][0xc08] ;  /* 0x0003020000047ab9 */ /* 0x000fc60000000a00 */
[----:B------:R-:W-:Y:S01]  /*e2e0*/  IMAD.IADD R5, R5, 0x1, R11 ;  /* 0x0000000105057824 */ /* 0x000fe200078e020b */
[----:B------:R-:W-:Y:S01]  /*e2f0*/  ISETP.NE.U32.AND P1, PT, RZ, UR4, PT ;  /* 0x00000004ff007c0c */ /* 0x000fe2000bf25070 */
[----:B------:R-:W-:-:S03]  /*e300*/  IMAD.WIDE.U32 R4, R33, UR6, R4 ;  /* 0x0000000621047c25 */ /* 0x000fc6000f8e0004 */
[----:B------:R-:W-:Y:S01]  /*e310*/  ISETP.NE.AND.EX P1, PT, RZ, UR5, PT, P1 ;  /* 0x00000005ff007c0c */ /* 0x000fe2000bf25310 */
[----:B------:R-:W-:Y:S01]  /*e320*/  ULDC.64 UR6, c[0x0][0xb88] ;  /* 0x0002e20000067ab9 */ /* 0x000fe20000000a00 */
[----:B------:R-:W-:Y:S02]  /*e330*/  SHF.R.S32.HI R11, RZ, 0x1f, R7 ;  /* 0x0000001fff0b7819 */ /* 0x000fe40000011407 */
[----:B------:R-:W-:Y:S01]  /*e340*/  IADD3 R6, P3, R7, R4, RZ ;  /* 0x0000000407067210 */ /* 0x000fe20007f7e0ff */
[----:B------:R-:W-:-:S03]  /*e350*/  IMAD R2, R2, UR6, RZ ;  /* 0x0000000602027c24 */ /* 0x000fc6000f8e02ff */
[----:B------:R-:W-:Y:S01]  /*e360*/  IADD3.X R7, R11, R5, R8, P3, !PT ;  /* 0x000000050b077210 */ /* 0x000fe20001ffe408 */
[C---:B------:R-:W-:Y:S02]  /*e370*/  IMAD R5, R9.reuse, UR7, R2 ;  /* 0x0000000709057c24 */ /* 0x040fe4000f8e0202 */
[----:B------:R-:W-:Y:S02]  /*e380*/  IMAD.WIDE.U32 R6, R9, UR6, R6 ;  /* 0x0000000609067c25 */ /* 0x000fe4000f8e0006 */
[----:B------:R-:W-:Y:S01]  /*e390*/  @P1 IADD3 R4, P3, R46, UR4, RZ ;  /* 0x000000042e041c10 */ /* 0x000fe2000ff7e0ff */
[----:B------:R-:W0:Y:S01]  /*e3a0*/  S2R R13, SR_TID.X ;  /* 0x00000000000d7919 */ /* 0x000e220000002100 */
[----:B------:R-:W-:Y:S01]  /*e3b0*/  ULDC.64 UR6, c[0x0][0xb50] ;  /* 0x0002d40000067ab9 */ /* 0x000fe20000000a00 */
[----:B------:R-:W-:Y:S01]  /*e3c0*/  IMAD.IADD R7, R7, 0x1, R5 ;  /* 0x0000000107077824 */ /* 0x000fe200078e0205 */
[----:B------:R-:W-:Y:S01]  /*e3d0*/  @P1 IADD3.X R5, R48, UR5, RZ, P3, !PT ;  /* 0x0000000530051c10 */ /* 0x000fe20009ffe4ff */
[----:B------:R-:W-:-:S06]  /*e3e0*/  IMAD.U32 R9, RZ, RZ, UR8 ;  /* 0x00000008ff097e24 */ /* 0x000fcc000f8e00ff */
[----:B------:R1:W5:Y:S01]  /*e3f0*/  @P1 LDG.E R9, desc[UR40][R4.64] ;  /* 0x0000002804091981 */ /* 0x000362000c1e1900 */
[----:B------:R-:W-:-:S04]  /*e400*/  LEA R8, P4, R6, UR6, 0x2 ;  /* 0x0000000606087c11 */ /* 0x000fc8000f8810ff */
[----:B------:R-:W-:Y:S01]  /*e410*/  LEA.HI.X R10, R6, UR7, R7, 0x2, P4 ;  /* 0x00000007060a7c11 */ /* 0x000fe2000a0f1407 */
[----:B0-----:R-:W-:-:S05]  /*e420*/  VIADD R46, R13, 0xffffff80 ;  /* 0xffffff800d2e7836 */ /* 0x001fca0000000000 */
[----:B------:R-:W-:-:S04]  /*e430*/  SHF.R.S32.HI R37, RZ, 0x1f, R46 ;  /* 0x0000001fff257819 */ /* 0x000fc8000001142e */
[----:B------:R-:W-:-:S04]  /*e440*/  LEA.HI R37, R37, R46, RZ, 0x3 ;  /* 0x0000002e25257211 */ /* 0x000fc800078f18ff */
[----:B------:R-:W-:-:S04]  /*e450*/  SHF.R.S32.HI R37, RZ, 0x3, R37 ;  /* 0x00000003ff257819 */ /* 0x000fc80000011425 */
[----:B----4-:R-:W-:Y:S01]  /*e460*/  LEA R11, R37, R36, 0x6 ;  /* 0x00000024250b7211 */ /* 0x010fe200078e30ff */
[----:B-1----:R-:W-:Y:S06]  /*e470*/  @P1 BRA `(.L_x_514) ;  /* 0x0000000000101947 */ /* 0x002fec0003800000 */
[----:B------:R-:W-:Y:S05]  /*e480*/  @!P0 BRA `(.L_x_514) ;  /* 0x00000000000c8947 */ /* 0x000fea0003800000 */
[----:B------:R-:W2:Y:S04]  /*e490*/  LDG.E R2, desc[UR40][R26.64] ;  /* 0x000000281a027981 */ /* 0x000ea8000c1e1900 */
[----:B-----5:R-:W2:Y:S02]  /*e4a0*/  LDG.E R9, desc[UR40][R26.64+0x4] ;  /* 0x000004281a097981 */ /* 0x020ea4000c1e1900 */
[----:B--2---:R-:W-:-:S07]  /*e4b0*/  IMAD.IADD R9, R9, 0x1, -R2 ;  /* 0x0000000109097824 */ /* 0x004fce00078e0a02 */
.L_x_514:
[----:B------:R-:W2:Y:S01]  /*e4c0*/  LDL R12, [R1+0x78] ;  /* 0x00007800010c7983 */ /* 0x000ea20000100800 */
[----:B------:R-:W-:Y:S01]  /*e4d0*/  VIADD R4, R13, 0xffffff80 ;  /* 0xffffff800d047836 */ /* 0x000fe20000000000 */
[----:B------:R-:W-:Y:S01]  /*e4e0*/  ULDC.64 UR4, c[0x0][0xaa0] ;  /* 0x0002a80000047ab9 */ /* 0x000fe20000000a00 */
[----:B-----5:R-:W-:Y:S01]  /*e4f0*/  IMAD R35, R9, R0, RZ ;  /* 0x0000000009237224 */ /* 0x020fe200078e02ff */
[----:B------:R-:W-:Y:S02]  /*e500*/  SHFL.IDX PT, R6, R8, RZ, 0x1c1f ;  /* 0x001c1fff08067589 */ /* 0x000fe400000e0000 */
[----:B------:R-:W-:Y:S02]  /*e510*/  SHF.R.S32.HI R2, RZ, 0x1f, R4 ;  /* 0x0000001fff027819 */ /* 0x000fe40000011404 */
[----:B------:R-:W0:Y:S02]  /*e520*/  SHFL.IDX PT, R7, R10, RZ, 0x1c1f ;  /* 0x001c1fff0a077589 */ /* 0x000e2400000e0000 */
[----:B------:R-:W-:-:S02]  /*e530*/  LEA.HI R2, R2, R4, RZ, 0x7 ;  /* 0x0000000402027211 */ /* 0x000fc400078f38ff */
[----:B------:R1:W-:Y:S02]  /*e540*/  SHFL.IDX PT, R30, R8, 0x1, 0x1c1f ;  /* 0x003c1f00081e7f89 */ /* 0x0003e400000e0000 */
[----:B------:R-:W-:Y:S02]  /*e550*/  LOP3.LUT R2, R2, 0xffffff80, RZ, 0xc0, !PT ;  /* 0xffffff8002027812 */ /* 0x000fe400078ec0ff */
[----:B------:R-:W3:Y:S03]  /*e560*/  SHFL.IDX PT, R31, R10, 0x1, 0x1c1f ;  /* 0x003c1f000a1f7f89 */ /* 0x000ee600000e0000 */
[----:B------:R-:W-:Y:S02]  /*e570*/  IMAD.IADD R2, R4, 0x1, -R2 ;  /* 0x0000000104027824 */ /* 0x000fe400078e0a02 */
[----:B------:R-:W-:-:S03]  /*e580*/  IMAD.WIDE R4, R11, 0x2, R24 ;  /* 0x000000020b047825 */ /* 0x000fc600078e0218 */
[----:B------:R-:W-:Y:S02]  /*e590*/  LOP3.LUT P0, RZ, R2, 0x3, RZ, 0xc0, !PT ;  /* 0x0000000302ff7812 */ /* 0x000fe4000780c0ff */
[C---:B------:R-:W-:Y:S02]  /*e5a0*/  LOP3.LUT R9, R4.reuse, 0x380, RZ, 0xc0, !PT ;  /* 0x0000038004097812 */ /* 0x040fe400078ec0ff */
[C---:B------:R-:W-:Y:S02]  /*e5b0*/  IADD3 R13, P3, R4.reuse, 0x1800, RZ ;  /* 0x00001800040d7810 */ /* 0x040fe40007f7e0ff */
[----:B------:R-:W-:Y:S02]  /*e5c0*/  SHF.R.U64 R9, R9, 0x3, RZ ;  /* 0x0000000309097819 */ /* 0x000fe400000012ff */
[----:B------:R-:W-:Y:S02]  /*e5d0*/  IADD3 R25, P4, R4, 0x3000, RZ ;  /* 0x0000300004197810 */ /* 0x000fe40007f9e0ff */
[----:B-1----:R-:W-:Y:S01]  /*e5e0*/  LOP3.LUT R8, R9, R4, RZ, 0x3c, !PT ;  /* 0x0000000409087212 */ /* 0x002fe200078e3cff */
[----:B------:R-:W-:Y:S01]  /*e5f0*/  IMAD.MOV.U32 R9, RZ, RZ, R5 ;  /* 0x000000ffff097224 */ /* 0x000fe200078e0005 */
[----:B------:R-:W-:-:S04]  /*e600*/  LOP3.LUT R24, R25, 0x380, RZ, 0xc0, !PT ;  /* 0x0000038019187812 */ /* 0x000fc800078ec0ff */
[----:B------:R-:W-:-:S04]  /*e610*/  SHF.R.U64 R24, R24, 0x3, RZ ;  /* 0x0000000318187819 */ /* 0x000fc800000012ff */
[----:B------:R-:W-:Y:S01]  /*e620*/  LOP3.LUT R24, R24, R25, RZ, 0x3c, !PT ;  /* 0x0000001918187212 */ /* 0x000fe200078e3cff */
[----:B------:R-:W-:Y:S01]  /*e630*/  IMAD.X R25, RZ, RZ, R5, P4 ;  /* 0x000000ffff197224 */ /* 0x000fe200020e0605 */
[----:B------:R-:W-:Y:S01]  /*e640*/  SHF.R.S32.HI R38, RZ, 0x1f, R46 ;  /* 0x0000001fff267819 */ /* 0x000fe2000001142e */
[----:B--2---:R-:W-:-:S04]  /*e650*/  IMAD R12, R42, 0xc0, R12 ;  /* 0x000000c02a0c7824 */ /* 0x004fc800078e020c */
[C---:B------:R-:W-:Y:S01]  /*e660*/  VIADD R2, R12.reuse, 0x8 ;  /* 0x000000080c027836 */ /* 0x040fe20000000000 */
[-C--:B------:R-:W-:Y:S02]  /*e670*/  ISETP.GE.OR P1, PT, R12, R35.reuse, P0 ;  /* 0x000000230c00720c */ /* 0x080fe40000726670 */
[----:B------:R-:W-:Y:S02]  /*e680*/  LOP3.LUT R12, R13, 0x380, RZ, 0xc0, !PT ;  /* 0x000003800d0c7812 */ /* 0x000fe400078ec0ff */
[----:B------:R-:W-:Y:S02]  /*e690*/  ISETP.GE.OR P0, PT, R2, R35, P0 ;  /* 0x000000230200720c */ /* 0x000fe40000706670 */
[----:B------:R-:W-:-:S04]  /*e6a0*/  SHF.R.U64 R12, R12, 0x3, RZ ;  /* 0x000000030c0c7819 */ /* 0x000fc800000012ff */
[----:B------:R-:W-:Y:S01]  /*e6b0*/  LOP3.LUT R12, R12, R13, RZ, 0x3c, !PT ;  /* 0x0000000d0c0c7212 */ /* 0x000fe200078e3cff */
[----:B------:R-:W-:Y:S02]  /*e6c0*/  IMAD.X R13, RZ, RZ, R5, P3 ;  /* 0x000000ffff0d7224 */ /* 0x000fe400018e0605 */
[----:B0-----:R-:W-:Y:S04]  /*e6d0*/  @!P1 ST.E desc[UR40][R6.64], R20 ;  /* 0x0000001406009985 */ /* 0x001fe8000c101928 */
[----:B---3--:R0:W-:Y:S01]  /*e6e0*/  @!P0 ST.E desc[UR40][R30.64], R3 ;  /* 0x000000031e008985 */ /* 0x0081e2000c101928 */
[----:B------:R-:W-:-:S03]  /*e6f0*/  IADD3 R21, P0, R4, 0x4800, RZ ;  /* 0x0000480004157810 */ /* 0x000fc60007f1e0ff */
[----:B------:R-:W2:Y:S01]  /*e700*/  LD.E.128 R8, desc[UR40][R8.64] ;  /* 0x0000002808087980 */ /* 0x000ea2000c101d00 */
[----:B------:R-:W-:-:S03]  /*e710*/  LOP3.LUT R2, R21, 0x380, RZ, 0xc0, !PT ;  /* 0x0000038015027812 */ /* 0x000fc600078ec0ff */
[----:B------:R-:W3:Y:S01]  /*e720*/  LD.E.128 R12, desc[UR40][R12.64] ;  /* 0x000000280c0c7980 */ /* 0x000ee2000c101d00 */
[----:B------:R-:W-:Y:S01]  /*e730*/  SHF.R.U64 R2, R2, 0x3, RZ ;  /* 0x0000000302027819 */ /* 0x000fe200000012ff */
[----:B0-----:R-:W-:-:S03]  /*e740*/  IMAD R3, R29, UR4, RZ ;  /* 0x000000041d037c24 */ /* 0x001fc6000f8e02ff */
[----:B------:R-:W-:Y:S01]  /*e750*/  LOP3.LUT R4, R2, R21, RZ, 0x3c, !PT ;  /* 0x0000001502047212 */ /* 0x000fe200078e3cff */
[----:B------:R-:W4:Y:S01]  /*e760*/  LD.E.128 R24, desc[UR40][R24.64] ;  /* 0x0000002818187980 */ /* 0x000f22000c101d00 */
[----:B------:R-:W0:Y:S01]  /*e770*/  @P2 LDC R29, c[0x0][0xbec] ;  /* 0x0002fb00ff1d2b82 */ /* 0x000e220000000800 */
[----:B------:R-:W-:Y:S01]  /*e780*/  IMAD R21, R28, UR5, R3 ;  /* 0x000000051c157c24 */ /* 0x000fe2000f8e0203 */
[----:B------:R-:W-:Y:S01]  /*e790*/  LEA.HI R38, R38, R46, RZ, 0x3 ;  /* 0x0000002e26267211 */ /* 0x000fe200078f18ff */
[----:B------:R-:W-:Y:S01]  /*e7a0*/  IMAD.WIDE.U32 R2, R28, UR4, RZ ;  /* 0x000000041c027c25 */ /* 0x000fe2000f8e00ff */
[----:B------:R-:W-:Y:S01]  /*e7b0*/  ULDC.64 UR4, c[0x0][0xae8] ;  /* 0x0002ba0000047ab9 */ /* 0x000fe20000000a00 */
[----:B------:R-:W-:Y:S02]  /*e7c0*/  IADD3.X R5, RZ, R5, RZ, P0, !PT ;  /* 0x00000005ff057210 */ /* 0x000fe400007fe4ff */
[----:B------:R-:W-:Y:S01]  /*e7d0*/  IMAD.IADD R3, R3, 0x1, R21 ;  /* 0x0000000103037824 */ /* 0x000fe200078e0215 */
[----:B------:R-:W1:Y:S01]  /*e7e0*/  @P2 LDC R31, c[0x0][0xbf0] ;  /* 0x0002fc00ff1f2b82 */ /* 0x000e620000000800 */
[----:B------:R-:W-:-:S02]  /*e7f0*/  IMAD R21, R34, UR4, RZ ;  /* 0x0000000422157c24 */ /* 0x000fc4000f8e02ff */
[----:B------:R-:W2:Y:S01]  /*e800*/  LDL R34, [R1+0x88] ;  /* 0x0000880001227983 */ /* 0x000ea20000100800 */
[----:B------:R-:W-:-:S03]  /*e810*/  LOP3.LUT R38, R38, 0xfffffff8, RZ, 0xc0, !PT ;  /* 0xfffffff826267812 */ /* 0x000fc600078ec0ff */
[----:B------:R-:W5:Y:S01]  /*e820*/  LD.E.128 R4, desc[UR40][R4.64] ;  /* 0x0000002804047980 */ /* 0x000f62000c101d00 */
[----:B------:R-:W-:Y:S02]  /*e830*/  IMAD R21, R44, UR5, R21 ;  /* 0x000000052c157c24 */ /* 0x000fe4000f8e0215 */
[----:B------:R-:W-:Y:S01]  /*e840*/  IMAD.IADD R38, R46, 0x1, -R38 ;  /* 0x000000012e267824 */ /* 0x000fe200078e0a26 */
[----:B------:R-:W-:Y:S01]  /*e850*/  @!PT LDS RZ, [RZ] ;  /* 0x00000000fffff984 */ /* 0x000fe20000000800 */
[----:B------:R-:W-:Y:S01]  /*e860*/  @!PT LDS RZ, [RZ] ;  /* 0x00000000fffff984 */ /* 0x000fe20000000800 */
[----:B------:R-:W-:Y:S01]  /*e870*/  @!PT LDS RZ, [RZ] ;  /* 0x00000000fffff984 */ /* 0x000fe20000000800 */
[----:B------:R-:W-:Y:S01]  /*e880*/  @!PT LDS RZ, [RZ] ;  /* 0x00000000fffff984 */ /* 0x000fe20000000800 */
[----:B------:R0:W-:Y:S06]  /*e890*/  MEMBAR.ALL.CTA ;  /* 0x0000000000007992 */ /* 0x0001ec0000008000 */
[----:B0-----:R-:W0:Y:S01]  /*e8a0*/  FENCE.VIEW.ASYNC.S ;  /* 0x00000000000073c6 */ /* 0x001e220000000000 */
[----:B------:R-:W-:Y:S01]  /*e8b0*/  IMAD.WIDE.U32 R2, R44, UR4, R2 ;  /* 0x000000042c027c25 */ /* 0x000fe2000f8e0002 */
[----:B------:R-:W-:-:S03]  /*e8c0*/  ULDC.64 UR4, c[0x0][0xaf0] ;  /* 0x0002bc0000047ab9 */ /* 0x000fc60000000a00 */
[----:B------:R-:W-:-:S04]  /*e8d0*/  IMAD R20, R38, 0x30, R37 ;  /* 0x0000003026147824 */ /* 0x000fc800078e0225 */
[----:B------:R-:W-:-:S04]  /*e8e0*/  IMAD R30, R42, 0xc0, R20 ;  /* 0x000000c02a1e7824 */ /* 0x000fc800078e0214 */
[----:B------:R-:W-:-:S04]  /*e8f0*/  @P2 IMAD.HI.U32 R20, R30, R29, RZ ;  /* 0x0000001d1e142227 */ /* 0x000fc800078e00ff */
[----:B------:R-:W-:Y:S02]  /*e900*/  IMAD.IADD R3, R3, 0x1, R21 ;  /* 0x0000000103037824 */ /* 0x000fe400078e0215 */
[----:B------:R-:W-:Y:S01]  /*e910*/  IMAD.MOV.U32 R21, RZ, RZ, R30 ;  /* 0x000000ffff157224 */ /* 0x000fe200078e001e */
[----:B-1----:R-:W-:Y:S01]  /*e920*/  @P2 SHF.R.U32.HI R21, RZ, R31, R20 ;  /* 0x0000001fff152219 */ /* 0x002fe20000011614 */
[----:B------:R-:W-:Y:S02]  /*e930*/  IMAD R28, R32, UR4, RZ ;  /* 0x00000004201c7c24 */ /* 0x000fe4000f8e02ff */
[----:B------:R-:W-:Y:S01]  /*e940*/  IMAD.WIDE.U32 R2, R33, UR4, R2 ;  /* 0x0000000421027c25 */ /* 0x000fe2000f8e0002 */
[----:B------:R-:W-:-:S03]  /*e950*/  SHF.R.S32.HI R20, RZ, 0x1f, R21 ;  /* 0x0000001fff147819 */ /* 0x000fc60000011415 */
[----:B------:R-:W-:Y:S01]  /*e960*/  IMAD R29, R33, UR5, R28 ;  /* 0x00000005211d7c24 */ /* 0x000fe2000f8e021c */
[----:B------:R-:W-:Y:S01]  /*e970*/  ULDC.64 UR4, c[0x0][0xae0] ;  /* 0x0002b80000047ab9 */ /* 0x000fe20000000a00 */
[----:B------:R-:W-:Y:S02]  /*e980*/  IMAD.MOV R31, RZ, RZ, -R21 ;  /* 0x000000ffff1f7224 */ /* 0x000fe400078e0a15 */
[----:B------:R-:W-:Y:S02]  /*e990*/  IMAD.IADD R3, R3, 0x1, R29 ;  /* 0x0000000103037824 */ /* 0x000fe400078e021d */
[----:B------:R-:W-:Y:S02]  /*e9a0*/  IMAD R29, R0, R31, R30 ;  /* 0x0000001f001d7224 */ /* 0x000fe400078e021e */
[----:B------:R-:W-:Y:S02]  /*e9b0*/  IMAD R20, R20, UR4, RZ ;  /* 0x0000000414147c24 */ /* 0x000fe4000f8e02ff */
[----:B------:R-:W-:Y:S01]  /*e9c0*/  IMAD.WIDE.U32 R2, R21, UR4, R2 ;  /* 0x0000000415027c25 */ /* 0x000fe2000f8e0002 */
[----:B------:R-:W-:-:S03]  /*e9d0*/  SHF.R.S32.HI R0, RZ, 0x1f, R29 ;  /* 0x0000001fff007819 */ /* 0x000fc6000001141d */
[----:B------:R-:W-:Y:S01]  /*e9e0*/  IMAD R31, R21, UR5, R20 ;  /* 0x00000005151f7c24 */ /* 0x000fe2000f8e0214 */
[----:B------:R-:W-:Y:S02]  /*e9f0*/  ULDC.64 UR4, c[0x0][0xad8] ;  /* 0x0002b60000047ab9 */ /* 0x000fe40000000a00 */
[----:B------:R-:W-:Y:S02]  /*ea00*/  IMAD R0, R0, UR4, RZ ;  /* 0x0000000400007c24 */ /* 0x000fe4000f8e02ff */
[----:B------:R-:W-:Y:S02]  /*ea10*/  IMAD.IADD R3, R3, 0x1, R31 ;  /* 0x0000000103037824 */ /* 0x000fe400078e021f */
[C---:B------:R-:W-:Y:S02]  /*ea20*/  IMAD R21, R29.reuse, UR5, R0 ;  /* 0x000000051d157c24 */ /* 0x040fe4000f8e0200 */
[----:B------:R-:W-:Y:S01]  /*ea30*/  IMAD.WIDE.U32 R2, R29, UR4, R2 ;  /* 0x000000041d027c25 */ /* 0x000fe2000f8e0002 */
[----:B------:R-:W-:-:S04]  /*ea40*/  ULDC.64 UR4, c[0x0][0xa80] ;  /* 0x0002a00000047ab9 */ /* 0x000fc80000000a00 */
[----:B------:R-:W-:Y:S02]  /*ea50*/  IADD3 R3, R3, R21, RZ ;  /* 0x0000001503037210 */ /* 0x000fe40007ffe0ff */
[----:B------:R-:W-:Y:S01]  /*ea60*/  LEA R30, P0, R2, UR4, 0x1 ;  /* 0x00000004021e7c11 */ /* 0x000fe2000f8008ff */
[----:B------:R-:W-:Y:S01]  /*ea70*/  IMAD R32, R42, 0xc0, R37 ;  /* 0x000000c02a207824 */ /* 0x000fe200078e0225 */
[----:B------:R-:W-:Y:S02]  /*ea80*/  ULDC UR4, c[0x0][0xac8] ;  /* 0x0002b20000047ab9 */ /* 0x000fe40000000800 */
[----:B------:R-:W-:Y:S01]  /*ea90*/  LEA.HI.X R31, R2, UR5, R3, 0x1, P0 ;  /* 0x00000005021f7c11 */ /* 0x000fe200080f0c03 */
[----:B0-----:R-:W0:Y:S04]  /*eaa0*/  SHFL.IDX PT, R20, R30, RZ, 0x181f ;  /* 0x00181fff1e147589 */ /* 0x001e2800000e0000 */
[----:B------:R-:W1:Y:S04]  /*eab0*/  SHFL.IDX PT, R28, R30, 0x1, 0x181f ;  /* 0x00381f001e1c7f89 */ /* 0x000e6800000e0000 */
[----:B------:R-:W1:Y:S01]  /*eac0*/  SHFL.IDX PT, R33, R30, 0x2, 0x181f ;  /* 0x00581f001e217f89 */ /* 0x000e6200000e0000 */
[----:B------:R-:W-:-:S03]  /*ead0*/  ISETP.GE.AND P0, PT, R36, UR4, PT ;  /* 0x0000000424007c0c */ /* 0x000fc6000bf06270 */
[----:B------:R-:W2:Y:S01]  /*eae0*/  SHFL.IDX PT, R3, R31, RZ, 0x181f ;  /* 0x00181fff1f037589 */ /* 0x000ea200000e0000 */
[----:B------:R-:W-:-:S03]  /*eaf0*/  VIADD R0, R32, 0x30 ;  /* 0x0000003020007836 */ /* 0x000fc60000000000 */
[----:B------:R-:W2:Y:S01]  /*eb00*/  SHFL.IDX PT, R21, R31, 0x1, 0x181f ;  /* 0x00381f001f157f89 */ /* 0x000ea200000e0000 */
[----:B------:R-:W-:-:S03]  /*eb10*/  VIADD R2, R32, 0x60 ;  /* 0x0000006020027836 */ /* 0x000fc60000000000 */
[----:B------:R-:W2:Y:S01]  /*eb20*/  SHFL.IDX PT, R29, R31, 0x2, 0x181f ;  /* 0x00581f001f1d7f89 */ /* 0x000ea200000e0000 */
[-C--:B------:R-:W-:Y:S02]  /*eb30*/  ISETP.GE.OR P1, PT, R32, R35.reuse, P0 ;  /* 0x000000232000720c */ /* 0x080fe40000726670 */
[-C--:B------:R-:W-:Y:S02]  /*eb40*/  ISETP.GE.OR P2, PT, R0, R35.reuse, P0 ;  /* 0x000000230000720c */ /* 0x080fe40000746670 */
[----:B------:R-:W-:Y:S01]  /*eb50*/  ISETP.GE.OR P3, PT, R2, R35, P0 ;  /* 0x000000230200720c */ /* 0x000fe20000766670 */
[----:B------:R-:W-:-:S08]  /*eb60*/  VIADD R0, R18, 0x13220 ;  /* 0x0001322012007836 */ /* 0x000fd00000000000 */
[C---:B0-----:R-:W-:Y:S02]  /*eb70*/  @!P1 LEA R2, P4, R36.reuse, R20, 0x1 ;  /* 0x0000001424029211 */ /* 0x041fe400078808ff */
[C---:B-1----:R-:W-:Y:S02]  /*eb80*/  @!P2 LEA R20, P5, R36.reuse, R28, 0x1 ;  /* 0x0000001c2414a211 */ /* 0x042fe400078a08ff */
[----:B------:R-:W-:Y:S02]  /*eb90*/  @!P3 LEA R28, P6, R36, R33, 0x1 ;  /* 0x00000021241cb211 */ /* 0x000fe400078c08ff */
[----:B------:R-:W-:-:S04]  /*eba0*/  PRMT R0, RZ, 0x654, R0 ;  /* 0x00000654ff007816 */ /* 0x000fc80000000000 */
[----:B------:R0:W-:Y:S02]  /*ebb0*/  SYNCS.ARRIVE.TRANS64.RED.A1T0 RZ, [R0+URZ], RZ ;  /* 0x000000ff00ff79a7 */ /* 0x0001e4000810043f */
[----:B0-----:R-:W-:-:S05]  /*ebc0*/  VIADD R0, R32, 0x90 ;  /* 0x0000009020007836 */ /* 0x001fca0000000000 */
[----:B------:R-:W-:Y:S01]  /*ebd0*/  ISETP.GE.OR P0, PT, R0, R35, P0 ;  /* 0x000000230000720c */ /* 0x000fe20000706670 */
[----:B------:R-:W0:Y:S04]  /*ebe0*/  SHFL.IDX PT, R30, R30, 0x3, 0x181f ;  /* 0x00781f001e1e7f89 */ /* 0x000e2800000e0000 */
[----:B------:R-:W1:Y:S01]  /*ebf0*/  SHFL.IDX PT, R31, R31, 0x3, 0x181f ;  /* 0x00781f001f1f7f89 */ /* 0x000e6200000e0000 */
[C-C-:B--2---:R-:W-:Y:S02]  /*ec00*/  @!P1 LEA.HI.X R3, R36.reuse, R3, R34.reuse, 0x1, P4 ;  /* 0x0000000324039211 */ /* 0x144fe400020f0c22 */
[C-C-:B------:R-:W-:Y:S02]  /*ec10*/  @!P2 LEA.HI.X R21, R36.reuse, R21, R34.reuse, 0x1, P5 ;  /* 0x000000152415a211 */ /* 0x140fe400028f0c22 */
[----:B------:R-:W-:Y:S01]  /*ec20*/  @!P3 LEA.HI.X R29, R36, R29, R34, 0x1, P6 ;  /* 0x0000001d241db211 */ /* 0x000fe200030f0c22 */
[----:B------:R2:W-:Y:S04]  /*ec30*/  @!P1 ST.E.128 desc[UR40][R2.64], R8 ;  /* 0x0000000802009985 */ /* 0x0005e8000c101d28 */
[----:B---3--:R2:W-:Y:S04]  /*ec40*/  @!P2 ST.E.128 desc[UR40][R20.64], R12 ;  /* 0x0000000c1400a985 */ /* 0x0085e8000c101d28 */
[----:B----4-:R2:W-:Y:S01]  /*ec50*/  @!P3 ST.E.128 desc[UR40][R28.64], R24 ;  /* 0x000000181c00b985 */ /* 0x0105e2000c101d28 */
[----:B01----:R-:W-:Y:S05]  /*ec60*/  @P0 BRA `(.L_x_515) ;  /* 0x0000000800800947 */ /* 0x003fea0003800000 */
[----:B--2---:R-:W-:-:S04]  /*ec70*/  LEA R2, P0, R36, R30, 0x1 ;  /* 0x0000001e24027211 */ /* 0x004fc800078008ff */
[----:B------:R-:W-:-:S05]  /*ec80*/  LEA.HI.X R3, R36, R31, R34, 0x1, P0 ;  /* 0x0000001f24037211 */ /* 0x000fca00000f0c22 */
[----:B-----5:R0:W-:Y:S01]  /*ec90*/  ST.E.128 desc[UR40][R2.64], R4 ;  /* 0x0000000402007985 */ /* 0x0201e2000c101d28 */
[----:B------:R-:W-:Y:S05]  /*eca0*/  BRA `(.L_x_515) ;  /* 0x0000000800707947 */ /* 0x000fea0003800000 */
.L_x_513:
[----:B------:R-:W2:Y:S01]  /*ecb0*/  LDL.LU R4, [R1+0x48] ;  /* 0x0000480001047983 */ /* 0x000ea20000300800 */
[----:B------:R-:W-:Y:S01]  /*ecc0*/  ULDC.64 UR4, c[0x0][0xc00] ;  /* 0x0003000000047ab9 */ /* 0x000fe20000000a00 */
[----:B------:R-:W-:Y:S01]  /*ecd0*/  IMAD.MOV.U32 R6, RZ, RZ, RZ ;  /* 0x000000ffff067224 */ /* 0x000fe200078e00ff */
[----:B------:R-:W1:Y:S01]  /*ece0*/  LDC R25, c[0x0][0xbe8] ;  /* 0x0002fa00ff197b82 */ /* 0x000e620000000800 */
[----:B------:R-:W3:Y:S01]  /*ecf0*/  LDL.LU R0, [R1+0x4c] ;  /* 0x00004c0001007983 */ /* 0x000ee20000300800 */
[----:B------:R-:W-:-:S04]  /*ed00*/  ISETP.NE.U32.AND P0, PT, RZ, UR4, PT ;  /* 0x00000004ff007c0c */ /* 0x000fc8000bf05070 */
[----:B------:R-:W-:Y:S02]  /*ed10*/  ISETP.NE.AND.EX P0, PT, RZ, UR5, PT, P0 ;  /* 0x00000005ff007c0c */ /* 0x000fe4000bf05300 */
[----:B--2---:R-:W-:-:S04]  /*ed20*/  IADD3 R2, P1, R4, UR4, RZ ;  /* 0x0000000404027c10 */ /* 0x004fc8000ff3e0ff */
[----:B---3--:R-:W-:Y:S01]  /*ed30*/  IADD3.X R3, R0, UR5, RZ, P1, !PT ;  /* 0x0000000500037c10 */ /* 0x008fe20008ffe4ff */
[----:B------:R-:W-:Y:S02]  /*ed40*/  ULDC.64 UR4, c[0x0][0xc08] ;  /* 0x0003020000047ab9 */ /* 0x000fe40000000a00 */
[----:B------:R-:W-:-:S04]  /*ed50*/  ISETP.NE.U32.AND P1, PT, RZ, UR4, PT ;  /* 0x00000004ff007c0c */ /* 0x000fc8000bf25070 */
[----:B------:R2:W5:Y:S01]  /*ed60*/  @P0 LDG.E R6, desc[UR40][R2.64] ;  /* 0x0000002802060981 */ /* 0x000562000c1e1900 */
[----:B------:R-:W-:Y:S01]  /*ed70*/  ISETP.NE.AND.EX P1, PT, RZ, UR5, PT, P1 ;  /* 0x00000005ff007c0c */ /* 0x000fe2000bf25310 */
[----:B------:R-:W3:-:S12]  /*ed80*/  S2R R7, SR_TID.X ;  /* 0x0000000000077919 */ /* 0x000ed80000002100 */
[----:B------:R-:W-:Y:S01]  /*ed90*/  @P1 IADD3 R4, P2, R4, UR4, RZ ;  /* 0x0000000404041c10 */ /* 0x000fe2000ff5e0ff */
[----:B------:R-:W-:-:S03]  /*eda0*/  ULDC UR4, c[0x0][0xa88] ;  /* 0x0002a20000047ab9 */ /* 0x000fc60000000800 */
[----:B------:R-:W-:Y:S01]  /*edb0*/  @P1 IADD3.X R5, R0, UR5, RZ, P2, !PT ;  /* 0x0000000500051c10 */ /* 0x000fe200097fe4ff */
[----:B------:R-:W-:-:S06]  /*edc0*/  IMAD.U32 R0, RZ, RZ, UR4 ;  /* 0x00000004ff007e24 */ /* 0x000fcc000f8e00ff */
[----:B------:R2:W5:Y:S01]  /*edd0*/  @P1 LDG.E R0, desc[UR40][R4.64] ;  /* 0x0000002804001981 */ /* 0x000562000c1e1900 */
[----:B-1----:R-:W-:Y:S01]  /*ede0*/  ISETP.NE.AND P2, PT, R25, 0x1, PT ;  /* 0x000000011900780c */ /* 0x002fe20003f45270 */
[----:B---3--:R-:W-:-:S12]  /*edf0*/  VIADD R26, R7, 0xffffff80 ;  /* 0xffffff80071a7836 */ /* 0x008fd80000000000 */
[----:B------:R-:W1:Y:S01]  /*ee00*/  @P2 LDC R27, c[0x0][0xbec] ;  /* 0x0002fb00ff1b2b82 */ /* 0x000e620000000800 */
[----:B------:R-:W-:Y:S01]  /*ee10*/  ISETP.GE.AND P3, PT, R26, 0xc0, PT ;  /* 0x000000c01a00780c */ /* 0x000fe20003f66270 */
[----:B--2---:R-:W-:-:S12]  /*ee20*/  @P1 BRA `(.L_x_516) ;  /* 0x0000000000101947 */ /* 0x004fd80003800000 */
[----:B------:R-:W-:Y:S05]  /*ee30*/  @!P0 BRA `(.L_x_516) ;  /* 0x00000000000c8947 */ /* 0x000fea0003800000 */
[----:B------:R-:W2:Y:S04]  /*ee40*/  LDG.E R5, desc[UR40][R2.64] ;  /* 0x0000002802057981 */ /* 0x000ea8000c1e1900 */
[----:B-----5:R-:W2:Y:S02]  /*ee50*/  LDG.E R0, desc[UR40][R2.64+0x4] ;  /* 0x0000042802007981 */ /* 0x020ea4000c1e1900 */
[----:B--2---:R-:W-:-:S07]  /*ee60*/  IADD3 R0, -R5, R0, RZ ;  /* 0x0000000005007210 */ /* 0x004fce0007ffe1ff */
.L_x_516:
[----:B------:R-:W2:Y:S04]  /*ee70*/  LDL.LU R3, [R1+0x40] ;  /* 0x0000400001037983 */ /* 0x000ea80000300800 */
[----:B------:R-:W3:Y:S04]  /*ee80*/  LDL.LU R2, [R1+0x5c] ;  /* 0x00005c0001027983 */ /* 0x000ee80000300800 */
[----:B------:R-:W4:Y:S04]  /*ee90*/  LDL R24, [R1+0x44] ;  /* 0x0000440001187983 */ /* 0x000f280000100800 */
[----:B------:R0:W5:Y:S01]  /*eea0*/  LDL R14, [R1+0x58] ;  /* 0x00005800010e7983 */ /* 0x0001620000100800 */
[----:B------:R-:W-:Y:S01]  /*eeb0*/  BSSY B1, `(.L_x_517) ;  /* 0x000002d000017945 */ /* 0x000fe20003800000 */
[----:B-----5:R-:W-:-:S02]  /*eec0*/  SHF.R.S32.HI R11, RZ, 0x1f, R6 ;  /* 0x0000001fff0b7819 */ /* 0x020fc40000011406 */
[----:B--2---:R-:W-:Y:S02]  /*eed0*/  SEL R13, R3, RZ, !P0 ;  /* 0x000000ff030d7207 */ /* 0x004fe40004000000 */
[----:B---3--:R-:W-:Y:S02]  /*eee0*/  SEL R12, R2, RZ, !P0 ;  /* 0x000000ff020c7207 */ /* 0x008fe40004000000 */
[----:B----4-:R-:W-:Y:S01]  /*eef0*/  SHF.R.S32.HI R10, RZ, 0x1f, R24 ;  /* 0x0000001fff0a7819 */ /* 0x010fe20000011418 */
[----:B0-----:R-:W-:Y:S06]  /*ef00*/  @P3 BRA `(.L_x_518) ;  /* 0x00000000009c3947 */ /* 0x001fec0003800000 */
[----:B------:R-:W0:Y:S01]  /*ef10*/  LDC R9, c[0x0][0xbe8] ;  /* 0x0002fa00ff097b82 */ /* 0x000e220000000800 */
[----:B------:R-:W-:-:S04]  /*ef20*/  IMAD R2, R14, 0xc0, R7 ;  /* 0x000000c00e027824 */ /* 0x000fc800078e0207 */
[----:B------:R-:W-:Y:S02]  /*ef30*/  VIADD R8, R2, 0xffffff80 ;  /* 0xffffff8002087836 */ /* 0x000fe40000000000 */
[----:B0-----:R-:W-:-:S05]  /*ef40*/  IMAD R3, R0, R9, RZ ;  /* 0x0000000900037224 */ /* 0x001fca00078e02ff */
[----:B------:R-:W-:-:S13]  /*ef50*/  ISETP.GE.AND P0, PT, R8, R3, PT ;  /* 0x000000030800720c */ /* 0x000fda0003f06270 */
[----:B------:R-:W-:Y:S05]  /*ef60*/  @P0 BRA `(.L_x_518) ;  /* 0x0000000000840947 */ /* 0x000fea0003800000 */
[----:B------:R-:W-:Y:S01]  /*ef70*/  ISETP.NE.AND P0, PT, R9, 0x1, PT ;  /* 0x000000010900780c */ /* 0x000fe20003f05270 */
[----:B------:R-:W-:Y:S01]  /*ef80*/  ULDC.64 UR4, c[0x0][0xb90] ;  /* 0x0002e40000047ab9 */ /* 0x000fe20000000a00 */
[----:B------:R-:W-:Y:S02]  /*ef90*/  IMAD.MOV.U32 R2, RZ, RZ, R6 ;  /* 0x000000ffff027224 */ /* 0x000fe400078e0006 */
[----:B------:R-:W-:Y:S02]  /*efa0*/  IMAD R7, R10, UR4, RZ ;  /* 0x000000040a077c24 */ /* 0x000fe4000f8e02ff */
[----:B------:R-:W-:Y:S02]  /*efb0*/  IMAD.MOV.U32 R3, RZ, RZ, R11 ;  /* 0x000000ffff037224 */ /* 0x000fe400078e000b */
[----:B------:R-:W-:Y:S02]  /*efc0*/  IMAD.MOV.U32 R5, RZ, RZ, R8 ;  /* 0x000000ffff057224 */ /* 0x000fe400078e0008 */
[----:B------:R-:W-:-:S03]  /*efd0*/  IMAD.WIDE.U32 R2, R24, UR4, R2 ;  /* 0x0000000418027c25 */ /* 0x000fc6000f8e0002 */
[----:B------:R-:W0:Y:S01]  /*efe0*/  @P0 LDC R15, c[0x0][0xbec] ;  /* 0x0002fb00ff0f0b82 */ /* 0x000e220000000800 */
[----:B------:R-:W-:Y:S01]  /*eff0*/  IMAD R7, R24, UR5, R7 ;  /* 0x0000000518077c24 */ /* 0x000fe2000f8e0207 */
[----:B------:R-:W-:-:S03]  /*f000*/  ULDC.64 UR4, c[0x0][0xb98] ;  /* 0x0002e60000047ab9 */ /* 0x000fc60000000a00 */
[----:B------:R-:W-:-:S03]  /*f010*/  IMAD.IADD R3, R3, 0x1, R7 ;  /* 0x0000000103037824 */ /* 0x000fc600078e0207 */
[----:B------:R-:W2:Y:S01]  /*f020*/  @P0 LDC R21, c[0x0][0xbf0] ;  /* 0x0002fc00ff150b82 */ /* 0x000ea20000000800 */
[----:B------:R-:W-:-:S04]  /*f030*/  IMAD.WIDE.U32 R2, R13, UR4, R2 ;  /* 0x000000040d027c25 */ /* 0x000fc8000f8e0002 */
[----:B0-----:R-:W-:-:S05]  /*f040*/  @P0 IMAD.HI.U32 R4, R8, R15, RZ ;  /* 0x0000000f08040227 */ /* 0x001fca00078e00ff */
[----:B--2---:R-:W-:Y:S01]  /*f050*/  @P0 SHF.R.U32.HI R5, RZ, R21, R4 ;  /* 0x00000015ff050219 */ /* 0x004fe20000011604 */
[----:B------:R-:W-:-:S03]  /*f060*/  IMAD R4, R12, UR4, RZ ;  /* 0x000000040c047c24 */ /* 0x000fc6000f8e02ff */
[----:B------:R-:W-:Y:S01]  /*f070*/  IADD3 R2, P0, R5, R2, RZ ;  /* 0x0000000205027210 */ /* 0x000fe20007f1e0ff */
[----:B------:R-:W-:-:S04]  /*f080*/  IMAD.MOV R7, RZ, RZ, -R5 ;  /* 0x000000ffff077224 */ /* 0x000fc800078e0a05 */
[----:B------:R-:W-:Y:S01]  /*f090*/  IMAD R7, R9, R7, R8 ;  /* 0x0000000709077224 */ /* 0x000fe200078e0208 */
[----:B------:R-:W-:Y:S01]  /*f0a0*/  SHF.R.S32.HI R9, RZ, 0x1f, R5 ;  /* 0x0000001fff097819 */ /* 0x000fe20000011405 */
[----:B------:R-:W-:Y:S01]  /*f0b0*/  IMAD R8, R13, UR5, R4 ;  /* 0x000000050d087c24 */ /* 0x000fe2000f8e0204 */
[----:B------:R-:W-:Y:S02]  /*f0c0*/  ULDC.64 UR4, c[0x0][0xb88] ;  /* 0x0002e20000047ab9 */ /* 0x000fe40000000a00 */
[----:B------:R-:W-:Y:S02]  /*f0d0*/  SHF.R.S32.HI R4, RZ, 0x1f, R7 ;  /* 0x0000001fff047819 */ /* 0x000fe40000011407 */
[----:B------:R-:W-:-:S03]  /*f0e0*/  IADD3.X R3, R9, R3, R8, P0, !PT ;  /* 0x0000000309037210 */ /* 0x000fc600007fe408 */
[----:B------:R-:W-:Y:S02]  /*f0f0*/  IMAD R4, R4, UR4, RZ ;  /* 0x0000000404047c24 */ /* 0x000fe4000f8e02ff */
[----:B------:R-:W-:-:S04]  /*f100*/  IMAD.WIDE.U32 R2, R7, UR4, R2 ;  /* 0x0000000407027c25 */ /* 0x000fc8000f8e0002 */
[----:B------:R-:W-:Y:S01]  /*f110*/  IMAD R5, R7, UR5, R4 ;  /* 0x0000000507057c24 */ /* 0x000fe2000f8e0204 */
[----:B------:R-:W-:Y:S02]  /*f120*/  ULDC.64 UR4, c[0x0][0xb50] ;  /* 0x0002d40000047ab9 */ /* 0x000fe40000000a00 */
[----:B------:R-:W-:Y:S01]  /*f130*/  LEA R4, P0, R2, UR4, 0x2 ;  /* 0x0000000402047c11 */ /* 0x000fe2000f8010ff */
[----:B------:R-:W-:-:S05]  /*f140*/  IMAD.IADD R3, R3, 0x1, R5 ;  /* 0x0000000103037824 */ /* 0x000fca00078e0205 */
[----:B------:R-:W-:Y:S02]  /*f150*/  LEA.HI.X R5, R2, UR5, R3, 0x2, P0 ;  /* 0x0000000502057c11 */ /* 0x000fe400080f1403 */
[----:B------:R-:W-:-:S05]  /*f160*/  MOV R3, 0xff800000 ;  /* 0xff80000000037802 */ /* 0x000fca0000000f00 */
[----:B------:R0:W-:Y:S02]  /*f170*/  STG.E desc[UR40][R4.64], R3 ;  /* 0x0000000304007986 */ /* 0x0001e4000c101928 */
.L_x_518:
[----:B------:R-:W-:Y:S05]  /*f180*/  BSYNC B1 ;  /* 0x0000000000017941 */ /* 0x000fea0003800000 */
.L_x_517:
[----:B------:R-:W2:Y:S04]  /*f190*/  LDL R15, [R1+0x60] ;  /* 0x00006000010f7983 */ /* 0x000ea80000100800 */
[----:B------:R-:W3:Y:S01]  /*f1a0*/  LDL R20, [R1+0x88] ;  /* 0x0000880001147983 */ /* 0x000ee20000100800 */
[--C-:B0-----:R-:W-:Y:S01]  /*f1b0*/  SHF.R.S32.HI R4, RZ, 0x1f, R26.reuse ;  /* 0x0000001fff047819 */ /* 0x101fe2000001141a */
[----:B------:R-:W0:Y:S01]  /*f1c0*/  @P2 LDC R9, c[0x0][0xbf0] ;  /* 0x0002fc00ff092b82 */ /* 0x000e220000000800 */
[----:B------:R-:W-:Y:S01]  /*f1d0*/  SHF.R.S32.HI R21, RZ, 0x1f, R26 ;  /* 0x0000001fff157819 */ /* 0x000fe2000001141a */
[----:B------:R-:W-:Y:S01]  /*f1e0*/  ULDC.64 UR4, c[0x0][0xaa0] ;  /* 0x0002a80000047ab9 */ /* 0x000fe20000000a00 */
[-C--:B------:R-:W-:Y:S01]  /*f1f0*/  LEA.HI R4, R4, R26.reuse, RZ, 0x3 ;  /* 0x0000001a04047211 */ /* 0x080fe200078f18ff */
[----:B------:R-:W-:Y:S01]  /*f200*/  IMAD R3, R11, UR4, RZ ;  /* 0x000000040b037c24 */ /* 0x000fe2000f8e02ff */
[----:B------:R-:W-:-:S02]  /*f210*/  LEA.HI R21, R21, R26, RZ, 0x3 ;  /* 0x0000001a15157211 */ /* 0x000fc400078f18ff */
[----:B------:R-:W-:Y:S01]  /*f220*/  LOP3.LUT R4, R4, 0xfffffff8, RZ, 0xc0, !PT ;  /* 0xfffffff804047812 */ /* 0x000fe200078ec0ff */
[C---:B------:R-:W-:Y:S01]  /*f230*/  IMAD R5, R6.reuse, UR5, R3 ;  /* 0x0000000506057c24 */ /* 0x040fe2000f8e0203 */
[----:B------:R-:W-:Y:S01]  /*f240*/  SHF.R.S32.HI R21, RZ, 0x3, R21 ;  /* 0x00000003ff157819 */ /* 0x000fe20000011415 */
[----:B------:R-:W-:Y:S01]  /*f250*/  IMAD.WIDE.U32 R2, R6, UR4, RZ ;  /* 0x0000000406027c25 */ /* 0x000fe2000f8e00ff */
[----:B------:R-:W-:-:S03]  /*f260*/  ULDC.64 UR4, c[0x0][0xae8] ;  /* 0x0002ba0000047ab9 */ /* 0x000fc60000000a00 */
[----:B------:R-:W-:Y:S02]  /*f270*/  IMAD.IADD R4, R26, 0x1, -R4 ;  /* 0x000000011a047824 */ /* 0x000fe400078e0a04 */
[----:B------:R-:W-:Y:S02]  /*f280*/  IMAD.IADD R3, R3, 0x1, R5 ;  /* 0x0000000103037824 */ /* 0x000fe400078e0205 */
[----:B------:R-:W-:Y:S02]  /*f290*/  IMAD R6, R4, 0x30, R21 ;  /* 0x0000003004067824 */ /* 0x000fe400078e0215 */
[----:B------:R-:W-:Y:S02]  /*f2a0*/  IMAD R4, R10, UR4, RZ ;  /* 0x000000040a047c24 */ /* 0x000fe4000f8e02ff */
[----:B------:R-:W-:Y:S02]  /*f2b0*/  IMAD R8, R14, 0xc0, R6 ;  /* 0x000000c00e087824 */ /* 0x000fe400078e0206 */
[----:B------:R-:W-:-:S02]  /*f2c0*/  IMAD R7, R24, UR5, R4 ;  /* 0x0000000518077c24 */ /* 0x000fc4000f8e0204 */
[----:B-1----:R-:W-:-:S04]  /*f2d0*/  @P2 IMAD.HI.U32 R4, R8, R27, RZ ;  /* 0x0000001b08042227 */ /* 0x002fc800078e00ff */
[----:B------:R-:W-:Y:S01]  /*f2e0*/  IMAD.WIDE.U32 R2, R24, UR4, R2 ;  /* 0x0000000418027c25 */ /* 0x000fe2000f8e0002 */
[----:B------:R-:W-:-:S03]  /*f2f0*/  ULDC.64 UR4, c[0x0][0xaf0] ;  /* 0x0002bc0000047ab9 */ /* 0x000fc60000000a00 */
[----:B------:R-:W-:Y:S01]  /*f300*/  IMAD.MOV.U32 R5, RZ, RZ, R8 ;  /* 0x000000ffff057224 */ /* 0x000fe200078e0008 */
[----:B0-----:R-:W-:Y:S01]  /*f310*/  @P2 SHF.R.U32.HI R5, RZ, R9, R4 ;  /* 0x00000009ff052219 */ /* 0x001fe20000011604 */
[----:B------:R-:W-:Y:S02]  /*f320*/  IMAD.IADD R3, R3, 0x1, R7 ;  /* 0x0000000103037824 */ /* 0x000fe400078e0207 */
[----:B------:R-:W-:Y:S01]  /*f330*/  IMAD R6, R12, UR4, RZ ;  /* 0x000000040c067c24 */ /* 0x000fe2000f8e02ff */
[--C-:B------:R-:W-:Y:S01]  /*f340*/  SHF.R.S32.HI R4, RZ, 0x1f, R5.reuse ;  /* 0x0000001fff047819 */ /* 0x100fe20000011405 */
[----:B------:R-:W-:Y:S02]  /*f350*/  IMAD.MOV R7, RZ, RZ, -R5 ;  /* 0x000000ffff077224 */ /* 0x000fe400078e0a05 */
[C---:B------:R-:W-:Y:S02]  /*f360*/  IMAD R9, R13.reuse, UR5, R6 ;  /* 0x000000050d097c24 */ /* 0x040fe4000f8e0206 */
[----:B------:R-:W-:Y:S01]  /*f370*/  IMAD.WIDE.U32 R2, R13, UR4, R2 ;  /* 0x000000040d027c25 */ /* 0x000fe2000f8e0002 */
[----:B------:R-:W-:-:S03]  /*f380*/  ULDC.64 UR4, c[0x0][0xae0] ;  /* 0x0002b80000047ab9 */ /* 0x000fc60000000a00 */
[----:B------:R-:W-:Y:S02]  /*f390*/  IMAD R7, R25, R7, R8 ;  /* 0x0000000719077224 */ /* 0x000fe400078e0208 */
[----:B------:R-:W-:Y:S02]  /*f3a0*/  IMAD R6, R4, UR4, RZ ;  /* 0x0000000404067c24 */ /* 0x000fe4000f8e02ff */
[----:B------:R-:W-:Y:S01]  /*f3b0*/  IMAD.IADD R3, R3, 0x1, R9 ;  /* 0x0000000103037824 */ /* 0x000fe200078e0209 */
[----:B------:R-:W-:Y:S01]  /*f3c0*/  SHF.R.S32.HI R4, RZ, 0x1f, R7 ;  /* 0x0000001fff047819 */ /* 0x000fe20000011407 */
[C---:B------:R-:W-:Y:S02]  /*f3d0*/  IMAD R9, R5.reuse, UR5, R6 ;  /* 0x0000000505097c24 */ /* 0x040fe4000f8e0206 */
[----:B------:R-:W-:Y:S01]  /*f3e0*/  IMAD.WIDE.U32 R2, R5, UR4, R2 ;  /* 0x0000000405027c25 */ /* 0x000fe2000f8e0002 */
[----:B------:R-:W-:-:S03]  /*f3f0*/  ULDC.64 UR4, c[0x0][0xad8] ;  /* 0x0002b60000047ab9 */ /* 0x000fc60000000a00 */
[----:B------:R-:W-:Y:S02]  /*f400*/  IMAD R4, R4, UR4, RZ ;  /* 0x0000000404047c24 */ /* 0x000fe4000f8e02ff */
[----:B------:R-:W-:Y:S02]  /*f410*/  IMAD.IADD R3, R3, 0x1, R9 ;  /* 0x0000000103037824 */ /* 0x000fe400078e0209 */
[C---:B------:R-:W-:Y:S02]  /*f420*/  IMAD R5, R7.reuse, UR5, R4 ;  /* 0x0000000507057c24 */ /* 0x040fe4000f8e0204 */
[----:B------:R-:W-:Y:S01]  /*f430*/  IMAD.WIDE.U32 R2, R7, UR4, R2 ;  /* 0x0000000407027c25 */ /* 0x000fe2000f8e0002 */
[----:B------:R-:W-:-:S03]  /*f440*/  ULDC.64 UR4, c[0x0][0xa80] ;  /* 0x0002a00000047ab9 */ /* 0x000fc60000000a00 */
[----:B------:R-:W-:Y:S01]  /*f450*/  IMAD R14, R14, 0xc0, R21 ;  /* 0x000000c00e0e7824 */ /* 0x000fe200078e0215 */
[----:B------:R-:W-:Y:S01]  /*f460*/  IADD3 R3, R3, R5, RZ ;  /* 0x0000000503037210 */ /* 0x000fe20007ffe0ff */
[----:B------:R-:W-:Y:S01]  /*f470*/  IMAD R25, R0, R25, RZ ;  /* 0x0000001900197224 */ /* 0x000fe200078e02ff */
[----:B------:R-:W-:Y:S01]  /*f480*/  LEA R4, P0, R2, UR4, 0x1 ;  /* 0x0000000402047c11 */ /* 0x000fe2000f8008ff */
[----:B------:R-:W-:Y:S01]  /*f490*/  ULDC UR4, c[0x0][0xac8] ;  /* 0x0002b20000047ab9 */ /* 0x000fe20000000800 */
[----:B------:R-:W-:Y:S02]  /*f4a0*/  VIADD R0, R14, 0x30 ;  /* 0x000000300e007836 */ /* 0x000fe40000000000 */
[----:B------:R-:W-:Y:S01]  /*f4b0*/  LEA.HI.X R8, R2, UR5, R3, 0x1, P0 ;  /* 0x0000000502087c11 */ /* 0x000fe200080f0c03 */
[----:B------:R-:W0:Y:S01]  /*f4c0*/  SHFL.IDX PT, R6, R4, RZ, 0x181f ;  /* 0x00181fff04067589 */ /* 0x000e2200000e0000 */
[C---:B------:R-:W-:Y:S02]  /*f4d0*/  VIADD R2, R14.reuse, 0x60 ;  /* 0x000000600e027836 */ /* 0x040fe40000000000 */
[----:B------:R-:W-:Y:S01]  /*f4e0*/  VIADD R3, R14, 0x90 ;  /* 0x000000900e037836 */ /* 0x000fe20000000000 */
[----:B------:R-:W1:Y:S04]  /*f4f0*/  SHFL.IDX PT, R9, R4, 0x1, 0x181f ;  /* 0x00381f0004097f89 */ /* 0x000e6800000e0000 */
[----:B------:R-:W4:Y:S04]  /*f500*/  SHFL.IDX PT, R11, R4, 0x2, 0x181f ;  /* 0x00581f00040b7f89 */ /* 0x000f2800000e0000 */
[----:B------:R-:W3:Y:S04]  /*f510*/  SHFL.IDX PT, R5, R8, RZ, 0x181f ;  /* 0x00181fff08057589 */ /* 0x000ee800000e0000 */
[----:B------:R1:W5:Y:S04]  /*f520*/  SHFL.IDX PT, R13, R4, 0x3, 0x181f ;  /* 0x00781f00040d7f89 */ /* 0x00036800000e0000 */
[----:B------:R-:W5:Y:S04]  /*f530*/  SHFL.IDX PT, R7, R8, 0x1, 0x181f ;  /* 0x00381f0008077f89 */ /* 0x000f6800000e0000 */
[----:B------:R-:W5:Y:S04]  /*f540*/  SHFL.IDX PT, R10, R8, 0x2, 0x181f ;  /* 0x00581f00080a7f89 */ /* 0x000f6800000e0000 */
[----:B------:R5:W5:Y:S01]  /*f550*/  SHFL.IDX PT, R12, R8, 0x3, 0x181f ;  /* 0x00781f00080c7f89 */ /* 0x000b6200000e0000 */
[----:B--2---:R-:W-:-:S04]  /*f560*/  ISETP.GE.AND P0, PT, R15, UR4, PT ;  /* 0x000000040f007c0c */ /* 0x004fc8000bf06270 */
[-C--:B------:R-:W-:Y:S02]  /*f570*/  ISETP.GE.OR P3, PT, R14, R25.reuse, P0 ;  /* 0x000000190e00720c */ /* 0x080fe40000766670 */
[-C--:B------:R-:W-:Y:S02]  /*f580*/  ISETP.GE.OR P2, PT, R0, R25.reuse, P0 ;  /* 0x000000190000720c */ /* 0x080fe40000746670 */
[-C--:B------:R-:W-:Y:S02]  /*f590*/  ISETP.GE.OR P1, PT, R2, R25.reuse, P0 ;  /* 0x000000190200720c */ /* 0x080fe40000726670 */
[----:B------:R-:W-:-:S07]  /*f5a0*/  ISETP.GE.OR P0, PT, R3, R25, P0 ;  /* 0x000000190300720c */ /* 0x000fce0000706670 */
[C---:B0-----:R-:W-:Y:S02]  /*f5b0*/  @!P3 LEA R2, P6, R15.reuse, R6, 0x1 ;  /* 0x000000060f02b211 */ /* 0x041fe400078c08ff */
[C---:B-1----:R-:W-:Y:S02]  /*f5c0*/  @!P2 LEA R4, P5, R15.reuse, R9, 0x1 ;  /* 0x000000090f04a211 */ /* 0x042fe400078a08ff */
[C---:B----4-:R-:W-:Y:S02]  /*f5d0*/  @!P1 LEA R6, P4, R15.reuse, R11, 0x1 ;  /* 0x0000000b0f069211 */ /* 0x050fe400078808ff */
[C-C-:B---3--:R-:W-:Y:S02]  /*f5e0*/  @!P3 LEA.HI.X R3, R15.reuse, R5, R20.reuse, 0x1, P6 ;  /* 0x000000050f03b211 */ /* 0x148fe400030f0c14 */
[C---:B-----5:R-:W-:Y:S02]  /*f5f0*/  @!P0 LEA R8, P6, R15.reuse, R13, 0x1 ;  /* 0x0000000d0f088211 */ /* 0x060fe400078c08ff */
[C-C-:B------:R-:W-:Y:S01]  /*f600*/  @!P2 LEA.HI.X R5, R15.reuse, R7, R20.reuse, 0x1, P5 ;  /* 0x000000070f05a211 */ /* 0x140fe200028f0c14 */
[----:B------:R1:W-:Y:S01]  /*f610*/  @!P3 ST.E.128 desc[UR40][R2.64], RZ ;  /* 0x000000ff0200b985 */ /* 0x0003e2000c101d28 */
[----:B------:R-:W-:-:S02]  /*f620*/  @!P1 LEA.HI.X R7, R15, R10, R20, 0x1, P4 ;  /* 0x0000000a0f079211 */ /* 0x000fc400020f0c14 */
[----:B------:R-:W-:Y:S01]  /*f630*/  @!P0 LEA.HI.X R9, R15, R12, R20, 0x1, P6 ;  /* 0x0000000c0f098211 */ /* 0x000fe200030f0c14 */
[----:B------:R1:W-:Y:S04]  /*f640*/  @!P2 ST.E.128 desc[UR40][R4.64], RZ ;  /* 0x000000ff0400a985 */ /* 0x0003e8000c101d28 */
[----:B------:R1:W-:Y:S04]  /*f650*/  @!P1 ST.E.128 desc[UR40][R6.64], RZ ;  /* 0x000000ff06009985 */ /* 0x0003e8000c101d28 */
[----:B------:R1:W-:Y:S02]  /*f660*/  @!P0 ST.E.128 desc[UR40][R8.64], RZ ;  /* 0x000000ff08008985 */ /* 0x0003e4000c101d28 */
.L_x_515:
[----:B------:R-:W-:Y:S05]  /*f670*/  BSYNC B0 ;  /* 0x0000000000007941 */ /* 0x000fea0003800000 */
.L_x_512:
[----:B------:R-:W3:Y:S01]  /*f680*/  LDL R0, [R1+0xc] ;  /* 0x00000c0001007983 */ /* 0x000ee20000100800 */
[----:B------:R-:W-:Y:S02]  /*f690*/  ULDC UR4, c[0x0][0xc3c] ;  /* 0x00030f0000047ab9 */ /* 0x000fe40000000800 */
[----:B---3--:R-:W-:-:S13]  /*f6a0*/  ISETP.GE.AND P0, PT, R0, UR4, PT ;  /* 0x0000000400007c0c */ /* 0x008fda000bf06270 */
[----:B------:R-:W-:Y:S05]  /*f6b0*/  @!P0 BRA `(.L_x_519) ;  /* 0xffffff1800988947 */ /* 0x000fea000383ffff */
[----:B------:R-:W-:Y:S05]  /*f6c0*/  BRA `(.L_x_417) ;  /* 0x0000007000147947 */ /* 0x000fea0003800000 */
.L_x_415:
[----:B------:R-:W-:-:S08]  /*f6d0*/  NOP ;  /* 0x0000000000007918 */ /* 0x000fd00000000000 */
[----:B--2---:R-:W0:-:S00]  /*f6e0*/  USETMAXREG.DEALLOC.CTAPOOL 0x20 ;  /* 0x00000020000079c8 */ /* 0x004e0000080e0500 */
[----:B0-----:R-:W2:Y:S01]  /*f6f0*/  LDL.LU R2, [R1+0x30] ;  /* 0x0000300001027983 */ /* 0x001ea20000300800 */
[----:B------:R-:W-:-:S06]  /*f700*/  LOP3.LUT R0, R0, 0x3, RZ, 0xc0, !PT ;  /* 0x0000000300007812 */ /* 0x000fcc00078ec0ff */
[----:B------:R-:W0:Y:S02]  /*f710*/  SHFL.IDX PT, R0, R0, RZ, 0x1f ;  /* 0x00001fff00007589 */ /* 0x000e2400000e0000 */
[----:B0-----:R-:W-:-:S13]  /*f720*/  ISETP.NE.AND P0, PT, R0, RZ, PT ;  /* 0x000000ff0000720c */ /* 0x001fda0003f05270 */
[----:B------:R-:W-:-:S04]  /*f730*/  @P0 MOV R0, 0x400 ;  /* 0x0000040000000802 */ /* 0x000fc80000000f00 */
[----:B------:R-:W-:Y:S01]  /*f740*/  @P0 LEA R0, R3, R0, 0x18 ;  /* 0x0000000003000211 */ /* 0x000fe200078ec0ff */
[----:B------:R-:W-:Y:S06]  /*f750*/  @P0 BAR.SYNC.DEFER_BLOCKING 0x5, 0x200 ;  /* 0x0148000000000b1d */ /* 0x000fec0000010000 */
[----:B------:R0:W1:Y:S02]  /*f760*/  @P0 LDS.128 R16, [R0+0x132d0] ;  /* 0x0132d00000100984 */ /* 0x0000640000000c00 */
[----:B------:R-:W-:Y:S06]  /*f770*/  @P0 BAR.ARV 0x4, 0x200 ;  /* 0x0108000000000b1d */ /* 0x000fec0000002000 */
[----:B--2---:R-:W-:-:S04]  /*f780*/  LOP3.LUT R2, R2, 0xffffffef, RZ, 0xc0, !PT ;  /* 0xffffffef02027812 */ /* 0x004fc800078ec0ff */
[----:B------:R-:W-:-:S05]  /*f790*/  @P0 LOP3.LUT R2, R2, 0x10, RZ, 0xfc, !PT ;  /* 0x0000001002020812 */ /* 0x000fca00078efcff */
[----:B------:R0:W-:Y:S01]  /*f7a0*/  STL [R1+0x30], R2 ;  /* 0x0000300201007387 */ /* 0x0001e20000100800 */
[----:B-1----:R-:W-:Y:S05]  /*f7b0*/  @P0 BRA `(.L_x_520) ;  /* 0x0000000800040947 */ /* 0x002fea0003800000 */
[----:B0-----:R-:W0:Y:S01]  /*f7c0*/  S2R R2, SR_TID.X ;  /* 0x0000000000027919 */ /* 0x001e220000002100 */
[----:B------:R-:W-:Y:S01]  /*f7d0*/  ULDC UR4, c[0x0][0xc3c] ;  /* 0x00030f0000047ab9 */ /* 0x000fe20000000800 */
[----:B------:R-:W-:Y:S01]  /*f7e0*/  IMAD.MOV.U32 R0, RZ, RZ, RZ ;  /* 0x000000ffff007224 */ /* 0x000fe200078e00ff */
[----:B------:R-:W1:Y:S01]  /*f7f0*/  S2UR UR6, SR_CTAID.X ;  /* 0x00000000000679c3 */ /* 0x000e620000002500 */
[----:B------:R-:W-:Y:S01]  /*f800*/  ULDC UR5, c[0x0][0xc38] ;  /* 0x00030e0000057ab9 */ /* 0x000fe20000000800 */
        /* <DEDUP_REMOVED lines=27> */
[----:B------:R-:W-:-:S05]  /*f9c0*/  IMAD.IADD R7, R2, 0x1, R7 ;  /* 0x0000000102077824 */ /* 0x000fca00078e0207 */
[----:B------:R-:W0:Y:S02]  /*f9d0*/  SHFL.IDX PT, R4, R7, 0x1f, 0x1f ;  /* 0x03e01f0007047f89 */ /* 0x000e2400000e0000 */
[----:B0-----:R-:W-:-:S04]  /*f9e0*/  IMAD R4, R4, UR5, RZ ;  /* 0x0000000504047c24 */ /* 0x001fc8000f8e02ff */
[----:B------:R-:W-:Y:S01]  /*f9f0*/  IMAD.MOV.U32 R3, RZ, RZ, R4 ;  /* 0x000000ffff037224 */ /* 0x000fe200078e0004 */
[----:B-1----:R-:W-:-:S13]  /*fa00*/  ISETP.GT.AND P6, PT, R4, UR6, PT ;  /* 0x0000000604007c0c */ /* 0x002fda000bfc4270 */
[----:B------:R-:W-:Y:S05]  /*fa10*/  @P6 BRA `(.L_x_521) ;  /* 0x00000000009c6947 */ /* 0x000fea0003800000 */
[----:B------:R-:W0:Y:S01]  /*fa20*/  LDC R6, c[0x0][0xc3c] ;  /* 0x00030f00ff067b82 */ /* 0x000e220000000800 */
[----:B------:R-:W-:Y:S01]  /*fa30*/  IMAD.MOV.U32 R4, RZ, RZ, R3 ;  /* 0x000000ffff047224 */ /* 0x000fe200078e0003 */
[----:B------:R-:W-:Y:S01]  /*fa40*/  UMOV UR4, URZ ;  /* 0x0000003f00047c82 */ /* 0x000fe20008000000 */
[----:B------:R-:W-:Y:S01]  /*fa50*/  ULDC UR7, c[0x0][0xc3c] ;  /* 0x00030f0000077ab9 */ /* 0x000fe20000000800 */
[----:B------:R-:W-:-:S05]  /*fa60*/  ULDC UR5, c[0x0][0xc38] ;  /* 0x00030e0000057ab9 */ /* 0x000fca0000000800 */
.L_x_525:
[----:B------:R-:W-:Y:S01]  /*fa70*/  UIADD3 UR4, UR4, 0x1f, URZ ;  /* 0x0000001f04047890 */ /* 0x000fe2000fffe03f */
[----:B------:R-:W-:-:S05]  /*fa80*/  IMAD.U32 R19, RZ, RZ, UR7 ;  /* 0x00000007ff137e24 */ /* 0x000fca000f8e00ff */
[----:B0-----:R-:W-:-:S13]  /*fa90*/  ISETP.LE.AND P6, PT, R6, UR4, PT ;  /* 0x0000000406007c0c */ /* 0x001fda000bfc3270 */
[----:B------:R-:W-:Y:S05]  /*faa0*/  @P6 BRA `(.L_x_522) ;  /* 0x0000000400246947 */ /* 0x000fea0003800000 */
[----:B------:R-:W-:Y:S01]  /*fab0*/  VIADD R7, R5, UR4 ;  /* 0x0000000405077c36 */ /* 0x000fe20008000000 */
[----:B------:R-:W-:Y:S01]  /*fac0*/  BSSY B0, `(.L_x_523) ;  /* 0x0000007000007945 */ /* 0x000fe20003800000 */
[----:B------:R-:W-:-:S03]  /*fad0*/  IMAD.MOV.U32 R0, RZ, RZ, RZ ;  /* 0x000000ffff007224 */ /* 0x000fc600078e00ff */
[----:B------:R-:W-:-:S13]  /*fae0*/  ISETP.GE.OR P6, PT, R7, R6, !P0 ;  /* 0x000000060700720c */ /* 0x000fda00047c6670 */
[----:B------:R-:W-:Y:S05]  /*faf0*/  @P6 BRA `(.L_x_524) ;  /* 0x00000000000c6947 */ /* 0x000fea0003800000 */
[----:B------:R-:W0:Y:S02]  /*fb00*/  LDC.64 R2, c[0x0][0xc80] ;  /* 0x00032000ff027b82 */ /* 0x000e240000000a00 */
[----:B0-----:R-:W-:-:S05]  /*fb10*/  IMAD.WIDE R2, R7, 0x4, R2 ;  /* 0x0000000407027825 */ /* 0x001fca00078e0202 */
[----:B------:R0:W5:Y:S02]  /*fb20*/  LDG.E R0, desc[UR40][R2.64] ;  /* 0x0000002802007981 */ /* 0x000164000c1e1900 */
.L_x_524:
[----:B------:R-:W-:Y:S05]  /*fb30*/  BSYNC B0 ;  /* 0x0000000000007941 */ /* 0x000fea0003800000 */
.L_x_523:
[----:B0----5:R-:W0:Y:S02]  /*fb40*/  SHFL.UP PT, R2, R0, 0x1, RZ ;  /* 0x0420000000027989 */ /* 0x021e2400000e00ff */
[----:B0-----:R-:W-:-:S04]  /*fb50*/  SEL R3, R2, RZ, P1 ;  /* 0x000000ff02037207 */ /* 0x001fc80000800000 */
[----:B------:R-:W-:-:S05]  /*fb60*/  IADD3 R3, R0, R3, RZ ;  /* 0x0000000300037210 */ /* 0x000fca0007ffe0ff */
        /* <DEDUP_REMOVED lines=12> */
[----:B------:R-:W0:Y:S02]  /*fc30*/  SHFL.IDX PT, R3, R9, 0x1f, 0x1f ;  /* 0x03e01f0009037f89 */ /* 0x000e2400000e0000 */
[----:B0-----:R-:W-:-:S04]  /*fc40*/  IMAD R3, R3, UR5, RZ ;  /* 0x0000000503037c24 */ /* 0x001fc8000f8e02ff */
[----:B------:R-:W-:-:S05]  /*fc50*/  IMAD.IADD R4, R3, 0x1, R4 ;  /* 0x0000000103047824 */ /* 0x000fca00078e0204 */
[----:B------:R-:W-:-:S13]  /*fc60*/  ISETP.GT.AND P6, PT, R4, UR6, PT ;  /* 0x0000000604007c0c */ /* 0x000fda000bfc4270 */
[----:B------:R-:W-:Y:S05]  /*fc70*/  @!P6 BRA `(.L_x_525) ;  /* 0xfffffffc007ce947 */ /* 0x000fea000383ffff */
[----:B------:R-:W-:-:S07]  /*fc80*/  IMAD.MOV.U32 R7, RZ, RZ, R9 ;  /* 0x000000ffff077224 */ /* 0x000fce00078e0009 */
.L_x_521:
[----:B------:R-:W-:-:S04]  /*fc90*/  IMAD.IADD R9, R4, 0x1, -R3 ;  /* 0x0000000104097824 */ /* 0x000fc800078e0a03 */
[----:B------:R-:W-:-:S05]  /*fca0*/  IMAD R2, R7, UR5, R9 ;  /* 0x0000000507027c24 */ /* 0x000fca000f8e0209 */
[----:B------:R-:W-:-:S13]  /*fcb0*/  ISETP.GT.AND P0, PT, R2, UR6, PT ;  /* 0x0000000602007c0c */ /* 0x000fda000bf04270 */
[----:B------:R-:W-:-:S04]  /*fcc0*/  VOTE.ANY R6, PT, !P0 ;  /* 0x0000000000067806 */ /* 0x000fc800040e0100 */
[----:B------:R-:W0:Y:S01]  /*fcd0*/  POPC R19, R6 ;  /* 0x0000000600137309 */ /* 0x000e220000000000 */
[----:B------:R-:W-:Y:S01]  /*fce0*/  ISETP.NE.AND P0, PT, R6, RZ, PT ;  /* 0x000000ff0600720c */ /* 0x000fe20003f05270 */
[----:B0-----:R-:W0:Y:S02]  /*fcf0*/  SHFL.IDX PT, R0, R0, R19, 0x1f ;  /* 0x00001f1300007589 */ /* 0x001e2400000e0000 */
[----:B0-----:R-:W-:-:S04]  /*fd00*/  IABS R4, R0 ;  /* 0x0000000000047213 */ /* 0x001fc80000000000 */
[----:B------:R-:W0:Y:S08]  /*fd10*/  I2F.RP R8, R4 ;  /* 0x0000000400087306 */ /* 0x000e300000209400 */
[----:B0-----:R-:W0:Y:S02]  /*fd20*/  MUFU.RCP R8, R8 ;  /* 0x0000000800087308 */ /* 0x001e240000001000 */
[----:B0-----:R-:W-:-:S06]  /*fd30*/  IADD3 R2, R8, 0xffffffe, RZ ;  /* 0x0ffffffe08027810 */ /* 0x001fcc0007ffe0ff */
[----:B------:R0:W1:Y:S01]  /*fd40*/  F2I.FTZ.U32.TRUNC.NTZ R3, R2 ;  /* 0x0000000200037305 */ /* 0x000062000021f000 */
[----:B------:R-:W-:Y:S05]  /*fd50*/  @!P0 BRA `(.L_x_526) ;  /* 0x0000000000088947 */ /* 0x000fea0003800000 */
[----:B------:R-:W-:-:S06]  /*fd60*/  VIADD R16, R19, 0xffffffff ;  /* 0xffffffff13107836 */ /* 0x000fcc0000000000 */
[----:B------:R2:W3:Y:S02]  /*fd70*/  SHFL.IDX PT, R16, R7, R16, 0x1f ;  /* 0x00001f1007107589 */ /* 0x0004e400000e0000 */
.L_x_526:
[----:B---3--:R-:W-:Y:S01]  /*fd80*/  IMAD R16, R16, UR5, R9 ;  /* 0x0000000510107c24 */ /* 0x008fe2000f8e0209 */
[----:B0-----:R-:W-:Y:S01]  /*fd90*/  IABS R2, R0 ;  /* 0x0000000000027213 */ /* 0x001fe20000000000 */
[----:B-12---:R-:W-:Y:S02]  /*fda0*/  IMAD.MOV R7, RZ, RZ, -R3 ;  /* 0x000000ffff077224 */ /* 0x006fe400078e0a03 */
[----:B------:R-:W-:Y:S01]  /*fdb0*/  VIADD R19, R19, UR4 ;  /* 0x0000000413137c36 */ /* 0x000fe20008000000 */
[----:B------:R-:W-:Y:S01]  /*fdc0*/  IADD3 R9, -R16, UR6, RZ ;  /* 0x0000000610097c10 */ /* 0x000fe2000fffe1ff */
[----:B------:R-:W-:Y:S02]  /*fdd0*/  IMAD.MOV R8, RZ, RZ, -R2 ;  /* 0x000000ffff087224 */ /* 0x000fe400078e0a02 */
[----:B------:R-:W-:Y:S01]  /*fde0*/  IMAD R7, R7, R4, RZ ;  /* 0x0000000407077224 */ /* 0x000fe200078e02ff */
[----:B------:R-:W-:Y:S01]  /*fdf0*/  IABS R6, R9 ;  /* 0x0000000900067213 */ /* 0x000fe20000000000 */
[----:B------:R-:W-:-:S04]  /*fe00*/  IMAD.MOV.U32 R2, RZ, RZ, RZ ;  /* 0x000000ffff027224 */ /* 0x000fc800078e00ff */
[----:B------:R-:W-:-:S04]  /*fe10*/  IMAD.HI.U32 R2, R3, R7, R2 ;  /* 0x0000000703027227 */ /* 0x000fc800078e0002 */
[----:B------:R-:W-:Y:S02]  /*fe20*/  IMAD.MOV.U32 R3, RZ, RZ, R6 ;  /* 0x000000ffff037224 */ /* 0x000fe400078e0006 */
[----:B------:R-:W-:Y:S02]  /*fe30*/  IMAD.MOV.U32 R6, RZ, RZ, R8 ;  /* 0x000000ffff067224 */ /* 0x000fe400078e0008 */
[----:B------:R-:W-:-:S04]  /*fe40*/  IMAD.HI.U32 R2, R2, R3, RZ ;  /* 0x0000000302027227 */ /* 0x000fc800078e00ff */
[----:B------:R-:W-:-:S05]  /*fe50*/  IMAD R3, R2, R6, R3 ;  /* 0x0000000602037224 */ /* 0x000fca00078e0203 */
[----:B------:R-:W-:-:S13]  /*fe60*/  ISETP.GT.U32.AND P1, PT, R4, R3, PT ;  /* 0x000000030400720c */ /* 0x000fda0003f24070 */
[----:B------:R-:W-:Y:S01]  /*fe70*/  @!P1 IMAD.IADD R3, R3, 0x1, -R4 ;  /* 0x0000000103039824 */ /* 0x000fe200078e0a04 */
[----:B------:R-:W-:Y:S02]  /*fe80*/  @!P1 IADD3 R2, R2, 0x1, RZ ;  /* 0x0000000102029810 */ /* 0x000fe40007ffe0ff */
        /* <DEDUP_REMOVED lines=11> */
.L_x_522:
[----:B------:R-:W-:Y:S01]  /*ff40*/  IMAD.MOV.U32 R17, RZ, RZ, RZ ;  /* 0x000000ffff117224 */ /* 0x000fe200078e00ff */
[----:B------:R-:W-:Y:S01]  /*ff50*/  MOV R18, RZ ;  /* 0x000000ff00127202 */ /* 0x000fe20000000f00 */
[----:B------:R-:W-:-:S07]  /*ff60*/  IMAD.U32 R16, RZ, RZ, UR6 ;  /* 0x00000006ff107e24 */ /* 0x000fce000f8e00ff */
.L_x_527:
[----:B------:R-:W-:-:S13]  /*ff70*/  ISETP.NE.AND P0, PT, R5, RZ, PT ;  /* 0x000000ff0500720c */ /* 0x000fda0003f05270 */
[----:B------:R-:W0:Y:S01]  /*ff80*/  @!P0 S2R R3, SR_CgaCtaId ;  /* 0x0000000000038919 */ /* 0x000e220000008800 */
[----:B------:R-:W-:-:S04]  /*ff90*/  @!P0 MOV R0, 0x400 ;  /* 0x0000040000008802 */ /* 0x000fc80000000f00 */
[----:B0-----:R-:W-:-:S05]  /*ffa0*/  @!P0 LEA R0, R3, R0, 0x18 ;  /* 0x0000000003008211 */ /* 0x001fca00078ec0ff */
[----:B------:R1:W-:Y:S01]  /*ffb0*/  @!P0 STS.128 [R0+0x132d0], R16 ;  /* 0x0132d01000008388 */ /* 0x0003e20000000c00 */
[----:B------:R-:W-:Y:S06]  /*ffc0*/  BAR.ARV 0x5, 0x200 ;  /* 0x0148000000007b1d */ /* 0x000fec0000002000 */
.L_x_520:
[----:B01----:R-:W-:Y:S01]  /*ffd0*/  IMAD.MOV.U32 R0, RZ, RZ, 0x1 ;  /* 0x00000001ff007424 */ /* 0x003fe200078e00ff */
[----:B------:R-:W-:Y:S01]  /*ffe0*/  ULDC UR4, c[0x0][0xc3c] ;  /* 0x00030f0000047ab9 */ /* 0x000fe20000000800 */
[----:B------:R-:W-:Y:S01]  /*fff0*/  IMAD.MOV.U32 R29, RZ, RZ, RZ ;  /* 0x000000ffff1d7224 */ /* 0x000fe200078e00ff */
[----:B------:R-:W-:Y:S02]  /*10000*/  ISETP.GE.AND P0, PT, R19, UR4, PT ;  /* 0x0000000413007c0c */ /* 0x000fe4000bf06270 */
[----:B------:R0:W-:Y:S04]  /*10010*/  STL [R1+0xc], R0 ;  /* 0x00000c0001007387 */ /* 0x0001e80000100800 */
[----:B------:R0:W-:Y:S07]  /*10020*/  STL [R1+0x68], RZ ;  /* 0x000068ff01007387 */ /* 0x0001ee0000100800 */
[----:B------:R-:W-:Y:S05]  /*10030*/  @P0 BRA `(.L_x_528) ;  /* 0x0000006000b40947 */ /* 0x000fea0003800000 */
[----:B------:R-:W2:Y:S01]  /*10040*/  LDL R11, [R1+0x34] ;  /* 0x00003400010b7983 */ /* 0x000ea20000100800 */
[----:B------:R-:W1:Y:S01]  /*10050*/  S2R R10, SR_TID.X ;  /* 0x00000000000a7919 */ /* 0x000e620000002100 */
[----:B------:R-:W3:Y:S01]  /*10060*/  S2UR UR4, SR_CgaCtaId ;  /* 0x00000000000479c3 */ /* 0x000ee20000008800 */
[C---:B-1----:R-:W-:Y:S01]  /*10070*/  IMAD.SHL.U32 R3, R10.reuse, 0x40, RZ ;  /* 0x000000400a037824 */ /* 0x042fe200078e00ff */
[----:B------:R-:W-:Y:S01]  /*10080*/  SHF.R.U32.HI R5, RZ, 0x1, R10 ;  /* 0x00000001ff057819 */ /* 0x000fe2000001160a */
[C---:B0-----:R-:W-:Y:S01]  /*10090*/  IMAD.SHL.U32 R0, R10.reuse, 0x10, RZ ;  /* 0x000000100a007824 */ /* 0x041fe200078e00ff */
[C---:B------:R-:W-:Y:S02]  /*100a0*/  LOP3.LUT R12, R10.reuse, 0x7f, RZ, 0xc0, !PT ;  /* 0x0000007f0a0c7812 */ /* 0x040fe400078ec0ff */
[----:B------:R-:W-:Y:S01]  /*100b0*/  LOP3.LUT R2, R3, 0x180, RZ, 0xc0, !PT ;  /* 0x0000018003027812 */ /* 0x000fe200078ec0ff */
[----:B------:R-:W-:Y:S01]  /*100c0*/  IMAD.SHL.U32 R9, R10, 0x2, RZ ;  /* 0x000000020a097824 */ /* 0x000fe200078e00ff */
[----:B------:R-:W-:Y:S01]  /*100d0*/  LOP3.LUT R6, R0, 0x1b0, RZ, 0xc0, !PT ;  /* 0x000001b000067812 */ /* 0x000fe200078ec0ff */
[----:B------:R-:W-:Y:S01]  /*100e0*/  IMAD.SHL.U32 R7, R12, 0x10, RZ ;  /* 0x000000100c077824 */ /* 0x000fe200078e00ff */
[----:B------:R-:W-:Y:S01]  /*100f0*/  LOP3.LUT R5, R2, 0x30, R5, 0xf8, !PT ;  /* 0x0000003002057812 */ /* 0x000fe200078ef805 */
[C---:B------:R-:W-:Y:S01]  /*10100*/  IMAD.SHL.U32 R2, R10.reuse, 0x20, RZ ;  /* 0x000000200a027824 */ /* 0x040fe200078e00ff */
[----:B------:R-:W-:-:S02]  /*10110*/  SHF.L.U32 R4, R10, 0x3, RZ ;  /* 0x000000030a047819 */ /* 0x000fc400000006ff */
[----:B------:R-:W-:Y:S02]  /*10120*/  LOP3.LUT R8, R6, 0x30, R9, 0x78, !PT ;  /* 0x0000003006087812 */ /* 0x000fe400078e7809 */
[----:B------:R-:W-:Y:S02]  /*10130*/  LOP3.LUT R6, R2, 0x80, RZ, 0xc0, !PT ;  /* 0x0000008002067812 */ /* 0x000fe400078ec0ff */
[----:B------:R-:W-:Y:S01]  /*10140*/  LOP3.LUT R7, R7, 0x600, RZ, 0xc0, !PT ;  /* 0x0000060007077812 */ /* 0x000fe200078ec0ff */
[----:B------:R-:W-:Y:S01]  /*10150*/  IMAD.SHL.U32 R9, R10, 0x4, RZ ;  /* 0x000000040a097824 */ /* 0x000fe200078e00ff */
[----:B------:R-:W-:Y:S02]  /*10160*/  LOP3.LUT R4, R5, 0x30, R4, 0x78, !PT ;  /* 0x0000003005047812 */ /* 0x000fe400078e7804 */
[----:B------:R-:W-:Y:S02]  /*10170*/  LOP3.LUT R6, R6, 0x10, R10, 0xf8, !PT ;  /* 0x0000001006067812 */ /* 0x000fe400078ef80a */
[----:B------:R-:W-:-:S02]  /*10180*/  LOP3.LUT R5, R7, 0x60, R2, 0xf8, !PT ;  /* 0x0000006007057812 */ /* 0x000fc400078ef802 */
[----:B------:R-:W-:Y:S02]  /*10190*/  LOP3.LUT R7, R7, 0x40, R0, 0xf8, !PT ;  /* 0x0000004007077812 */ /* 0x000fe400078ef800 */
[----:B------:R-:W-:Y:S02]  /*101a0*/  LOP3.LUT R6, R6, 0x10, R9, 0x78, !PT ;  /* 0x0000001006067812 */ /* 0x000fe400078e7809 */
[----:B------:R-:W-:Y:S02]  /*101b0*/  LOP3.LUT R5, R5, 0x100, R2, 0xf8, !PT ;  /* 0x0000010005057812 */ /* 0x000fe400078ef802 */
[----:B------:R-:W-:Y:S02]  /*101c0*/  LOP3.LUT R3, R4, 0x640, R3, 0xf8, !PT ;  /* 0x0000064004037812 */ /* 0x000fe400078ef803 */
[----:B------:R-:W-:Y:S02]  /*101d0*/  LOP3.LUT R10, R7, R8, RZ, 0xfc, !PT ;  /* 0x00000008070a7212 */ /* 0x000fe400078efcff */
[----:B------:R-:W-:Y:S01]  /*101e0*/  LOP3.LUT R0, R5, R6, RZ, 0xfc, !PT ;  /* 0x0000000605007212 */ /* 0x000fe200078efcff */
[----:B------:R3:W-:Y:S01]  /*101f0*/  STL [R1+0x38], R3 ;  /* 0x0000380301007387 */ /* 0x0007e20000100800 */
[----:B------:R-:W-:-:S03]  /*10200*/  MOV R22, 0x400 ;  /* 0x0000040000167802 */ /* 0x000fc60000000f00 */
[----:B------:R-:W-:Y:S04]  /*10210*/  STL [R1+0x28], R10 ;  /* 0x0000280a01007387 */ /* 0x000fe80000100800 */
[----:B------:R2:W-:Y:S01]  /*10220*/  STL [R1+0x2c], R0 ;  /* 0x00002c0001007387 */ /* 0x0005e20000100800 */
[----:B---3--:R-:W-:-:S05]  /*10230*/  IMAD.U32 R3, RZ, RZ, UR4 ;  /* 0x00000004ff037e24 */ /* 0x008fca000f8e00ff */
[----:B------:R0:W-:Y:S01]  /*10240*/  STL [R1+0x24], R3 ;  /* 0x0000240301007387 */ /* 0x0001e20000100800 */
[----:B------:R-:W-:Y:S02]  /*10250*/  LEA R22, R3, R22, 0x18 ;  /* 0x0000001603167211 */ /* 0x000fe400078ec0ff */
[----:B------:R-:W-:Y:S01]  /*10260*/  SHF.R.U32.HI R4, RZ, 0x2, R12 ;  /* 0x00000002ff047819 */ /* 0x000fe2000001160c */
[----:B------:R-:W-:Y:S03]  /*10270*/  BSSY B7, `(.L_x_528) ;  /* 0x0000609000077945 */ /* 0x000fe60003800000 */
[----:B------:R-:W-:Y:S01]  /*10280*/  LOP3.LUT R2, R4, 0x60, R2, 0xf8, !PT ;  /* 0x0000006004027812 */ /* 0x000fe200078ef802 */
[----:B------:R-:W-:-:S03]  /*10290*/  IMAD.MOV.U32 R29, RZ, RZ, RZ ;  /* 0x000000ffff1d7224 */ /* 0x000fc600078e00ff */
[----:B------:R-:W-:Y:S01]  /*102a0*/  LOP3.LUT R2, R2, 0x80, RZ, 0xfc, !PT ;  /* 0x0000008002027812 */ /* 0x000fe200078efcff */
[----:B------:R-:W-:Y:S01]  /*102b0*/  ULDC.64 UR38, c[0x0][0x198] ;  /* 0x0000660000267ab9 */ /* 0x000fe20000000a00 */
[----:B------:R-:W-:Y:S01]  /*102c0*/  ULDC UR36, c[0x0][0xc] ;  /* 0x0000030000247ab9 */ /* 0x000fe20000000800 */
[C---:B--2---:R-:W-:Y:S02]  /*102d0*/  LOP3.LUT R0, R11.reuse, 0x2, RZ, 0xfc, !PT ;  /* 0x000000020b007812 */ /* 0x044fe400078efcff */
[----:B0-----:R-:W-:-:S03]  /*102e0*/  LOP3.LUT R3, R11, 0x1, RZ, 0xfc, !PT ;  /* 0x000000010b037812 */ /* 0x001fc600078efcff */
[----:B------:R0:W-:Y:S04]  /*102f0*/  STL [R1+0x74], R0 ;  /* 0x0000740001007387 */ /* 0x0001e80000100800 */
[----:B------:R1:W-:Y:S01]  /*10300*/  STL [R1+0x58], R3 ;  /* 0x0000580301007387 */ /* 0x0003e20000100800 */
[----:B0-----:R-:W-:-:S03]  /*10310*/  IMAD.MOV.U32 R0, RZ, RZ, 0x1 ;  /* 0x00000001ff007424 */ /* 0x001fc600078e00ff */
[----:B------:R-:W-:Y:S01]  /*10320*/  STL [R1+0x68], RZ ;  /* 0x000068ff01007387 */ /* 0x000fe20000100800 */
[----:B-1----:R-:W-:-:S03]  /*10330*/  IMAD.MOV.U32 R3, RZ, RZ, 0x1 ;  /* 0x00000001ff037424 */ /* 0x002fc600078e00ff */
[----:B------:R0:W-:Y:S04]  /*10340*/  STL [R1+0x10], R0 ;  /* 0x0000100001007387 */ /* 0x0001e80000100800 */
[----:B------:R1:W-:Y:S01]  /*10350*/  STL [R1+0x4], RZ ;  /* 0x000004ff01007387 */ /* 0x0003e20000100800 */
[----:B0-----:R-:W-:-:S03]  /*10360*/  IMAD.IADD R0, R22, 0x1, R10 ;  /* 0x0000000116007824 */ /* 0x001fc600078e020a */
[----:B------:R1:W-:Y:S04]  /*10370*/  STL [R1+0xc], R3 ;  /* 0x00000c0301007387 */ /* 0x0003e80000100800 */
[----:B------:R1:W-:Y:S02]  /*10380*/  STL [R1+0x64], R0 ;  /* 0x0000640001007387 */ /* 0x0003e40000100800 */
.L_x_638:
[----:B01-3--:R-:W0:Y:S02]  /*10390*/  LDC.64 R2, c[0x0][0xc88] ;  /* 0x00032200ff027b82 */ /* 0x00be240000000a00 */
[----:B0-----:R-:W-:-:S05]  /*103a0*/  IMAD.WIDE R2, R19, 0x4, R2 ;  /* 0x0000000413027825 */ /* 0x001fca00078e0202 */
[----:B-----5:R-:W2:Y:S01]  /*103b0*/  LDG.E R23, desc[UR40][R2.64] ;  /* 0x0000002802177981 */ /* 0x020ea2000c1e1900 */
[----:B------:R-:W-:Y:S05]  /*103c0*/  YIELD ;  /* 0x0000000000007946 */ /* 0x000fea0003800000 */
[----:B------:R-:W-:Y:S01]  /*103d0*/  ULDC.64 UR4, c[0x0][0xa28] ;  /* 0x00028a0000047ab9 */ /* 0x000fe20000000a00 */
[----:B------:R-:W-:Y:S01]  /*103e0*/  IMAD.MOV.U32 R10, RZ, RZ, RZ ;  /* 0x000000ffff0a7224 */ /* 0x000fe200078e00ff */
[----:B------:R-:W-:Y:S01]  /*103f0*/  ISETP.NE.U32.AND P0, PT, RZ, UR4, PT ;  /* 0x00000004ff007c0c */ /* 0x000fe2000bf05070 */
[----:B------:R-:W-:Y:S01]  /*10400*/  ULDC.64 UR8, c[0x0][0xa18] ;  /* 0x0002860000087ab9 */ /* 0x000fe20000000a00 */
[----:B------:R-:W-:-:S02]  /*10410*/  ULDC.64 UR6, c[0x0][0xa10] ;  /* 0x0002840000067ab9 */ /* 0x000fc40000000a00 */
[----:B------:R-:W-:Y:S02]  /*10420*/  ISETP.NE.AND.EX P0, PT, RZ, UR5, PT, P0 ;  /* 0x00000005ff007c0c */ /* 0x000fe4000bf05300 */
[----:B--2---:R-:W-:-:S11]  /*10430*/  SHF.R.S32.HI R0, RZ, 0x1f, R23 ;  /* 0x0000001fff007819 */ /* 0x004fd60000011417 */
[C---:B------:R-:W-:Y:S02]  /*10440*/  @P0 LEA R2, P1, R23.reuse, UR4, 0x2 ;  /* 0x0000000417020c11 */ /* 0x040fe4000f8210ff */
[C---:B------:R-:W-:Y:S01]  /*10450*/  SHF.L.U32 R25, R23.reuse, 0x2, RZ ;  /* 0x0000000217197819 */ /* 0x040fe200000006ff */
[----:B------:R0:W-:Y:S01]  /*10460*/  STL [R1+0x5c], R0 ;  /* 0x00005c0001007387 */ /* 0x0001e20000100800 */
[----:B------:R-:W-:Y:S01]  /*10470*/  @P0 LEA.HI.X R3, R23, UR5, R0, 0x2, P1 ;  /* 0x0000000517030c11 */ /* 0x000fe200088f1400 */
[----:B------:R-:W-:-:S04]  /*10480*/  ULDC.64 UR4, c[0x0][0xa00] ;  /* 0x0002800000047ab9 */ /* 0x000fc80000000a00 */
[----:B------:R1:W2:Y:S01]  /*10490*/  @P0 LDG.E R10, desc[UR40][R2.64] ;  /* 0x00000028020a0981 */ /* 0x0002a2000c1e1900 */
[----:B------:R-:W-:Y:S02]  /*104a0*/  ISETP.NE.U32.AND P0, PT, RZ, UR4, PT ;  /* 0x00000004ff007c0c */ /* 0x000fe4000bf05070 */
[----:B------:R-:W-:Y:S01]  /*104b0*/  SHF.L.U64.HI R26, R23, 0x2, R0 ;  /* 0x00000002171a7819 */ /* 0x000fe20000010200 */
[----:B0-----:R-:W-:Y:S01]  /*104c0*/  IMAD.MOV.U32 R0, RZ, RZ, RZ ;  /* 0x000000ffff007224 */ /* 0x001fe200078e00ff */
[----:B------:R-:W-:Y:S02]  /*104d0*/  ISETP.NE.AND.EX P0, PT, RZ, UR5, PT, P0 ;  /* 0x00000005ff007c0c */ /* 0x000fe4000bf05300 */
[----:B------:R-:W-:Y:S02]  /*104e0*/  IADD3 R4, P3, R25, UR4, RZ ;  /* 0x0000000419047c10 */ /* 0x000fe4000ff7e0ff */
[----:B------:R-:W-:Y:S01]  /*104f0*/  ISETP.NE.U32.AND P2, PT, RZ, UR8, PT ;  /* 0x00000008ff007c0c */ /* 0x000fe2000bf45070 */
[----:B-1----:R-:W-:Y:S01]  /*10500*/  IMAD.MOV.U32 R3, RZ, RZ, RZ ;  /* 0x000000ffff037224 */ /* 0x002fe200078e00ff */
[----:B------:R-:W-:-:S02]  /*10510*/  IADD3.X R5, R26, UR5, RZ, P3, !PT ;  /* 0x000000051a057c10 */ /* 0x000fc40009ffe4ff */
[----:B------:R-:W-:Y:S02]  /*10520*/  ISETP.NE.AND.EX P2, PT, RZ, UR9, PT, P2 ;  /* 0x00000009ff007c0c */ /* 0x000fe4000bf45320 */
[----:B------:R-:W-:Y:S02]  /*10530*/  ISETP.NE.U32.AND P1, PT, RZ, UR6, PT ;  /* 0x00000006ff007c0c */ /* 0x000fe4000bf25070 */
[----:B------:R-:W-:Y:S01]  /*10540*/  IADD3 R6, P4, R25, UR6, RZ ;  /* 0x0000000619067c10 */ /* 0x000fe2000ff9e0ff */
[----:B------:R-:W3:Y:S01]  /*10550*/  @P0 LDG.E R0, desc[UR40][R4.64] ;  /* 0x0000002804000981 */ /* 0x000ee2000c1e1900 */
[----:B------:R-:W-:Y:S01]  /*10560*/  ULDC UR4, c[0x0][0x288] ;  /* 0x0000a20000047ab9 */ /* 0x000fe20000000800 */
[----:B------:R-:W-:Y:S02]  /*10570*/  ISETP.NE.AND.EX P1, PT, RZ, UR7, PT, P1 ;  /* 0x00000007ff007c0c */ /* 0x000fe4000bf25310 */
[----:B------:R-:W-:-:S04]  /*10580*/  IADD3.X R7, R26, UR7, RZ, P4, !PT ;  /* 0x000000071a077c10 */ /* 0x000fc8000a7fe4ff */
[----:B------:R-:W-:-:S04]  /*10590*/  @P2 IADD3 R8, P3, R25, UR8, RZ ;  /* 0x0000000819082c10 */ /* 0x000fc8000ff7e0ff */
[----:B------:R-:W-:-:S03]  /*105a0*/  @P2 IADD3.X R9, R26, UR9, RZ, P3, !PT ;  /* 0x000000091a092c10 */ /* 0x000fc60009ffe4ff */
[----:B------:R0:W5:Y:S04]  /*105b0*/  @P1 LDG.E R3, desc[UR40][R6.64] ;  /* 0x0000002806031981 */ /* 0x000168000c1e1900 */
[----:B---3--:R1:W-:Y:S02]  /*105c0*/  STL [R1], R0 ;  /* 0x0000000001007387 */ /* 0x0083e40000100800 */
[----:B-1----:R-:W-:Y:S01]  /*105d0*/  IMAD.U32 R0, RZ, RZ, UR4 ;  /* 0x00000004ff007e24 */ /* 0x002fe2000f8e00ff */
[----:B------:R-:W-:-:S05]  /*105e0*/  ULDC.64 UR4, c[0x0][0x418] ;  /* 0x0001060000047ab9 */ /* 0x000fca0000000a00 */
[----:B------:R-:W3:Y:S01]  /*105f0*/  @P2 LDG.E R0, desc[UR40][R8.64] ;  /* 0x0000002808002981 */ /* 0x000ee2000c1e1900 */
[----:B------:R-:W-:-:S03]  /*10600*/  UISETP.NE.U32.AND UP0, UPT, UR4, URZ, UPT ;  /* 0x0000003f0400728c */ /* 0x000fc6000bf05070 */
[----:B------:R-:W-:Y:S01]  /*10610*/  ULDC UR4, c[0x0][0x424] ;  /* 0x0001090000047ab9 */ /* 0x000fe20000000800 */
[----:B------:R-:W-:-:S03]  /*10620*/  UISETP.NE.AND.EX UP0, UPT, UR5, URZ, UPT, UP0 ;  /* 0x0000003f0500728c */ /* 0x000fc6000bf05300 */
[----:B------:R-:W-:Y:S01]  /*10630*/  ULDC UR5, c[0x0][0x2f0] ;  /* 0x0000bc0000057ab9 */ /* 0x000fe20000000800 */
[----:B------:R-:W-:-:S04]  /*10640*/  USEL UR4, UR4, 0x1, UP0 ;  /* 0x0000000104047887 */ /* 0x000fc80008000000 */
[----:B------:R-:W-:-:S03]  /*10650*/  UIMAD UR4, UR4, UR5, URZ ;  /* 0x00000005040472a4 */ /* 0x000fc6000f8e023f */
[----:B------:R-:W-:-:S03]  /*10660*/  ULDC UR5, c[0x0][0x348] ;  /* 0x0000d20000057ab9 */ /* 0x000fc60000000800 */
[----:B------:R-:W-:Y:S01]  /*10670*/  IMAD.U32 R2, RZ, RZ, UR4 ;  /* 0x00000004ff027e24 */ /* 0x000fe2000f8e00ff */
[----:B---3--:R1:W-:Y:S04]  /*10680*/  STL [R1+0x60], R0 ;  /* 0x0000600001007387 */ /* 0x0083e80000100800 */
[----:B--2---:R0:W-:Y:S01]  /*10690*/  STL [R1+0x1c], R10 ;  /* 0x00001c0a01007387 */ /* 0x0041e20000100800 */
[----:B-1----:R-:W-:Y:S01]  /*106a0*/  IMAD.U32 R0, RZ, RZ, UR5 ;  /* 0x00000005ff007e24 */ /* 0x002fe2000f8e00ff */
[----:B------:R-:W-:Y:S06]  /*106b0*/  @P2 BRA `(.L_x_529) ;  /* 0x0000000000142947 */ /* 0x000fec0003800000 */
[----:B------:R-:W-:Y:S05]  /*106c0*/  @!P0 BRA `(.L_x_529) ;  /* 0x0000000000108947 */ /* 0x000fea0003800000 */
[----:B------:R-:W2:Y:S04]  /*106d0*/  LDG.E R8, desc[UR40][R4.64] ;  /* 0x0000002804087981 */ /* 0x000ea8000c1e1900 */
[----:B------:R-:W2:Y:S02]  /*106e0*/  LDG.E R4, desc[UR40][R4.64+0x4] ;  /* 0x0000042804047981 */ /* 0x000ea4000c1e1900 */
[----:B--2---:R-:W-:-:S05]  /*106f0*/  IMAD.IADD R4, R4, 0x1, -R8 ;  /* 0x0000000104047824 */ /* 0x004fca00078e0a08 */
[----:B------:R1:W-:Y:S02]  /*10700*/  STL [R1+0x60], R4 ;  /* 0x0000600401007387 */ /* 0x0003e40000100800 */
.L_x_529:
[----:B------:R-:W-:Y:S01]  /*10710*/  IMAD.MOV.U32 R8, RZ, RZ, R23 ;  /* 0x000000ffff087224 */ /* 0x000fe200078e0017 */
[----:B------:R-:W-:Y:S02]  /*10720*/  ULDC.64 UR4, c[0x0][0xa20] ;  /* 0x0002880000047ab9 */ /* 0x000fe40000000a00 */
[----:B------:R-:W-:Y:S02]  /*10730*/  ISETP.NE.U32.AND P0, PT, RZ, UR4, PT ;  /* 0x00000004ff007c0c */ /* 0x000fe4000bf05070 */
[----:B------:R2:W-:Y:S02]  /*10740*/  STL [R1+0x8], R8 ;  /* 0x0000080801007387 */ /* 0x0005e40000100800 */
[----:B------:R-:W-:-:S13]  /*10750*/  ISETP.NE.AND.EX P0, PT, RZ, UR5, PT, P0 ;  /* 0x00000005ff007c0c */ /* 0x000fda000bf05300 */
[----:B--2---:R-:W-:Y:S05]  /*10760*/  @!P0 BRA `(.L_x_530) ;  /* 0x0000000000108947 */ /* 0x004fea0003800000 */
[----:B-1----:R-:W-:-:S04]  /*10770*/  IADD3 R4, P0, R25, UR4, RZ ;  /* 0x0000000419047c10 */ /* 0x002fc8000ff1e0ff */
[----:B------:R-:W-:-:S05]  /*10780*/  IADD3.X R5, R26, UR5, RZ, P0, !PT ;  /* 0x000000051a057c10 */ /* 0x000fca00087fe4ff */
[----:B------:R2:W5:Y:S01]  /*10790*/  LDG.E R2, desc[UR40][R4.64] ;  /* 0x0000002804027981 */ /* 0x000562000c1e1900 */
[----:B------:R-:W-:Y:S05]  /*107a0*/  BRA `(.L_x_531) ;  /* 0x0000000000247947 */ /* 0x000fea0003800000 */
.L_x_530:
[----:B------:R-:W-:Y:S02]  /*107b0*/  ULDC.64 UR4, c[0x0][0xa08] ;  /* 0x0002820000047ab9 */ /* 0x000fe40000000a00 */
[----:B------:R-:W-:-:S04]  /*107c0*/  ISETP.NE.U32.AND P0, PT, RZ, UR4, PT ;  /* 0x00000004ff007c0c */ /* 0x000fc8000bf05070 */
[----:B------:R-:W-:-:S13]  /*107d0*/  ISETP.NE.AND.EX P0, PT, RZ, UR5, PT, P0 ;  /* 0x00000005ff007c0c */ /* 0x000fda000bf05300 */
[----:B------:R-:W-:Y:S05]  /*107e0*/  @!P0 BRA `(.L_x_531) ;  /* 0x0000000000148947 */ /* 0x000fea0003800000 */
[----:B-1----:R-:W1:Y:S02]  /*107f0*/  LDC.64 R4, c[0x0][0xa08] ;  /* 0x00028200ff047b82 */ /* 0x002e640000000a00 */
[----:B-1----:R-:W-:-:S05]  /*10800*/  IMAD.WIDE R4, R8, 0x4, R4 ;  /* 0x0000000408047825 */ /* 0x002fca00078e0204 */
[----:B------:R-:W2:Y:S04]  /*10810*/  LDG.E R2, desc[UR40][R4.64] ;  /* 0x0000002804027981 */ /* 0x000ea8000c1e1900 */
[----:B------:R-:W2:Y:S02]  /*10820*/  LDG.E R4, desc[UR40][R4.64+0x4] ;  /* 0x0000042804047981 */ /* 0x000ea4000c1e1900 */
[----:B--2---:R-:W-:-:S07]  /*10830*/  IADD3 R2, -R2, R4, RZ ;  /* 0x0000000402027210 */ /* 0x004fce0007ffe1ff */
.L_x_531:
[----:B-12---:R-:W2:Y:S04]  /*10840*/  @P1 LDG.E R4, desc[UR40][R6.64] ;  /* 0x0000002806041981 */ /* 0x006ea8000c1e1900 */
[----:B0-----:R-:W2:Y:S01]  /*10850*/  @P1 LDG.E R6, desc[UR40][R6.64+0x4] ;  /* 0x0000042806061981 */ /* 0x001ea2000c1e1900 */
[----:B------:R-:W-:Y:S01]  /*10860*/  BSSY B0, `(.L_x_532) ;  /* 0x00000ea000007945 */ /* 0x000fe20003800000 */
[----:B--2---:R-:W-:Y:S02]  /*10870*/  @P1 IMAD.IADD R0, R6, 0x1, -R4 ;  /* 0x0000000106001824 */ /* 0x004fe400078e0a04 */
[----:B-----5:R-:W-:-:S04]  /*10880*/  IMAD.IADD R4, R2, 0x1, -R10 ;  /* 0x0000000102047824 */ /* 0x020fc800078e0a0a */
[----:B------:R-:W-:-:S04]  /*10890*/  IMAD.IADD R24, R4, 0x1, R0 ;  /* 0x0000000104187824 */ /* 0x000fc800078e0200 */
[----:B------:R-:W-:-:S04]  /*108a0*/  VIADD R2, R24, 0x9f ;  /* 0x0000009f18027836 */ /* 0x000fc80000000000 */
[----:B------:R-:W-:-:S05]  /*108b0*/  IMAD.HI R2, R2, 0x66666667, RZ ;  /* 0x6666666702027827 */ /* 0x000fca00078e02ff */
[----:B------:R-:W-:-:S04]  /*108c0*/  SHF.R.U32.HI R5, RZ, 0x1f, R2 ;  /* 0x0000001fff057819 */ /* 0x000fc80000011602 */
[----:B------:R-:W-:-:S05]  /*108d0*/  LEA.HI.SX32 R6, R2, R5, 0x1a ;  /* 0x0000000502067211 */ /* 0x000fca00078fd2ff */
[--C-:B------:R-:W-:Y:S01]  /*108e0*/  IMAD R2, R6, 0xa0, -R4.reuse ;  /* 0x000000a006027824 */ /* 0x100fe200078e0a04 */
[----:B------:R0:W-:Y:S01]  /*108f0*/  STL [R1+0x54], R6 ;  /* 0x0000540601007387 */ /* 0x0001e20000100800 */
[----:B------:R-:W-:-:S03]  /*10900*/  IMAD.MOV R4, RZ, RZ, -R4 ;  /* 0x000000ffff047224 */ /* 0x000fc600078e0a04 */
[----:B------:R-:W-:Y:S02]  /*10910*/  VIMNMX R0, R2, R0, PT ;  /* 0x0000000002007248 */ /* 0x000fe40003fe0100 */
[----:B------:R-:W-:-:S04]  /*10920*/  VIMNMX R4, RZ, R4, !PT ;  /* 0x00000004ff047248 */ /* 0x000fc80007fe0100 */
[----:B------:R-:W-:Y:S01]  /*10930*/  ISETP.GT.AND P0, PT, R0, R4, PT ;  /* 0x000000040000720c */ /* 0x000fe20003f04270 */
[----:B------:R-:W-:-:S05]  /*10940*/  IMAD.WIDE.U32 R4, R4, -0x33333333, RZ ;  /* 0xcccccccd04047825 */ /* 0x000fca00078e00ff */
[----:B------:R-:W-:-:S05]  /*10950*/  SHF.R.U32.HI R2, RZ, 0x7, R5 ;  /* 0x00000007ff027819 */ /* 0x000fca0000011605 */
[----:B------:R-:W-:Y:S02]  /*10960*/  IMAD.MOV.U32 R4, RZ, RZ, R2 ;  /* 0x000000ffff047224 */ /* 0x000fe400078e0002 */
[----:B------:R-:W-:-:S04]  /*10970*/  @P0 VIADD R0, R0, 0x9f ;  /* 0x0000009f00000836 */ /* 0x000fc80000000000 */
[----:B------:R-:W-:-:S05]  /*10980*/  @P0 IMAD.HI R0, R0, 0x66666667, RZ ;  /* 0x6666666700000827 */ /* 0x000fca00078e02ff */
[----:B------:R-:W-:-:S04]  /*10990*/  @P0 SHF.R.U32.HI R5, RZ, 0x1f, R0 ;  /* 0x0000001fff050819 */ /* 0x000fc80000011600 */
[----:B------:R-:W-:Y:S02]  /*109a0*/  @P0 LEA.HI.SX32 R4, R0, R5, 0x1a ;  /* 0x0000000500040211 */ /* 0x000fe400078fd2ff */
[----:B------:R-:W-:Y:S02]  /*109b0*/  PLOP3.LUT P0, PT, PT, PT, PT, 0x80, 0x0 ;  /* 0x000000000000781c */ /* 0x000fe40003f0f070 */
[----:B------:R-:W-:-:S13]  /*109c0*/  ISETP.GT.AND P2, PT, R4, R2, PT ;  /* 0x000000020400720c */ /* 0x000fda0003f44270 */
[----:B0-----:R-:W-:Y:S05]  /*109d0*/  @!P2 BRA `(.L_x_533) ;  /* 0x0000000c0048a947 */ /* 0x001fea0003800000 */
[----:B------:R-:W-:Y:S01]  /*109e0*/  UMOV UR4, 0xffffffff ;  /* 0xffffffff00047882 */ /* 0x000fe20000000000 */
[----:B------:R-:W-:Y:S02]  /*109f0*/  SEL R0, R8, RZ, !P1 ;  /* 0x000000ff08007207 */ /* 0x000fe40004800000 */
[----:B------:R-:W-:Y:S05]  /*10a00*/  BRA.DIV UR4, `(.L_x_534) ;  /* 0x0000006604c47947 */ /* 0x000fea000b800000 */
[----:B------:R-:W0:Y:S02]  /*10a10*/  S2R R5, SR_TID.X ;  /* 0x0000000000057919 */ /* 0x000e240000002100 */
[----:B0-----:R-:W-:-:S04]  /*10a20*/  SHF.R.U32.HI R5, RZ, 0x5, R5 ;  /* 0x00000005ff057819 */ /* 0x001fc80000011605 */
[----:B------:R-:W-:-:S05]  /*10a30*/  LOP3.LUT R5, R5, 0x3, RZ, 0xc0, !PT ;  /* 0x0000000305057812 */ /* 0x000fca00078ec0ff */
[----:B------:R0:W1:Y:S02]  /*10a40*/  SHFL.IDX PT, R14, R5, RZ, 0x1f ;  /* 0x00001fff050e7589 */ /* 0x00006400000e0000 */
.L_x_686:
[----:B-1----:R-:W-:Y:S02]  /*10a50*/  ISETP.NE.AND P0, PT, R14, RZ, PT ;  /* 0x000000ff0e00720c */ /* 0x002fe40003f05270 */
[----:B------:R-:W-:-:S11]  /*10a60*/  PLOP3.LUT P6, PT, PT, PT, PT, 0x8, 0x0 ;  /* 0x000000000000781c */ /* 0x000fd60003fce170 */
[----:B------:R-:W-:Y:S05]  /*10a70*/  @P0 BRA `(.L_x_535) ;  /* 0x00000000000c0947 */ /* 0x000fea0003800000 */
[----:B------:R-:W-:-:S03]  /*10a80*/  UMOV UR4, 0xffffffff ;  /* 0xffffffff00047882 */ /* 0x000fc60000000000 */
[----:B------:R-:W-:Y:S05]  /*10a90*/  BRA.DIV UR4, `(.L_x_536) ;  /* 0x0000006604d47947 */ /* 0x000fea000b800000 */
[----:B------:R-:W-:-:S13]  /*10aa0*/  ELECT P6, URZ, PT ;  /* 0x00000000003f782f */ /* 0x000fda00038c0000 */
.L_x_535:
[----:B0-----:R-:W2:Y:S01]  /*10ab0*/  LDL R5, [R1+0x68] ;  /* 0x0000680001057983 */ /* 0x001ea20000100800 */
[----:B------:R-:W-:Y:S01]  /*10ac0*/  BSSY B1, `(.L_x_537) ;  /* 0x0000008000017945 */ /* 0x000fe20003800000 */
[----:B--2---:R-:W-:-:S04]  /*10ad0*/  IADD3 R5, R5, 0x1, RZ ;  /* 0x0000000105057810 */ /* 0x004fc80007ffe0ff */
[----:B------:R-:W-:-:S04]  /*10ae0*/  LEA.HI R6, R5, R5, RZ, 0x1 ;  /* 0x0000000505067211 */ /* 0x000fc800078f08ff */
[----:B------:R-:W-:-:S05]  /*10af0*/  LOP3.LUT R6, R6, 0xfffffffe, RZ, 0xc0, !PT ;  /* 0xfffffffe06067812 */ /* 0x000fca00078ec0ff */
[----:B------:R-:W-:-:S05]  /*10b00*/  IMAD.IADD R5, R5, 0x1, -R6 ;  /* 0x0000000105057824 */ /* 0x000fca00078e0a06 */
[----:B------:R-:W-:-:S04]  /*10b10*/  SHF.L.U32 R5, R5, 0x1f, RZ ;  /* 0x0000001f05057819 */ /* 0x000fc800000006ff */
[----:B------:R-:W0:Y:S02]  /*10b20*/  SYNCS.PHASECHK.TRANS64.TRYWAIT P0, [R22+URZ+0x13220], R5 ;  /* 0x01322005160075a7 */ /* 0x000e24000800017f */
[----:B0-----:R-:W-:Y:S05]  /*10b30*/  @!P0 BRA `(.L_x_538) ;  /* 0x0000006400cc8947 */ /* 0x001fea0003800000 */
.L_x_689:
[----:B------:R-:W-:Y:S05]  /*10b40*/  BSYNC B1 ;  /* 0x0000000000017941 */ /* 0x000fea0003800000 */
.L_x_537:
[----:B------:R-:W-:Y:S04]  /*10b50*/  BSSY B1, `(.L_x_539) ;  /* 0x0000050000017945 */ /* 0x000fe80003800000 */
[----:B------:R-:W-:Y:S05]  /*10b60*/  @!P6 BRA `(.L_x_540) ;  /* 0x000000040038e947 */ /* 0x000fea0003800000 */
[----:B------:R-:W0:Y:S04]  /*10b70*/  LDL R8, [R1+0x4] ;  /* 0x0000040001087983 */ /* 0x000e280000100800 */
[----:B------:R-:W2:Y:S01]  /*10b80*/  LDL R7, [R1+0x10] ;  /* 0x0000100001077983 */ /* 0x000ea20000100800 */
[----:B------:R-:W1:Y:S01]  /*10b90*/  S2R R6, SR_TID.X ;  /* 0x0000000000067919 */ /* 0x000e620000002100 */
[----:B------:R-:W-:Y:S01]  /*10ba0*/  BSSY B2, `(.L_x_541) ;  /* 0x0000007000027945 */ /* 0x000fe20003800000 */
[----:B-1----:R-:W-:-:S04]  /*10bb0*/  LOP3.LUT R6, R6, 0x7f, RZ, 0xc0, !PT ;  /* 0x0000007f06067812 */ /* 0x002fc800078ec0ff */
[----:B------:R-:W-:Y:S01]  /*10bc0*/  ISETP.NE.AND P1, PT, R6, RZ, PT ;  /* 0x000000ff0600720c */ /* 0x000fe20003f25270 */
[----:B0-----:R-:W-:Y:S01]  /*10bd0*/  IMAD R5, R8, 0x8, R22 ;  /* 0x0000000808057824 */ /* 0x001fe200078e0216 */
[----:B--2---:R-:W-:-:S04]  /*10be0*/  SHF.L.U32 R9, R7, 0x1f, RZ ;  /* 0x0000001f07097819 */ /* 0x004fc800000006ff */
[----:B------:R-:W0:Y:S02]  /*10bf0*/  SYNCS.PHASECHK.TRANS64.TRYWAIT P0, [R5+URZ+0x132a0], R9 ;  /* 0x0132a009050075a7 */ /* 0x000e24000800017f */
[----:B0-----:R-:W-:Y:S05]  /*10c00*/  @!P0 BRA `(.L_x_542) ;  /* 0x0000006400ac8947 */ /* 0x001fea0003800000 */
.L_x_690:
[----:B------:R-:W-:Y:S05]  /*10c10*/  BSYNC B2 ;  /* 0x0000000000027941 */ /* 0x000fea0003800000 */
.L_x_541:
[----:B------:R-:W-:Y:S04]  /*10c20*/  BSSY B2, `(.L_x_543) ;  /* 0x0000009000027945 */ /* 0x000fe80003800000 */
[----:B------:R-:W-:Y:S05]  /*10c30*/  @P1 BRA `(.L_x_544) ;  /* 0x00000000001c1947 */ /* 0x000fea0003800000 */
[----:B------:R-:W1:Y:S02]  /*10c40*/  S2R R6, SR_TID.X ;  /* 0x0000000000067919 */ /* 0x000e640000002100 */
[----:B-1----:R-:W-:Y:S01]  /*10c50*/  LOP3.LUT R7, R6, 0x1f, RZ, 0xc0, !PT ;  /* 0x0000001f06077812 */ /* 0x002fe200078ec0ff */
[----:B------:R-:W-:-:S03]  /*10c60*/  IMAD.MOV.U32 R6, RZ, RZ, 0x2800 ;  /* 0x00002800ff067424 */ /* 0x000fc600078e00ff */
[----:B------:R-:W-:Y:S01]  /*10c70*/  ISETP.NE.AND P0, PT, R7, RZ, PT ;  /* 0x000000ff0700720c */ /* 0x000fe20003f05270 */
[----:B------:R1:W-:-:S12]  /*10c80*/  SYNCS.ARRIVE.TRANS64 RZ, [R5+URZ+0x13290], R6 ;  /* 0x0132900605ff79a7 */ /* 0x0003d8000800003f */
[----:B-1----:R-:W-:Y:S05]  /*10c90*/  @!P0 BRA `(.L_x_544) ;  /* 0x0000000000048947 */ /* 0x002fea0003800000 */
[----:B------:R-:W-:Y:S01]  /*10ca0*/  BPT.TRAP 0x1 ;  /* 0x000000040000795c */ /* 0x000fe20000300000 */
.L_x_544:
[----:B------:R-:W-:Y:S05]  /*10cb0*/  BSYNC B2 ;  /* 0x0000000000027941 */ /* 0x000fea0003800000 */
.L_x_543:
[----:B------:R-:W2:Y:S01]  /*10cc0*/  LDL R7, [R1+0x4] ;  /* 0x0000040001077983 */ /* 0x000ea20000100800 */
[----:B------:R-:W-:Y:S01]  /*10cd0*/  IMAD.MOV.U32 R11, RZ, RZ, RZ ;  /* 0x000000ffff0b7224 */ /* 0x000fe200078e00ff */
[----:B------:R-:W-:Y:S01]  /*10ce0*/  UIADD3 UR4, UP0, UR38, 0x570, URZ ;  /* 0x0000057026047890 */ /* 0x000fe2000ff1e03f */
[----:B------:R-:W-:Y:S01]  /*10cf0*/  IMAD R6, R4, 0xa0, R3 ;  /* 0x000000a004067824 */ /* 0x000fe200078e0203 */
[----:B------:R-:W-:Y:S01]  /*10d00*/  PLOP3.LUT P0, PT, PT, PT, PT, 0x80, 0x0 ;  /* 0x000000000000781c */ /* 0x000fe20003f0f070 */
[----:B------:R-:W-:Y:S01]  /*10d10*/  UMOV UR6, 0x0 ;  /* 0x0000000000067882 */ /* 0x000fe20000000000 */
[----:B------:R-:W-:Y:S01]  /*10d20*/  R2UR UR10, R11 ;  /* 0x000000000b0a72ca */ /* 0x000fe200000e0000 */
[----:B------:R-:W-:Y:S01]  /*10d30*/  VIADD R6, R6, 0xffffff60 ;  /* 0xffffff6006067836 */ /* 0x000fe20000000000 */
[----:B------:R-:W-:Y:S01]  /*10d40*/  UIADD3.X UR5, URZ, UR39, URZ, UP0, !UPT ;  /* 0x000000273f057290 */ /* 0x000fe200087fe43f */
[----:B------:R-:W-:Y:S01]  /*10d50*/  UMOV UR7, 0x12f00000 ;  /* 0x12f0000000077882 */ /* 0x000fe20000000000 */
[----:B--2---:R-:W-:-:S02]  /*10d60*/  IMAD R10, R7, 0x2800, R22 ;  /* 0x00002800070a7824 */ /* 0x004fc400078e0216 */
[----:B------:R-:W-:Y:S02]  /*10d70*/  VIADD R7, R5, 0x13290 ;  /* 0x0001329005077836 */ /* 0x000fe40000000000 */
[----:B------:R-:W-:-:S07]  /*10d80*/  VIADD R8, R10, 0xe000 ;  /* 0x0000e0000a087836 */ /* 0x000fce0000000000 */
.L_x_545:
[----:B------:R-:W-:-:S13]  /*10d90*/  @P0 ELECT P2, URZ, PT ;  /* 0x00000000003f082f */ /* 0x000fda0003840000 */
[----:B------:R-:W-:Y:S02]  /*10da0*/  @P2 R2UR UR13, R0 ;  /* 0x00000000000d22ca */ /* 0x000fe400000e0000 */
[----:B------:R-:W-:Y:S02]  /*10db0*/  @P2 R2UR UR12, R18 ;  /* 0x00000000120c22ca */ /* 0x000fe400000e0000 */
[----:B------:R-:W-:Y:S02]  /*10dc0*/  @P2 R2UR UR11, R6 ;  /* 0x00000000060b22ca */ /* 0x000fe400000e0000 */
[----:B------:R-:W-:Y:S02]  /*10dd0*/  @P2 R2UR UR9, R7 ;  /* 0x00000000070922ca */ /* 0x000fe400000e0000 */
[----:B------:R-:W-:Y:S02]  /*10de0*/  @P2 R2UR UR8, R8 ;  /* 0x00000000080822ca */ /* 0x000fe400000e0000 */
[----:B------:R-:W-:-:S02]  /*10df0*/  @P2 PLOP3.LUT P0, PT, P2, PT, PT, 0x8, 0x0 ;  /* 0x000000000000281c */ /* 0x000fc4000170e170 */
[----:B------:R-:W-:-:S09]  /*10e00*/  PLOP3.LUT P2, PT, PT, PT, PT, 0x8, 0x0 ;  /* 0x000000000000781c */ /* 0x000fd20003f4e170 */
[----:B------:R1:W-:Y:S02]  /*10e10*/  UTMALDG.4D [UR8], [UR4], desc[UR6] ;  /* 0x00000608040075b4 */ /* 0x0003e40008019000 */
[----:B-1----:R-:W-:Y:S05]  /*10e20*/  @P0 BRA.U.ANY `(.L_x_545) ;  /* 0xfffffffd00d80947 */ /* 0x002fea000393ffff */
[----:B------:R-:W1:Y:S01]  /*10e30*/  SYNCS.PHASECHK.TRANS64.TRYWAIT P0, [R5+URZ+0x132c0], R9 ;  /* 0x0132c009050075a7 */ /* 0x000e62000800017f */
[----:B------:R-:W-:Y:S04]  /*10e40*/  BSSY B2, `(.L_x_546) ;  /* 0x0000002000027945 */ /* 0x000fe80003800000 */
[----:B-1----:R-:W-:Y:S05]  /*10e50*/  @!P0 BRA `(.L_x_547) ;  /* 0x00000064002c8947 */ /* 0x002fea0003800000 */
.L_x_691:
[----:B------:R-:W-:Y:S05]  /*10e60*/  BSYNC B2 ;  /* 0x0000000000027941 */ /* 0x000fea0003800000 */
.L_x_546:
[----:B------:R-:W-:Y:S01]  /*10e70*/  BSSY B2, `(.L_x_548) ;  /* 0x000000b000027945 */ /* 0x000fe20003800000 */
[----:B------:R-:W-:Y:S01]  /*10e80*/  MOV R8, 0x0 ;  /* 0x0000000000087802 */ /* 0x000fe20000000f00 */
[----:B01----:R-:W-:Y:S02]  /*10e90*/  IMAD.MOV.U32 R9, RZ, RZ, 0x12f00000 ;  /* 0x12f00000ff097424 */ /* 0x003fe400078e00ff */
[----:B------:R-:W-:Y:S05]  /*10ea0*/  @P1 BRA `(.L_x_549) ;  /* 0x00000000001c1947 */ /* 0x000fea0003800000 */
[----:B------:R-:W0:Y:S02]  /*10eb0*/  S2R R7, SR_TID.X ;  /* 0x0000000000077919 */ /* 0x000e240000002100 */
[----:B0-----:R-:W-:Y:S01]  /*10ec0*/  LOP3.LUT R12, R7, 0x1f, RZ, 0xc0, !PT ;  /* 0x0000001f070c7812 */ /* 0x001fe200078ec0ff */
[----:B------:R-:W-:-:S03]  /*10ed0*/  IMAD.MOV.U32 R7, RZ, RZ, 0x2800 ;  /* 0x00002800ff077424 */ /* 0x000fc600078e00ff */
[----:B------:R-:W-:Y:S01]  /*10ee0*/  ISETP.NE.AND P0, PT, R12, RZ, PT ;  /* 0x000000ff0c00720c */ /* 0x000fe20003f05270 */
[----:B------:R0:W-:-:S12]  /*10ef0*/  SYNCS.ARRIVE.TRANS64 RZ, [R5+URZ+0x132b0], R7 ;  /* 0x0132b00705ff79a7 */ /* 0x0001d8000800003f */
[----:B0-----:R-:W-:Y:S05]  /*10f00*/  @!P0 BRA `(.L_x_549) ;  /* 0x0000000000048947 */ /* 0x001fea0003800000 */
[----:B------:R-:W-:Y:S01]  /*10f10*/  BPT.TRAP 0x1 ;  /* 0x000000040000795c */ /* 0x000fe20000300000 */
.L_x_549:
[----:B------:R-:W-:Y:S05]  /*10f20*/  BSYNC B2 ;  /* 0x0000000000027941 */ /* 0x000fea0003800000 */
.L_x_548:
[----:B------:R-:W-:Y:S01]  /*10f30*/  R2UR UR10, R11 ;  /* 0x000000000b0a72ca */ /* 0x000fe200000e0000 */
[----:B------:R-:W-:Y:S01]  /*10f40*/  UIADD3 UR4, UP0, UR38, 0x670, URZ ;  /* 0x0000067026047890 */ /* 0x000fe2000ff1e03f */
[----:B------:R-:W-:Y:S01]  /*10f50*/  R2UR UR6, R8 ;  /* 0x00000000080672ca */ /* 0x000fe200000e0000 */
[----:B------:R-:W-:Y:S01]  /*10f60*/  VIADD R10, R10, 0x6000 ;  /* 0x000060000a0a7836 */ /* 0x000fe20000000000 */
[----:B------:R-:W-:Y:S01]  /*10f70*/  R2UR UR7, R9 ;  /* 0x00000000090772ca */ /* 0x000fe200000e0000 */
[----:B------:R-:W-:Y:S01]  /*10f80*/  VIADD R5, R5, 0x132b0 ;  /* 0x000132b005057836 */ /* 0x000fe20000000000 */
[----:B------:R-:W-:Y:S01]  /*10f90*/  PLOP3.LUT P0, PT, PT, PT, PT, 0x80, 0x0 ;  /* 0x000000000000781c */ /* 0x000fe20003f0f070 */
[----:B------:R-:W-:-:S12]  /*10fa0*/  UIADD3.X UR5, URZ, UR39, URZ, UP0, !UPT ;  /* 0x000000273f057290 */ /* 0x000fd800087fe43f */
.L_x_550:
        /* <DEDUP_REMOVED lines=10> */
.L_x_540:
[----:B------:R-:W-:Y:S05]  /*11050*/  BSYNC B1 ;  /* 0x0000000000017941 */ /* 0x000fea0003800000 */
.L_x_539:
[----:B------:R-:W0:Y:S04]  /*11060*/  LDL.LU R8, [R1+0x4] ;  /* 0x0000040001087983 */ /* 0x000e280000300800 */
[----:B------:R-:W2:Y:S01]  /*11070*/  LDL.LU R7, [R1+0x10] ;  /* 0x0000100001077983 */ /* 0x000ea20000300800 */
[----:B------:R-:W-:Y:S01]  /*11080*/  VIADD R4, R4, 0xfffffffe ;  /* 0xfffffffe04047836 */ /* 0x000fe20000000000 */
[----:B------:R-:W-:-:S04]  /*11090*/  PLOP3.LUT P0, PT, PT, PT, PT, 0x8, 0x0 ;  /* 0x000000000000781c */ /* 0x000fc80003f0e170 */
[----:B------:R-:W-:Y:S01]  /*110a0*/  ISETP.GE.AND P2, PT, R4, R2, PT ;  /* 0x000000020400720c */ /* 0x000fe20003f46270 */
[----:B0-----:R-:W-:-:S05]  /*110b0*/  VIADD R5, R8, 0x1 ;  /* 0x0000000108057836 */ /* 0x001fca0000000000 */
[----:B------:R-:W-:-:S04]  /*110c0*/  ISETP.NE.AND P1, PT, R5, 0x2, PT ;  /* 0x000000020500780c */ /* 0x000fc80003f25270 */
[----:B------:R-:W-:Y:S02]  /*110d0*/  SEL R6, RZ, 0x1, P1 ;  /* 0x00000001ff067807 */ /* 0x000fe40000800000 */
[----:B------:R-:W-:Y:S02]  /*110e0*/  SEL R5, R5, RZ, P1 ;  /* 0x000000ff05057207 */ /* 0x000fe40000800000 */
[----:B--2---:R-:W-:-:S03]  /*110f0*/  LOP3.LUT R7, R7, R6, RZ, 0x3c, !PT ;  /* 0x0000000607077212 */ /* 0x004fc600078e3cff */
[----:B------:R0:W-:Y:S04]  /*11100*/  STL [R1+0x4], R5 ;  /* 0x0000040501007387 */ /* 0x0001e80000100800 */
[----:B------:R0:W-:Y:S01]  /*11110*/  STL [R1+0x10], R7 ;  /* 0x0000100701007387 */ /* 0x0001e20000100800 */
[----:B------:R-:W-:Y:S05]  /*11120*/  @!P2 BRA `(.L_x_533) ;  /* 0x000000040074a947 */ /* 0x000fea0003800000 */
.L_x_563:
[----:B------:R-:W-:Y:S05]  /*11130*/  YIELD ;  /* 0x0000000000007946 */ /* 0x000fea0003800000 */
[----:B------:R-:W-:Y:S04]  /*11140*/  BSSY B1, `(.L_x_551) ;  /* 0x000004f000017945 */ /* 0x000fe80003800000 */
[----:B-1----:R-:W-:Y:S05]  /*11150*/  @!P6 BRA `(.L_x_552) ;  /* 0x000000040034e947 */ /* 0x002fea0003800000 */
[----:B0-----:R-:W2:Y:S04]  /*11160*/  LDL R5, [R1+0x4] ;  /* 0x0000040001057983 */ /* 0x001ea80000100800 */
[----:B------:R-:W3:Y:S01]  /*11170*/  LDL R6, [R1+0x10] ;  /* 0x0000100001067983 */ /* 0x000ee20000100800 */
[----:B------:R-:W0:Y:S01]  /*11180*/  S2R R7, SR_TID.X ;  /* 0x0000000000077919 */ /* 0x000e220000002100 */
[----:B------:R-:W-:Y:S01]  /*11190*/  BSSY B2, `(.L_x_553) ;  /* 0x0000007000027945 */ /* 0x000fe20003800000 */
[----:B0-----:R-:W-:-:S04]  /*111a0*/  LOP3.LUT R7, R7, 0x7f, RZ, 0xc0, !PT ;  /* 0x0000007f07077812 */ /* 0x001fc800078ec0ff */
[----:B------:R-:W-:Y:S01]  /*111b0*/  ISETP.NE.AND P2, PT, R7, RZ, PT ;  /* 0x000000ff0700720c */ /* 0x000fe20003f45270 */
[----:B--2---:R-:W-:Y:S01]  /*111c0*/  IMAD R5, R5, 0x8, R22 ;  /* 0x0000000805057824 */ /* 0x004fe200078e0216 */
[----:B---3--:R-:W-:-:S04]  /*111d0*/  SHF.L.U32 R6, R6, 0x1f, RZ ;  /* 0x0000001f06067819 */ /* 0x008fc800000006ff */
[----:B------:R-:W0:Y:S02]  /*111e0*/  SYNCS.PHASECHK.TRANS64.TRYWAIT P1, [R5+URZ+0x132a0], R6 ;  /* 0x0132a006050075a7 */ /* 0x000e24000802017f */
[----:B0-----:R-:W-:Y:S05]  /*111f0*/  @!P1 BRA `(.L_x_554) ;  /* 0x0000006000589947 */ /* 0x001fea0003800000 */
.L_x_692:
[----:B------:R-:W-:Y:S05]  /*11200*/  BSYNC B2 ;  /* 0x0000000000027941 */ /* 0x000fea0003800000 */
.L_x_553:
[----:B------:R-:W-:Y:S04]  /*11210*/  BSSY B2, `(.L_x_555) ;  /* 0x0000009000027945 */ /* 0x000fe80003800000 */
[----:B------:R-:W-:Y:S05]  /*11220*/  @P2 BRA `(.L_x_556) ;  /* 0x00000000001c2947 */ /* 0x000fea0003800000 */
[----:B------:R-:W1:Y:S02]  /*11230*/  S2R R7, SR_TID.X ;  /* 0x0000000000077919 */ /* 0x000e640000002100 */
[----:B-1----:R-:W-:Y:S02]  /*11240*/  LOP3.LUT R8, R7, 0x1f, RZ, 0xc0, !PT ;  /* 0x0000001f07087812 */ /* 0x002fe400078ec0ff */
[----:B------:R-:W-:Y:S02]  /*11250*/  MOV R7, 0x2800 ;  /* 0x0000280000077802 */ /* 0x000fe40000000f00 */
[----:B------:R-:W-:Y:S02]  /*11260*/  ISETP.NE.AND P1, PT, R8, RZ, PT ;  /* 0x000000ff0800720c */ /* 0x000fe40003f25270 */
[----:B------:R1:W-:Y:S11]  /*11270*/  SYNCS.ARRIVE.TRANS64 RZ, [R5+URZ+0x13290], R7 ;  /* 0x0132900705ff79a7 */ /* 0x0003f6000800003f */
[----:B-1----:R-:W-:Y:S05]  /*11280*/  @!P1 BRA `(.L_x_556) ;  /* 0x0000000000049947 */ /* 0x002fea0003800000 */
[----:B------:R-:W-:Y:S01]  /*11290*/  BPT.TRAP 0x1 ;  /* 0x000000040000795c */ /* 0x000fe20000300000 */
.L_x_556:
[----:B------:R-:W-:Y:S05]  /*112a0*/  BSYNC B2 ;  /* 0x0000000000027941 */ /* 0x000fea0003800000 */
.L_x_555:
[----:B------:R-:W2:Y:S01]  /*112b0*/  LDL R7, [R1+0x4] ;  /* 0x0000040001077983 */ /* 0x000ea20000100800 */
[----:B------:R-:W-:Y:S01]  /*112c0*/  IMAD.MOV.U32 R11, RZ, RZ, RZ ;  /* 0x000000ffff0b7224 */ /* 0x000fe200078e00ff */
[----:B------:R-:W-:Y:S01]  /*112d0*/  UIADD3 UR4, UP0, UR38, 0x570, URZ ;  /* 0x0000057026047890 */ /* 0x000fe2000ff1e03f */
[----:B------:R-:W-:Y:S01]  /*112e0*/  PLOP3.LUT P1, PT, PT, PT, PT, 0x80, 0x0 ;  /* 0x000000000000781c */ /* 0x000fe20003f2f070 */
[----:B------:R-:W-:Y:S01]  /*112f0*/  IMAD R8, R4, 0xa0, R3 ;  /* 0x000000a004087824 */ /* 0x000fe200078e0203 */
[----:B------:R-:W-:Y:S01]  /*11300*/  UMOV UR6, 0x0 ;  /* 0x0000000000067882 */ /* 0x000fe20000000000 */
[----:B------:R-:W-:Y:S01]  /*11310*/  R2UR UR10, R11 ;  /* 0x000000000b0a72ca */ /* 0x000fe200000e0000 */
[----:B------:R-:W-:Y:S01]  /*11320*/  VIADD R9, R5, 0x13290 ;  /* 0x0001329005097836 */ /* 0x000fe20000000000 */
[----:B------:R-:W-:Y:S01]  /*11330*/  UIADD3.X UR5, URZ, UR39, URZ, UP0, !UPT ;  /* 0x000000273f057290 */ /* 0x000fe200087fe43f */
[----:B------:R-:W-:Y:S01]  /*11340*/  UMOV UR7, 0x12f00000 ;  /* 0x12f0000000077882 */ /* 0x000fe20000000000 */
[----:B--2---:R-:W-:-:S04]  /*11350*/  IMAD R7, R7, 0x2800, R22 ;  /* 0x0000280007077824 */ /* 0x004fc800078e0216 */
[----:B------:R-:W-:-:S07]  /*11360*/  VIADD R10, R7, 0xe000 ;  /* 0x0000e000070a7836 */ /* 0x000fce0000000000 */
.L_x_557:
        /* <DEDUP_REMOVED lines=13> */
.L_x_693:
[----:B------:R-:W-:Y:S05]  /*11440*/  BSYNC B2 ;  /* 0x0000000000027941 */ /* 0x000fea0003800000 */
.L_x_558:
[----:B------:R-:W-:Y:S01]  /*11450*/  BSSY B2, `(.L_x_560) ;  /* 0x000000b000027945 */ /* 0x000fe20003800000 */
[----:B------:R-:W-:Y:S02]  /*11460*/  IMAD.MOV.U32 R12, RZ, RZ, 0x0 ;  /* 0x00000000ff0c7424 */ /* 0x000fe400078e00ff */
[----:B------:R-:W-:Y:S01]  /*11470*/  IMAD.MOV.U32 R13, RZ, RZ, 0x12f00000 ;  /* 0x12f00000ff0d7424 */ /* 0x000fe200078e00ff */
[----:B------:R-:W-:Y:S06]  /*11480*/  @P2 BRA `(.L_x_561) ;  /* 0x00000000001c2947 */ /* 0x000fec0003800000 */
[----:B------:R-:W2:Y:S01]  /*11490*/  S2R R9, SR_TID.X ;  /* 0x0000000000097919 */ /* 0x000ea20000002100 */
[----:B01----:R-:W-:-:S04]  /*114a0*/  IMAD.MOV.U32 R6, RZ, RZ, 0x2800 ;  /* 0x00002800ff067424 */ /* 0x003fc800078e00ff */
[----:B------:R3:W-:Y:S01]  /*114b0*/  SYNCS.ARRIVE.TRANS64 RZ, [R5+URZ+0x132b0], R6 ;  /* 0x0132b00605ff79a7 */ /* 0x0007e2000800003f */
[----:B--2---:R-:W-:-:S04]  /*114c0*/  LOP3.LUT R9, R9, 0x1f, RZ, 0xc0, !PT ;  /* 0x0000001f09097812 */ /* 0x004fc800078ec0ff */
[----:B------:R-:W-:-:S13]  /*114d0*/  ISETP.NE.AND P1, PT, R9, RZ, PT ;  /* 0x000000ff0900720c */ /* 0x000fda0003f25270 */
[----:B---3--:R-:W-:Y:S05]  /*114e0*/  @!P1 BRA `(.L_x_561) ;  /* 0x0000000000049947 */ /* 0x008fea0003800000 */
[----:B------:R-:W-:Y:S01]  /*114f0*/  BPT.TRAP 0x1 ;  /* 0x000000040000795c */ /* 0x000fe20000300000 */
.L_x_561:
[----:B------:R-:W-:Y:S05]  /*11500*/  BSYNC B2 ;  /* 0x0000000000027941 */ /* 0x000fea0003800000 */
.L_x_560:
[----:B------:R-:W-:Y:S01]  /*11510*/  R2UR UR10, R11 ;  /* 0x000000000b0a72ca */ /* 0x000fe200000e0000 */
[----:B------:R-:W-:Y:S01]  /*11520*/  UIADD3 UR4, UP0, UR38, 0x670, URZ ;  /* 0x0000067026047890 */ /* 0x000fe2000ff1e03f */
[----:B------:R-:W-:Y:S01]  /*11530*/  R2UR UR6, R12 ;  /* 0x000000000c0672ca */ /* 0x000fe200000e0000 */
[----:B------:R-:W-:Y:S01]  /*11540*/  VIADD R7, R7, 0x6000 ;  /* 0x0000600007077836 */ /* 0x000fe20000000000 */
[----:B------:R-:W-:Y:S01]  /*11550*/  R2UR UR7, R13 ;  /* 0x000000000d0772ca */ /* 0x000fe200000e0000 */
[----:B------:R-:W-:Y:S01]  /*11560*/  UIADD3.X UR5, URZ, UR39, URZ, UP0, !UPT ;  /* 0x000000273f057290 */ /* 0x000fe200087fe43f */
[----:B------:R-:W-:Y:S02]  /*11570*/  PLOP3.LUT P1, PT, PT, PT, PT, 0x80, 0x0 ;  /* 0x000000000000781c */ /* 0x000fe40003f2f070 */
[----:B01----:R-:W-:-:S11]  /*11580*/  IADD3 R5, R5, 0x132b0, RZ ;  /* 0x000132b005057810 */ /* 0x003fd60007ffe0ff */
.L_x_562:
        /* <DEDUP_REMOVED lines=10> */
.L_x_552:
[----:B------:R-:W-:Y:S05]  /*11630*/  BSYNC B1 ;  /* 0x0000000000017941 */ /* 0x000fea0003800000 */
.L_x_551:
[----:B------:R-:W0:Y:S04]  /*11640*/  LDL.LU R6, [R1+0x4] ;  /* 0x0000040001067983 */ /* 0x000e280000300800 */
[----:B------:R-:W2:Y:S01]  /*11650*/  LDL.LU R9, [R1+0x10] ;  /* 0x0000100001097983 */ /* 0x000ea20000300800 */
[C---:B------:R-:W-:Y:S01]  /*11660*/  ISETP.GT.AND P2, PT, R4.reuse, R2, PT ;  /* 0x000000020400720c */ /* 0x040fe20003f44270 */
[----:B------:R-:W-:Y:S02]  /*11670*/  VIADD R4, R4, 0xffffffff ;  /* 0xffffffff04047836 */ /* 0x000fe40000000000 */
[----:B0-----:R-:W-:-:S05]  /*11680*/  VIADD R5, R6, 0x1 ;  /* 0x0000000106057836 */ /* 0x001fca0000000000 */
[----:B------:R-:W-:-:S04]  /*11690*/  ISETP.NE.AND P1, PT, R5, 0x2, PT ;  /* 0x000000020500780c */ /* 0x000fc80003f25270 */
[----:B------:R-:W-:Y:S02]  /*116a0*/  SEL R6, RZ, 0x1, P1 ;  /* 0x00000001ff067807 */ /* 0x000fe40000800000 */
[----:B------:R-:W-:Y:S02]  /*116b0*/  SEL R5, R5, RZ, P1 ;  /* 0x000000ff05057207 */ /* 0x000fe40000800000 */
[----:B--2---:R-:W-:-:S05]  /*116c0*/  LOP3.LUT R9, R9, R6, RZ, 0x3c, !PT ;  /* 0x0000000609097212 */ /* 0x004fca00078e3cff */
[----:B------:R1:W-:Y:S04]  /*116d0*/  STL [R1+0x10], R9 ;  /* 0x0000100901007387 */ /* 0x0003e80000100800 */
[----:B------:R1:W-:Y:S01]  /*116e0*/  STL [R1+0x4], R5 ;  /* 0x0000040501007387 */ /* 0x0003e20000100800 */
[----:B------:R-:W-:Y:S05]  /*116f0*/  @P2 BRA `(.L_x_563) ;  /* 0xfffffff8008c2947 */ /* 0x000fea000383ffff */
.L_x_533:
[----:B------:R-:W-:Y:S05]  /*11700*/  BSYNC B0 ;  /* 0x0000000000007941 */ /* 0x000fea0003800000 */
.L_x_532:
[----:B------:R-:W-:Y:S05]  /*11710*/  @!P0 WARPSYNC.ALL ;  /* 0x0000000000008948 */ /* 0x000fea0003800000 */
[----:B------:R-:W-:Y:S01]  /*11720*/  @!P0 BAR.SYNC.DEFER_BLOCKING 0xc, 0x200 ;  /* 0x0308000000008b1d */ /* 0x000fe20000010000 */
[----:B------:R-:W-:-:S13]  /*11730*/  ISETP.GT.AND P0, PT, R24, RZ, PT ;  /* 0x000000ff1800720c */ /* 0x000fda0003f04270 */
[----:B------:R-:W-:Y:S05]  /*11740*/  @P0 BRA `(.L_x_564) ;  /* 0x0000000000440947 */ /* 0x000fea0003800000 */
[----:B01----:R-:W0:Y:S02]  /*11750*/  S2R R5, SR_TID.X ;  /* 0x0000000000057919 */ /* 0x003e240000002100 */
[----:B0-----:R-:W-:-:S04]  /*11760*/  LOP3.LUT R5, R5, 0x7f, RZ, 0xc0, !PT ;  /* 0x0000007f05057812 */ /* 0x001fc800078ec0ff */
[----:B------:R-:W-:-:S13]  /*11770*/  ISETP.NE.AND P0, PT, R5, RZ, PT ;  /* 0x000000ff0500720c */ /* 0x000fda0003f05270 */
[----:B------:R-:W-:Y:S05]  /*11780*/  @P0 BRA `(.L_x_565) ;  /* 0x0000004000540947 */ /* 0x000fea0003800000 */
[----:B------:R-:W0:Y:S01]  /*11790*/  S2R R5, SR_LANEID ;  /* 0x0000000000057919 */ /* 0x000e220000000000 */
        /* <DEDUP_REMOVED lines=12> */
.L_x_564:
        /* <DEDUP_REMOVED lines=10> */
[----:B------:R-:W2:Y:S01]  /*11900*/  LDC.64 R2, c[0x4][R2] ;  /* 0x0100000002027b82 */ /* 0x000ea20000000a00 */
[----:B01----:R-:W-:Y:S02]  /*11910*/  IMAD.U32 R5, RZ, RZ, UR7 ;  /* 0x00000007ff057e24 */ /* 0x003fe4000f8e00ff */
[----:B------:R-:W-:Y:S02]  /*11920*/  IMAD.U32 R6, RZ, RZ, UR8 ;  /* 0x00000008ff067e24 */ /* 0x000fe4000f8e00ff */
[----:B------:R-:W-:-:S02]  /*11930*/  IMAD.U32 R7, RZ, RZ, UR9 ;  /* 0x00000009ff077e24 */ /* 0x000fc4000f8e00ff */
[----:B------:R-:W-:Y:S02]  /*11940*/  IMAD.U32 R11, RZ, RZ, UR5 ;  /* 0x00000005ff0b7e24 */ /* 0x000fe4000f8e00ff */
[----:B------:R-:W-:Y:S02]  /*11950*/  IMAD.MOV.U32 R8, RZ, RZ, 0x70 ;  /* 0x00000070ff087424 */ /* 0x000fe400078e00ff */
[----:B------:R-:W-:Y:S02]  /*11960*/  IMAD.MOV.U32 R12, RZ, RZ, 0x1 ;  /* 0x00000001ff0c7424 */ /* 0x000fe400078e00ff */
[----:B------:R-:W-:-:S07]  /*11970*/  IMAD.MOV.U32 R13, RZ, RZ, RZ ;  /* 0x000000ffff0d7224 */ /* 0x000fce00078e00ff */
[----:B------:R-:W-:-:S07]  /*11980*/  LEPC R20, `(.L_x_567) ;  /* 0x000000001014794e */ /* 0x000fce0000000000 */
[----:B--2---:R-:W-:Y:S05]  /*11990*/  CALL.ABS.NOINC R2 ;  /* 0x0000000002007343 */ /* 0x004fea0003c00000 */
.L_x_567:
[----:B------:R-:W-:Y:S05]  /*119a0*/  BSYNC B6 ;  /* 0x0000000000067941 */ /* 0x000fea0003800000 */
.L_x_566:
        /* <DEDUP_REMOVED lines=8> */
[----:B--2---:R-:W-:Y:S01]  /*11a30*/  MOV R2, 0x0 ;  /* 0x0000000000027802 */ /* 0x004fe20000000f00 */
        /* <DEDUP_REMOVED lines=15> */
.L_x_569:
[----:B------:R-:W-:Y:S05]  /*11b30*/  BSYNC B6 ;  /* 0x0000000000067941 */ /* 0x000fea0003800000 */
.L_x_568:
[----:B------:R-:W-:Y:S01]  /*11b40*/  VIADD R0, R22, 0x1000 ;  /* 0x0000100016007836 */ /* 0x000fe20000000000 */
[----:B------:R-:W-:Y:S04]  /*11b50*/  BSSY B6, `(.L_x_570) ;  /* 0x0000013000067945 */ /* 0x000fe80003800000 */
[----:B------:R-:W-:-:S13]  /*11b60*/  LOP3.LUT P0, RZ, R0, 0x9f, RZ, 0xc0, !PT ;  /* 0x0000009f00ff7812 */ /* 0x000fda000780c0ff */
[----:B------:R-:W-:Y:S05]  /*11b70*/  @!P0 BRA `(.L_x_571) ;  /* 0x0000000000408947 */ /* 0x000fea0003800000 */
[----:B--2---:R-:W-:Y:S01]  /*11b80*/  MOV R2, 0x0 ;  /* 0x0000000000027802 */ /* 0x004fe20000000f00 */
[----:B------:R-:W-:Y:S01]  /*11b90*/  ULDC.64 UR6, c[0x4][0x98] ;  /* 0x0100260000067ab9 */ /* 0x000fe20000000a00 */
[----:B------:R-:W-:Y:S01]  /*11ba0*/  ULDC.64 UR8, c[0x4][0xa0] ;  /* 0x0100280000087ab9 */ /* 0x000fe20000000a00 */
[----:B------:R-:W-:Y:S01]  /*11bb0*/  ULDC.64 UR4, c[0x4][0x18] ;  /* 0x0100060000047ab9 */ /* 0x000fe20000000a00 */
[----:B------:R-:W-:Y:S01]  /*11bc0*/  MOV R4, UR6 ;  /* 0x0000000600047c02 */ /* 0x000fe20008000f00 */
[----:B01----:R-:W-:Y:S01]  /*11bd0*/  IMAD.U32 R5, RZ, RZ, UR7 ;  /* 0x00000007ff057e24 */ /* 0x003fe2000f8e00ff */
[----:B------:R-:W0:Y:S01]  /*11be0*/  LDC.64 R2, c[0x4][R2] ;  /* 0x0100000002027b82 */ /* 0x000e220000000a00 */
[----:B------:R-:W-:Y:S01]  /*11bf0*/  IMAD.U32 R6, RZ, RZ, UR8 ;  /* 0x00000008ff067e24 */ /* 0x000fe2000f8e00ff */
[----:B------:R-:W-:Y:S01]  /*11c00*/  MOV R13, RZ ;  /* 0x000000ff000d7202 */ /* 0x000fe20000000f00 */
[----:B------:R-:W-:Y:S02]  /*11c10*/  IMAD.U32 R7, RZ, RZ, UR9 ;  /* 0x00000009ff077e24 */ /* 0x000fe4000f8e00ff */
[----:B------:R-:W-:-:S02]  /*11c20*/  IMAD.U32 R10, RZ, RZ, UR4 ;  /* 0x00000004ff0a7e24 */ /* 0x000fc4000f8e00ff */
[----:B------:R-:W-:Y:S02]  /*11c30*/  IMAD.U32 R11, RZ, RZ, UR5 ;  /* 0x00000005ff0b7e24 */ /* 0x000fe4000f8e00ff */
[----:B------:R-:W-:Y:S02]  /*11c40*/  IMAD.MOV.U32 R8, RZ, RZ, 0x70 ;  /* 0x00000070ff087424 */ /* 0x000fe400078e00ff */
[----:B------:R-:W-:-:S07]  /*11c50*/  IMAD.MOV.U32 R12, RZ, RZ, 0x1 ;  /* 0x00000001ff0c7424 */ /* 0x000fce00078e00ff */
[----:B------:R-:W-:-:S07]  /*11c60*/  LEPC R20, `(.L_x_571) ;  /* 0x000000001014794e */ /* 0x000fce0000000000 */
[----:B0-----:R-:W-:Y:S05]  /*11c70*/  CALL.ABS.NOINC R2 ;  /* 0x0000000002007343 */ /* 0x001fea0003c00000 */
.L_x_571:
[----:B------:R-:W-:Y:S05]  /*11c80*/  BSYNC B6 ;  /* 0x0000000000067941 */ /* 0x000fea0003800000 */
.L_x_570:
[----:B------:R-:W3:Y:S01]  /*11c90*/  LDL R27, [R1+0x30] ;  /* 0x00003000011b7983 */ /* 0x000ee20000100800 */
[----:B------:R-:W-:Y:S01]  /*11ca0*/  BSSY B6, `(.L_x_572) ;  /* 0x0000013000067945 */ /* 0x000fe20003800000 */
[----:B---3--:R-:W-:-:S13]  /*11cb0*/  LOP3.LUT P6, RZ, R27, 0x1, RZ, 0xc0, !PT ;  /* 0x000000011bff7812 */ /* 0x008fda00078cc0ff */
[----:B------:R-:W-:Y:S05]  /*11cc0*/  @!P6 BRA `(.L_x_573) ;  /* 0x000000000040e947 */ /* 0x000fea0003800000 */
[----:B--2---:R-:W-:Y:S01]  /*11cd0*/  MOV R2, 0x0 ;  /* 0x0000000000027802 */ /* 0x004fe20000000f00 */
[----:B------:R-:W-:Y:S01]  /*11ce0*/  ULDC.64 UR4, c[0x4][0x98] ;  /* 0x0100260000047ab9 */ /* 0x000fe20000000a00 */
[----:B------:R-:W-:Y:S01]  /*11cf0*/  ULDC.64 UR6, c[0x4][0xa0] ;  /* 0x0100280000067ab9 */ /* 0x000fe20000000a00 */
[----:B------:R-:W-:Y:S01]  /*11d00*/  ULDC.64 UR8, c[0x4][0x20] ;  /* 0x0100080000087ab9 */ /* 0x000fe20000000a00 */
[----:B------:R-:W-:Y:S01]  /*11d10*/  IMAD.U32 R4, RZ, RZ, UR4 ;  /* 0x00000004ff047e24 */ /* 0x000fe2000f8e00ff */
[----:B------:R-:W-:Y:S01]  /*11d20*/  MOV R12, 0x1 ;  /* 0x00000001000c7802 */ /* 0x000fe20000000f00 */
[----:B------:R-:W2:Y:S01]  /*11d30*/  LDC.64 R2, c[0x4][R2] ;  /* 0x0100000002027b82 */ /* 0x000ea20000000a00 */
[----:B01----:R-:W-:Y:S02]  /*11d40*/  IMAD.U32 R5, RZ, RZ, UR5 ;  /* 0x00000005ff057e24 */ /* 0x003fe4000f8e00ff */
[----:B------:R-:W-:Y:S02]  /*11d50*/  IMAD.U32 R6, RZ, RZ, UR6 ;  /* 0x00000006ff067e24 */ /* 0x000fe4000f8e00ff */
[----:B------:R-:W-:-:S02]  /*11d60*/  IMAD.U32 R7, RZ, RZ, UR7 ;  /* 0x00000007ff077e24 */ /* 0x000fc4000f8e00ff */
[----:B------:R-:W-:Y:S02]  /*11d70*/  IMAD.U32 R10, RZ, RZ, UR8 ;  /* 0x00000008ff0a7e24 */ /* 0x000fe4000f8e00ff */
[----:B------:R-:W-:Y:S02]  /*11d80*/  IMAD.U32 R11, RZ, RZ, UR9 ;  /* 0x00000009ff0b7e24 */ /* 0x000fe4000f8e00ff */
[----:B------:R-:W-:Y:S02]  /*11d90*/  IMAD.MOV.U32 R8, RZ, RZ, 0x70 ;  /* 0x00000070ff087424 */ /* 0x000fe400078e00ff */
[----:B------:R-:W-:-:S07]  /*11da0*/  IMAD.MOV.U32 R13, RZ, RZ, RZ ;  /* 0x000000ffff0d7224 */ /* 0x000fce00078e00ff */
[----:B------:R-:W-:-:S07]  /*11db0*/  LEPC R20, `(.L_x_573) ;  /* 0x000000001014794e */ /* 0x000fce0000000000 */
[----:B--2---:R-:W-:Y:S05]  /*11dc0*/  CALL.ABS.NOINC R2 ;  /* 0x0000000002007343 */ /* 0x004fea0003c00000 */
.L_x_573:
[----:B------:R-:W-:Y:S05]  /*11dd0*/  BSYNC B6 ;  /* 0x0000000000067941 */ /* 0x000fea0003800000 */
.L_x_572:
[----:B------:R-:W3:Y:S01]  /*11de0*/  LDL R13, [R1+0x8] ;  /* 0x00000800010d7983 */ /* 0x000ee20000100800 */
[----:B------:R-:W-:Y:S01]  /*11df0*/  ULDC.64 UR4, c[0x0][0x9f8] ;  /* 0x00027e0000047ab9 */ /* 0x000fe20000000a00 */
[----:B------:R-:W4:Y:S02]  /*11e00*/  LDC R11, c[0x0][0x430] ;  /* 0x00010c00ff0b7b82 */ /* 0x000f240000000800 */
[----:B------:R-:W3:Y:S04]  /*11e10*/  LDL R20, [R1+0x54] ;  /* 0x0000540001147983 */ /* 0x000ee80000100800 */
[----:B------:R-:W3:Y:S01]  /*11e20*/  LDL R15, [R1+0x1c] ;  /* 0x00001c00010f7983 */ /* 0x000ee20000100800 */
[----:B------:R-:W-:-:S03]  /*11e30*/  ISETP.NE.U32.AND P0, PT, RZ, UR4, PT ;  /* 0x00000004ff007c0c */ /* 0x000fc6000bf05070 */
[----:B------:R-:W3:Y:S01]  /*11e40*/  LDL R12, [R1+0x74] ;  /* 0x00007400010c7983 */ /* 0x000ee20000100800 */
[----:B------:R-:W-:-:S13]  /*11e50*/  ISETP.NE.AND.EX P0, PT, RZ, UR5, PT, P0 ;  /* 0x00000005ff007c0c */ /* 0x000fda000bf05300 */
[----:B--2---:R-:W-:-:S04]  /*11e60*/  @P0 IADD3 R2, P1, R25, UR4, RZ ;  /* 0x0000000419020c10 */ /* 0x004fc8000ff3e0ff */
[----:B------:R-:W-:Y:S01]  /*11e70*/  @P0 IADD3.X R3, R26, UR5, RZ, P1, !PT ;  /* 0x000000051a030c10 */ /* 0x000fe20008ffe4ff */
[----:B------:R-:W2:Y:S01]  /*11e80*/  S2R R21, SR_TID.X ;  /* 0x0000000000157919 */ /* 0x000ea20000002100 */
[----:B----4-:R-:W-:-:S03]  /*11e90*/  ISETP.NE.AND P2, PT, R11, 0x1, PT ;  /* 0x000000010b00780c */ /* 0x010fc60003f45270 */
[----:B---3--:R3:W4:Y:S01]  /*11ea0*/  @P0 LDG.E R13, desc[UR40][R2.64] ;  /* 0x00000028020d0981 */ /* 0x008722000c1e1900 */
[C---:B--2---:R-:W-:Y:S01]  /*11eb0*/  LOP3.LUT R0, R21.reuse, 0x7f, RZ, 0xc0, !PT ;  /* 0x0000007f15007812 */ /* 0x044fe200078ec0ff */
[----:B------:R-:W-:-:S03]  /*11ec0*/  IMAD.SHL.U32 R21, R21, 0x20, RZ ;  /* 0x0000002015157824 */ /* 0x000fc600078e00ff */
[----:B------:R-:W-:-:S05]  /*11ed0*/  SHF.R.U32.HI R0, RZ, 0x2, R0 ;  /* 0x00000002ff007819 */ /* 0x000fca0000011600 */
[----:B---3--:R-:W2:Y:S01]  /*11ee0*/  @P2 LDC R2, c[0x0][0x434] ;  /* 0x00010d00ff022b82 */ /* 0x008ea20000000800 */
[----:B------:R-:W-:Y:S01]  /*11ef0*/  LOP3.LUT R21, R0, 0x60, R21, 0xf8, !PT ;  /* 0x0000006000157812 */ /* 0x000fe200078ef815 */
[----:B------:R-:W-:-:S06]  /*11f00*/  IMAD.MOV.U32 R0, RZ, RZ, 0xa0 ;  /* 0x000000a0ff007424 */ /* 0x000fcc00078e00ff */
[----:B------:R-:W3:Y:S01]  /*11f10*/  @P2 LDC R3, c[0x0][0x438] ;  /* 0x00010e00ff032b82 */ /* 0x000ee20000000800 */
[----:B------:R-:W-:-:S04]  /*11f20*/  IMAD R0, R20, R0, -0xa0 ;  /* 0xffffff6014007424 */ /* 0x000fc800078e0200 */
[----:B------:R-:W-:Y:S02]  /*11f30*/  IMAD.IADD R10, R21, 0x1, R0 ;  /* 0x00000001150a7824 */ /* 0x000fe400078e0200 */
[----:B------:R-:W3:Y:S03]  /*11f40*/  S2R R21, SR_TID.X ;  /* 0x0000000000157919 */ /* 0x000ee60000002100 */
[C---:B------:R-:W-:Y:S01]  /*11f50*/  ISETP.GE.AND P1, PT, R10.reuse, R24, PT ;  /* 0x000000180a00720c */ /* 0x040fe20003f26270 */
[----:B------:R-:W-:-:S04]  /*11f60*/  IMAD.IADD R10, R10, 0x1, R15 ;  /* 0x000000010a0a7824 */ /* 0x000fc800078e020f */
[----:B--2---:R-:W-:-:S04]  /*11f70*/  @P2 IMAD.HI.U32 R2, R10, R2, RZ ;  /* 0x000000020a022227 */ /* 0x004fc800078e00ff */
[----:B------:R-:W-:-:S04]  /*11f80*/  IMAD.MOV.U32 R6, RZ, RZ, R10 ;  /* 0x000000ffff067224 */ /* 0x000fc800078e000a */
[----:B01----:R-:W0:Y:S01]  /*11f90*/  @!P1 LDC.64 R4, c[0x0][0x418] ;  /* 0x00010600ff049b82 */ /* 0x003e220000000a00 */
[----:B---3--:R-:W-:-:S07]  /*11fa0*/  @P2 SHF.R.U32.HI R6, RZ, R3, R2 ;  /* 0x00000003ff062219 */ /* 0x008fce0000011602 */
[----:B------:R-:W1:Y:S01]  /*11fb0*/  @!P1 LDC.64 R2, c[0x0][0x428] ;  /* 0x00010a00ff029b82 */ /* 0x000e620000000a00 */
[----:B------:R-:W-:Y:S02]  /*11fc0*/  @!P1 SHF.R.S32.HI R7, RZ, 0x1f, R6 ;  /* 0x0000001fff079819 */ /* 0x000fe40000011406 */
[C---:B------:R-:W-:Y:S01]  /*11fd0*/  LOP3.LUT R25, R21.reuse, 0x7f, RZ, 0xc0, !PT ;  /* 0x0000007f15197812 */ /* 0x040fe200078ec0ff */
[----:B------:R-:W-:-:S03]  /*11fe0*/  IMAD.SHL.U32 R21, R21, 0x20, RZ ;  /* 0x0000002015157824 */ /* 0x000fc600078e00ff */
[----:B------:R-:W-:-:S04]  /*11ff0*/  SHF.R.U32.HI R25, RZ, 0x2, R25 ;  /* 0x00000002ff197819 */ /* 0x000fc80000011619 */
[----:B------:R-:W-:-:S04]  /*12000*/  LOP3.LUT R21, R25, 0x60, R21, 0xf8, !PT ;  /* 0x0000006019157812 */ /* 0x000fc800078ef815 */
[----:B------:R-:W-:-:S05]  /*12010*/  LOP3.LUT R21, R21, 0x80, RZ, 0xfc, !PT ;  /* 0x0000008015157812 */ /* 0x000fca00078efcff */
[----:B------:R-:W-:Y:S01]  /*12020*/  IMAD.IADD R0, R21, 0x1, R0 ;  /* 0x0000000115007824 */ /* 0x000fe200078e0200 */
[----:B------:R-:W-:Y:S01]  /*12030*/  LOP3.LUT R27, R27, 0xfffffffd, RZ, 0xc0, !PT ;  /* 0xfffffffd1b1b7812 */ /* 0x000fe200078ec0ff */
[----:B------:R-:W-:Y:S01]  /*12040*/  UMOV UR4, 0xffffffff ;  /* 0xffffffff00047882 */ /* 0x000fe20000000000 */
[----:B----4-:R-:W-:Y:S01]  /*12050*/  SHF.R.S32.HI R14, RZ, 0x1f, R13 ;  /* 0x0000001fff0e7819 */ /* 0x010fe2000001140d */
[-C--:B-1----:R-:W-:Y:S01]  /*12060*/  @!P1 IMAD.WIDE.U32 R8, R13, R2.reuse, R6 ;  /* 0x000000020d089225 */ /* 0x082fe200078e0006 */
[----:B------:R1:W-:Y:S01]  /*12070*/  @P0 STL [R1+0x8], R13 ;  /* 0x0000080d01000387 */ /* 0x0003e20000100800 */
[----:B------:R-:W2:Y:S02]  /*12080*/  @P2 LDC R7, c[0x0][0x438] ;  /* 0x00010e00ff072b82 */ /* 0x000ea40000000800 */
[----:B------:R-:W-:-:S04]  /*12090*/  @!P1 IMAD R2, R14, R2, RZ ;  /* 0x000000020e029224 */ /* 0x000fc800078e02ff */
[----:B------:R-:W-:Y:S01]  /*120a0*/  @!P1 IMAD R3, R13, R3, R2 ;  /* 0x000000030d039224 */ /* 0x000fe200078e0202 */
[----:B0-----:R-:W-:-:S04]  /*120b0*/  @!P1 LEA R2, P0, R8, R4, 0x2 ;  /* 0x0000000408029211 */ /* 0x001fc800078010ff */
[----:B------:R-:W-:-:S04]  /*120c0*/  @!P1 IADD3 R3, R9, R3, RZ ;  /* 0x0000000309039210 */ /* 0x000fc80007ffe0ff */
[----:B------:R-:W-:Y:S02]  /*120d0*/  @!P1 LEA.HI.X R3, R8, R5, R3, 0x2, P0 ;  /* 0x0000000508039211 */ /* 0x000fe400000f1403 */
[----:B------:R-:W-:Y:S01]  /*120e0*/  ISETP.GE.AND P0, PT, R0, R24, PT ;  /* 0x000000180000720c */ /* 0x000fe20003f06270 */
[----:B------:R-:W0:Y:S03]  /*120f0*/  @P2 LDC R5, c[0x0][0x434] ;  /* 0x00010d00ff052b82 */ /* 0x000e260000000800 */
[----:B------:R-:W-:Y:S01]  /*12100*/  ISETP.GT.U32.OR P0, PT, R21, 0x9f, P0 ;  /* 0x0000009f1500780c */ /* 0x000fe20000704470 */
[----:B------:R-:W-:-:S06]  /*12110*/  IMAD.MOV.U32 R4, RZ, RZ, RZ ;  /* 0x000000ffff047224 */ /* 0x000fcc00078e00ff */
[----:B------:R3:W5:Y:S06]  /*12120*/  @!P1 LDG.E R4, desc[UR40][R2.64] ;  /* 0x0000002802049981 */ /* 0x00076c000c1e1900 */
[----:B---3--:R-:W3:Y:S01]  /*12130*/  @!P0 LDC.64 R2, c[0x0][0x428] ;  /* 0x00010a00ff028b82 */ /* 0x008ee20000000a00 */
[----:B------:R-:W-:-:S04]  /*12140*/  IMAD.IADD R9, R0, 0x1, R15 ;  /* 0x0000000100097824 */ /* 0x000fc800078e020f */
[----:B0-----:R-:W-:-:S04]  /*12150*/  @P2 IMAD.HI.U32 R5, R9, R5, RZ ;  /* 0x0000000509052227 */ /* 0x001fc800078e00ff */
[----:B------:R-:W-:Y:S01]  /*12160*/  IMAD.MOV.U32 R0, RZ, RZ, R9 ;  /* 0x000000ffff007224 */ /* 0x000fe200078e0009 */
[----:B--2---:R-:W-:Y:S01]  /*12170*/  @P2 SHF.R.U32.HI R0, RZ, R7, R5 ;  /* 0x00000007ff002219 */ /* 0x004fe20000011605 */
[----:B------:R-:W-:-:S03]  /*12180*/  IMAD.MOV R8, RZ, RZ, -R6 ;  /* 0x000000ffff087224 */ /* 0x000fc600078e0a06 */
[--C-:B------:R-:W-:Y:S01]  /*12190*/  @!P0 SHF.R.S32.HI R7, RZ, 0x1f, R0.reuse ;  /* 0x0000001fff078819 */ /* 0x100fe20000011400 */
[----:B------:R-:W-:Y:S02]  /*121a0*/  @!P0 IMAD.MOV.U32 R6, RZ, RZ, R0 ;  /* 0x000000ffff068224 */ /* 0x000fe400078e0000 */
[-C--:B---3--:R-:W-:Y:S02]  /*121b0*/  @!P0 IMAD R5, R14, R2.reuse, RZ ;  /* 0x000000020e058224 */ /* 0x088fe400078e02ff */
[----:B------:R-:W-:-:S04]  /*121c0*/  @!P0 IMAD.WIDE.U32 R6, R13, R2, R6 ;  /* 0x000000020d068225 */ /* 0x000fc800078e0006 */
[----:B------:R-:W-:Y:S02]  /*121d0*/  @!P0 IMAD R5, R13, R3, R5 ;  /* 0x000000030d058224 */ /* 0x000fe400078e0205 */
[----:B------:R-:W0:Y:S02]  /*121e0*/  @!P0 LDC.64 R2, c[0x0][0x418] ;  /* 0x00010600ff028b82 */ /* 0x000e240000000a00 */
[----:B------:R-:W-:Y:S01]  /*121f0*/  @!P0 IMAD.IADD R5, R5, 0x1, R7 ;  /* 0x0000000105058824 */ /* 0x000fe200078e0207 */
[----:B0-----:R-:W-:-:S04]  /*12200*/  @!P0 LEA R2, P1, R6, R2, 0x2 ;  /* 0x0000000206028211 */ /* 0x001fc800078210ff */
[----:B------:R-:W-:Y:S02]  /*12210*/  @!P0 LEA.HI.X R3, R6, R3, R5, 0x2, P1 ;  /* 0x0000000306038211 */ /* 0x000fe400008f1405 */
[----:B------:R-:W-:Y:S02]  /*12220*/  ISETP.GT.U32.AND P1, PT, R21, 0x9f, PT ;  /* 0x0000009f1500780c */ /* 0x000fe40003f24070 */
[----:B------:R-:W-:-:S06]  /*12230*/  MOV R5, RZ ;  /* 0x000000ff00057202 */ /* 0x000fcc0000000f00 */
[----:B------:R1:W5:Y:S01]  /*12240*/  @!P0 LDG.E R5, desc[UR40][R2.64] ;  /* 0x0000002802058981 */ /* 0x000362000c1e1900 */
[----:B------:R-:W-:-:S04]  /*12250*/  ISETP.NE.AND P0, PT, R12, 0x3, PT ;  /* 0x000000030c00780c */ /* 0x000fc80003f05270 */
[----:B------:R-:W-:-:S04]  /*12260*/  @P1 LOP3.LUT R27, R27, 0x2, RZ, 0xfc, !PT ;  /* 0x000000021b1b1812 */ /* 0x000fc800078efcff */
[----:B------:R-:W-:Y:S01]  /*12270*/  LOP3.LUT R27, R27, 0xfffffffb, RZ, 0xc0, !PT ;  /* 0xfffffffb1b1b7812 */ /* 0x000fe200078ec0ff */
[----:B------:R1:W-:Y:S04]  /*12280*/  STL [R1+0x20], R14 ;  /* 0x0000200e01007387 */ /* 0x0003e80000100800 */
[----:B------:R-:W-:-:S05]  /*12290*/  @P0 LOP3.LUT R27, R27, 0x4, RZ, 0xfc, !PT ;  /* 0x000000041b1b0812 */ /* 0x000fca00078efcff */
[----:B------:R1:W-:Y:S01]  /*122a0*/  STL [R1+0x30], R27 ;  /* 0x0000301b01007387 */ /* 0x0003e20000100800 */
[----:B------:R-:W-:Y:S02]  /*122b0*/  IMAD.MOV R0, RZ, RZ, -R0 ;  /* 0x000000ffff007224 */ /* 0x000fe400078e0a00 */
[C---:B------:R-:W-:Y:S02]  /*122c0*/  IMAD R8, R11.reuse, R8, R10 ;  /* 0x000000080b087224 */ /* 0x040fe400078e020a */
[----:B------:R-:W-:Y:S01]  /*122d0*/  IMAD R9, R11, R0, R9 ;  /* 0x000000000b097224 */ /* 0x000fe200078e0209 */
[----:B------:R-:W-:Y:S06]  /*122e0*/  BRA.DIV UR4, `(.L_x_574) ;  /* 0x0000005204447947 */ /* 0x000fec000b800000 */
.L_x_696:
[----:B------:R-:W-:Y:S01]  /*122f0*/  SHF.R.S32.HI R0, RZ, 0x1f, R18 ;  /* 0x0000001fff007819 */ /* 0x000fe20000011412 */
[----:B------:R-:W-:-:S04]  /*12300*/  VIADD R7, R20, 0xffffffff ;  /* 0xffffffff14077836 */ /* 0x000fc80000000000 */
[----:B------:R0:W-:Y:S01]  /*12310*/  STL [R1+0x14], R0 ;  /* 0x0000140001007387 */ /* 0x0001e20000100800 */
[----:B------:R-:W-:Y:S05]  /*12320*/  @!P0 BRA `(.L_x_575) ;  /* 0x0000000000048947 */ /* 0x000fea0003800000 */
[----:B------:R-:W-:Y:S01]  /*12330*/  BPT.TRAP 0x1 ;  /* 0x000000040000795c */ /* 0x000fe20000300000 */
.L_x_575:
[----:B0-----:R-:W2:Y:S01]  /*12340*/  LDL R0, [R1+0xc] ;  /* 0x00000c0001007983 */ /* 0x001ea20000100800 */
[----:B------:R-:W-:Y:S01]  /*12350*/  IMAD R6, R29, 0x8, R22 ;  /* 0x000000081d067824 */ /* 0x000fe200078e0216 */
[----:B------:R-:W-:Y:S01]  /*12360*/  BSSY B0, `(.L_x_576) ;  /* 0x0000007000007945 */ /* 0x000fe20003800000 */
[----:B--2---:R-:W-:-:S04]  /*12370*/  SHF.L.U32 R0, R0, 0x1f, RZ ;  /* 0x0000001f00007819 */ /* 0x004fc800000006ff */
[----:B------:R0:W2:Y:S01]  /*12380*/  SYNCS.PHASECHK.TRANS64.TRYWAIT P0, [R6+URZ+0x13280], R0 ;  /* 0x01328000060075a7 */ /* 0x0000a2000800017f */
[----:B------:R0:W-:Y:S02]  /*12390*/  STL [R1+0x50], R0 ;  /* 0x0000500001007387 */ /* 0x0001e40000100800 */
[----:B0-----:R-:W-:-:S05]  /*123a0*/  SHF.R.S32.HI R0, RZ, 0x1f, R8 ;  /* 0x0000001fff007819 */ /* 0x001fca0000011408 */
[----:B------:R0:W-:Y:S02]  /*123b0*/  STL [R1+0x48], R0 ;  /* 0x0000480001007387 */ /* 0x0001e40000100800 */
[----:B0-2---:R-:W-:Y:S05]  /*123c0*/  @!P0 BRA `(.L_x_577) ;  /* 0x0000005000408947 */ /* 0x005fea0003800000 */
.L_x_697:
[----:B------:R-:W-:Y:S05]  /*123d0*/  BSYNC B0 ;  /* 0x0000000000007941 */ /* 0x000fea0003800000 */
.L_x_576:
[----:B0-----:R-:W2:Y:S01]  /*123e0*/  LDL R0, [R1+0x48] ;  /* 0x0000480001007983 */ /* 0x001ea20000100800 */
[----:B------:R-:W-:Y:S01]  /*123f0*/  ULDC.64 UR4, c[0x0][0x328] ;  /* 0x0000ca0000047ab9 */ /* 0x000fe20000000a00 */
[----:B-1---5:R-:W-:Y:S01]  /*12400*/  SHF.R.S32.HI R13, RZ, 0x1f, R4 ;  /* 0x0000001fff0d7819 */ /* 0x022fe20000011404 */
[----:B------:R-:W-:Y:S01]  /*12410*/  ULDC.64 UR6, c[0x0][0x338] ;  /* 0x0000ce0000067ab9 */ /* 0x000fe20000000a00 */
[----:B------:R-:W3:Y:S01]  /*12420*/  LDL.LU R11, [R1+0x30] ;  /* 0x00003000010b7983 */ /* 0x000ee20000300800 */
[----:B------:R-:W0:Y:S01]  /*12430*/  LDC R12, c[0x0][0x2f4] ;  /* 0x0000bd00ff0c7b82 */ /* 0x000e220000000800 */
[----:B------:R-:W-:Y:S01]  /*12440*/  ULDC.64 UR8, c[0x0][0x330] ;  /* 0x0000cc0000087ab9 */ /* 0x000fe20000000a00 */
[----:B------:R-:W-:Y:S01]  /*12450*/  ULDC.64 UR10, c[0x0][0x318] ;  /* 0x0000c600000a7ab9 */ /* 0x000fe20000000a00 */
[----:B------:R-:W4:Y:S01]  /*12460*/  LDL R10, [R1+0x14] ;  /* 0x00001400010a7983 */ /* 0x000f220000100800 */
[----:B------:R-:W-:-:S03]  /*12470*/  IMAD.WIDE.U32 R2, R8, UR4, RZ ;  /* 0x0000000408027c25 */ /* 0x000fc6000f8e00ff */
[----:B------:R1:W-:Y:S01]  /*12480*/  STL [R1+0x4c], R13 ;  /* 0x00004c0d01007387 */ /* 0x0003e20000100800 */
[----:B------:R-:W1:Y:S02]  /*12490*/  S2R R14, SR_TID.X ;  /* 0x00000000000e7919 */ /* 0x000e640000002100 */
[----:B-1----:R-:W-:-:S05]  /*124a0*/  IMAD.SHL.U32 R21, R14, 0x10, RZ ;  /* 0x000000100e157824 */ /* 0x002fca00078e00ff */
[----:B------:R-:W-:-:S04]  /*124b0*/  LOP3.LUT R21, R21, 0x30, RZ, 0xc0, !PT ;  /* 0x0000003015157812 */ /* 0x000fc800078ec0ff */
[CC--:B0-----:R-:W-:Y:S02]  /*124c0*/  ISETP.GE.AND P1, PT, R21.reuse, R12.reuse, PT ;  /* 0x0000000c1500720c */ /* 0x0c1fe40003f26270 */
[----:B------:R-:W-:Y:S01]  /*124d0*/  ISETP.GE.AND P0, PT, R21, R12, PT ;  /* 0x0000000c1500720c */ /* 0x000fe20003f06270 */
[----:B--2---:R-:W-:-:S04]  /*124e0*/  IMAD R0, R0, UR4, RZ ;  /* 0x0000000400007c24 */ /* 0x004fc8000f8e02ff */
[----:B------:R-:W-:-:S04]  /*124f0*/  IMAD R0, R8, UR5, R0 ;  /* 0x0000000508007c24 */ /* 0x000fc8000f8e0200 */
[----:B------:R-:W-:Y:S02]  /*12500*/  IMAD.IADD R3, R3, 0x1, R0 ;  /* 0x0000000103037824 */ /* 0x000fe400078e0200 */
[----:B------:R-:W-:Y:S02]  /*12510*/  IMAD R0, R13, UR6, RZ ;  /* 0x000000060d007c24 */ /* 0x000fe4000f8e02ff */
[----:B------:R-:W2:Y:S01]  /*12520*/  LDL R13, [R1+0x28] ;  /* 0x00002800010d7983 */ /* 0x000ea20000100800 */
[----:B------:R-:W-:-:S04]  /*12530*/  IMAD.WIDE.U32 R2, R4, UR6, R2 ;  /* 0x0000000604027c25 */ /* 0x000fc8000f8e0002 */
[----:B------:R-:W-:-:S04]  /*12540*/  IMAD R0, R4, UR7, R0 ;  /* 0x0000000704007c24 */ /* 0x000fc8000f8e0200 */
[----:B------:R-:W-:Y:S01]  /*12550*/  IMAD.IADD R3, R3, 0x1, R0 ;  /* 0x0000000103037824 */ /* 0x000fe200078e0200 */
[----:B---3--:R-:W-:Y:S01]  /*12560*/  LOP3.LUT R11, R11, 0xfffffffe, RZ, 0xc0, !PT ;  /* 0xfffffffe0b0b7812 */ /* 0x008fe200078ec0ff */
[----:B----4-:R-:W-:Y:S02]  /*12570*/  IMAD R12, R10, UR8, RZ ;  /* 0x000000080a0c7c24 */ /* 0x010fe4000f8e02ff */
[C---:B------:R-:W-:Y:S01]  /*12580*/  IMAD.WIDE.U32 R2, R18.reuse, UR8, R2 ;  /* 0x0000000812027c25 */ /* 0x040fe2000f8e0002 */
[----:B------:R-:W-:Y:S02]  /*12590*/  @P1 LOP3.LUT R11, R11, 0x1, RZ, 0xfc, !PT ;  /* 0x000000010b0b1812 */ /* 0x000fe400078efcff */
[----:B------:R-:W-:Y:S01]  /*125a0*/  SHF.R.S32.HI R10, RZ, 0x1f, R9 ;  /* 0x0000001fff0a7819 */ /* 0x000fe20000011409 */
[----:B------:R-:W-:Y:S01]  /*125b0*/  IMAD R12, R18, UR9, R12 ;  /* 0x00000009120c7c24 */ /* 0x000fe2000f8e020c */
[----:B------:R-:W-:Y:S01]  /*125c0*/  IADD3 R0, P1, R2, UR10, RZ ;  /* 0x0000000a02007c10 */ /* 0x000fe2000ff3e0ff */
[----:B------:R-:W-:Y:S03]  /*125d0*/  STL [R1+0x30], R11 ;  /* 0x0000300b01007387 */ /* 0x000fe60000100800 */
[----:B------:R-:W-:Y:S01]  /*125e0*/  IADD3.X R2, R3, UR11, R12, P1, !PT ;  /* 0x0000000b03027c10 */ /* 0x000fe20008ffe40c */
[----:B------:R-:W-:Y:S01]  /*125f0*/  IMAD R3, R10, UR4, RZ ;  /* 0x000000040a037c24 */ /* 0x000fe2000f8e02ff */
[----:B------:R0:W-:Y:S01]  /*12600*/  STL [R1+0x44], R10 ;  /* 0x0000440a01007387 */ /* 0x0001e20000100800 */
[----:B------:R-:W-:-:S02]  /*12610*/  SHF.R.S32.HI R15, RZ, 0x1f, R5 ;  /* 0x0000001fff0f7819 */ /* 0x000fc40000011405 */
[C---:B------:R-:W-:Y:S02]  /*12620*/  IMAD R3, R9.reuse, UR5, R3 ;  /* 0x0000000509037c24 */ /* 0x040fe4000f8e0203 */
[----:B0-----:R-:W-:-:S04]  /*12630*/  IMAD.WIDE.U32 R10, R9, UR4, RZ ;  /* 0x00000004090a7c25 */ /* 0x001fc8000f8e00ff */
[----:B------:R-:W-:Y:S02]  /*12640*/  IMAD.IADD R11, R11, 0x1, R3 ;  /* 0x000000010b0b7824 */ /* 0x000fe400078e0203 */
[----:B------:R-:W-:Y:S02]  /*12650*/  IMAD R3, R15, UR6, RZ ;  /* 0x000000060f037c24 */ /* 0x000fe4000f8e02ff */
[C---:B------:R-:W-:Y:S01]  /*12660*/  IMAD.WIDE.U32 R10, R5.reuse, UR6, R10 ;  /* 0x00000006050a7c25 */ /* 0x040fe2000f8e000a */
[----:B------:R0:W-:Y:S03]  /*12670*/  STL [R1+0x40], R15 ;  /* 0x0000400f01007387 */ /* 0x0001e60000100800 */
[----:B------:R-:W-:Y:S01]  /*12680*/  IMAD R3, R5, UR7, R3 ;  /* 0x0000000705037c24 */ /* 0x000fe2000f8e0203 */
[----:B------:R-:W-:-:S04]  /*12690*/  LOP3.LUT R14, R14, 0x7f, RZ, 0xc0, !PT ;  /* 0x0000007f0e0e7812 */ /* 0x000fc800078ec0ff */
[----:B------:R-:W-:Y:S01]  /*126a0*/  IADD3 R11, R11, R3, RZ ;  /* 0x000000030b0b7210 */ /* 0x000fe20007ffe0ff */
[----:B------:R-:W-:Y:S01]  /*126b0*/  IMAD R7, R7, -0xa0, R24 ;  /* 0xffffff6007077824 */ /* 0x000fe200078e0218 */
[----:B------:R-:W-:Y:S01]  /*126c0*/  SHF.R.U32.HI R14, RZ, 0x2, R14 ;  /* 0x00000002ff0e7819 */ /* 0x000fe2000001160e */
[----:B------:R-:W-:Y:S01]  /*126d0*/  IMAD.WIDE.U32 R10, R18, UR8, R10 ;  /* 0x00000008120a7c25 */ /* 0x000fe2000f8e000a */
[----:B------:R-:W-:Y:S02]  /*126e0*/  UMOV UR4, 0xffffffff ;  /* 0xffffffff00047882 */ /* 0x000fe40000000000 */
[----:B------:R-:W-:Y:S01]  /*126f0*/  IADD3 R28, P1, R10, UR10, RZ ;  /* 0x0000000a0a1c7c10 */ /* 0x000fe2000ff3e0ff */
[----:B------:R-:W-:-:S03]  /*12700*/  IMAD.IADD R7, R7, 0x1, -R14 ;  /* 0x0000000107077824 */ /* 0x000fc600078e0a0e */
[----:B------:R-:W-:Y:S02]  /*12710*/  IADD3.X R25, R12, UR11, R11, P1, !PT ;  /* 0x0000000b0c197c10 */ /* 0x000fe40008ffe40b */
[----:B------:R-:W-:Y:S01]  /*12720*/  ISETP.GE.AND P5, PT, R7, 0x1, PT ;  /* 0x000000010700780c */ /* 0x000fe20003fa6270 */
[----:B--2---:R-:W-:Y:S01]  /*12730*/  IMAD R20, R29, 0x2800, R13 ;  /* 0x000028001d147824 */ /* 0x004fe200078e020d */
[----:B0-----:R-:W-:Y:S11]  /*12740*/  BRA.DIV UR4, `(.L_x_578) ;  /* 0x0000004e04787947 */ /* 0x001ff6000b800000 */
[----:B------:R-:W2:Y:S01]  /*12750*/  LDL.LU R14, [R1+0x30] ;  /* 0x00003000010e7983 */ /* 0x000ea20000300800 */
[----:B------:R-:W0:Y:S03]  /*12760*/  S2R R11, SR_TID.X ;  /* 0x00000000000b7919 */ /* 0x000e260000002100 */
[----:B------:R-:W1:Y:S04]  /*12770*/  SHFL.IDX PT, R3, R0, RZ, 0x1c1f ;  /* 0x001c1fff00037589 */ /* 0x000e6800000e0000 */
[----:B------:R-:W3:Y:S01]  /*12780*/  SHFL.IDX PT, R10, R2, RZ, 0x1c1f ;  /* 0x001c1fff020a7589 */ /* 0x000ee200000e0000 */
[----:B0-----:R-:W-:-:S05]  /*12790*/  IMAD.SHL.U32 R15, R11, 0x10, RZ ;  /* 0x000000100b0f7824 */ /* 0x001fca00078e00ff */
[----:B------:R-:W-:-:S04]  /*127a0*/  LOP3.LUT R15, R15, 0x30, RZ, 0xc0, !PT ;  /* 0x000000300f0f7812 */ /* 0x000fc800078ec0ff */
[----:B-1----:R-:W-:-:S05]  /*127b0*/  IADD3 R12, P1, R15, R3, RZ ;  /* 0x000000030f0c7210 */ /* 0x002fca0007f3e0ff */
[----:B---3--:R-:W-:Y:S02]  /*127c0*/  IMAD.X R13, RZ, RZ, R10, P1 ;  /* 0x000000ffff0d7224 */ /* 0x008fe400008e060a */
[----:B------:R-:W0:Y:S01]  /*127d0*/  SHFL.IDX PT, R10, R0, 0x1, 0x1c1f ;  /* 0x003c1f00000a7f89 */ /* 0x000e2200000e0000 */
[----:B------:R-:W-:-:S03]  /*127e0*/  IMAD.IADD R3, R22, 0x1, R20 ;  /* 0x0000000116037824 */ /* 0x000fc600078e0214 */
[----:B------:R-:W1:Y:S01]  /*127f0*/  SHFL.IDX PT, R20, R2, 0x1, 0x1c1f ;  /* 0x003c1f0002147f89 */ /* 0x000e6200000e0000 */
[----:B------:R-:W-:-:S13]  /*12800*/  ISETP.LT.OR P1, PT, R7, 0x1, P0 ;  /* 0x000000010700780c */ /* 0x000fda0000721670 */
[----:B------:R-:W-:Y:S01]  /*12810*/  LDGSTS.E.BYPASS.LTC128B.128 [R3+0x6000], desc[UR40][R12.64], !P1 ;  /* 0x060000000c037fae */ /* 0x000fe2000c901d68 */
        /* <DEDUP_REMOVED lines=12> */
[----:B------:R1:W-:Y:S02]  /*128e0*/  LDGSTS.E.BYPASS.LTC128B.128 [R3+0x7000], desc[UR40][R10.64], !P1 ;  /* 0x070000000a037fae */ /* 0x0003e4000c901d68 */
        /* <DEDUP_REMOVED lines=12> */
.L_x_709:
[----:B------:R-:W2:Y:S01]  /*129b0*/  S2R R2, SR_TID.X ;  /* 0x0000000000027919 */ /* 0x000ea20000002100 */
[----:B------:R-:W-:Y:S02]  /*129c0*/  ISETP.LT.OR P0, PT, R7, 0x81, P0 ;  /* 0x000000810700780c */ /* 0x000fe40000701670 */
[----:B--2---:R-:W-:-:S04]  /*129d0*/  SHF.L.U32 R2, R2, 0x4, RZ ;  /* 0x0000000402027819 */ /* 0x004fc800000006ff */
        /* <DEDUP_REMOVED lines=9> */
.L_x_579:
[----:B------:R-:W-:Y:S02]  /*12a70*/  PLOP3.LUT P3, PT, P3, P0, PT, 0xa2, 0x0 ;  /* 0x000000000000781c */ /* 0x000fe40001f61472 */
[----:B------:R-:W-:-:S08]  /*12a80*/  @P0 R2UR P3, UR4, R6 ;  /* 0x00000000060402ca */ /* 0x000fd00000060000 */
[----:B------:R-:W-:-:S05]  /*12a90*/  @P0 PLOP3.LUT P0, PT, P3, PT, PT, 0x80, 0x0 ;  /* 0x000000000000081c */ /* 0x000fca0001f0f070 */
[----:B------:R-:W-:Y:S01]  /*12aa0*/  @!P3 SYNCS.ARRIVE.TRANS64.RED.A0T1 RZ, [UR4+0x13270], RZ ;  /* 0x013270ffffffb9a7 */ /* 0x000fe20008200404 */
[----:B------:R-:W-:Y:S07]  /*12ab0*/  @!P3 ARRIVES.LDGSTSBAR.64.TRANSCNT [UR4+0x13270] ;  /* 0x01327000ff00b9b0 */ /* 0x000fee0008000a84 */
[----:B------:R-:W-:Y:S05]  /*12ac0*/  @P0 BRA.U.ANY `(.L_x_579) ;  /* 0xfffffffd00e80947 */ /* 0x000fea000393ffff */
[----:B------:R-:W-:Y:S01]  /*12ad0*/  NOP ;  /* 0x0000000000007918 */ /* 0x000fe20000000000 */
[----:B------:R-:W3:Y:S02]  /*12ae0*/  LDL R0, [R1+0x74] ;  /* 0x0000740001007983 */ /* 0x000ee40000100800 */
[----:B---3--:R-:W-:-:S13]  /*12af0*/  ISETP.NE.AND P6, PT, R0, 0x3, PT ;  /* 0x000000030000780c */ /* 0x008fda0003fc5270 */
[----:B------:R-:W-:Y:S05]  /*12b00*/  @!P6 BRA `(.L_x_580) ;  /* 0x000000000004e947 */ /* 0x000fea0003800000 */
[----:B------:R-:W-:Y:S01]  /*12b10*/  BPT.TRAP 0x1 ;  /* 0x000000040000795c */ /* 0x000fe20000300000 */
.L_x_580:
[----:B------:R3:W-:Y:S01]  /*12b20*/  SYNCS.ARRIVE.TRANS64.A1T0 RZ, [R6+URZ+0x13270], RZ ;  /* 0x013270ff06ff79a7 */ /* 0x0007e2000810003f */
[----:B------:R-:W-:Y:S05]  /*12b30*/  @!P6 BRA `(.L_x_581) ;  /* 0x000000000004e947 */ /* 0x000fea0003800000 */
[----:B------:R-:W-:Y:S01]  /*12b40*/  BPT.TRAP 0x1 ;  /* 0x000000040000795c */ /* 0x000fe20000300000 */
.L_x_581:
[----:B------:R-:W4:Y:S01]  /*12b50*/  LDL R0, [R1+0x50] ;  /* 0x0000500001007983 */ /* 0x000f220000100800 */
[----:B------:R-:W-:Y:S01]  /*12b60*/  BSSY B0, `(.L_x_582) ;  /* 0x0000003000007945 */ /* 0x000fe20003800000 */
[----:B----4-:R-:W4:Y:S03]  /*12b70*/  SYNCS.PHASECHK.TRANS64.TRYWAIT P0, [R6+URZ+0x13240], R0 ;  /* 0x01324000060075a7 */ /* 0x010f26000800017f */
[----:B----4-:R-:W-:Y:S05]  /*12b80*/  @!P0 BRA `(.L_x_583) ;  /* 0x0000004c00f88947 */ /* 0x010fea0003800000 */
.L_x_710:
[----:B------:R-:W-:Y:S05]  /*12b90*/  BSYNC B0 ;  /* 0x0000000000007941 */ /* 0x000fea0003800000 */
.L_x_582:
[----:B----4-:R-:W4:Y:S01]  /*12ba0*/  LDL.LU R0, [R1+0x48] ;  /* 0x0000480001007983 */ /* 0x010f220000300800 */
[----:B------:R-:W-:Y:S01]  /*12bb0*/  ULDC.64 UR4, c[0x0][0x300] ;  /* 0x0000c00000047ab9 */ /* 0x000fe20000000a00 */
[----:B------:R-:W-:Y:S02]  /*12bc0*/  ULDC.64 UR6, c[0x0][0x310] ;  /* 0x0000c40000067ab9 */ /* 0x000fe40000000a00 */
[----:B------:R-:W5:Y:S04]  /*12bd0*/  LDL.LU R13, [R1+0x4c] ;  /* 0x00004c00010d7983 */ /* 0x000f680000300800 */
[----:B------:R-:W3:Y:S04]  /*12be0*/  LDL.LU R12, [R1+0x44] ;  /* 0x00004400010c7983 */ /* 0x000ee80000300800 */
[----:B------:R-:W3:Y:S04]  /*12bf0*/  LDL.LU R7, [R1+0x40] ;  /* 0x0000400001077983 */ /* 0x000ee80000300800 */
[----:B------:R-:W3:Y:S01]  /*12c00*/  LDL R2, [R1+0x14] ;  /* 0x0000140001027983 */ /* 0x000ee20000100800 */
[----:B--2---:R-:W-:-:S04]  /*12c10*/  IMAD.WIDE.U32 R10, R8, UR4, RZ ;  /* 0x00000004080a7c25 */ /* 0x004fc8000f8e00ff */
[----:B----4-:R-:W-:-:S04]  /*12c20*/  IMAD R0, R0, UR4, RZ ;  /* 0x0000000400007c24 */ /* 0x010fc8000f8e02ff */
[----:B------:R-:W-:-:S04]  /*12c30*/  IMAD R0, R8, UR5, R0 ;  /* 0x0000000508007c24 */ /* 0x000fc8000f8e0200 */
[----:B------:R-:W-:Y:S02]  /*12c40*/  IMAD.IADD R11, R11, 0x1, R0 ;  /* 0x000000010b0b7824 */ /* 0x000fe400078e0200 */
[----:B-----5:R-:W-:Y:S02]  /*12c50*/  IMAD R0, R13, UR6, RZ ;  /* 0x000000060d007c24 */ /* 0x020fe4000f8e02ff */
[----:B------:R-:W-:-:S04]  /*12c60*/  IMAD.WIDE.U32 R10, R4, UR6, R10 ;  /* 0x00000006040a7c25 */ /* 0x000fc8000f8e000a */
[----:B------:R-:W-:Y:S02]  /*12c70*/  IMAD R4, R4, UR7, R0 ;  /* 0x0000000704047c24 */ /* 0x000fe4000f8e0200 */
[----:B---3--:R-:W-:Y:S02]  /*12c80*/  IMAD R0, R12, UR4, RZ ;  /* 0x000000040c007c24 */ /* 0x008fe4000f8e02ff */
[----:B------:R-:W-:Y:S02]  /*12c90*/  IMAD.IADD R11, R11, 0x1, R4 ;  /* 0x000000010b0b7824 */ /* 0x000fe400078e0204 */
[C---:B------:R-:W-:Y:S02]  /*12ca0*/  IMAD R0, R9.reuse, UR5, R0 ;  /* 0x0000000509007c24 */ /* 0x040fe4000f8e0200 */
[----:B------:R-:W-:Y:S01]  /*12cb0*/  IMAD.WIDE.U32 R8, R9, UR4, RZ ;  /* 0x0000000409087c25 */ /* 0x000fe2000f8e00ff */
[----:B------:R-:W-:-:S03]  /*12cc0*/  ULDC.64 UR4, c[0x0][0x308] ;  /* 0x0000c20000047ab9 */ /* 0x000fc60000000a00 */
[----:B------:R-:W-:Y:S02]  /*12cd0*/  IMAD.IADD R9, R9, 0x1, R0 ;  /* 0x0000000109097824 */ /* 0x000fe400078e0200 */
[----:B------:R-:W-:Y:S02]  /*12ce0*/  IMAD R0, R7, UR6, RZ ;  /* 0x0000000607007c24 */ /* 0x000fe4000f8e02ff */
[----:B------:R-:W-:-:S04]  /*12cf0*/  IMAD.WIDE.U32 R10, R18, UR4, R10 ;  /* 0x00000004120a7c25 */ /* 0x000fc8000f8e000a */
[C---:B------:R-:W-:Y:S02]  /*12d00*/  IMAD R12, R5.reuse, UR7, R0 ;  /* 0x00000007050c7c24 */ /* 0x040fe4000f8e0200 */
[----:B------:R-:W-:Y:S01]  /*12d10*/  IMAD.WIDE.U32 R4, R5, UR6, R8 ;  /* 0x0000000605047c25 */ /* 0x000fe2000f8e0008 */
[----:B------:R-:W-:Y:S02]  /*12d20*/  ULDC.64 UR6, c[0x0][0x2e8] ;  /* 0x0000ba0000067ab9 */ /* 0x000fe40000000a00 */
[----:B------:R-:W-:Y:S01]  /*12d30*/  IADD3 R0, P0, R10, UR6, RZ ;  /* 0x000000060a007c10 */ /* 0x000fe2000ff1e0ff */
[----:B------:R-:W-:Y:S02]  /*12d40*/  IMAD R7, R2, UR4, RZ ;  /* 0x0000000402077c24 */ /* 0x000fe4000f8e02ff */
[----:B------:R-:W-:Y:S02]  /*12d50*/  IMAD.IADD R5, R5, 0x1, R12 ;  /* 0x0000000105057824 */ /* 0x000fe400078e020c */
[----:B------:R-:W-:-:S02]  /*12d60*/  IMAD R7, R18, UR5, R7 ;  /* 0x0000000512077c24 */ /* 0x000fc4000f8e0207 */
[----:B------:R-:W-:Y:S01]  /*12d70*/  IMAD.WIDE.U32 R4, R18, UR4, R4 ;  /* 0x0000000412047c25 */ /* 0x000fe2000f8e0004 */
[----:B------:R-:W-:Y:S02]  /*12d80*/  UMOV UR4, 0xffffffff ;  /* 0xffffffff00047882 */ /* 0x000fe40000000000 */
[----:B------:R-:W-:Y:S02]  /*12d90*/  IADD3.X R2, R11, UR7, R7, P0, !PT ;  /* 0x000000070b027c10 */ /* 0x000fe400087fe407 */
[----:B------:R-:W-:-:S04]  /*12da0*/  IADD3 R8, P0, R4, UR6, RZ ;  /* 0x0000000604087c10 */ /* 0x000fc8000ff1e0ff */
[----:B------:R-:W-:Y:S01]  /*12db0*/  IADD3.X R7, R7, UR7, R5, P0, !PT ;  /* 0x0000000707077c10 */ /* 0x000fe200087fe405 */
[----:B------:R-:W-:Y:S08]  /*12dc0*/  BRA.DIV UR4, `(.L_x_584) ;  /* 0x0000004e04807947 */ /* 0x000ff0000b800000 */
[----:B------:R-:W2:Y:S01]  /*12dd0*/  S2R R5, SR_TID.X ;  /* 0x0000000000057919 */ /* 0x000ea20000002100 */
[----:B------:R-:W3:Y:S01]  /*12de0*/  LDC R10, c[0x0][0x2f4] ;  /* 0x0000bd00ff0a7b82 */ /* 0x000ee20000000800 */
[----:B------:R-:W-:Y:S01]  /*12df0*/  SHFL.IDX PT, R4, R2, RZ, 0x1c1f ;  /* 0x001c1fff02047589 */ /* 0x000fe200000e0000 */
[----:B--2---:R-:W-:-:S03]  /*12e00*/  IMAD.SHL.U32 R9, R5, 0x10, RZ ;  /* 0x0000001005097824 */ /* 0x004fc600078e00ff */
[----:B------:R-:W2:Y:S02]  /*12e10*/  SHFL.IDX PT, R5, R0, RZ, 0x1c1f ;  /* 0x001c1fff00057589 */ /* 0x000ea400000e0000 */
[----:B------:R-:W-:-:S04]  /*12e20*/  LOP3.LUT R9, R9, 0x30, RZ, 0xc0, !PT ;  /* 0x0000003009097812 */ /* 0x000fc800078ec0ff */
[C---:B---3--:R-:W-:Y:S02]  /*12e30*/  ISETP.GE.AND P3, PT, R9.reuse, R10, PT ;  /* 0x0000000a0900720c */ /* 0x048fe40003f66270 */
[----:B--2---:R-:W-:-:S05]  /*12e40*/  @P5 IADD3 R5, P0, R9, R5, RZ ;  /* 0x0000000509055210 */ /* 0x004fca0007f1e0ff */
[----:B------:R-:W-:-:S05]  /*12e50*/  @P5 IMAD.X R4, RZ, RZ, R4, P0 ;  /* 0x000000ffff045224 */ /* 0x000fca00000e0604 */
[----:B------:R-:W-:-:S04]  /*12e60*/  @P5 LOP3.LUT R5, R5, R4, RZ, 0x3c, !PT ;  /* 0x0000000405055212 */ /* 0x000fc800078e3cff */
[----:B------:R-:W-:-:S04]  /*12e70*/  @P5 LOP3.LUT R4, R5, R4, RZ, 0x3c, !PT ;  /* 0x0000000405045212 */ /* 0x000fc800078e3cff */
[----:B------:R-:W-:-:S05]  /*12e80*/  @P5 LOP3.LUT R5, R5, R4, RZ, 0x3c, !PT ;  /* 0x0000000405055212 */ /* 0x000fca00078e3cff */
[----:B------:R-:W-:Y:S01]  /*12e90*/  @!PT LDS RZ, [RZ] ;  /* 0x00000000fffff984 */ /* 0x000fe20000000800 */
[----:B------:R2:W-:Y:S04]  /*12ea0*/  @P5 LDGSTS.E.BYPASS.LTC128B.128 [R3+0xe000], desc[UR40][R4.64], !P3 ;  /* 0x0e00000004035fae */ /* 0x0005e8000d901d68 */
[----:B--2---:R-:W2:Y:S04]  /*12eb0*/  SHFL.IDX PT, R5, R0, 0x1, 0x1c1f ;  /* 0x003c1f0000057f89 */ /* 0x004ea800000e0000 */
[----:B------:R-:W3:Y:S01]  /*12ec0*/  SHFL.IDX PT, R4, R2, 0x1, 0x1c1f ;  /* 0x003c1f0002047f89 */ /* 0x000ee200000e0000 */
[----:B--2---:R-:W-:-:S04]  /*12ed0*/  @P4 IADD3 R5, P0, R9, R5, RZ ;  /* 0x0000000509054210 */ /* 0x004fc80007f1e0ff */
[----:B---3--:R-:W-:-:S04]  /*12ee0*/  @P4 IADD3.X R4, RZ, R4, RZ, P0, !PT ;  /* 0x00000004ff044210 */ /* 0x008fc800007fe4ff */
[----:B------:R-:W-:-:S04]  /*12ef0*/  @P4 LOP3.LUT R5, R5, R4, RZ, 0x3c, !PT ;  /* 0x0000000405054212 */ /* 0x000fc800078e3cff */
[----:B------:R-:W-:-:S04]  /*12f00*/  @P4 LOP3.LUT R4, R5, R4, RZ, 0x3c, !PT ;  /* 0x0000000405044212 */ /* 0x000fc800078e3cff */
[----:B------:R-:W-:-:S05]  /*12f10*/  @P4 LOP3.LUT R5, R5, R4, RZ, 0x3c, !PT ;  /* 0x0000000405054212 */ /* 0x000fca00078e3cff */
[----:B------:R2:W-:Y:S04]  /*12f20*/  @P4 LDGSTS.E.BYPASS.LTC128B.128 [R3+0xe800], desc[UR40][R4.64], !P3 ;  /* 0x0e80000004034fae */ /* 0x0005e8000d901d68 */
[----:B--2---:R-:W2:Y:S04]  /*12f30*/  SHFL.IDX PT, R5, R0, 0x2, 0x1c1f ;  /* 0x005c1f0000057f89 */ /* 0x004ea800000e0000 */
[----:B------:R-:W3:Y:S04]  /*12f40*/  SHFL.IDX PT, R4, R2, 0x2, 0x1c1f ;  /* 0x005c1f0002047f89 */ /* 0x000ee800000e0000 */
[----:B------:R-:W4:Y:S04]  /*12f50*/  SHFL.IDX PT, R0, R0, 0x3, 0x1c1f ;  /* 0x007c1f0000007f89 */ /* 0x000f2800000e0000 */
[----:B------:R-:W5:Y:S01]  /*12f60*/  SHFL.IDX PT, R2, R2, 0x3, 0x1c1f ;  /* 0x007c1f0002027f89 */ /* 0x000f6200000e0000 */
[----:B--2---:R-:W-:-:S05]  /*12f70*/  @P1 IADD3 R5, P0, R9, R5, RZ ;  /* 0x0000000509051210 */ /* 0x004fca0007f1e0ff */
[----:B---3--:R-:W-:Y:S01]  /*12f80*/  @P1 IMAD.X R4, RZ, RZ, R4, P0 ;  /* 0x000000ffff041224 */ /* 0x008fe200000e0604 */
[----:B----4-:R-:W-:-:S04]  /*12f90*/  @P2 IADD3 R0, P0, R9, R0, RZ ;  /* 0x0000000009002210 */ /* 0x010fc80007f1e0ff */
[----:B------:R-:W-:Y:S01]  /*12fa0*/  @P1 LOP3.LUT R5, R5, R4, RZ, 0x3c, !PT ;  /* 0x0000000405051212 */ /* 0x000fe200078e3cff */
[----:B-----5:R-:W-:-:S03]  /*12fb0*/  @P2 IMAD.X R2, RZ, RZ, R2, P0 ;  /* 0x000000ffff022224 */ /* 0x020fc600000e0602 */
[----:B------:R-:W-:-:S04]  /*12fc0*/  @P1 LOP3.LUT R4, R5, R4, RZ, 0x3c, !PT ;  /* 0x0000000405041212 */ /* 0x000fc800078e3cff */
[----:B------:R-:W-:-:S05]  /*12fd0*/  @P1 LOP3.LUT R5, R5, R4, RZ, 0x3c, !PT ;  /* 0x0000000405051212 */ /* 0x000fca00078e3cff */
[----:B------:R2:W-:Y:S02]  /*12fe0*/  @P1 LDGSTS.E.BYPASS.LTC128B.128 [R3+0xf000], desc[UR40][R4.64], !P3 ;  /* 0x0f00000004031fae */ /* 0x0005e4000d901d68 */
[----:B--2---:R-:W-:Y:S02]  /*12ff0*/  @P2 IMAD.MOV.U32 R4, RZ, RZ, R0 ;  /* 0x000000ffff042224 */ /* 0x004fe400078e0000 */
[----:B------:R-:W-:Y:S01]  /*13000*/  @P2 IMAD.MOV.U32 R5, RZ, RZ, R2 ;  /* 0x000000ffff052224 */ /* 0x000fe200078e0002 */
[----:B------:R2:W3:Y:S04]  /*13010*/  SHFL.IDX PT, R0, R7, RZ, 0x1c1f ;  /* 0x001c1fff07007589 */ /* 0x0004e800000e0000 */
[----:B------:R4:W-:Y:S04]  /*13020*/  @P2 LDGSTS.E.BYPASS.LTC128B.128 [R3+0xf800], desc[UR40][R4.64], !P3 ;  /* 0x0f80000004032fae */ /* 0x0009e8000d901d68 */
[----:B----4-:R2:W4:Y:S02]  /*13030*/  SHFL.IDX PT, R4, R8, RZ, 0x1c1f ;  /* 0x001c1fff08047589 */ /* 0x01052400000e0000 */
.L_x_722:
[----:B------:R-:W5:Y:S01]  /*13040*/  LDL R2, [R1+0x30] ;  /* 0x0000300001027983 */ /* 0x000f620000100800 */
[----:B------:R-:W-:Y:S01]  /*13050*/  BSSY B0, `(.L_x_585) ;  /* 0x000000e000007945 */ /* 0x000fe20003800000 */
[----:B-----5:R-:W-:-:S13]  /*13060*/  LOP3.LUT P0, RZ, R2, 0x8, RZ, 0xc0, !PT ;  /* 0x0000000802ff7812 */ /* 0x020fda000780c0ff */
[----:B------:R-:W-:Y:S05]  /*13070*/  @!P0 BRA `(.L_x_586) ;  /* 0x00000000002c8947 */ /* 0x000fea0003800000 */
[----:B------:R-:W5:Y:S01]  /*13080*/  S2R R2, SR_TID.X ;  /* 0x0000000000027919 */ /* 0x000f620000002100 */
[----:B------:R-:W0:Y:S01]  /*13090*/  LDC R5, c[0x0][0x2f4] ;  /* 0x0000bd00ff057b82 */ /* 0x000e220000000800 */
[----:B-----5:R-:W-:-:S05]  /*130a0*/  IMAD.SHL.U32 R2, R2, 0x10, RZ ;  /* 0x0000001002027824 */ /* 0x020fca00078e00ff */
[----:B------:R-:W-:-:S04]  /*130b0*/  LOP3.LUT R2, R2, 0x30, RZ, 0xc0, !PT ;  /* 0x0000003002027812 */ /* 0x000fc800078ec0ff */
[C---:B0-----:R-:W-:Y:S02]  /*130c0*/  ISETP.GE.AND P1, PT, R2.reuse, R5, PT ;  /* 0x000000050200720c */ /* 0x041fe40003f26270 */
[----:B----4-:R-:W-:-:S05]  /*130d0*/  IADD3 R4, P0, R2, R4, RZ ;  /* 0x0000000402047210 */ /* 0x010fca0007f1e0ff */
[----:B---3--:R-:W-:-:S06]  /*130e0*/  IMAD.X R5, RZ, RZ, R0, P0 ;  /* 0x000000ffff057224 */ /* 0x008fcc00000e0600 */
[----:B------:R-:W-:Y:S01]  /*130f0*/  @!PT LDS RZ, [RZ] ;  /* 0x00000000fffff984 */ /* 0x000fe20000000800 */
[----:B------:R-:W-:Y:S01]  /*13100*/  @!PT LDS RZ, [RZ] ;  /* 0x00000000fffff984 */ /* 0x000fe20000000800 */
[----:B------:R-:W-:Y:S01]  /*13110*/  @!PT LDS RZ, [RZ] ;  /* 0x00000000fffff984 */ /* 0x000fe20000000800 */
[----:B------:R0:W-:Y:S02]  /*13120*/  LDGSTS.E.BYPASS.LTC128B.128 [R3+0x10000], desc[UR40][R4.64], !P1 ;  /* 0x1000000004037fae */ /* 0x0001e4000c901d68 */
.L_x_586:
[----:B------:R-:W-:Y:S05]  /*13130*/  BSYNC B0 ;  /* 0x0000000000007941 */ /* 0x000fea0003800000 */
.L_x_585:
[----:B------:R-:W-:Y:S01]  /*13140*/  NOP ;  /* 0x0000000000007918 */ /* 0x000fe20000000000 */
[----:B------:R-:W-:-:S13]  /*13150*/  PLOP3.LUT P0, PT, PT, PT, PT, 0x80, 0x0 ;  /* 0x000000000000781c */ /* 0x000fda0003f0f070 */
.L_x_587:
[----:B------:R-:W-:Y:S02]  /*13160*/  PLOP3.LUT P1, PT, P1, P0, PT, 0xa2, 0x0 ;  /* 0x000000000000781c */ /* 0x000fe40000f21472 */
[----:B------:R-:W-:-:S08]  /*13170*/  @P0 R2UR P1, UR4, R6 ;  /* 0x00000000060402ca */ /* 0x000fd00000020000 */
[----:B------:R-:W-:-:S05]  /*13180*/  @P0 PLOP3.LUT P0, PT, P1, PT, PT, 0x80, 0x0 ;  /* 0x000000000000081c */ /* 0x000fca0000f0f070 */
[----:B------:R-:W-:Y:S01]  /*13190*/  @!P1 SYNCS.ARRIVE.TRANS64.RED.A0T1 RZ, [UR4+0x13230], RZ ;  /* 0x013230ffffff99a7 */ /* 0x000fe20008200404 */
[----:B------:R-:W-:Y:S07]  /*131a0*/  @!P1 ARRIVES.LDGSTSBAR.64.TRANSCNT [UR4+0x13230] ;  /* 0x01323000ff0099b0 */ /* 0x000fee0008000a84 */
[----:B------:R-:W-:Y:S05]  /*131b0*/  @P0 BRA.U.ANY `(.L_x_587) ;  /* 0xfffffffd00e80947 */ /* 0x000fea000393ffff */
[----:B------:R-:W-:Y:S01]  /*131c0*/  NOP ;  /* 0x0000000000007918 */ /* 0x000fe20000000000 */
[----:B---3--:R-:W3:Y:S02]  /*131d0*/  LDL R0, [R1+0x74] ;  /* 0x0000740001007983 */ /* 0x008ee40000100800 */
[----:B---3--:R-:W-:-:S13]  /*131e0*/  ISETP.NE.AND P2, PT, R0, 0x3, PT ;  /* 0x000000030000780c */ /* 0x008fda0003f45270 */
[----:B------:R-:W-:Y:S05]  /*131f0*/  @!P2 BRA `(.L_x_588) ;  /* 0x000000000004a947 */ /* 0x000fea0003800000 */
[----:B------:R-:W-:Y:S01]  /*13200*/  BPT.TRAP 0x1 ;  /* 0x000000040000795c */ /* 0x000fe20000300000 */
.L_x_588:
[----:B0---4-:R0:W5:Y:S01]  /*13210*/  LDL.LU R4, [R1] ;  /* 0x0000000001047983 */ /* 0x0111620000300800 */
[----:B------:R0:W-:Y:S03]  /*13220*/  SYNCS.ARRIVE.TRANS64.A1T0 RZ, [R6+URZ+0x13230], RZ ;  /* 0x013230ff06ff79a7 */ /* 0x0001e6000810003f */
[----:B------:R0:W5:Y:S01]  /*13230*/  LDL.LU R3, [R1+0x5c] ;  /* 0x00005c0001037983 */ /* 0x0001620000300800 */
[----:B------:R-:W-:-:S07]  /*13240*/  VIADD R0, R22, 0xb000 ;  /* 0x0000b00016007836 */ /* 0x000fce0000000000 */
[----:B------:R-:W-:Y:S05]  /*13250*/  WARPSYNC.ALL ;  /* 0x0000000000007948 */ /* 0x000fea0003800000 */
[----:B------:R-:W-:Y:S01]  /*13260*/  BAR.SYNC.DEFER_BLOCKING 0x8, 0x200 ;  /* 0x0208000000007b1d */ /* 0x000fe20000010000 */
[----:B------:R-:W-:-:S05]  /*13270*/  LOP3.LUT P1, RZ, R0, 0x1bf, RZ, 0xc0, !PT ;  /* 0x000001bf00ff7812 */ /* 0x000fca000782c0ff */
[----:B------:R-:W-:Y:S01]  /*13280*/  ULDC.64 UR4, c[0x0][0x298] ;  /* 0x0000a60000047ab9 */ /* 0x000fe20000000a00 */
[----:B------:R-:W-:Y:S01]  /*13290*/  ULDC.64 UR6, c[0x0][0xa00] ;  /* 0x0002800000067ab9 */ /* 0x000fe20000000a00 */
[----:B------:R-:W-:Y:S01]  /*132a0*/  BSSY B6, `(.L_x_589) ;  /* 0x000001b000067945 */ /* 0x000fe20003800000 */
[----:B------:R-:W-:-:S04]  /*132b0*/  ISETP.NE.U32.AND P0, PT, RZ, UR6, PT ;  /* 0x00000006ff007c0c */ /* 0x000fc8000bf05070 */
[----:B------:R-:W-:-:S04]  /*132c0*/  ISETP.NE.AND.EX P0, PT, RZ, UR7, PT, P0 ;  /* 0x00000007ff007c0c */ /* 0x000fc8000bf05300 */
[----:B------:R-:W-:Y:S02]  /*132d0*/  SEL R23, R23, RZ, !P0 ;  /* 0x000000ff17177207 */ /* 0x000fe40004000000 */
[----:B-----5:R-:W-:Y:S01]  /*132e0*/  SHF.R.S32.HI R2, RZ, 0x1f, R4 ;  /* 0x0000001fff027819 */ /* 0x020fe20000011404 */
[----:B------:R-:W-:Y:S01]  /*132f0*/  IMAD.WIDE.U32 R26, R4, UR4, RZ ;  /* 0x00000004041a7c25 */ /* 0x000fe2000f8e00ff */
[----:B-1----:R-:W-:-:S03]  /*13300*/  SEL R28, R3, RZ, !P0 ;  /* 0x000000ff031c7207 */ /* 0x002fc60004000000 */
[----:B------:R-:W-:-:S04]  /*13310*/  IMAD R2, R2, UR4, RZ ;  /* 0x0000000402027c24 */ /* 0x000fc8000f8e02ff */
[----:B------:R-:W-:-:S05]  /*13320*/  IMAD R25, R4, UR5, R2 ;  /* 0x0000000504197c24 */ /* 0x000fca000f8e0202 */
[----:B------:R-:W-:Y:S01]  /*13330*/  IADD3 R25, R27, R25, RZ ;  /* 0x000000191b197210 */ /* 0x000fe20007ffe0ff */
[----:B------:R-:W-:Y:S06]  /*13340*/  @!P1 BRA `(.L_x_590) ;  /* 0x0000000000409947 */ /* 0x000fec0003800000 */
        /* <DEDUP_REMOVED lines=8> */
[----:B0-----:R-:W-:Y:S02]  /*133d0*/  IMAD.U32 R6, RZ, RZ, UR6 ;  /* 0x00000006ff067e24 */ /* 0x001fe4000f8e00ff */
[----:B--2---:R-:W-:-:S02]  /*133e0*/  IMAD.U32 R7, RZ, RZ, UR7 ;  /* 0x00000007ff077e24 */ /* 0x004fc4000f8e00ff */
[----:B------:R-:W-:Y:S02]  /*133f0*/  IMAD.U32 R10, RZ, RZ, UR8 ;  /* 0x00000008ff0a7e24 */ /* 0x000fe4000f8e00ff */
[----:B------:R-:W-:Y:S02]  /*13400*/  IMAD.U32 R11, RZ, RZ, UR9 ;  /* 0x00000009ff0b7e24 */ /* 0x000fe4000f8e00ff */
[----:B------:R-:W-:Y:S02]  /*13410*/  IMAD.MOV.U32 R8, RZ, RZ, 0x70 ;  /* 0x00000070ff087424 */ /* 0x000fe400078e00ff */
[----:B------:R-:W-:-:S07]  /*13420*/  IMAD.MOV.U32 R13, RZ, RZ, RZ ;  /* 0x000000ffff0d7224 */ /* 0x000fce00078e00ff */
[----:B------:R-:W-:-:S07]  /*13430*/  LEPC R20, `(.L_x_590) ;  /* 0x000000001014794e */ /* 0x000fce0000000000 */
[----:B-1----:R-:W-:Y:S05]  /*13440*/  CALL.ABS.NOINC R2 ;  /* 0x0000000002007343 */ /* 0x002fea0003c00000 */
.L_x_590:
[----:B------:R-:W-:Y:S05]  /*13450*/  BSYNC B6 ;  /* 0x0000000000067941 */ /* 0x000fea0003800000 */
.L_x_589:
[----:B------:R-:W3:Y:S01]  /*13460*/  LDL R20, [R1+0x14] ;  /* 0x0000140001147983 */ /* 0x000ee20000100800 */
[----:B------:R-:W-:Y:S01]  /*13470*/  ULDC.64 UR4, c[0x0][0x2d8] ;  /* 0x0000b60000047ab9 */ /* 0x000fe20000000a00 */
[----:B------:R-:W-:Y:S01]  /*13480*/  IMAD.MOV.U32 R2, RZ, RZ, R26 ;  /* 0x000000ffff027224 */ /* 0x000fe200078e001a */
[----:B------:R-:W1:Y:S01]  /*13490*/  LDC R9, c[0x0][0x448] ;  /* 0x00011200ff097b82 */ /* 0x000e620000000800 */
[----:B------:R-:W-:Y:S01]  /*134a0*/  IMAD.MOV.U32 R3, RZ, RZ, R25 ;  /* 0x000000ffff037224 */ /* 0x000fe200078e0019 */
[----:B------:R4:W5:Y:S01]  /*134b0*/  LDL R10, [R1+0x64] ;  /* 0x00006400010a7983 */ /* 0x0009620000100800 */
[----:B------:R-:W-:Y:S01]  /*134c0*/  ULDC.64 UR6, c[0x0][0x2c8] ;  /* 0x0000b20000067ab9 */ /* 0x000fe20000000a00 */
[----:B------:R-:W-:Y:S01]  /*134d0*/  ULDC.64 UR8, c[0x0][0x280] ;  /* 0x0000a00000087ab9 */ /* 0x000fe20000000a00 */
[----:B------:R-:W-:Y:S01]  /*134e0*/  IMAD.WIDE.U32 R2, R18, UR4, R2 ;  /* 0x0000000412027c25 */ /* 0x000fe2000f8e0002 */
[----:B-1----:R-:W-:-:S13]  /*134f0*/  ISETP.NE.AND P0, PT, R9, 0x1, PT ;  /* 0x000000010900780c */ /* 0x002fda0003f05270 */
[----:B------:R-:W1:Y:S08]  /*13500*/  @P0 LDC R5, c[0x0][0x450] ;  /* 0x00011400ff050b82 */ /* 0x000e700000000800 */
[----:B--2---:R-:W2:Y:S01]  /*13510*/  @P0 LDC R8, c[0x0][0x450] ;  /* 0x00011400ff080b82 */ /* 0x004ea20000000800 */
[----:B---3--:R-:W-:Y:S02]  /*13520*/  IMAD R0, R20, UR4, RZ ;  /* 0x0000000414007c24 */ /* 0x008fe4000f8e02ff */
[----:B------:R-:W3:Y:S02]  /*13530*/  S2R R20, SR_TID.X ;  /* 0x0000000000147919 */ /* 0x000ee40000002100 */
[----:B------:R-:W-:Y:S01]  /*13540*/  IMAD R0, R18, UR5, R0 ;  /* 0x0000000512007c24 */ /* 0x000fe2000f8e0200 */
[----:B------:R-:W-:-:S02]  /*13550*/  ULDC.64 UR4, c[0x0][0x2e0] ;  /* 0x0000b80000047ab9 */ /* 0x000fc40000000a00 */
[----:B------:R-:W-:Y:S02]  /*13560*/  IMAD R28, R28, UR4, RZ ;  /* 0x000000041c1c7c24 */ /* 0x000fe4000f8e02ff */
[----:B------:R-:W-:Y:S02]  /*13570*/  IMAD.IADD R3, R3, 0x1, R0 ;  /* 0x0000000103037824 */ /* 0x000fe400078e0200 */
[C---:B------:R-:W-:Y:S01]  /*13580*/  IMAD R28, R23.reuse, UR5, R28 ;  /* 0x00000005171c7c24 */ /* 0x040fe2000f8e021c */
[----:B------:R-:W4:Y:S01]  /*13590*/  @P0 LDC R0, c[0x0][0x44c] ;  /* 0x00011300ff000b82 */ /* 0x000f220000000800 */
[----:B------:R-:W-:Y:S01]  /*135a0*/  IMAD.WIDE.U32 R2, R23, UR4, R2 ;  /* 0x0000000417027c25 */ /* 0x000fe2000f8e0002 */
[----:B------:R-:W-:Y:S01]  /*135b0*/  ULDC.64 UR4, c[0x0][0x2d0] ;  /* 0x0000b40000047ab9 */ /* 0x000fe20000000a00 */
[----:B------:R0:W5:Y:S02]  /*135c0*/  LDL R23, [R1+0x60] ;  /* 0x0000600001177983 */ /* 0x0001640000100800 */
[----:B------:R-:W-:Y:S01]  /*135d0*/  IMAD.IADD R3, R3, 0x1, R28 ;  /* 0x0000000103037824 */ /* 0x000fe200078e021c */
[C---:B---3--:R-:W-:Y:S01]  /*135e0*/  LOP3.LUT R21, R20.reuse, 0x7f, RZ, 0xc0, !PT ;  /* 0x0000007f14157812 */ /* 0x048fe200078ec0ff */
[----:B------:R-:W-:-:S03]  /*135f0*/  IMAD.SHL.U32 R20, R20, 0x20, RZ ;  /* 0x0000002014147824 */ /* 0x000fc600078e00ff */
[----:B------:R-:W-:-:S04]  /*13600*/  SHF.R.U32.HI R21, RZ, 0x2, R21 ;  /* 0x00000002ff157819 */ /* 0x000fc80000011615 */
[----:B------:R-:W-:-:S05]  /*13610*/  LOP3.LUT R20, R21, 0x60, R20, 0xf8, !PT ;  /* 0x0000006015147812 */ /* 0x000fca00078ef814 */
[----:B0-----:R-:W-:-:S04]  /*13620*/  IMAD R6, R17, 0xc0, R20 ;  /* 0x000000c011067824 */ /* 0x001fc800078e0214 */
[----:B----4-:R-:W-:-:S04]  /*13630*/  @P0 IMAD.HI.U32 R0, R6, R0, RZ ;  /* 0x0000000006000227 */ /* 0x010fc800078e00ff */
[----:B------:R-:W-:Y:S01]  /*13640*/  IMAD.MOV.U32 R4, RZ, RZ, R6 ;  /* 0x000000ffff047224 */ /* 0x000fe200078e0006 */
[----:B-1----:R-:W-:-:S04]  /*13650*/  @P0 SHF.R.U32.HI R4, RZ, R5, R0 ;  /* 0x00000005ff040219 */ /* 0x002fc80000011600 */
[----:B------:R-:W-:-:S05]  /*13660*/  SHF.R.S32.HI R0, RZ, 0x1f, R4 ;  /* 0x0000001fff007819 */ /* 0x000fca0000011404 */
[----:B------:R-:W-:-:S04]  /*13670*/  IMAD R0, R0, UR4, RZ ;  /* 0x0000000400007c24 */ /* 0x000fc8000f8e02ff */
[C---:B------:R-:W-:Y:S01]  /*13680*/  IMAD R7, R4.reuse, UR5, R0 ;  /* 0x0000000504077c24 */ /* 0x040fe2000f8e0200 */
[C---:B------:R-:W-:Y:S01]  /*13690*/  IADD3 R0, -R4.reuse, RZ, RZ ;  /* 0x000000ff04007210 */ /* 0x040fe20007ffe1ff */
[----:B------:R-:W-:-:S04]  /*136a0*/  IMAD.WIDE.U32 R4, R4, UR4, R2 ;  /* 0x0000000404047c25 */ /* 0x000fc8000f8e0002 */
[----:B------:R-:W-:Y:S02]  /*136b0*/  IMAD R0, R9, R0, R6 ;  /* 0x0000000009007224 */ /* 0x000fe400078e0206 */
[----:B------:R-:W-:-:S03]  /*136c0*/  IMAD.IADD R5, R5, 0x1, R7 ;  /* 0x0000000105057824 */ /* 0x000fc600078e0207 */
[----:B------:R-:W-:Y:S01]  /*136d0*/  SHF.R.S32.HI R7, RZ, 0x1f, R0 ;  /* 0x0000001fff077819 */ /* 0x000fe20000011400 */
[----:B------:R-:W-:-:S04]  /*136e0*/  IMAD.WIDE.U32 R4, R0, UR6, R4 ;  /* 0x0000000600047c25 */ /* 0x000fc8000f8e0004 */
[----:B------:R-:W-:-:S04]  /*136f0*/  IMAD R7, R7, UR6, RZ ;  /* 0x0000000607077c24 */ /* 0x000fc8000f8e02ff */
[----:B------:R-:W-:Y:S02]  /*13700*/  IMAD R0, R0, UR7, R7 ;  /* 0x0000000700007c24 */ /* 0x000fe4000f8e0207 */
[----:B------:R-:W0:Y:S01]  /*13710*/  @P0 LDC R7, c[0x0][0x44c] ;  /* 0x00011300ff070b82 */ /* 0x000e220000000800 */
[----:B------:R-:W-:Y:S01]  /*13720*/  IADD3 R4, P1, R4, UR8, RZ ;  /* 0x0000000804047c10 */ /* 0x000fe2000ff3e0ff */
[----:B------:R-:W1:Y:S03]  /*13730*/  S2R R21, SR_TID.X ;  /* 0x0000000000157919 */ /* 0x000e660000002100 */
[----:B------:R-:W-:Y:S01]  /*13740*/  IADD3.X R0, R5, UR9, R0, P1, !PT ;  /* 0x0000000905007c10 */ /* 0x000fe20008ffe400 */
[----:B------:R-:W-:-:S04]  /*13750*/  VIADD R5, R6, 0x80 ;  /* 0x0000008006057836 */ /* 0x000fc80000000000 */
[----:B------:R-:W-:Y:S02]  /*13760*/  IMAD.MOV.U32 R6, RZ, RZ, R5 ;  /* 0x000000ffff067224 */ /* 0x000fe400078e0005 */
[----:B0-----:R-:W-:-:S05]  /*13770*/  @P0 IMAD.HI.U32 R7, R5, R7, RZ ;  /* 0x0000000705070227 */ /* 0x001fca00078e00ff */
[----:B--2---:R-:W-:-:S05]  /*13780*/  @P0 SHF.R.U32.HI R6, RZ, R8, R7 ;  /* 0x00000008ff060219 */ /* 0x004fca0000011607 */
[----:B------:R-:W-:-:S04]  /*13790*/  IMAD.MOV R7, RZ, RZ, -R6 ;  /* 0x000000ffff077224 */ /* 0x000fc800078e0a06 */
[----:B------:R-:W-:Y:S01]  /*137a0*/  IMAD R5, R9, R7, R5 ;  /* 0x0000000709057224 */ /* 0x000fe200078e0205 */
[----:B------:R-:W-:Y:S01]  /*137b0*/  SHF.R.S32.HI R7, RZ, 0x1f, R6 ;  /* 0x0000001fff077819 */ /* 0x000fe20000011406 */
[----:B------:R-:W-:-:S04]  /*137c0*/  IMAD.WIDE.U32 R2, R6, UR4, R2 ;  /* 0x0000000406027c25 */ /* 0x000fc8000f8e0002 */
[----:B------:R-:W-:Y:S01]  /*137d0*/  IMAD R7, R7, UR4, RZ ;  /* 0x0000000407077c24 */ /* 0x000fe2000f8e02ff */
[----:B------:R-:W-:-:S03]  /*137e0*/  ULDC UR4, c[0x0][0x2b8] ;  /* 0x0000ae0000047ab9 */ /* 0x000fc60000000800 */
[----:B------:R-:W-:Y:S01]  /*137f0*/  IMAD R7, R6, UR5, R7 ;  /* 0x0000000506077c24 */ /* 0x000fe2000f8e0207 */
[----:B------:R-:W-:Y:S01]  /*13800*/  SHF.R.S32.HI R6, RZ, 0x1f, R5 ;  /* 0x0000001fff067819 */ /* 0x000fe20000011405 */
[----:B-1----:R-:W-:Y:S02]  /*13810*/  IMAD.SHL.U32 R20, R21, 0x10, RZ ;  /* 0x0000001015147824 */ /* 0x002fe400078e00ff */
[----:B------:R-:W-:Y:S02]  /*13820*/  IMAD.IADD R3, R3, 0x1, R7 ;  /* 0x0000000103037824 */ /* 0x000fe400078e0207 */
[----:B------:R-:W-:Y:S02]  /*13830*/  IMAD R6, R6, UR6, RZ ;  /* 0x0000000606067c24 */ /* 0x000fe4000f8e02ff */
[----:B------:R-:W-:Y:S01]  /*13840*/  IMAD.WIDE.U32 R2, R5, UR6, R2 ;  /* 0x0000000605027c25 */ /* 0x000fe2000f8e0002 */
[----:B------:R-:W-:-:S03]  /*13850*/  LOP3.LUT R20, R20, 0x30, RZ, 0xc0, !PT ;  /* 0x0000003014147812 */ /* 0x000fc600078ec0ff */
[----:B------:R-:W-:Y:S01]  /*13860*/  IMAD R6, R5, UR7, R6 ;  /* 0x0000000705067c24 */ /* 0x000fe2000f8e0206 */
[----:B------:R-:W-:Y:S02]  /*13870*/  IADD3 R5, P1, R2, UR8, RZ ;  /* 0x0000000802057c10 */ /* 0x000fe4000ff3e0ff */
[----:B------:R-:W-:Y:S01]  /*13880*/  ISETP.GE.AND P0, PT, R20, UR4, PT ;  /* 0x0000000414007c0c */ /* 0x000fe2000bf06270 */
[----:B------:R-:W-:Y:S01]  /*13890*/  UMOV UR4, 0xffffffff ;  /* 0xffffffff00047882 */ /* 0x000fe20000000000 */
[----:B------:R-:W-:Y:S02]  /*138a0*/  LOP3.LUT R21, R21, 0x7f, RZ, 0xc0, !PT ;  /* 0x0000007f15157812 */ /* 0x000fe400078ec0ff */
[----:B------:R-:W-:Y:S02]  /*138b0*/  IADD3.X R3, R3, UR9, R6, P1, !PT ;  /* 0x0000000903037c10 */ /* 0x000fe40008ffe406 */
[----:B------:R-:W-:Y:S01]  /*138c0*/  SHF.R.U32.HI R21, RZ, 0x2, R21 ;  /* 0x00000002ff157819 */ /* 0x000fe20000011615 */
[----:B------:R-:W-:Y:S06]  /*138d0*/  BRA.DIV UR4, `(.L_x_591) ;  /* 0x0000004a04587947 */ /* 0x000fec000b800000 */
[----:B------:R-:W0:Y:S01]  /*138e0*/  SHFL.IDX PT, R6, R4, RZ, 0x1c1f ;  /* 0x001c1fff04067589 */ /* 0x000e2200000e0000 */
[----:B-----5:R-:W-:Y:S02]  /*138f0*/  IMAD R2, R23, R9, RZ ;  /* 0x0000000917027224 */ /* 0x020fe400078e02ff */
[----:B------:R-:W-:Y:S01]  /*13900*/  IMAD R17, R17, 0xc0, R21 ;  /* 0x000000c011117824 */ /* 0x000fe200078e0215 */
[----:B------:R-:W1:Y:S04]  /*13910*/  SHFL.IDX PT, R7, R0, RZ, 0x1c1f ;  /* 0x001c1fff00077589 */ /* 0x000e6800000e0000 */
[----:B------:R-:W-:-:S13]  /*13920*/  ISETP.GE.AND P2, PT, R17, R2, PT ;  /* 0x000000021100720c */ /* 0x000fda0003f46270 */
[----:B0-----:R-:W-:-:S05]  /*13930*/  @!P2 IADD3 R6, P1, R20, R6, RZ ;  /* 0x000000061406a210 */ /* 0x001fca0007f3e0ff */
[----:B-1----:R-:W-:-:S05]  /*13940*/  @!P2 IMAD.X R7, RZ, RZ, R7, P1 ;  /* 0x000000ffff07a224 */ /* 0x002fca00008e0607 */
[----:B------:R-:W-:Y:S01]  /*13950*/  @!PT LDS RZ, [RZ] ;  /* 0x00000000fffff984 */ /* 0x000fe20000000800 */
[----:B------:R0:W-:Y:S02]  /*13960*/  @!P2 LDGSTS.E.BYPASS.LTC128B.128 [R10+0xb000], desc[UR40][R6.64], !P0 ;  /* 0x0b000000060aafae */ /* 0x0001e4000c101d68 */
[----:B0-----:R-:W-:Y:S02]  /*13970*/  IADD3 R6, R17, 0x20, RZ ;  /* 0x0000002011067810 */ /* 0x001fe40007ffe0ff */
[----:B------:R-:W0:Y:S02]  /*13980*/  SHFL.IDX PT, R7, R4, 0x1, 0x1c1f ;  /* 0x003c1f0004077f89 */ /* 0x000e2400000e0000 */
        /* <DEDUP_REMOVED lines=10> */
[----:B------:R-:W-:Y:S02]  /*13a30*/  ISETP.GE.AND P1, PT, R6, R2, PT ;  /* 0x000000020600720c */ /* 0x000fe40003f26270 */
[----:B------:R-:W1:Y:S04]  /*13a40*/  SHFL.IDX PT, R6, R0, 0x2, 0x1c1f ;  /* 0x005c1f0000067f89 */ /* 0x000e6800000e0000 */
[----:B------:R-:W-:Y:S07]  /*13a50*/  SHFL.IDX PT, R0, R0, 0x3, 0x1c1f ;  /* 0x007c1f0000007f89 */ /* 0x000fee00000e0000 */
[----:B0-----:R-:W-:-:S05]  /*13a60*/  @!P1 IADD3 R7, P2, R20, R7, RZ ;  /* 0x0000000714079210 */ /* 0x001fca0007f5e0ff */
[----:B-1----:R-:W-:-:S05]  /*13a70*/  @!P1 IMAD.X R6, RZ, RZ, R6, P2 ;  /* 0x000000ffff069224 */ /* 0x002fca00010e0606 */
[----:B------:R-:W-:-:S04]  /*13a80*/  @!P1 LOP3.LUT R7, R7, R6, RZ, 0x3c, !PT ;  /* 0x0000000607079212 */ /* 0x000fc800078e3cff */
[----:B------:R-:W-:-:S04]  /*13a90*/  @!P1 LOP3.LUT R6, R7, R6, RZ, 0x3c, !PT ;  /* 0x0000000607069212 */ /* 0x000fc800078e3cff */
[----:B------:R-:W-:-:S05]  /*13aa0*/  @!P1 LOP3.LUT R7, R7, R6, RZ, 0x3c, !PT ;  /* 0x0000000607079212 */ /* 0x000fca00078e3cff */
[----:B------:R0:W-:Y:S04]  /*13ab0*/  @!P1 LDGSTS.E.BYPASS.LTC128B.128 [R10+0xc000], desc[UR40][R6.64], !P0 ;  /* 0x0c000000060a9fae */ /* 0x0001e8000c101d68 */
[----:B0-----:R0:W1:Y:S02]  /*13ac0*/  SHFL.IDX PT, R6, R4, 0x3, 0x1c1f ;  /* 0x007c1f0004067f89 */ /* 0x00106400000e0000 */
[----:B0-----:R-:W-:-:S05]  /*13ad0*/  VIADD R4, R17, 0x80 ;  /* 0x0000008011047836 */ /* 0x001fca0000000000 */
[----:B------:R-:W-:Y:S01]  /*13ae0*/  ISETP.GE.AND P1, PT, R4, R2, PT ;  /* 0x000000020400720c */ /* 0x000fe20003f26270 */
[----:B------:R-:W-:-:S05]  /*13af0*/  VIADD R4, R17, 0x60 ;  /* 0x0000006011047836 */ /* 0x000fca0000000000 */
[----:B------:R-:W-:Y:S02]  /*13b00*/  ISETP.GE.AND P2, PT, R4, R2, PT ;  /* 0x000000020400720c */ /* 0x000fe40003f46270 */
[----:B------:R-:W-:Y:S04]  /*13b10*/  SHFL.IDX PT, R4, R3, RZ, 0x1c1f ;  /* 0x001c1fff03047589 */ /* 0x000fe800000e0000 */
[----:B------:R-:W-:Y:S07]  /*13b20*/  SHFL.IDX PT, R3, R3, 0x1, 0x1c1f ;  /* 0x003c1f0003037f89 */ /* 0x000fee00000e0000 */
[----:B-1----:R-:W-:-:S05]  /*13b30*/  @!P2 IADD3 R6, P3, R20, R6, RZ ;  /* 0x000000061406a210 */ /* 0x002fca0007f7e0ff */
[----:B------:R-:W-:Y:S02]  /*13b40*/  @!P2 IMAD.X R7, RZ, RZ, R0, P3 ;  /* 0x000000ffff07a224 */ /* 0x000fe400018e0600 */
[----:B------:R-:W0:Y:S04]  /*13b50*/  SHFL.IDX PT, R0, R5, RZ, 0x1c1f ;  /* 0x001c1fff05007589 */ /* 0x000e2800000e0000 */
[----:B------:R1:W-:Y:S04]  /*13b60*/  @!P2 LDGSTS.E.BYPASS.LTC128B.128 [R10+0xc800], desc[UR40][R6.64], !P0 ;  /* 0x0c800000060aafae */ /* 0x0003e8000c101d68 */
[----:B------:R-:W2:Y:S01]  /*13b70*/  SHFL.IDX PT, R5, R5, 0x1, 0x1c1f ;  /* 0x003c1f0005057f89 */ /* 0x000ea200000e0000 */
[----:B0-----:R-:W-:-:S04]  /*13b80*/  @!P1 IADD3 R0, P3, R20, R0, RZ ;  /* 0x0000000014009210 */ /* 0x001fc80007f7e0ff */
[----:B-1----:R-:W-:Y:S01]  /*13b90*/  @!P1 MOV R6, R0 ;  /* 0x0000000000069202 */ /* 0x002fe20000000f00 */
[----:B------:R-:W-:-:S04]  /*13ba0*/  @!P1 IMAD.X R4, RZ, RZ, R4, P3 ;  /* 0x000000ffff049224 */ /* 0x000fc800018e0604 */
[----:B------:R-:W-:-:S05]  /*13bb0*/  @!P1 IMAD.MOV.U32 R7, RZ, RZ, R4 ;  /* 0x000000ffff079224 */ /* 0x000fca00078e0004 */
[----:B--2---:R0:W-:Y:S02]  /*13bc0*/  @!P1 LDGSTS.E.BYPASS.LTC128B.128 [R10+0xd000], desc[UR40][R6.64], !P0 ;  /* 0x0d000000060a9fae */ /* 0x0041e4000c101d68 */
.L_x_735:
[----:B------:R-:W-:-:S05]  /*13bd0*/  VIADD R17, R17, 0xa0 ;  /* 0x000000a011117836 */ /* 0x000fca0000000000 */
[----:B------:R-:W-:-:S13]  /*13be0*/  ISETP.GE.AND P1, PT, R17, R2, PT ;  /* 0x000000021100720c */ /* 0x000fda0003f26270 */
[----:B------:R-:W-:-:S05]  /*13bf0*/  @!P1 IADD3 R2, P2, R20, R5, RZ ;  /* 0x0000000514029210 */ /* 0x000fca0007f5e0ff */
[----:B------:R-:W-:-:S05]  /*13c00*/  @!P1 IMAD.X R3, RZ, RZ, R3, P2 ;  /* 0x000000ffff039224 */ /* 0x000fca00010e0603 */
[----:B------:R-:W-:Y:S01]  /*13c10*/  @!PT LDS RZ, [RZ] ;  /* 0x00000000fffff984 */ /* 0x000fe20000000800 */
[----:B------:R-:W-:Y:S01]  /*13c20*/  @!PT LDS RZ, [RZ] ;  /* 0x00000000fffff984 */ /* 0x000fe20000000800 */
[----:B------:R-:W-:Y:S01]  /*13c30*/  @!PT LDS RZ, [RZ] ;  /* 0x00000000fffff984 */ /* 0x000fe20000000800 */
[----:B------:R1:W-:Y:S01]  /*13c40*/  @!P1 LDGSTS.E.BYPASS.LTC128B.128 [R10+0xd800], desc[UR40][R2.64], !P0 ;  /* 0x0d800000020a9fae */ /* 0x0003e2000c101d68 */
[----:B------:R-:W-:Y:S01]  /*13c50*/  PLOP3.LUT P0, PT, PT, PT, PT, 0x80, 0x0 ;  /* 0x000000000000781c */ /* 0x000fe20003f0f070 */
[----:B------:R-:W-:-:S12]  /*13c60*/  NOP ;  /* 0x0000000000007918 */ /* 0x000fd80000000000 */
.L_x_592:
[----:B------:R-:W-:Y:S02]  /*13c70*/  PLOP3.LUT P1, PT, P1, P0, PT, 0xa2, 0x0 ;  /* 0x000000000000781c */ /* 0x000fe40000f21472 */
[----:B------:R-:W-:-:S08]  /*13c80*/  @P0 R2UR P1, UR4, R22 ;  /* 0x00000000160402ca */ /* 0x000fd00000020000 */
[----:B------:R-:W-:-:S05]  /*13c90*/  @P0 PLOP3.LUT P0, PT, P1, PT, PT, 0x80, 0x0 ;  /* 0x000000000000081c */ /* 0x000fca0000f0f070 */
[----:B------:R-:W-:Y:S01]  /*13ca0*/  @!P1 SYNCS.ARRIVE.TRANS64.RED.A0T1 RZ, [UR4+0x13200], RZ ;  /* 0x013200ffffff99a7 */ /* 0x000fe20008200404 */
[----:B------:R-:W-:Y:S07]  /*13cb0*/  @!P1 ARRIVES.LDGSTSBAR.64.TRANSCNT [UR4+0x13200] ;  /* 0x01320000ff0099b0 */ /* 0x000fee0008000a84 */
[----:B------:R-:W-:Y:S05]  /*13cc0*/  @P0 BRA.U.ANY `(.L_x_592) ;  /* 0xfffffffd00e80947 */ /* 0x000fea000393ffff */
[----:B-1----:R-:W2:Y:S02]  /*13cd0*/  LDL.LU R2, [R1+0x68] ;  /* 0x0000680001027983 */ /* 0x002ea40000300800 */
        /* <DEDUP_REMOVED lines=9> */
[----:B------:R-:W2:Y:S03]  /*13d70*/  SYNCS.PHASECHK.TRANS64.TRYWAIT P0, [R22+URZ+0x13220], R0 ;  /* 0x01322000160075a7 */ /* 0x000ea6000800017f */
[----:B-12---:R-:W-:Y:S05]  /*13d80*/  @!P0 BRA `(.L_x_594) ;  /* 0x0000004c00048947 */ /* 0x006fea0003800000 */
.L_x_736:
[----:B------:R-:W-:Y:S05]  /*13d90*/  BSYNC B0 ;  /* 0x0000000000007941 */ /* 0x000fea0003800000 */
.L_x_593:
[----:B------:R-:W-:-:S13]  /*13da0*/  ISETP.GE.AND P0, PT, R24, 0xa1, PT ;  /* 0x000000a11800780c */ /* 0x000fda0003f06270 */
[----:B------:R-:W-:Y:S05]  /*13db0*/  @!P0 BRA `(.L_x_595) ;  /* 0x0000001400348947 */ /* 0x000fea0003800000 */
[----:B------:R-:W1:Y:S01]  /*13dc0*/  LDL.LU R2, [R1+0x54] ;  /* 0x0000540001027983 */ /* 0x000e620000300800 */
[----:B------:R-:W-:-:S03]  /*13dd0*/  IMAD.MOV.U32 R21, RZ, RZ, R29 ;  /* 0x000000ffff157224 */ /* 0x000fc600078e001d */
[----:B------:R2:W5:Y:S01]  /*13de0*/  LDL.LU R23, [R1+0xc] ;  /* 0x00000c0001177983 */ /* 0x0005620000300800 */
[----:B-1----:R-:W-:-:S05]  /*13df0*/  VIADD R0, R2, 0xfffffffe ;  /* 0xfffffffe02007836 */ /* 0x002fca0000000000 */
[----:B------:R2:W-:Y:S02]  /*13e00*/  STL [R1], R0 ;  /* 0x0000000001007387 */ /* 0x0005e40000100800 */
.L_x_615:
[----:B0-----:R-:W3:Y:S04]  /*13e10*/  LDL R3, [R1+0x1c] ;  /* 0x00001c0001037983 */ /* 0x001ee80000100800 */
[----:B----4-:R-:W4:Y:S04]  /*13e20*/  LDL R8, [R1+0x20] ;  /* 0x0000200001087983 */ /* 0x010f280000100800 */
[----:B------:R-:W4:Y:S04]  /*13e30*/  LDL R11, [R1+0x8] ;  /* 0x00000800010b7983 */ /* 0x000f280000100800 */
[----:B0-----:R-:W3:Y:S01]  /*13e40*/  LDL.LU R10, [R1] ;  /* 0x00000000010a7983 */ /* 0x001ee20000300800 */
[----:B--2---:R-:W0:Y:S01]  /*13e50*/  S2R R0, SR_TID.X ;  /* 0x0000000000007919 */ /* 0x004e220000002100 */
[----:B-1----:R-:W1:Y:S01]  /*13e60*/  S2R R2, SR_TID.X ;  /* 0x0000000000027919 */ /* 0x002e620000002100 */
[----:B------:R-:W2:Y:S01]  /*13e70*/  S2R R12, SR_TID.X ;  /* 0x00000000000c7919 */ /* 0x000ea20000002100 */
[----:B------:R-:W-:Y:S05]  /*13e80*/  YIELD ;  /* 0x0000000000007946 */ /* 0x000fea0003800000 */
[----:B------:R-:W-:Y:S01]  /*13e90*/  ULDC.64 UR4, c[0x0][0x428] ;  /* 0x00010a0000047ab9 */ /* 0x000fe20000000a00 */
[----:B------:R-:W4:Y:S01]  /*13ea0*/  LDL R9, [R1+0x74] ;  /* 0x0000740001097983 */ /* 0x000f220000100800 */
[----:B------:R-:W-:Y:S01]  /*13eb0*/  ULDC.64 UR6, c[0x0][0x418] ;  /* 0x0001060000067ab9 */ /* 0x000fe20000000a00 */
[----:B0-----:R-:W-:-:S02]  /*13ec0*/  LOP3.LUT R4, R0, 0x7f, RZ, 0xc0, !PT ;  /* 0x0000007f00047812 */ /* 0x001fc400078ec0ff */
[----:B------:R-:W0:Y:S02]  /*13ed0*/  LDC R0, c[0x0][0x430] ;  /* 0x00010c00ff007b82 */ /* 0x000e240000000800 */
[----:B------:R-:W-:Y:S02]  /*13ee0*/  SHF.R.U32.HI R5, RZ, 0x2, R4 ;  /* 0x00000002ff057819 */ /* 0x000fe40000011604 */
[----:B-1----:R-:W-:Y:S02]  /*13ef0*/  SHF.L.U32 R4, R2, 0x5, RZ ;  /* 0x0000000502047819 */ /* 0x002fe400000006ff */
[----:B0-----:R-:W-:Y:S02]  /*13f00*/  ISETP.NE.AND P0, PT, R0, 0x1, PT ;  /* 0x000000010000780c */ /* 0x001fe40003f05270 */
[----:B------:R-:W-:-:S11]  /*13f10*/  LOP3.LUT R4, R5, 0x60, R4, 0xf8, !PT ;  /* 0x0000006005047812 */ /* 0x000fd600078ef804 */
[----:B------:R-:W0:Y:S08]  /*13f20*/  @P0 LDC R6, c[0x0][0x434] ;  /* 0x00010d00ff060b82 */ /* 0x000e300000000800 */
[----:B------:R-:W1:Y:S01]  /*13f30*/  @P0 LDC R5, c[0x0][0x438] ;  /* 0x00010e00ff050b82 */ /* 0x000e620000000800 */
[----:B------:R-:W-:Y:S01]  /*13f40*/  LOP3.LUT R2, R2, 0x7f, RZ, 0xc0, !PT ;  /* 0x0000007f02027812 */ /* 0x000fe200078ec0ff */
[----:B--2---:R-:W-:-:S03]  /*13f50*/  IMAD.SHL.U32 R12, R12, 0x20, RZ ;  /* 0x000000200c0c7824 */ /* 0x004fc600078e00ff */
[----:B------:R-:W-:-:S04]  /*13f60*/  SHF.R.U32.HI R7, RZ, 0x2, R2 ;  /* 0x00000002ff077819 */ /* 0x000fc80000011602 */
[----:B------:R-:W-:Y:S02]  /*13f70*/  LOP3.LUT R12, R7, 0x60, R12, 0xf8, !PT ;  /* 0x00000060070c7812 */ /* 0x000fe400078ef80c */
[----:B------:R-:W2:Y:S02]  /*13f80*/  @P0 LDC R7, c[0x0][0x434] ;  /* 0x00010d00ff070b82 */ /* 0x000ea40000000800 */
[----:B------:R-:W-:-:S04]  /*13f90*/  LOP3.LUT R12, R12, 0x80, RZ, 0xfc, !PT ;  /* 0x000000800c0c7812 */ /* 0x000fc800078efcff */
[----:B------:R-:W-:Y:S01]  /*13fa0*/  ISETP.GT.U32.AND P1, PT, R12, 0x9f, PT ;  /* 0x0000009f0c00780c */ /* 0x000fe20003f24070 */
[----:B---3--:R-:W-:-:S04]  /*13fb0*/  IMAD R3, R10, 0xa0, R3 ;  /* 0x000000a00a037824 */ /* 0x008fc800078e0203 */
[----:B------:R-:W-:-:S04]  /*13fc0*/  IMAD.IADD R4, R4, 0x1, R3 ;  /* 0x0000000104047824 */ /* 0x000fc800078e0203 */
[----:B0-----:R-:W-:-:S04]  /*13fd0*/  @P0 IMAD.HI.U32 R6, R4, R6, RZ ;  /* 0x0000000604060227 */ /* 0x001fc800078e00ff */
[----:B------:R-:W-:Y:S01]  /*13fe0*/  IMAD.MOV.U32 R2, RZ, RZ, R4 ;  /* 0x000000ffff027224 */ /* 0x000fe200078e0004 */
[----:B-1----:R-:W-:Y:S02]  /*13ff0*/  @P0 SHF.R.U32.HI R2, RZ, R5, R6 ;  /* 0x00000005ff020219 */ /* 0x002fe40000011606 */
[----:B------:R-:W0:Y:S01]  /*14000*/  @P0 LDC R6, c[0x0][0x438] ;  /* 0x00010e00ff060b82 */ /* 0x000e220000000800 */
[----:B------:R-:W-:-:S04]  /*14010*/  IMAD.IADD R3, R12, 0x1, R3 ;  /* 0x000000010c037824 */ /* 0x000fc800078e0203 */
[----:B--2---:R-:W-:-:S04]  /*14020*/  @P0 IMAD.HI.U32 R7, R3, R7, RZ ;  /* 0x0000000703070227 */ /* 0x004fc800078e00ff */
[----:B------:R-:W-:Y:S02]  /*14030*/  IMAD.MOV.U32 R5, RZ, RZ, R3 ;  /* 0x000000ffff057224 */ /* 0x000fe400078e0003 */
[----:B----4-:R-:W-:Y:S01]  /*14040*/  IMAD R8, R8, UR4, RZ ;  /* 0x0000000408087c24 */ /* 0x010fe2000f8e02ff */
[----:B0-----:R-:W-:Y:S01]  /*14050*/  @P0 SHF.R.U32.HI R5, RZ, R6, R7 ;  /* 0x00000006ff050219 */ /* 0x001fe20000011607 */
[----:B------:R-:W-:-:S04]  /*14060*/  IMAD.MOV R7, RZ, RZ, -R2 ;  /* 0x000000ffff077224 */ /* 0x000fc800078e0a02 */
[----:B------:R-:W-:Y:S02]  /*14070*/  IMAD.MOV R6, RZ, RZ, -R5 ;  /* 0x000000ffff067224 */ /* 0x000fe400078e0a05 */
[C---:B------:R-:W-:Y:S02]  /*14080*/  IMAD R4, R0.reuse, R7, R4 ;  /* 0x0000000700047224 */ /* 0x040fe400078e0204 */
[----:B------:R-:W-:Y:S01]  /*14090*/  IMAD R0, R0, R6, R3 ;  /* 0x0000000600007224 */ /* 0x000fe200078e0203 */
[----:B------:R-:W-:Y:S01]  /*140a0*/  SHF.R.S32.HI R3, RZ, 0x1f, R2 ;  /* 0x0000001fff037819 */ /* 0x000fe20000011402 */
[C---:B------:R-:W-:Y:S02]  /*140b0*/  IMAD R8, R11.reuse, UR5, R8 ;  /* 0x000000050b087c24 */ /* 0x040fe4000f8e0208 */
[----:B------:R-:W-:-:S05]  /*140c0*/  IMAD.WIDE.U32 R2, R11, UR4, R2 ;  /* 0x000000040b027c25 */ /* 0x000fca000f8e0002 */
[----:B------:R-:W-:Y:S02]  /*140d0*/  IADD3 R3, R8, R3, RZ ;  /* 0x0000000308037210 */ /* 0x000fe40007ffe0ff */
[----:B------:R-:W-:-:S04]  /*140e0*/  LEA R6, P0, R2, UR6, 0x2 ;  /* 0x0000000602067c11 */ /* 0x000fc8000f8010ff */
[----:B------:R-:W-:Y:S01]  /*140f0*/  LEA.HI.X R7, R2, UR7, R3, 0x2, P0 ;  /* 0x0000000702077c11 */ /* 0x000fe200080f1403 */
[--C-:B------:R-:W-:Y:S01]  /*14100*/  @!P1 IMAD.MOV.U32 R2, RZ, RZ, R5.reuse ;  /* 0x000000ffff029224 */ /* 0x100fe200078e0005 */
[----:B------:R-:W-:-:S03]  /*14110*/  @!P1 SHF.R.S32.HI R3, RZ, 0x1f, R5 ;  /* 0x0000001fff039819 */ /* 0x000fc60000011405 */
[----:B------:R0:W2:Y:S01]  /*14120*/  LDG.E R5, desc[UR40][R6.64] ;  /* 0x0000002806057981 */ /* 0x0000a2000c1e1900 */
[----:B------:R-:W-:-:S04]  /*14130*/  @!P1 IMAD.WIDE.U32 R2, R11, UR4, R2 ;  /* 0x000000040b029c25 */ /* 0x000fc8000f8e0002 */
[----:B------:R-:W-:Y:S01]  /*14140*/  @!P1 IMAD.IADD R8, R8, 0x1, R3 ;  /* 0x0000000108089824 */ /* 0x000fe200078e0203 */
[----:B0-----:R-:W-:Y:S01]  /*14150*/  @!P1 LEA R6, P0, R2, UR6, 0x2 ;  /* 0x0000000602069c11 */ /* 0x001fe2000f8010ff */
[----:B------:R-:W-:-:S03]  /*14160*/  VIADD R29, R21, 0x1 ;  /* 0x00000001151d7836 */ /* 0x000fc60000000000 */
[----:B------:R-:W-:Y:S01]  /*14170*/  @!P1 LEA.HI.X R7, R2, UR7, R8, 0x2, P0 ;  /* 0x0000000702079c11 */ /* 0x000fe200080f1408 */
[----:B------:R-:W-:Y:S02]  /*14180*/  IMAD.MOV.U32 R8, RZ, RZ, RZ ;  /* 0x000000ffff087224 */ /* 0x000fe400078e00ff */
[----:B------:R-:W-:Y:S01]  /*14190*/  IMAD.MOV.U32 R2, RZ, RZ, R10 ;  /* 0x000000ffff027224 */ /* 0x000fe200078e000a */
[----:B------:R-:W-:-:S03]  /*141a0*/  ISETP.NE.AND P0, PT, R29, 0x2, PT ;  /* 0x000000021d00780c */ /* 0x000fc60003f05270 */
[----:B-----5:R0:W5:Y:S01]  /*141b0*/  @!P1 LDG.E R8, desc[UR40][R6.64] ;  /* 0x0000002806089981 */ /* 0x020162000c1e1900 */
[----:B------:R-:W-:Y:S02]  /*141c0*/  ISETP.GT.AND P1, PT, R2, RZ, PT ;  /* 0x000000ff0200720c */ /* 0x000fe40003f24270 */
[----:B------:R-:W-:Y:S01]  /*141d0*/  SEL R2, RZ, 0x1, P0 ;  /* 0x00000001ff027807 */ /* 0x000fe20000000000 */
[----:B------:R-:W-:-:S03]  /*141e0*/  VIADD R10, R10, 0xffffffff ;  /* 0xffffffff0a0a7836 */ /* 0x000fc60000000000 */
[----:B------:R-:W-:Y:S02]  /*141f0*/  LOP3.LUT R2, R23, R2, RZ, 0x3c, !PT ;  /* 0x0000000217027212 */ /* 0x000fe400078e3cff */
[----:B------:R0:W-:Y:S04]  /*14200*/  STL [R1], R10 ;  /* 0x0000000a01007387 */ /* 0x0001e80000100800 */
[----:B------:R0:W-:Y:S01]  /*14210*/  STL [R1+0xc], R2 ;  /* 0x00000c0201007387 */ /* 0x0001e20000100800 */
[----:B------:R-:W-:Y:S02]  /*14220*/  ISETP.NE.AND P2, PT, R9, 0x3, PT ;  /* 0x000000030900780c */ /* 0x000fe40003f45270 */
[----:B------:R-:W-:Y:S02]  /*14230*/  SEL R29, R29, RZ, P0 ;  /* 0x000000ff1d1d7207 */ /* 0x000fe40000000000 */
[----:B--2---:R-:W-:-:S09]  /*14240*/  SHF.R.S32.HI R27, RZ, 0x1f, R5 ;  /* 0x0000001fff1b7819 */ /* 0x004fd20000011405 */
[----:B0-----:R-:W-:Y:S05]  /*14250*/  @!P2 BRA `(.L_x_596) ;  /* 0x000000000004a947 */ /* 0x001fea0003800000 */
[----:B------:R-:W-:Y:S01]  /*14260*/  BPT.TRAP 0x1 ;  /* 0x000000040000795c */ /* 0x000fe20000300000 */
.L_x_596:
[----:B------:R-:W-:Y:S01]  /*14270*/  IMAD R6, R29, 0x8, R22 ;  /* 0x000000081d067824 */ /* 0x000fe200078e0216 */
[----:B------:R-:W-:Y:S01]  /*14280*/  SHF.L.U32 R28, R2, 0x1f, RZ ;  /* 0x0000001f021c7819 */ /* 0x000fe200000006ff */
[----:B------:R-:W-:Y:S01]  /*14290*/  BSSY B0, `(.L_x_597) ;  /* 0x0000004000007945 */ /* 0x000fe20003800000 */
[----:B------:R-:W-:Y:S02]  /*142a0*/  SHF.R.S32.HI R26, RZ, 0x1f, R4 ;  /* 0x0000001fff1a7819 */ /* 0x000fe40000011404 */
[----:B------:R-:W0:Y:S02]  /*142b0*/  SYNCS.PHASECHK.TRANS64.TRYWAIT P0, [R6+URZ+0x13280], R28 ;  /* 0x0132801c060075a7 */ /* 0x000e24000800017f */
[----:B0-----:R-:W-:Y:S05]  /*142c0*/  @!P0 BRA `(.L_x_598) ;  /* 0x0000004400c88947 */ /* 0x001fea0003800000 */
.L_x_737:
[----:B------:R-:W-:Y:S05]  /*142d0*/  BSYNC B0 ;  /* 0x0000000000007941 */ /* 0x000fea0003800000 */
.L_x_597:
        /* <DEDUP_REMOVED lines=12> */
[----:B------:R-:W4:Y:S03]  /*143a0*/  LDC R12, c[0x0][0x2f4] ;  /* 0x0000bd00ff0c7b82 */ /* 0x000f260000000800 */
[----:B------:R-:W-:Y:S01]  /*143b0*/  IADD3 R3, R3, R7, RZ ;  /* 0x0000000703037210 */ /* 0x000fe20007ffe0ff */
[----:B------:R-:W-:-:S04]  /*143c0*/  IMAD R7, R27, UR6, RZ ;  /* 0x000000061b077c24 */ /* 0x000fc8000f8e02ff */
[C---:B------:R-:W-:Y:S02]  /*143d0*/  IMAD R7, R5.reuse, UR7, R7 ;  /* 0x0000000705077c24 */ /* 0x040fe4000f8e0207 */
[----:B------:R-:W-:-:S04]  /*143e0*/  IMAD.WIDE.U32 R2, R5, UR6, R2 ;  /* 0x0000000605027c25 */ /* 0x000fc8000f8e0002 */
[----:B------:R-:W-:Y:S02]  /*143f0*/  IMAD.IADD R3, R3, 0x1, R7 ;  /* 0x0000000103037824 */ /* 0x000fe400078e0207 */
[----:B------:R-:W-:Y:S02]  /*14400*/  IMAD R7, R25, UR4, RZ ;  /* 0x0000000419077c24 */ /* 0x000fe4000f8e02ff */
[----:B------:R-:W-:-:S04]  /*14410*/  IMAD.WIDE.U32 R2, R18, UR8, R2 ;  /* 0x0000000812027c25 */ /* 0x000fc8000f8e0002 */
[----:B------:R-:W-:Y:S02]  /*14420*/  IMAD R7, R0, UR5, R7 ;  /* 0x0000000500077c24 */ /* 0x000fe4000f8e0207 */
[----:B-1----:R-:W-:-:S05]  /*14430*/  IMAD.SHL.U32 R11, R11, 0x10, RZ ;  /* 0x000000100b0b7824 */ /* 0x002fca00078e00ff */
[----:B------:R-:W-:-:S04]  /*14440*/  LOP3.LUT R11, R11, 0x30, RZ, 0xc0, !PT ;  /* 0x000000300b0b7812 */ /* 0x000fc800078ec0ff */
[----:B----4-:R-:W-:Y:S01]  /*14450*/  ISETP.GE.AND P2, PT, R11, R12, PT ;  /* 0x0000000c0b00720c */ /* 0x010fe20003f46270 */
        /* <DEDUP_REMOVED lines=23> */
[----:B--2---:R-:W-:-:S05]  /*145d0*/  IADD3 R2, P0, R11, R2, RZ ;  /* 0x000000020b027210 */ /* 0x004fca0007f1e0ff */
[----:B-1----:R-:W-:-:S05]  /*145e0*/  IMAD.X R3, RZ, RZ, R3, P0 ;  /* 0x000000ffff037224 */ /* 0x002fca00000e0603 */
[----:B------:R1:W-:Y:S04]  /*145f0*/  LDGSTS.E.BYPASS.LTC128B.128 [R7+0x6000], desc[UR40][R2.64], !P2 ;  /* 0x0600000002077fae */ /* 0x0003e8000d101d68 */
[----:B-1----:R-:W1:Y:S04]  /*14600*/  SHFL.IDX PT, R2, R9, 0x1, 0x1c1f ;  /* 0x003c1f0009027f89 */ /* 0x002e6800000e0000 */
[----:B------:R-:W2:Y:S01]  /*14610*/  SHFL.IDX PT, R3, R10, 0x1, 0x1c1f ;  /* 0x003c1f000a037f89 */ /* 0x000ea200000e0000 */
[----:B-1----:R-:W-:-:S04]  /*14620*/  IADD3 R2, P0, R11, R2, RZ ;  /* 0x000000020b027210 */ /* 0x002fc80007f1e0ff */
[----:B--2---:R-:W-:-:S05]  /*14630*/  IADD3.X R3, RZ, R3, RZ, P0, !PT ;  /* 0x00000003ff037210 */ /* 0x004fca00007fe4ff */
        /* <DEDUP_REMOVED lines=12> */
.L_x_749:
        /* <DEDUP_REMOVED lines=11> */
.L_x_600:
[----:B------:R-:W-:Y:S02]  /*147b0*/  PLOP3.LUT P2, PT, P2, P0, PT, 0xa2, 0x0 ;  /* 0x000000000000781c */ /* 0x000fe40001741472 */
[----:B------:R-:W-:-:S08]  /*147c0*/  @P0 R2UR P2, UR4, R6 ;  /* 0x00000000060402ca */ /* 0x000fd00000040000 */
[----:B------:R-:W-:-:S05]  /*147d0*/  @P0 PLOP3.LUT P0, PT, P2, PT, PT, 0x80, 0x0 ;  /* 0x000000000000081c */ /* 0x000fca000170f070 */
[----:B------:R-:W-:Y:S01]  /*147e0*/  @!P2 SYNCS.ARRIVE.TRANS64.RED.A0T1 RZ, [UR4+0x13270], RZ ;  /* 0x013270ffffffa9a7 */ /* 0x000fe20008200404 */
[----:B------:R-:W-:Y:S07]  /*147f0*/  @!P2 ARRIVES.LDGSTSBAR.64.TRANSCNT [UR4+0x13270] ;  /* 0x01327000ff00a9b0 */ /* 0x000fee0008000a84 */
[----:B------:R-:W-:Y:S05]  /*14800*/  @P0 BRA.U.ANY `(.L_x_600) ;  /* 0xfffffffd00e80947 */ /* 0x000fea000393ffff */
[----:B------:R-:W-:Y:S01]  /*14810*/  NOP ;  /* 0x0000000000007918 */ /* 0x000fe20000000000 */
[----:B--2---:R-:W2:Y:S02]  /*14820*/  LDL R2, [R1+0x74] ;  /* 0x0000740001027983 */ /* 0x004ea40000100800 */
[----:B--2---:R-:W-:-:S13]  /*14830*/  ISETP.NE.AND P3, PT, R2, 0x3, PT ;  /* 0x000000030200780c */ /* 0x004fda0003f65270 */
[----:B------:R-:W-:Y:S05]  /*14840*/  @!P3 BRA `(.L_x_601) ;  /* 0x000000000004b947 */ /* 0x000fea0003800000 */
[----:B------:R-:W-:Y:S01]  /*14850*/  BPT.TRAP 0x1 ;  /* 0x000000040000795c */ /* 0x000fe20000300000 */
.L_x_601:
[----:B------:R2:W-:Y:S01]  /*14860*/  SYNCS.ARRIVE.TRANS64.A1T0 RZ, [R6+URZ+0x13270], RZ ;  /* 0x013270ff06ff79a7 */ /* 0x0005e2000810003f */
[----:B------:R-:W-:Y:S05]  /*14870*/  @!P3 BRA `(.L_x_602) ;  /* 0x000000000004b947 */ /* 0x000fea0003800000 */
[----:B------:R-:W-:Y:S01]  /*14880*/  BPT.TRAP 0x1 ;  /* 0x000000040000795c */ /* 0x000fe20000300000 */
.L_x_602:
[----:B------:R-:W3:Y:S01]  /*14890*/  SYNCS.PHASECHK.TRANS64.TRYWAIT P0, [R6+URZ+0x13240], R28 ;  /* 0x0132401c060075a7 */ /* 0x000ee2000800017f */
[----:B------:R-:W-:Y:S04]  /*148a0*/  BSSY B0, `(.L_x_603) ;  /* 0x0000002000007945 */ /* 0x000fe80003800000 */
[----:B---3--:R-:W-:Y:S05]  /*148b0*/  @!P0 BRA `(.L_x_604) ;  /* 0x0000004400fc8947 */ /* 0x008fea0003800000 */
.L_x_750:
[----:B------:R-:W-:Y:S05]  /*148c0*/  BSYNC B0 ;  /* 0x0000000000007941 */ /* 0x000fea0003800000 */
.L_x_603:
        /* <DEDUP_REMOVED lines=12> */
[----:B------:R-:W-:Y:S02]  /*14990*/  IMAD.MOV.U32 R4, RZ, RZ, R2 ;  /* 0x000000ffff047224 */ /* 0x000fe400078e0002 */
[----:B------:R-:W-:Y:S02]  /*149a0*/  IMAD.IADD R5, R3, 0x1, R5 ;  /* 0x0000000103057824 */ /* 0x000fe400078e0205 */
[C---:B------:R-:W-:Y:S02]  /*149b0*/  IMAD R9, R0.reuse, UR5, R9 ;  /* 0x0000000500097c24 */ /* 0x040fe4000f8e0209 */
[----:B------:R-:W-:Y:S01]  /*149c0*/  IMAD.WIDE.U32 R2, R0, UR4, RZ ;  /* 0x0000000400027c25 */ /* 0x000fe2000f8e00ff */
[----:B------:R-:W-:-:S03]  /*149d0*/  ULDC.64 UR4, c[0x0][0x308] ;  /* 0x0000c20000047ab9 */ /* 0x000fc60000000a00 */
[----:B------:R-:W-:Y:S01]  /*149e0*/  IMAD R0, R24, UR6, RZ ;  /* 0x0000000618007c24 */ /* 0x000fe2000f8e02ff */
[----:B------:R-:W-:Y:S01]  /*149f0*/  IADD3 R3, R3, R9, RZ ;  /* 0x0000000903037210 */ /* 0x000fe20007ffe0ff */
[----:B------:R-:W-:-:S04]  /*14a00*/  IMAD.WIDE.U32 R4, R18, UR4, R4 ;  /* 0x0000000412047c25 */ /* 0x000fc8000f8e0004 */
[C---:B------:R-:W-:Y:S02]  /*14a10*/  IMAD R0, R8.reuse, UR7, R0 ;  /* 0x0000000708007c24 */ /* 0x040fe4000f8e0200 */
[----:B------:R-:W-:Y:S01]  /*14a20*/  IMAD.WIDE.U32 R2, R8, UR6, R2 ;  /* 0x0000000608027c25 */ /* 0x000fe2000f8e0002 */
[----:B------:R-:W-:-:S03]  /*14a30*/  ULDC.64 UR6, c[0x0][0x2e8] ;  /* 0x0000ba0000067ab9 */ /* 0x000fc60000000a00 */
        /* <DEDUP_REMOVED lines=36> */
.L_x_762:
        /* <DEDUP_REMOVED lines=8> */
.L_x_606:
[----:B------:R-:W-:Y:S02]  /*14d00*/  PLOP3.LUT P2, PT, P2, P0, PT, 0xa2, 0x0 ;  /* 0x000000000000781c */ /* 0x000fe40001741472 */
[----:B------:R-:W-:-:S08]  /*14d10*/  @P0 R2UR P2, UR4, R6 ;  /* 0x00000000060402ca */ /* 0x000fd00000040000 */
[----:B------:R-:W-:-:S05]  /*14d20*/  @P0 PLOP3.LUT P0, PT, P2, PT, PT, 0x80, 0x0 ;  /* 0x000000000000081c */ /* 0x000fca000170f070 */
[----:B------:R-:W-:Y:S01]  /*14d30*/  @!P2 SYNCS.ARRIVE.TRANS64.RED.A0T1 RZ, [UR4+0x13230], RZ ;  /* 0x013230ffffffa9a7 */ /* 0x000fe20008200404 */
[----:B------:R-:W-:Y:S07]  /*14d40*/  @!P2 ARRIVES.LDGSTSBAR.64.TRANSCNT [UR4+0x13230] ;  /* 0x01323000ff00a9b0 */ /* 0x000fee0008000a84 */
[----:B------:R-:W-:Y:S05]  /*14d50*/  @P0 BRA.U.ANY `(.L_x_606) ;  /* 0xfffffffd00e80947 */ /* 0x000fea000393ffff */
[----:B------:R-:W-:Y:S01]  /*14d60*/  NOP ;  /* 0x0000000000007918 */ /* 0x000fe20000000000 */
[----:B------:R-:W5:Y:S02]  /*14d70*/  LDL R0, [R1+0x74] ;  /* 0x0000740001007983 */ /* 0x000f640000100800 */
[----:B-----5:R-:W-:-:S13]  /*14d80*/  ISETP.NE.AND P3, PT, R0, 0x3, PT ;  /* 0x000000030000780c */ /* 0x020fda0003f65270 */
[----:B------:R-:W-:Y:S05]  /*14d90*/  @!P3 BRA `(.L_x_607) ;  /* 0x000000000004b947 */ /* 0x000fea0003800000 */
[----:B------:R-:W-:Y:S01]  /*14da0*/  BPT.TRAP 0x1 ;  /* 0x000000040000795c */ /* 0x000fe20000300000 */
.L_x_607:
[----:B------:R-:W5:Y:S01]  /*14db0*/  LDL R0, [R1+0x58] ;  /* 0x0000580001007983 */ /* 0x000f620000100800 */
[----:B------:R0:W-:Y:S01]  /*14dc0*/  SYNCS.ARRIVE.TRANS64.A1T0 RZ, [R6+URZ+0x13230], RZ ;  /* 0x013230ff06ff79a7 */ /* 0x0001e2000810003f */
[----:B-----5:R-:W-:-:S13]  /*14dd0*/  ISETP.NE.AND P0, PT, R0, 0x3, PT ;  /* 0x000000030000780c */ /* 0x020fda0003f05270 */
[----:B0-----:R-:W-:Y:S05]  /*14de0*/  @!P0 BRA `(.L_x_608) ;  /* 0x0000000000048947 */ /* 0x001fea0003800000 */
[----:B------:R-:W-:Y:S01]  /*14df0*/  BPT.TRAP 0x1 ;  /* 0x000000040000795c */ /* 0x000fe20000300000 */
.L_x_608:
[----:B------:R-:W-:Y:S01]  /*14e00*/  LOP3.LUT R0, R23, 0x1, RZ, 0x3c, !PT ;  /* 0x0000000117007812 */ /* 0x000fe200078e3cff */
[----:B------:R-:W-:Y:S01]  /*14e10*/  BSSY B0, `(.L_x_609) ;  /* 0x0000005000007945 */ /* 0x000fe20003800000 */
[----:B------:R-:W-:Y:S02]  /*14e20*/  LEA R2, R21, R22, 0x3 ;  /* 0x0000001615027211 */ /* 0x000fe400078e18ff */
[----:B------:R-:W-:-:S04]  /*14e30*/  SHF.L.U32 R0, R0, 0x1f, RZ ;  /* 0x0000001f00007819 */ /* 0x000fc800000006ff */
[----:B------:R-:W0:Y:S02]  /*14e40*/  SYNCS.PHASECHK.TRANS64.TRYWAIT P2, [R2+URZ+0x13270], R0 ;  /* 0x01327000020075a7 */ /* 0x000e24000804017f */
[----:B0-----:R-:W-:Y:S05]  /*14e50*/  @!P2 BRA `(.L_x_610) ;  /* 0x000000480004a947 */ /* 0x001fea0003800000 */
.L_x_763:
[----:B------:R-:W-:Y:S05]  /*14e60*/  BSYNC B0 ;  /* 0x0000000000007941 */ /* 0x000fea0003800000 */
.L_x_609:
[----:B------:R-:W5:Y:S02]  /*14e70*/  LDL R3, [R1+0x74] ;  /* 0x0000740001037983 */ /* 0x000f640000100800 */
[----:B-----5:R-:W-:-:S13]  /*14e80*/  ISETP.NE.AND P2, PT, R3, 0x3, PT ;  /* 0x000000030300780c */ /* 0x020fda0003f45270 */
[----:B------:R-:W-:Y:S05]  /*14e90*/  @!P2 BRA `(.L_x_611) ;  /* 0x000000000004a947 */ /* 0x000fea0003800000 */
[----:B------:R-:W-:Y:S01]  /*14ea0*/  BPT.TRAP 0x1 ;  /* 0x000000040000795c */ /* 0x000fe20000300000 */
.L_x_611:
[----:B------:R-:W-:Y:S01]  /*14eb0*/  SHF.L.U32 R0, R23, 0x1f, RZ ;  /* 0x0000001f17007819 */ /* 0x000fe200000006ff */
[----:B------:R-:W-:-:S03]  /*14ec0*/  IMAD R3, R21, 0x2800, RZ ;  /* 0x0000280015037824 */ /* 0x000fc600078e02ff */
[----:B------:R-:W0:Y:S02]  /*14ed0*/  SYNCS.PHASECHK.TRANS64.TRYWAIT P2, [R2+URZ+0x13260], R0 ;  /* 0x01326000020075a7 */ /* 0x000e24000804017f */
[----:B0-----:R-:W-:Y:S05]  /*14ee0*/  @!P2 BRA `(.L_x_612) ;  /* 0x0000004400f4a947 */ /* 0x001fea0003800000 */
.L_x_764:
[----:B------:R-:W5:Y:S04]  /*14ef0*/  LDL R4, [R1+0x38] ;  /* 0x0000380001047983 */ /* 0x000f680000100800 */
[----:B------:R-:W2:Y:S04]  /*14f00*/  LDL R10, [R1+0x2c] ;  /* 0x00002c00010a7983 */ /* 0x000ea80000100800 */
[----:B------:R-:W2:Y:S01]  /*14f10*/  LDL R12, [R1+0x74] ;  /* 0x00007400010c7983 */ /* 0x000ea20000100800 */
[----:B------:R-:W-:Y:S05]  /*14f20*/  WARPSYNC.ALL ;  /* 0x0000000000007948 */ /* 0x000fea0003800000 */
[----:B-----5:R-:W-:-:S05]  /*14f30*/  LOP3.LUT R0, R3, R4, RZ, 0xfc, !PT ;  /* 0x0000000403007212 */ /* 0x020fca00078efcff */
[----:B------:R-:W-:-:S05]  /*14f40*/  IMAD.IADD R0, R22, 0x1, R0 ;  /* 0x0000000116007824 */ /* 0x000fca00078e0200 */
[----:B--234-:R-:W0:Y:S01]  /*14f50*/  LDSM.16.MT88.4 R4, [R0+0x6000] ;  /* 0x006000000004783b */ /* 0x01ce220000004200 */
[----:B------:R-:W-:-:S05]  /*14f60*/  LOP3.LUT R3, R3, R10, RZ, 0xfc, !PT ;  /* 0x0000000a03037212 */ /* 0x000fca00078efcff */
[----:B------:R-:W-:Y:S01]  /*14f70*/  IMAD.IADD R3, R22, 0x1, R3 ;  /* 0x0000000116037824 */ /* 0x000fe200078e0203 */
        /* <DEDUP_REMOVED lines=23> */
[----:B------:R-:W0:Y:S01]  /*150f0*/  LDSM.16.MT88.4 R4, [R0+0x8000] ;  /* 0x008000000004783b */ /* 0x000e220000004200 */
[----:B------:R-:W-:Y:S02]  /*15100*/  ISETP.NE.AND P2, PT, R12, 0x3, PT ;  /* 0x000000030c00780c */ /* 0x000fe40003f45270 */
        /* <DEDUP_REMOVED lines=13> */
.L_x_613:
[----:B--2---:R2:W-:Y:S01]  /*151e0*/  SYNCS.ARRIVE.TRANS64.A1T0 RZ, [R2+URZ+0x13250], RZ ;  /* 0x013250ff02ff79a7 */ /* 0x0045e2000810003f */
[----:B------:R-:W-:Y:S06]  /*151f0*/  BAR.SYNC.DEFER_BLOCKING 0x2, 0x80 ;  /* 0x0082000000007b1d */ /* 0x000fec0000010000 */
[----:B------:R-:W-:Y:S05]  /*15200*/  @!P0 BRA `(.L_x_614) ;  /* 0x0000000000048947 */ /* 0x000fea0003800000 */
[----:B------:R-:W-:Y:S01]  /*15210*/  BPT.TRAP 0x1 ;  /* 0x000000040000795c */ /* 0x000fe20000300000 */
.L_x_614:
[----:B------:R-:W3:Y:S01]  /*15220*/  LDL R0, [R1+0x24] ;  /* 0x0000240001007983 */ /* 0x000ee20000100800 */
[----:B--2---:R-:W-:Y:S02]  /*15230*/  VIADD R2, R2, 0x13280 ;  /* 0x0001328002027836 */ /* 0x004fe40000000000 */
[----:B------:R-:W-:Y:S01]  /*15240*/  IMAD.MOV.U32 R21, RZ, RZ, R29 ;  /* 0x000000ffff157224 */ /* 0x000fe200078e001d */
[----:B------:R4:W5:Y:S02]  /*15250*/  LDL R23, [R1+0xc] ;  /* 0x00000c0001177983 */ /* 0x0009640000100800 */
[----:B---3--:R-:W-:-:S04]  /*15260*/  PRMT R2, R0, 0x654, R2 ;  /* 0x0000065400027816 */ /* 0x008fc80000000002 */
[----:B------:R4:W-:Y:S01]  /*15270*/  SYNCS.ARRIVE.TRANS64.RED.A1T0 RZ, [R2+URZ], RZ ;  /* 0x000000ff02ff79a7 */ /* 0x0009e2000810043f */
[----:B------:R-:W-:Y:S05]  /*15280*/  @P1 BRA `(.L_x_615) ;  /* 0xffffffe800e01947 */ /* 0x000fea000383ffff */
.L_x_595:
[----:B-1----:R-:W4:Y:S02]  /*15290*/  S2R R0, SR_TID.X ;  /* 0x0000000000007919 */ /* 0x002f240000002100 */
[----:B----4-:R-:W-:Y:S02]  /*152a0*/  LOP3.LUT R2, R0, 0x7f, RZ, 0xc0, !PT ;  /* 0x0000007f00027812 */ /* 0x010fe400078ec0ff */
[----:B------:R-:W2:Y:S01]  /*152b0*/  LDL R0, [R1+0x58] ;  /* 0x0000580001007983 */ /* 0x000ea20000100800 */
[----:B------:R-:W-:Y:S01]  /*152c0*/  BSSY B0, `(.L_x_616) ;  /* 0x0000010000007945 */ /* 0x000fe20003800000 */
[----:B------:R-:W-:Y:S02]  /*152d0*/  ISETP.NE.AND P1, PT, R2, RZ, PT ;  /* 0x000000ff0200720c */ /* 0x000fe40003f25270 */
[----:B--2---:R-:W-:-:S11]  /*152e0*/  ISETP.NE.AND P0, PT, R0, 0x3, PT ;  /* 0x000000030000780c */ /* 0x004fd60003f05270 */
[----:B------:R-:W-:Y:S05]  /*152f0*/  @P1 BRA `(.L_x_617) ;  /* 0x0000000000301947 */ /* 0x000fea0003800000 */
[----:B------:R-:W1:Y:S01]  /*15300*/  S2R R5, SR_LANEID ;  /* 0x0000000000057919 */ /* 0x000e620000000000 */
[----:B------:R-:W-:Y:S01]  /*15310*/  VOTEU.ANY UR4, UPT, PT ;  /* 0x0000000000047886 */ /* 0x000fe200038e0100 */
[----:B0-----:R-:W0:Y:S01]  /*15320*/  LDC.64 R2, c[0x0][0xc60] ;  /* 0x00031800ff027b82 */ /* 0x001e220000000a00 */
[----:B------:R-:W1:Y:S02]  /*15330*/  FLO.U32 R0, UR4 ;  /* 0x0000000400007d00 */ /* 0x000e6400080e0000 */
[----:B-1----:R-:W-:-:S06]  /*15340*/  ISETP.EQ.U32.AND P1, PT, R0, R5, PT ;  /* 0x000000050000720c */ /* 0x002fcc0003f22070 */
[----:B------:R-:W0:Y:S07]  /*15350*/  POPC R5, UR4 ;  /* 0x0000000400057d09 */ /* 0x000e2e0008000000 */
[----:B0-----:R-:W2:Y:S01]  /*15360*/  @P1 ATOMG.E.ADD.STRONG.GPU PT, R3, desc[UR40][R2.64], R5 ;  /* 0x00000005020319a8 */ /* 0x001ea200081ee1e8 */
[----:B------:R-:W0:Y:S02]  /*15370*/  S2R R4, SR_LTMASK ;  /* 0x0000000000047919 */ /* 0x000e240000003900 */
[----:B0-----:R-:W-:-:S04]  /*15380*/  LOP3.LUT R4, R4, UR4, RZ, 0xc0, !PT ;  /* 0x0000000404047c12 */ /* 0x001fc8000f8ec0ff */
[----:B------:R-:W0:Y:S01]  /*15390*/  POPC R7, R4 ;  /* 0x0000000400077309 */ /* 0x000e220000000000 */
[----:B--2---:R-:W0:Y:S02]  /*153a0*/  SHFL.IDX PT, R0, R3, R0, 0x1f ;  /* 0x00001f0003007589 */ /* 0x004e2400000e0000 */
[----:B0-----:R-:W-:-:S07]  /*153b0*/  IADD3 R16, R0, UR36, R7 ;  /* 0x0000002400107c10 */ /* 0x001fce000fffe007 */
.L_x_617:
[----:B------:R-:W-:Y:S05]  /*153c0*/  BSYNC B0 ;  /* 0x0000000000007941 */ /* 0x000fea0003800000 */
.L_x_616:
[----:B------:R-:W-:Y:S05]  /*153d0*/  @!P0 BRA `(.L_x_618) ;  /* 0x0000000000048947 */ /* 0x000fea0003800000 */
[----:B------:R-:W-:Y:S01]  /*153e0*/  BPT.TRAP 0x1 ;  /* 0x000000040000795c */ /* 0x000fe20000300000 */
.L_x_618:
[----:B------:R-:W2:Y:S01]  /*153f0*/  LDL R0, [R1+0xc] ;  /* 0x00000c0001007983 */ /* 0x000ea20000100800 */
[----:B0-----:R-:W-:Y:S01]  /*15400*/  IMAD R3, R29, 0x8, R22 ;  /* 0x000000081d037824 */ /* 0x001fe200078e0216 */
[----:B------:R-:W-:Y:S01]  /*15410*/  BSSY B0, `(.L_x_619) ;  /* 0x0000005000007945 */ /* 0x000fe20003800000 */
[----:B--2---:R-:W-:-:S04]  /*15420*/  LOP3.LUT R0, R0, 0x1, RZ, 0x3c, !PT ;  /* 0x0000000100007812 */ /* 0x004fc800078e3cff */
[----:B------:R-:W-:-:S04]  /*15430*/  SHF.L.U32 R0, R0, 0x1f, RZ ;  /* 0x0000001f00007819 */ /* 0x000fc800000006ff */
[----:B------:R-:W0:Y:S02]  /*15440*/  SYNCS.PHASECHK.TRANS64.TRYWAIT P1, [R3+URZ+0x13270], R0 ;  /* 0x01327000030075a7 */ /* 0x000e24000802017f */
[----:B0-----:R-:W-:Y:S05]  /*15450*/  @!P1 BRA `(.L_x_620) ;  /* 0x0000004000ac9947 */ /* 0x001fea0003800000 */
.L_x_765:
[----:B------:R-:W-:Y:S05]  /*15460*/  BSYNC B0 ;  /* 0x0000000000007941 */ /* 0x000fea0003800000 */
.L_x_619:
[----:B------:R-:W2:Y:S02]  /*15470*/  LDL R2, [R1+0x74] ;  /* 0x0000740001027983 */ /* 0x000ea40000100800 */
[----:B--2---:R-:W-:-:S13]  /*15480*/  ISETP.NE.AND P1, PT, R2, 0x3, PT ;  /* 0x000000030200780c */ /* 0x004fda0003f25270 */
[----:B------:R-:W-:Y:S05]  /*15490*/  @!P1 BRA `(.L_x_621) ;  /* 0x0000000000049947 */ /* 0x000fea0003800000 */
[----:B------:R-:W-:Y:S01]  /*154a0*/  BPT.TRAP 0x1 ;  /* 0x000000040000795c */ /* 0x000fe20000300000 */
.L_x_621:
[----:B0-----:R-:W2:Y:S02]  /*154b0*/  LDL R0, [R1+0xc] ;  /* 0x00000c0001007983 */ /* 0x001ea40000100800 */
[----:B--2---:R-:W-:-:S04]  /*154c0*/  SHF.L.U32 R0, R0, 0x1f, RZ ;  /* 0x0000001f00007819 */ /* 0x004fc800000006ff */
[----:B------:R-:W0:Y:S02]  /*154d0*/  SYNCS.PHASECHK.TRANS64.TRYWAIT P1, [R3+URZ+0x13260], R0 ;  /* 0x01326000030075a7 */ /* 0x000e24000802017f */
[----:B0-----:R-:W-:Y:S05]  /*154e0*/  @!P1 BRA `(.L_x_622) ;  /* 0x00000040009c9947 */ /* 0x001fea0003800000 */
.L_x_766:
[----:B------:R-:W2:Y:S04]  /*154f0*/  LDL R4, [R1+0x38] ;  /* 0x0000380001047983 */ /* 0x000ea80000100800 */
[----:B------:R-:W3:Y:S01]  /*15500*/  LDL R10, [R1+0x2c] ;  /* 0x00002c00010a7983 */ /* 0x000ee20000100800 */
[----:B------:R-:W-:-:S03]  /*15510*/  IMAD R2, R29, 0x2800, RZ ;  /* 0x000028001d027824 */ /* 0x000fc600078e02ff */
[----:B------:R-:W4:Y:S01]  /*15520*/  LDL R12, [R1+0x74] ;  /* 0x00007400010c7983 */ /* 0x000f220000100800 */
[----:B------:R-:W-:Y:S05]  /*15530*/  WARPSYNC.ALL ;  /* 0x0000000000007948 */ /* 0x000fea0003800000 */
[----:B--2---:R-:W-:-:S05]  /*15540*/  LOP3.LUT R5, R2, R4, RZ, 0xfc, !PT ;  /* 0x0000000402057212 */ /* 0x004fca00078efcff */
[----:B0-----:R-:W-:-:S05]  /*15550*/  IMAD.IADD R0, R22, 0x1, R5 ;  /* 0x0000000116007824 */ /* 0x001fca00078e0205 */
[----:B------:R-:W0:Y:S01]  /*15560*/  LDSM.16.MT88.4 R4, [R0+0x6000] ;  /* 0x006000000004783b */ /* 0x000e220000004200 */
[----:B---3--:R-:W-:-:S05]  /*15570*/  LOP3.LUT R2, R2, R10, RZ, 0xfc, !PT ;  /* 0x0000000a02027212 */ /* 0x008fca00078efcff */
        /* <DEDUP_REMOVED lines=25> */
[----:B----4-:R-:W-:Y:S02]  /*15710*/  ISETP.NE.AND P1, PT, R12, 0x3, PT ;  /* 0x000000030c00780c */ /* 0x010fe40003f25270 */
        /* <DEDUP_REMOVED lines=10> */
[----:B-1----:R-:W1:Y:S01]  /*157c0*/  FENCE.VIEW.ASYNC.S ;  /* 0x00000000000073c6 */ /* 0x002e620000000000 */
[----:B------:R-:W-:Y:S05]  /*157d0*/  @!P1 BRA `(.L_x_623) ;  /* 0x0000000000049947 */ /* 0x000fea0003800000 */
[----:B------:R-:W-:Y:S01]  /*157e0*/  BPT.TRAP 0x1 ;  /* 0x000000040000795c */ /* 0x000fe20000300000 */
.L_x_623:
[----:B-1----:R1:W-:Y:S01]  /*157f0*/  SYNCS.ARRIVE.TRANS64.A1T0 RZ, [R3+URZ+0x13250], RZ ;  /* 0x013250ff03ff79a7 */ /* 0x0023e2000810003f */
[----:B------:R-:W-:Y:S06]  /*15800*/  BAR.SYNC.DEFER_BLOCKING 0x2, 0x80 ;  /* 0x0082000000007b1d */ /* 0x000fec0000010000 */
[----:B------:R-:W-:Y:S05]  /*15810*/  @!P0 BRA `(.L_x_624) ;  /* 0x0000000000048947 */ /* 0x000fea0003800000 */
[----:B------:R-:W-:Y:S01]  /*15820*/  BPT.TRAP 0x1 ;  /* 0x000000040000795c */ /* 0x000fe20000300000 */
.L_x_624:
[----:B------:R-:W2:Y:S04]  /*15830*/  LDL R0, [R1+0x24] ;  /* 0x0000240001007983 */ /* 0x000ea80000100800 */
[----:B0-----:R-:W3:Y:S01]  /*15840*/  LDL.LU R2, [R1+0xc] ;  /* 0x00000c0001027983 */ /* 0x001ee20000300800 */
[----:B------:R-:W-:Y:S01]  /*15850*/  VIADD R29, R29, 0x1 ;  /* 0x000000011d1d7836 */ /* 0x000fe20000000000 */
[----:B-1----:R-:W-:-:S04]  /*15860*/  IADD3 R3, R3, 0x13280, RZ ;  /* 0x0001328003037810 */ /* 0x002fc80007ffe0ff */
[----:B------:R-:W-:-:S04]  /*15870*/  ISETP.NE.AND P0, PT, R29, 0x2, PT ;  /* 0x000000021d00780c */ /* 0x000fc80003f05270 */
[----:B------:R-:W-:Y:S02]  /*15880*/  SEL R29, R29, RZ, P0 ;  /* 0x000000ff1d1d7207 */ /* 0x000fe40000000000 */
[----:B--2---:R-:W-:Y:S02]  /*15890*/  PRMT R3, R0, 0x654, R3 ;  /* 0x0000065400037816 */ /* 0x004fe40000000003 */
[----:B------:R-:W-:Y:S02]  /*158a0*/  SEL R0, RZ, 0x1, P0 ;  /* 0x00000001ff007807 */ /* 0x000fe40000000000 */
[----:B------:R0:W-:Y:S02]  /*158b0*/  SYNCS.ARRIVE.TRANS64.RED.A1T0 RZ, [R3+URZ], RZ ;  /* 0x000000ff03ff79a7 */ /* 0x0001e4000810043f */
[----:B---3--:R-:W-:-:S05]  /*158c0*/  LOP3.LUT R2, R2, R0, RZ, 0x3c, !PT ;  /* 0x0000000002027212 */ /* 0x008fca00078e3cff */
[----:B------:R0:W-:Y:S02]  /*158d0*/  STL [R1+0xc], R2 ;  /* 0x00000c0201007387 */ /* 0x0001e40000100800 */
.L_x_565:
[----:B------:R-:W2:Y:S02]  /*158e0*/  LDL R0, [R1+0x30] ;  /* 0x0000300001007983 */ /* 0x000ea40000100800 */
[----:B--2---:R-:W-:-:S13]  /*158f0*/  LOP3.LUT P0, RZ, R0, 0x10, RZ, 0xc0, !PT ;  /* 0x0000001000ff7812 */ /* 0x004fda000780c0ff */
[----:B------:R-:W-:Y:S05]  /*15900*/  @!P0 BRA `(.L_x_625) ;  /* 0x0000000000288947 */ /* 0x000fea0003800000 */
[----:B------:R-:W-:Y:S05]  /*15910*/  WARPSYNC.ALL ;  /* 0x0000000000007948 */ /* 0x000fea0003800000 */
[----:B------:R-:W1:Y:S08]  /*15920*/  S2UR UR4, SR_CgaCtaId ;  /* 0x00000000000479c3 */ /* 0x000e700000008800 */
[----:B------:R-:W-:Y:S01]  /*15930*/  BAR.SYNC.DEFER_BLOCKING 0x5, 0x200 ;  /* 0x0148000000007b1d */ /* 0x000fe20000010000 */
[----:B------:R-:W-:Y:S01]  /*15940*/  MOV R22, 0x400 ;  /* 0x0000040000167802 */ /* 0x000fe20000000f00 */
[----:B-1----:R-:W-:-:S05]  /*15950*/  IMAD.U32 R0, RZ, RZ, UR4 ;  /* 0x00000004ff007e24 */ /* 0x002fca000f8e00ff */
[----:B------:R-:W-:Y:S01]  /*15960*/  LEA R22, R0, R22, 0x18 ;  /* 0x0000001600167211 */ /* 0x000fe200078ec0ff */
[----:B------:R1:W-:Y:S04]  /*15970*/  STL [R1+0x24], R0 ;  /* 0x0000240001007387 */ /* 0x0003e80000100800 */
[----:B------:R1:W2:Y:S01]  /*15980*/  LDS.128 R16, [R22+0x132d0] ;  /* 0x0132d00016107984 */ /* 0x0002a20000000c00 */
[----:B------:R-:W-:Y:S06]  /*15990*/  BAR.ARV 0x4, 0x200 ;  /* 0x0108000000007b1d */ /* 0x000fec0000002000 */
[----:B------:R-:W-:Y:S05]  /*159a0*/  BRA `(.L_x_626) ;  /* 0x0000000800487947 */ /* 0x000fea0003800000 */
.L_x_625:
[----:B------:R-:W1:Y:S01]  /*159b0*/  S2R R0, SR_TID.X ;  /* 0x0000000000007919 */ /* 0x000e620000002100 */
[----:B------:R-:W-:Y:S01]  /*159c0*/  UMOV UR4, 0xffffffff ;  /* 0xffffffff00047882 */ /* 0x000fe20000000000 */
[----:B-1----:R-:W-:-:S04]  /*159d0*/  LOP3.LUT R6, R0, 0x1f, RZ, 0xc0, !PT ;  /* 0x0000001f00067812 */ /* 0x002fc800078ec0ff */
[----:B------:R-:W-:Y:S01]  /*159e0*/  ISETP.NE.AND P0, PT, R6, 0x1f, PT ;  /* 0x0000001f0600780c */ /* 0x000fe20003f05270 */
[----:B------:R-:W-:-:S12]  /*159f0*/  BRA.DIV UR4, `(.L_x_627) ;  /* 0x0000003e046c7947 */ /* 0x000fd8000b800000 */
[----:B------:R-:W-:Y:S01]  /*15a00*/  IMAD.IADD R5, R19, 0x1, R6 ;  /* 0x0000000113057824 */ /* 0x000fe200078e0206 */
[----:B------:R-:W-:-:S04]  /*15a10*/  ULDC UR4, c[0x0][0xc3c] ;  /* 0x00030f0000047ab9 */ /* 0x000fc80000000800 */
[----:B------:R-:W-:-:S13]  /*15a20*/  ISETP.GE.OR P1, PT, R5, UR4, !P0 ;  /* 0x0000000405007c0c */ /* 0x000fda000c726670 */
[----:B0-----:R-:W0:Y:S02]  /*15a30*/  @!P1 LDC.64 R2, c[0x0][0xc80] ;  /* 0x00032000ff029b82 */ /* 0x001e240000000a00 */
[----:B0-----:R-:W-:-:S06]  /*15a40*/  @!P1 IMAD.WIDE R2, R5, 0x4, R2 ;  /* 0x0000000405029825 */ /* 0x001fcc00078e0202 */
[----:B------:R0:W2:Y:S01]  /*15a50*/  @!P1 LDG.E R3, desc[UR40][R2.64] ;  /* 0x0000002802039981 */ /* 0x0000a2000c1e1900 */
[C---:B------:R-:W-:Y:S02]  /*15a60*/  ISETP.GE.U32.AND P2, PT, R6.reuse, 0x2, PT ;  /* 0x000000020600780c */ /* 0x040fe40003f46070 */
[C---:B------:R-:W-:Y:S01]  /*15a70*/  ISETP.GE.U32.AND P3, PT, R6.reuse, 0x4, PT ;  /* 0x000000040600780c */ /* 0x040fe20003f66070 */
[----:B------:R-:W-:Y:S01]  /*15a80*/  SHFL.IDX PT, R0, R16, RZ, 0x1f ;  /* 0x00001fff10007589 */ /* 0x000fe200000e0000 */
[C---:B------:R-:W-:Y:S02]  /*15a90*/  ISETP.GE.U32.AND P4, PT, R6.reuse, 0x8, PT ;  /* 0x000000080600780c */ /* 0x040fe40003f86070 */
[C---:B------:R-:W-:Y:S01]  /*15aa0*/  ISETP.GE.U32.AND P5, PT, R6.reuse, 0x10, PT ;  /* 0x000000100600780c */ /* 0x040fe20003fa6070 */
[----:B------:R-:W-:Y:S01]  /*15ab0*/  SHFL.IDX PT, R4, R16, 0x1, 0x1f ;  /* 0x00201f0010047f89 */ /* 0x000fe200000e0000 */
[----:B0-----:R-:W-:Y:S02]  /*15ac0*/  IMAD.MOV.U32 R2, RZ, RZ, RZ ;  /* 0x000000ffff027224 */ /* 0x001fe400078e00ff */
[----:B--2---:R-:W-:Y:S01]  /*15ad0*/  @!P1 IMAD.MOV.U32 R2, RZ, RZ, R3 ;  /* 0x000000ffff029224 */ /* 0x004fe200078e0003 */
[----:B------:R-:W-:-:S04]  /*15ae0*/  ISETP.NE.AND P1, PT, R6, RZ, PT ;  /* 0x000000ff0600720c */ /* 0x000fc80003f25270 */
        /* <DEDUP_REMOVED lines=15> */
[----:B------:R0:W1:Y:S02]  /*15be0*/  SHFL.IDX PT, R14, R3, 0x1f, 0x1f ;  /* 0x03e01f00030e7f89 */ /* 0x00006400000e0000 */
.L_x_776:
[----:B------:R-:W-:Y:S02]  /*15bf0*/  ULDC UR4, c[0x0][0xc38] ;  /* 0x00030e0000047ab9 */ /* 0x000fe40000000800 */
[----:B------:R-:W-:-:S04]  /*15c00*/  IMAD.U32 R16, RZ, RZ, UR4 ;  /* 0x00000004ff107e24 */ /* 0x000fc8000f8e00ff */
[----:B-1----:R-:W-:-:S04]  /*15c10*/  IMAD R6, R14, R16, RZ ;  /* 0x000000100e067224 */ /* 0x002fc800078e02ff */
[----:B------:R-:W-:-:S05]  /*15c20*/  IMAD.IADD R4, R4, 0x1, R6 ;  /* 0x0000000104047824 */ /* 0x000fca00078e0206 */
[----:B------:R-:W-:-:S13]  /*15c30*/  ISETP.GT.AND P6, PT, R4, R0, PT ;  /* 0x000000000400720c */ /* 0x000fda0003fc4270 */
[----:B------:R-:W-:Y:S05]  /*15c40*/  @P6 BRA `(.L_x_628) ;  /* 0x00000000009c6947 */ /* 0x000fea0003800000 */
.L_x_633:
[----:B------:R-:W1:Y:S01]  /*15c50*/  LDC R2, c[0x0][0xc3c] ;  /* 0x00030f00ff027b82 */ /* 0x000e620000000800 */
[----:B------:R-:W-:-:S05]  /*15c60*/  VIADD R19, R19, 0x1f ;  /* 0x0000001f13137836 */ /* 0x000fca0000000000 */
[----:B-1----:R-:W-:-:S13]  /*15c70*/  ISETP.GE.AND P6, PT, R19, R2, PT ;  /* 0x000000021300720c */ /* 0x002fda0003fc6270 */
[----:B------:R-:W-:Y:S05]  /*15c80*/  @P6 BRA `(.L_x_629) ;  /* 0x0000000400446947 */ /* 0x000fea0003800000 */
[----:B0-----:R-:W0:Y:S01]  /*15c90*/  S2R R3, SR_TID.X ;  /* 0x0000000000037919 */ /* 0x001e220000002100 */
[----:B------:R-:W-:Y:S01]  /*15ca0*/  BSSY B0, `(.L_x_630) ;  /* 0x0000009000007945 */ /* 0x000fe20003800000 */
[----:B0-----:R-:W-:-:S05]  /*15cb0*/  LOP3.LUT R3, R3, 0x1f, RZ, 0xc0, !PT ;  /* 0x0000001f03037812 */ /* 0x001fca00078ec0ff */
[----:B------:R-:W-:-:S05]  /*15cc0*/  IMAD.IADD R5, R19, 0x1, R3 ;  /* 0x0000000113057824 */ /* 0x000fca00078e0203 */
[----:B------:R-:W-:Y:S01]  /*15cd0*/  ISETP.GE.OR P6, PT, R5, R2, !P0 ;  /* 0x000000020500720c */ /* 0x000fe200047c6670 */
[----:B------:R-:W-:-:S12]  /*15ce0*/  IMAD.MOV.U32 R2, RZ, RZ, RZ ;  /* 0x000000ffff027224 */ /* 0x000fd800078e00ff */
[----:B------:R-:W-:Y:S05]  /*15cf0*/  @P6 BRA `(.L_x_631) ;  /* 0x00000000000c6947 */ /* 0x000fea0003800000 */
[----:B------:R-:W0:Y:S02]  /*15d00*/  LDC.64 R2, c[0x0][0xc80] ;  /* 0x00032000ff027b82 */ /* 0x000e240000000a00 */
[----:B0-----:R-:W-:-:S06]  /*15d10*/  IMAD.WIDE R2, R5, 0x4, R2 ;  /* 0x0000000405027825 */ /* 0x001fcc00078e0202 */
[----:B------:R0:W5:Y:S02]  /*15d20*/  LDG.E R2, desc[UR40][R2.64] ;  /* 0x0000002802027981 */ /* 0x000164000c1e1900 */
.L_x_631:
[----:B------:R-:W-:Y:S05]  /*15d30*/  BSYNC B0 ;  /* 0x0000000000007941 */ /* 0x000fea0003800000 */
.L_x_630:
[----:B------:R-:W-:-:S03]  /*15d40*/  UMOV UR4, 0xffffffff ;  /* 0xffffffff00047882 */ /* 0x000fc60000000000 */
[----:B------:R-:W-:Y:S05]  /*15d50*/  BRA.DIV UR4, `(.L_x_632) ;  /* 0x0000003e04b87947 */ /* 0x000fea000b800000 */
[----:B-----5:R-:W0:Y:S02]  /*15d60*/  SHFL.UP PT, R14, R2, 0x1, RZ ;  /* 0x04200000020e7989 */ /* 0x020e2400000e00ff */
        /* <DEDUP_REMOVED lines=14> */
[----:B------:R0:W1:Y:S02]  /*15e50*/  SHFL.IDX PT, R14, R3, 0x1f, 0x1f ;  /* 0x03e01f00030e7f89 */ /* 0x00006400000e0000 */
.L_x_784:
[----:B------:R-:W-:Y:S02]  /*15e60*/  ULDC UR4, c[0x0][0xc38] ;  /* 0x00030e0000047ab9 */ /* 0x000fe40000000800 */
[----:B------:R-:W-:-:S04]  /*15e70*/  IMAD.U32 R16, RZ, RZ, UR4 ;  /* 0x00000004ff107e24 */ /* 0x000fc8000f8e00ff */
[----:B-1----:R-:W-:-:S04]  /*15e80*/  IMAD R6, R14, R16, RZ ;  /* 0x000000100e067224 */ /* 0x002fc800078e02ff */
[----:B------:R-:W-:-:S05]  /*15e90*/  IMAD.IADD R4, R6, 0x1, R4 ;  /* 0x0000000106047824 */ /* 0x000fca00078e0204 */
[----:B------:R-:W-:-:S13]  /*15ea0*/  ISETP.GT.AND P6, PT, R4, R0, PT ;  /* 0x000000000400720c */ /* 0x000fda0003fc4270 */
[----:B------:R-:W-:Y:S05]  /*15eb0*/  @!P6 BRA `(.L_x_633) ;  /* 0xfffffffc0064e947 */ /* 0x000fea000383ffff */
.L_x_628:
[----:B------:R-:W-:Y:S01]  /*15ec0*/  IMAD.IADD R6, R4, 0x1, -R6 ;  /* 0x0000000104067824 */ /* 0x000fe200078e0a06 */
[----:B------:R-:W-:-:S03]  /*15ed0*/  UMOV UR4, 0xffffffff ;  /* 0xffffffff00047882 */ /* 0x000fc60000000000 */
[----:B------:R-:W-:-:S05]  /*15ee0*/  IMAD R5, R3, R16, R6 ;  /* 0x0000001003057224 */ /* 0x000fca00078e0206 */
[----:B------:R-:W-:Y:S01]  /*15ef0*/  ISETP.GT.AND P6, PT, R5, R0, PT ;  /* 0x000000000500720c */ /* 0x000fe20003fc4270 */
[----:B------:R-:W-:-:S12]  /*15f00*/  BRA.DIV UR4, `(.L_x_634) ;  /* 0x00000042040c7947 */ /* 0x000fd8000b800000 */
[----:B------:R-:W-:-:S04]  /*15f10*/  VOTE.ANY R5, PT, !P6 ;  /* 0x0000000000057806 */ /* 0x000fc800070e0100 */
[----:B------:R-:W1:Y:S02]  /*15f20*/  POPC R4, R5 ;  /* 0x0000000500047309 */ /* 0x000e640000000000 */
[----:B-1----:R1:W2:Y:S02]  /*15f30*/  SHFL.IDX PT, R17, R2, R4, 0x1f ;  /* 0x00001f0402117589 */ /* 0x0022a400000e0000 */
.L_x_788:
[----:B------:R-:W-:Y:S02]  /*15f40*/  ISETP.NE.AND P0, PT, R5, RZ, PT ;  /* 0x000000ff0500720c */ /* 0x000fe40003f05270 */
[----:B-1----:R-:W-:-:S11]  /*15f50*/  MOV R2, RZ ;  /* 0x000000ff00027202 */ /* 0x002fd60000000f00 */
[----:B------:R-:W-:Y:S05]  /*15f60*/  @!P0 BRA `(.L_x_635) ;  /* 0x0000000000108947 */ /* 0x000fea0003800000 */
[----:B------:R-:W-:Y:S01]  /*15f70*/  UMOV UR4, 0xffffffff ;  /* 0xffffffff00047882 */ /* 0x000fe20000000000 */
[----:B------:R-:W-:Y:S02]  /*15f80*/  VIADD R12, R4, 0xffffffff ;  /* 0xffffffff040c7836 */ /* 0x000fe40000000000 */
[----:B------:R-:W-:Y:S05]  /*15f90*/  BRA.DIV UR4, `(.L_x_636) ;  /* 0x0000004204307947 */ /* 0x000fea000b800000 */
[----:B------:R1:W3:Y:S02]  /*15fa0*/  SHFL.IDX PT, R2, R3, R12, 0x1f ;  /* 0x00001f0c03027589 */ /* 0x0002e400000e0000 */
.L_x_635:
[----:B--2---:R-:W-:Y:S01]  /*15fb0*/  IABS R5, R17 ;  /* 0x0000001100057213 */ /* 0x004fe20000000000 */
[----:B---3--:R-:W-:Y:S02]  /*15fc0*/  IMAD R16, R2, R16, R6 ;  /* 0x0000001002107224 */ /* 0x008fe400078e0206 */
[----:B------:R-:W-:Y:S01]  /*15fd0*/  IMAD.IADD R19, R4, 0x1, R19 ;  /* 0x0000000104137824 */ /* 0x000fe200078e0213 */
[----:B------:R-:W2:Y:S01]  /*15fe0*/  I2F.RP R7, R5 ;  /* 0x0000000500077306 */ /* 0x000ea20000209400 */
[----:B------:R-:W-:-:S07]  /*15ff0*/  IMAD.IADD R0, R0, 0x1, -R16 ;  /* 0x0000000100007824 */ /* 0x000fce00078e0a10 */
[----:B--2---:R-:W2:Y:S02]  /*16000*/  MUFU.RCP R7, R7 ;  /* 0x0000000700077308 */ /* 0x004ea40000001000 */
[----:B--2---:R-:W-:-:S06]  /*16010*/  VIADD R8, R7, 0xffffffe ;  /* 0x0ffffffe07087836 */ /* 0x004fcc0000000000 */
[----:B01----:R-:W0:Y:S02]  /*16020*/  F2I.FTZ.U32.TRUNC.NTZ R3, R8 ;  /* 0x0000000800037305 */ /* 0x003e24000021f000 */
[----:B0-----:R-:W-:-:S04]  /*16030*/  IMAD.MOV R2, RZ, RZ, -R3 ;  /* 0x000000ffff027224 */ /* 0x001fc800078e0a03 */
[----:B------:R-:W-:Y:S02]  /*16040*/  IMAD R6, R2, R5, RZ ;  /* 0x0000000502067224 */ /* 0x000fe400078e02ff */
[----:B------:R-:W-:-:S04]  /*16050*/  IMAD.MOV.U32 R2, RZ, RZ, RZ ;  /* 0x000000ffff027224 */ /* 0x000fc800078e00ff */
[----:B------:R-:W-:Y:S01]  /*16060*/  IMAD.HI.U32 R2, R3, R6, R2 ;  /* 0x0000000603027227 */ /* 0x000fe200078e0002 */
[----:B------:R-:W-:Y:S02]  /*16070*/  IABS R6, R17 ;  /* 0x0000001100067213 */ /* 0x000fe40000000000 */
[----:B------:R-:W-:-:S03]  /*16080*/  IABS R3, R0 ;  /* 0x0000000000037213 */ /* 0x000fc60000000000 */
[----:B------:R-:W-:Y:S02]  /*16090*/  IMAD.MOV R6, RZ, RZ, -R6 ;  /* 0x000000ffff067224 */ /* 0x000fe400078e0a06 */
        /* <DEDUP_REMOVED lines=16> */
.L_x_629:
[----:B------:R-:W-:Y:S01]  /*161a0*/  UMOV UR4, URZ ;  /* 0x0000003f00047c82 */ /* 0x000fe20008000000 */
[----:B------:R-:W-:Y:S01]  /*161b0*/  UMOV UR5, URZ ;  /* 0x0000003f00057c82 */ /* 0x000fe20008000000 */
[----:B------:R-:W-:Y:S01]  /*161c0*/  ULDC UR6, c[0x0][0xc3c] ;  /* 0x00030f0000067ab9 */ /* 0x000fe20000000800 */
[----:B------:R-:W-:Y:S01]  /*161d0*/  IMAD.MOV.U32 R16, RZ, RZ, R0 ;  /* 0x000000ffff107224 */ /* 0x000fe200078e0000 */
[----:B------:R-:W-:Y:S01]  /*161e0*/  MOV R18, UR5 ;  /* 0x0000000500127c02 */ /* 0x000fe20008000f00 */
[----:B------:R-:W-:Y:S02]  /*161f0*/  IMAD.U32 R17, RZ, RZ, UR4 ;  /* 0x00000004ff117e24 */ /* 0x000fe4000f8e00ff */
[----:B------:R-:W-:-:S07]  /*16200*/  IMAD.U32 R19, RZ, RZ, UR6 ;  /* 0x00000006ff137e24 */ /* 0x000fce000f8e00ff */
.L_x_637:
[----:B------:R3:W2:Y:S01]  /*16210*/  LDL R2, [R1+0x24] ;  /* 0x0000240001027983 */ /* 0x0006a20000100800 */
[----:B------:R-:W1:Y:S01]  /*16220*/  S2R R0, SR_TID.X ;  /* 0x0000000000007919 */ /* 0x000e620000002100 */
[----:B------:R-:W-:Y:S05]  /*16230*/  WARPSYNC.ALL ;  /* 0x0000000000007948 */ /* 0x000fea0003800000 */
[----:B-1----:R-:W-:Y:S01]  /*16240*/  LOP3.LUT R0, R0, 0x1f, RZ, 0xc0, !PT ;  /* 0x0000001f00007812 */ /* 0x002fe200078ec0ff */
[----:B------:R-:W-:Y:S03]  /*16250*/  BAR.SYNC.DEFER_BLOCKING 0x4, 0x200 ;  /* 0x0108000000007b1d */ /* 0x000fe60000010000 */
[----:B------:R-:W-:-:S13]  /*16260*/  ISETP.NE.AND P0, PT, R0, RZ, PT ;  /* 0x000000ff0000720c */ /* 0x000fda0003f05270 */
[----:B------:R-:W-:Y:S01]  /*16270*/  @!P0 MOV R0, 0x400 ;  /* 0x0000040000008802 */ /* 0x000fe20000000f00 */
[----:B--2---:R-:W1:Y:S03]  /*16280*/  @!P0 S2R R2, SR_CgaCtaId ;  /* 0x0000000000028919 */ /* 0x004e660000008800 */
[----:B-1----:R-:W-:Y:S01]  /*16290*/  @!P0 LEA R22, R2, R0, 0x18 ;  /* 0x0000000002168211 */ /* 0x002fe200078ec0ff */
[----:B------:R3:W-:Y:S04]  /*162a0*/  @!P0 STL [R1+0x24], R2 ;  /* 0x0000240201008387 */ /* 0x0007e80000100800 */
[----:B------:R3:W-:Y:S01]  /*162b0*/  @!P0 STS.128 [R22+0x132d0], R16 ;  /* 0x0132d01016008388 */ /* 0x0007e20000000c00 */
[----:B------:R-:W-:Y:S06]  /*162c0*/  BAR.ARV 0x5, 0x200 ;  /* 0x0148000000007b1d */ /* 0x000fec0000002000 */
.L_x_626:
[----:B------:R-:W-:Y:S02]  /*162d0*/  ULDC UR4, c[0x0][0xc3c] ;  /* 0x00030f0000047ab9 */ /* 0x000fe40000000800 */
[----:B--2---:R-:W-:-:S13]  /*162e0*/  ISETP.GE.AND P0, PT, R19, UR4, PT ;  /* 0x0000000413007c0c */ /* 0x004fda000bf06270 */
[----:B------:R-:W-:Y:S05]  /*162f0*/  @!P0 BRA `(.L_x_638) ;  /* 0xffffffa000248947 */ /* 0x000fea000383ffff */
[----:B------:R-:W-:Y:S05]  /*16300*/  BSYNC B7 ;  /* 0x0000000000077941 */ /* 0x000fea0003800000 */
.L_x_528:
[----:B01----:R-:W2:Y:S01]  /*16310*/  LDL.LU R0, [R1+0x68] ;  /* 0x0000680001007983 */ /* 0x003ea20000300800 */
[----:B------:R-:W-:Y:S01]  /*16320*/  BSSY B0, `(.L_x_639) ;  /* 0x000000b000007945 */ /* 0x000fe20003800000 */
[----:B------:R-:W0:Y:S01]  /*16330*/  S2R R5, SR_CgaCtaId ;  /* 0x0000000000057919 */ /* 0x000e220000008800 */
[----:B--2---:R-:W-:-:S05]  /*16340*/  VIADD R0, R0, 0x1 ;  /* 0x0000000100007836 */ /* 0x004fca0000000000 */
[----:B---3--:R-:W-:-:S04]  /*16350*/  LEA.HI R2, R0, R0, RZ, 0x1 ;  /* 0x0000000000027211 */ /* 0x008fc800078f08ff */
[----:B------:R-:W-:Y:S02]  /*16360*/  LOP3.LUT R3, R2, 0xfffffffe, RZ, 0xc0, !PT ;  /* 0xfffffffe02037812 */ /* 0x000fe400078ec0ff */
[----:B------:R-:W-:-:S03]  /*16370*/  MOV R2, 0x400 ;  /* 0x0000040000027802 */ /* 0x000fc60000000f00 */
[----:B------:R-:W-:Y:S01]  /*16380*/  IMAD.IADD R0, R0, 0x1, -R3 ;  /* 0x0000000100007824 */ /* 0x000fe200078e0a03 */
[----:B0-----:R-:W-:-:S04]  /*16390*/  LEA R5, R5, R2, 0x18 ;  /* 0x0000000205057211 */ /* 0x001fc800078ec0ff */
[----:B------:R-:W-:-:S04]  /*163a0*/  SHF.L.U32 R0, R0, 0x1f, RZ ;  /* 0x0000001f00007819 */ /* 0x000fc800000006ff */
[----:B------:R-:W0:Y:S02]  /*163b0*/  SYNCS.PHASECHK.TRANS64.TRYWAIT P0, [R5+URZ+0x13220], R0 ;  /* 0x01322000050075a7 */ /* 0x000e24000800017f */
[----:B0-----:R-:W-:Y:S05]  /*163c0*/  @!P0 BRA `(.L_x_640) ;  /* 0x0000003c004c8947 */ /* 0x001fea0003800000 */
.L_x_791:
[----:B------:R-:W-:Y:S05]  /*163d0*/  BSYNC B0 ;  /* 0x0000000000007941 */ /* 0x000fea0003800000 */
.L_x_639:
[----:B------:R-:W-:-:S03]  /*163e0*/  UMOV UR4, 0xffffffff ;  /* 0xffffffff00047882 */ /* 0x000fc60000000000 */
[----:B------:R-:W-:Y:S05]  /*163f0*/  BRA.DIV UR4, `(.L_x_641) ;  /* 0x0000003e04547947 */ /* 0x000fea000b800000 */
[----:B0-----:R-:W0:Y:S02]  /*16400*/  S2R R0, SR_TID.X ;  /* 0x0000000000007919 */ /* 0x001e240000002100 */
[----:B0-----:R-:W-:-:S04]  /*16410*/  SHF.R.U32.HI R0, RZ, 0x5, R0 ;  /* 0x00000005ff007819 */ /* 0x001fc80000011600 */
[----:B------:R-:W-:-:S05]  /*16420*/  LOP3.LUT R0, R0, 0x3, RZ, 0xc0, !PT ;  /* 0x0000000300007812 */ /* 0x000fca00078ec0ff */
[----:B------:R0:W1:Y:S02]  /*16430*/  SHFL.IDX PT, R14, R0, RZ, 0x1f ;  /* 0x00001fff000e7589 */ /* 0x00006400000e0000 */
.L_x_794:
[----:B-1----:R-:W-:-:S13]  /*16440*/  ISETP.NE.AND P0, PT, R14, RZ, PT ;  /* 0x000000ff0e00720c */ /* 0x002fda0003f05270 */
[----:B------:R-:W-:Y:S05]  /*16450*/  @P0 BRA `(.L_x_417) ;  /* 0x0000000000b00947 */ /* 0x000fea0003800000 */
[----:B------:R-:W-:-:S03]  /*16460*/  UMOV UR4, 0xffffffff ;  /* 0xffffffff00047882 */ /* 0x000fc60000000000 */
[----:B------:R-:W-:Y:S05]  /*16470*/  BRA.DIV UR4, `(.L_x_642) ;  /* 0x0000003e04687947 */ /* 0x000fea000b800000 */
[----:B------:R-:W-:-:S13]  /*16480*/  ELECT P6, URZ, PT ;  /* 0x00000000003f782f */ /* 0x000fda00038c0000 */
.L_x_797:
[----:B------:R-:W-:Y:S05]  /*16490*/  @!P6 BRA `(.L_x_417) ;  /* 0x0000000000a0e947 */ /* 0x000fea0003800000 */
[----:B0-----:R-:W2:Y:S02]  /*164a0*/  LDL.LU R0, [R1+0x34] ;  /* 0x0000340001007983 */ /* 0x001ea40000300800 */
[----:B--2---:R-:W-:-:S04]  /*164b0*/  LOP3.LUT R0, R0, 0x2, RZ, 0xfc, !PT ;  /* 0x0000000200007812 */ /* 0x004fc800078efcff */
[----:B------:R-:W-:-:S13]  /*164c0*/  ISETP.NE.AND P0, PT, R0, 0x3, PT ;  /* 0x000000030000780c */ /* 0x000fda0003f05270 */
[----:B------:R-:W-:Y:S05]  /*164d0*/  @!P0 BRA `(.L_x_643) ;  /* 0x0000000000048947 */ /* 0x000fea0003800000 */
[----:B------:R-:W-:Y:S01]  /*164e0*/  BPT.TRAP 0x1 ;  /* 0x000000040000795c */ /* 0x000fe20000300000 */
.L_x_643:
        /* <DEDUP_REMOVED lines=8> */
.L_x_798:
[----:B------:R-:W2:Y:S01]  /*16570*/  LDL.LU R4, [R1+0xc] ;  /* 0x00000c0001047983 */ /* 0x000ea20000300800 */
[----:B------:R-:W-:Y:S02]  /*16580*/  SEL R29, R29, RZ, P2 ;  /* 0x000000ff1d1d7207 */ /* 0x000fe40001000000 */
[----:B--2---:R-:W-:Y:S01]  /*16590*/  LOP3.LUT R0, R4, R0, RZ, 0x3c, !PT ;  /* 0x0000000004007212 */ /* 0x004fe200078e3cff */
[----:B------:R-:W-:Y:S06]  /*165a0*/  @!P0 BRA `(.L_x_645) ;  /* 0x0000000000048947 */ /* 0x000fec0003800000 */
[----:B------:R-:W-:Y:S01]  /*165b0*/  BPT.TRAP 0x1 ;  /* 0x000000040000795c */ /* 0x000fe20000300000 */
.L_x_645:
[----:B------:R-:W-:Y:S01]  /*165c0*/  IMAD R29, R29, 0x8, R5 ;  /* 0x000000081d1d7824 */ /* 0x000fe200078e0205 */
[----:B------:R-:W-:-:S04]  /*165d0*/  SHF.L.U32 R0, R0, 0x1f, RZ ;  /* 0x0000001f00007819 */ /* 0x000fc800000006ff */
[----:B------:R-:W1:Y:S02]  /*165e0*/  SYNCS.PHASECHK.TRANS64.TRYWAIT P1, [R29+URZ+0x13240], R0 ;  /* 0x013240001d0075a7 */ /* 0x000e64000802017f */
[----:B-1----:R-:W-:Y:S05]  /*165f0*/  @!P1 BRA `(.L_x_646) ;  /* 0x0000003c003c9947 */ /* 0x002fea0003800000 */
.L_x_799:
[----:B------:R-:W-:Y:S05]  /*16600*/  @!P0 BRA `(.L_x_647) ;  /* 0x0000000000048947 */ /* 0x000fea0003800000 */
[----:B------:R-:W-:Y:S01]  /*16610*/  BPT.TRAP 0x1 ;  /* 0x000000040000795c */ /* 0x000fe20000300000 */
.L_x_647:
[----:B------:R-:W2:Y:S02]  /*16620*/  SYNCS.PHASECHK.TRANS64.TRYWAIT P1, [R3+URZ+0x13260], R2 ;  /* 0x01326002030075a7 */ /* 0x000ea4000802017f */
[----:B--2---:R-:W-:Y:S05]  /*16630*/  @!P1 BRA `(.L_x_648) ;  /* 0x0000003c00409947 */ /* 0x004fea0003800000 */
.L_x_800:
[----:B------:R-:W-:Y:S05]  /*16640*/  @!P0 BRA `(.L_x_649) ;  /* 0x0000000000048947 */ /* 0x000fea0003800000 */
[----:B------:R-:W-:Y:S01]  /*16650*/  BPT.TRAP 0x1 ;  /* 0x000000040000795c */ /* 0x000fe20000300000 */
.L_x_649:
[----:B------:R-:W3:Y:S02]  /*16660*/  SYNCS.PHASECHK.TRANS64.TRYWAIT P1, [R29+URZ+0x13260], R0 ;  /* 0x013260001d0075a7 */ /* 0x000ee4000802017f */
[----:B---3--:R-:W-:Y:S05]  /*16670*/  @!P1 BRA `(.L_x_650) ;  /* 0x0000003c00449947 */ /* 0x008fea0003800000 */
.L_x_801:
[----:B------:R-:W-:Y:S05]  /*16680*/  @!P0 BRA `(.L_x_651) ;  /* 0x0000000000048947 */ /* 0x000fea0003800000 */
[----:B------:R-:W-:Y:S01]  /*16690*/  BPT.TRAP 0x1 ;  /* 0x000000040000795c */ /* 0x000fe20000300000 */
.L_x_651:
[----:B------:R-:W4:Y:S02]  /*166a0*/  SYNCS.PHASECHK.TRANS64.TRYWAIT P1, [R3+URZ+0x13280], R2 ;  /* 0x01328002030075a7 */ /* 0x000f24000802017f */
[----:B----4-:R-:W-:Y:S05]  /*166b0*/  @!P1 BRA `(.L_x_652) ;  /* 0x0000003c00489947 */ /* 0x010fea0003800000 */
.L_x_802:
[----:B------:R-:W-:Y:S05]  /*166c0*/  @!P0 BRA `(.L_x_653) ;  /* 0x0000000000048947 */ /* 0x000fea0003800000 */
[----:B------:R-:W-:Y:S01]  /*166d0*/  BPT.TRAP 0x1 ;  /* 0x000000040000795c */ /* 0x000fe20000300000 */
.L_x_653:
[----:B------:R0:W0:Y:S02]  /*166e0*/  SYNCS.PHASECHK.TRANS64.TRYWAIT P0, [R29+URZ+0x13280], R0 ;  /* 0x013280001d0075a7 */ /* 0x000024000800017f */
[----:B0-----:R-:W-:Y:S05]  /*166f0*/  @!P0 NANOSLEEP.SYNCS 0x989680 ;  /* 0x009896800000895d */ /* 0x001fea0003900000 */
[----:B------:R-:W0:Y:S02]  /*16700*/  @!P0 SYNCS.PHASECHK.TRANS64 P0, [R29+URZ+0x13280], R0 ;  /* 0x013280001d0085a7 */ /* 0x000e24000800007f */
[----:B0-----:R-:W-:Y:S05]  /*16710*/  @!P0 BRA `(.L_x_653) ;  /* 0xfffffffc00f08947 */ /* 0x001fea000383ffff */
.L_x_417:
[----:B------:R-:W-:Y:S05]  /*16720*/  BSYNC B8 ;  /* 0x0000000000087941 */ /* 0x000fea0003800000 */
.L_x_414:
[----:B------:R-:W-:Y:S05]  /*16730*/  EXIT ;  /* 0x000000000000794d */ /* 0x000fea0003800000 */
.L_x_433:
[----:B0-----:R0:W1:Y:S02]  /*16740*/  SYNCS.PHASECHK.TRANS64.TRYWAIT P5, [R66+URZ+0x13290], R67 ;  /* 0x01329043420075a7 */ /* 0x00106400080a017f */
[----:B-1----:R-:W-:Y:S05]  /*16750*/  @!P5 NANOSLEEP.SYNCS 0x989680 ;  /* 0x009896800000d95d */ /* 0x002fea0003900000 */
[----:B------:R-:W1:Y:S02]  /*16760*/  @!P5 SYNCS.PHASECHK.TRANS64 P5, [R66+URZ+0x13290], R67 ;  /* 0x013290434200d5a7 */ /* 0x000e6400080a007f */
[----:B-1----:R-:W-:Y:S05]  /*16770*/  @!P5 BRA `(.L_x_433) ;  /* 0xfffffffc00f0d947 */ /* 0x002fea000383ffff */
[----:B------:R-:W-:Y:S05]  /*16780*/  BRA `(.L_x_654) ;  /* 0xfffffebc00ac7947 */ /* 0x000fea000383ffff */
.L_x_434:
[----:B------:R-:W-:Y:S01]  /*16790*/  BSSY B1, `(.L_x_655) ;  /* 0x0000007000017945 */ /* 0x000fe20003800000 */
[----:B------:R-:W-:Y:S01]  /*167a0*/  IMAD.MOV.U32 R12, RZ, RZ, RZ ;  /* 0x000000ffff0c7224 */ /* 0x000fe200078e00ff */
[----:B------:R-:W-:Y:S01]  /*167b0*/  MOV R11, 0x1e1f ;  /* 0x00001e1f000b7802 */ /* 0x000fe20000000f00 */
[----:B------:R-:W-:-:S07]  /*167c0*/  IMAD.MOV.U32 R15, RZ, RZ, -0x1 ;  /* 0xffffffffff0f7424 */ /* 0x000fce00078e00ff */
[----:B0-----:R-:W-:Y:S05]  /*167d0*/  WARPSYNC.COLLECTIVE R15, `(.L_x_656) ;  /* 0x000000000f087348 */ /* 0x001fea0003c00000 */
[----:B------:R1:W2:Y:S02]  /*167e0*/  SHFL.IDX P6, R14, R13, R12, R11 ;  /* 0x0000000c0d0e7389 */ /* 0x0002a400000c000b */
[----:B012---:R-:W-:Y:S01]  /*167f0*/  ENDCOLLECTIVE ;  /* 0x000000000000791b */ /* 0x007fe20003800000 */
.L_x_656:
[----:B------:R-:W-:Y:S05]  /*16800*/  BSYNC B1 ;  /* 0x0000000000017941 */ /* 0x000fea0003800000 */
.L_x_655:
        /* <DEDUP_REMOVED lines=8> */
.L_x_657:
[----:B------:R-:W-:Y:S05]  /*16890*/  BRA `(.L_x_658) ;  /* 0xfffffebc007c7947 */ /* 0x000fea000383ffff */
.L_x_444:
[----:B0-----:R0:W1:Y:S02]  /*168a0*/  SYNCS.PHASECHK.TRANS64.TRYWAIT P6, [R66+URZ+0x13290], R67 ;  /* 0x01329043420075a7 */ /* 0x00106400080c017f */
[----:B-1----:R-:W-:Y:S05]  /*168b0*/  @!P6 NANOSLEEP.SYNCS 0x989680 ;  /* 0x009896800000e95d */ /* 0x002fea0003900000 */
[----:B------:R-:W1:Y:S02]  /*168c0*/  @!P6 SYNCS.PHASECHK.TRANS64 P6, [R66+URZ+0x13290], R67 ;  /* 0x013290434200e5a7 */ /* 0x000e6400080c007f */
[----:B-1----:R-:W-:Y:S05]  /*168d0*/  @!P6 BRA `(.L_x_444) ;  /* 0xfffffffc00f0e947 */ /* 0x002fea000383ffff */
[----:B------:R-:W-:Y:S05]  /*168e0*/  BRA `(.L_x_659) ;  /* 0xfffffecc00ac7947 */ /* 0x000fea000383ffff */
.L_x_445:
[----:B------:R-:W-:Y:S01]  /*168f0*/  BSSY B1, `(.L_x_660) ;  /* 0x0000007000017945 */ /* 0x000fe20003800000 */
[----:B------:R-:W-:Y:S01]  /*16900*/  IMAD.MOV.U32 R12, RZ, RZ, RZ ;  /* 0x000000ffff0c7224 */ /* 0x000fe200078e00ff */
[----:B------:R-:W-:Y:S01]  /*16910*/  MOV R11, 0x1e1f ;  /* 0x00001e1f000b7802 */ /* 0x000fe20000000f00 */
[----:B------:R-:W-:-:S07]  /*16920*/  IMAD.MOV.U32 R15, RZ, RZ, -0x1 ;  /* 0xffffffffff0f7424 */ /* 0x000fce00078e00ff */
[----:B0-----:R-:W-:Y:S05]  /*16930*/  WARPSYNC.COLLECTIVE R15, `(.L_x_661) ;  /* 0x000000000f087348 */ /* 0x001fea0003c00000 */
[----:B------:R1:W2:Y:S02]  /*16940*/  SHFL.IDX P6, R14, R13, R12, R11 ;  /* 0x0000000c0d0e7389 */ /* 0x0002a400000c000b */
[----:B012---:R-:W-:Y:S01]  /*16950*/  ENDCOLLECTIVE ;  /* 0x000000000000791b */ /* 0x007fe20003800000 */
.L_x_661:
[----:B------:R-:W-:Y:S05]  /*16960*/  BSYNC B1 ;  /* 0x0000000000017941 */ /* 0x000fea0003800000 */
.L_x_660:
        /* <DEDUP_REMOVED lines=8> */
.L_x_662:
[----:B------:R-:W-:Y:S01]  /*169f0*/  IMAD.MOV.U32 R71, RZ, RZ, R14 ;  /* 0x000000ffff477224 */ /* 0x000fe200078e000e */
[----:B------:R-:W-:Y:S06]  /*16a00*/  BRA `(.L_x_663) ;  /* 0xfffffecc00787947 */ /* 0x000fec000383ffff */
.L_x_450:
[----:B0-----:R0:W1:Y:S02]  /*16a10*/  SYNCS.PHASECHK.TRANS64.TRYWAIT P3, [R66+URZ+0x13290], R67 ;  /* 0x01329043420075a7 */ /* 0x001064000806017f */
[----:B-1----:R-:W-:Y:S05]  /*16a20*/  @!P3 NANOSLEEP.SYNCS 0x989680 ;  /* 0x009896800000b95d */ /* 0x002fea0003900000 */
[----:B------:R-:W1:Y:S02]  /*16a30*/  @!P3 SYNCS.PHASECHK.TRANS64 P3, [R66+URZ+0x13290], R67 ;  /* 0x013290434200b5a7 */ /* 0x000e64000806007f */
[----:B-1----:R-:W-:Y:S05]  /*16a40*/  @!P3 BRA `(.L_x_450) ;  /* 0xfffffffc00f0b947 */ /* 0x002fea000383ffff */
[----:B------:R-:W-:Y:S05]  /*16a50*/  BRA `(.L_x_664) ;  /* 0xfffffedc004c7947 */ /* 0x000fea000383ffff */
.L_x_451:
[----:B------:R-:W-:Y:S01]  /*16a60*/  BSSY B1, `(.L_x_665) ;  /* 0x0000007000017945 */ /* 0x000fe20003800000 */
[----:B------:R-:W-:Y:S01]  /*16a70*/  MOV R12, RZ ;  /* 0x000000ff000c7202 */ /* 0x000fe20000000f00 */
[----:B------:R-:W-:Y:S02]  /*16a80*/  IMAD.MOV.U32 R11, RZ, RZ, 0x1e1f ;  /* 0x00001e1fff0b7424 */ /* 0x000fe400078e00ff */
[----:B------:R-:W-:-:S07]  /*16a90*/  IMAD.MOV.U32 R15, RZ, RZ, -0x1 ;  /* 0xffffffffff0f7424 */ /* 0x000fce00078e00ff */
[----:B0-----:R-:W-:Y:S05]  /*16aa0*/  WARPSYNC.COLLECTIVE R15, `(.L_x_666) ;  /* 0x000000000f087348 */ /* 0x001fea0003c00000 */
[----:B------:R1:W2:Y:S02]  /*16ab0*/  SHFL.IDX P6, R14, R13, R12, R11 ;  /* 0x0000000c0d0e7389 */ /* 0x0002a400000c000b */
[----:B012---:R-:W-:Y:S01]  /*16ac0*/  ENDCOLLECTIVE ;  /* 0x000000000000791b */ /* 0x007fe20003800000 */
.L_x_666:
[----:B------:R-:W-:Y:S05]  /*16ad0*/  BSYNC B1 ;  /* 0x0000000000017941 */ /* 0x000fea0003800000 */
.L_x_665:
        /* <DEDUP_REMOVED lines=8> */
.L_x_667:
[----:B------:R-:W-:Y:S05]  /*16b60*/  BRA `(.L_x_668) ;  /* 0xfffffedc00847947 */ /* 0x000fea000383ffff */
.L_x_455:
[----:B-1----:R1:W4:Y:S02]  /*16b70*/  SYNCS.PHASECHK.TRANS64.TRYWAIT P4, [R66+URZ+0x132b0], R67 ;  /* 0x0132b043420075a7 */ /* 0x002324000808017f */
[----:B----4-:R-:W-:Y:S05]  /*16b80*/  @!P4 NANOSLEEP.SYNCS 0x989680 ;  /* 0x009896800000c95d */ /* 0x010fea0003900000 */
[----:B------:R-:W4:Y:S02]  /*16b90*/  @!P4 SYNCS.PHASECHK.TRANS64 P4, [R66+URZ+0x132b0], R67 ;  /* 0x0132b0434200c5a7 */ /* 0x000f24000808007f */
[----:B----4-:R-:W-:Y:S05]  /*16ba0*/  @!P4 BRA `(.L_x_455) ;  /* 0xfffffffc00f0c947 */ /* 0x010fea000383ffff */
[----:B------:R-:W-:Y:S05]  /*16bb0*/  BRA `(.L_x_669) ;  /* 0xfffffedc00f87947 */ /* 0x000fea000383ffff */
.L_x_473:
[----:B------:R-:W-:Y:S01]  /*16bc0*/  BSSY B1, `(.L_x_670) ;  /* 0x0000008000017945 */ /* 0x000fe20003800000 */
[----:B------:R-:W-:Y:S01]  /*16bd0*/  MOV R13, R28 ;  /* 0x0000001c000d7202 */ /* 0x000fe20000000f00 */
[----:B------:R-:W-:Y:S02]  /*16be0*/  IMAD.MOV.U32 R12, RZ, RZ, RZ ;  /* 0x000000ffff0c7224 */ /* 0x000fe400078e00ff */
[----:B------:R-:W-:Y:S02]  /*16bf0*/  IMAD.MOV.U32 R11, RZ, RZ, 0x1e1f ;  /* 0x00001e1fff0b7424 */ /* 0x000fe400078e00ff */
[----:B------:R-:W-:-:S07]  /*16c00*/  IMAD.MOV.U32 R15, RZ, RZ, -0x1 ;  /* 0xffffffffff0f7424 */ /* 0x000fce00078e00ff */
[----:B------:R-:W-:Y:S05]  /*16c10*/  WARPSYNC.COLLECTIVE R15, `(.L_x_671) ;  /* 0x000000000f087348 */ /* 0x000fea0003c00000 */
[----:B------:R0:W1:Y:S02]  /*16c20*/  SHFL.IDX P6, R14, R13, R12, R11 ;  /* 0x0000000c0d0e7389 */ /* 0x00006400000c000b */
[----:B01----:R-:W-:Y:S01]  /*16c30*/  ENDCOLLECTIVE ;  /* 0x000000000000791b */ /* 0x003fe20003800000 */
.L_x_671:
[----:B------:R-:W-:Y:S05]  /*16c40*/  BSYNC B1 ;  /* 0x0000000000017941 */ /* 0x000fea0003800000 */
.L_x_670:
[----:B------:R-:W-:Y:S01]  /*16c50*/  IMAD.MOV.U32 R13, RZ, RZ, R26 ;  /* 0x000000ffff0d7224 */ /* 0x000fe200078e001a */
[----:B------:R-:W-:Y:S01]  /*16c60*/  MOV R15, 0xffffffff ;  /* 0xffffffff000f7802 */ /* 0x000fe20000000f00 */
[----:B------:R-:W-:Y:S02]  /*16c70*/  IMAD.MOV.U32 R12, RZ, RZ, RZ ;  /* 0x000000ffff0c7224 */ /* 0x000fe400078e00ff */
[----:B------:R-:W-:Y:S02]  /*16c80*/  IMAD.MOV.U32 R11, RZ, RZ, 0x1e1f ;  /* 0x00001e1fff0b7424 */ /* 0x000fe400078e00ff */
[----:B------:R-:W-:-:S07]  /*16c90*/  IMAD.MOV.U32 R0, RZ, RZ, R14 ;  /* 0x000000ffff007224 */ /* 0x000fce00078e000e */
[----:B------:R-:W-:Y:S05]  /*16ca0*/  WARPSYNC.COLLECTIVE R15, `(.L_x_672) ;  /* 0x000000000f087348 */ /* 0x000fea0003c00000 */
[----:B------:R0:W1:Y:S02]  /*16cb0*/  SHFL.IDX P6, R14, R13, R12, R11 ;  /* 0x0000000c0d0e7389 */ /* 0x00006400000c000b */
[----:B01----:R-:W-:Y:S01]  /*16cc0*/  ENDCOLLECTIVE ;  /* 0x000000000000791b */ /* 0x003fe20003800000 */
.L_x_672:
[----:B------:R-:W-:Y:S02]  /*16cd0*/  IMAD.MOV.U32 R13, RZ, RZ, R30 ;  /* 0x000000ffff0d7224 */ /* 0x000fe400078e001e */
[----:B------:R-:W-:-:S07]  /*16ce0*/  IMAD.MOV.U32 R27, RZ, RZ, R14 ;  /* 0x000000ffff1b7224 */ /* 0x000fce00078e000e */
[----:B------:R-:W-:Y:S05]  /*16cf0*/  WARPSYNC.COLLECTIVE R15, `(.L_x_673) ;  /* 0x000000000f087348 */ /* 0x000fea0003c00000 */
[----:B------:R0:W1:Y:S02]  /*16d00*/  SHFL.IDX P6, R14, R13, R12, R11 ;  /* 0x0000000c0d0e7389 */ /* 0x00006400000c000b */
[----:B01----:R-:W-:Y:S01]  /*16d10*/  ENDCOLLECTIVE ;  /* 0x000000000000791b */ /* 0x003fe20003800000 */
.L_x_673:
[----:B------:R-:W-:Y:S02]  /*16d20*/  IMAD.MOV.U32 R13, RZ, RZ, R24 ;  /* 0x000000ffff0d7224 */ /* 0x000fe400078e0018 */
[----:B------:R-:W-:-:S07]  /*16d30*/  IMAD.MOV.U32 R3, RZ, RZ, R14 ;  /* 0x000000ffff037224 */ /* 0x000fce00078e000e */
[----:B------:R-:W-:Y:S05]  /*16d40*/  WARPSYNC.COLLECTIVE R15, `(.L_x_674) ;  /* 0x000000000f087348 */ /* 0x000fea0003c00000 */
[----:B------:R0:W1:Y:S02]  /*16d50*/  SHFL.IDX P6, R14, R13, R12, R11 ;  /* 0x0000000c0d0e7389 */ /* 0x00006400000c000b */
[----:B01----:R-:W-:Y:S01]  /*16d60*/  ENDCOLLECTIVE ;  /* 0x000000000000791b */ /* 0x003fe20003800000 */
.L_x_674:
[----:B------:R-:W-:Y:S05]  /*16d70*/  BRA `(.L_x_675) ;  /* 0xfffffeec00207947 */ /* 0x000fea000383ffff */
.L_x_477:
[----:B-1----:R1:W3:Y:S02]  /*16d80*/  SYNCS.PHASECHK.TRANS64.TRYWAIT P0, [R18+URZ+0x13200], R29 ;  /* 0x0132001d120075a7 */ /* 0x0022e4000800017f */
[----:B---3--:R-:W-:Y:S05]  /*16d90*/  @!P0 NANOSLEEP.SYNCS 0x989680 ;  /* 0x009896800000895d */ /* 0x008fea0003900000 */
[----:B------:R-:W3:Y:S02]  /*16da0*/  @!P0 SYNCS.PHASECHK.TRANS64 P0, [R18+URZ+0x13200], R29 ;  /* 0x0132001d120085a7 */ /* 0x000ee4000800007f */
[----:B---3--:R-:W-:Y:S05]  /*16db0*/  @!P0 BRA `(.L_x_477) ;  /* 0xfffffffc00f08947 */ /* 0x008fea000383ffff */
[----:B------:R-:W-:Y:S05]  /*16dc0*/  BRA `(.L_x_676) ;  /* 0xfffffeec00b07947 */ /* 0x000fea000383ffff */
.L_x_481:
[----:B------:R-:W-:Y:S01]  /*16dd0*/  BSSY B1, `(.L_x_677) ;  /* 0x0000008000017945 */ /* 0x000fe20003800000 */
[----:B------:R-:W-:Y:S01]  /*16de0*/  IMAD.MOV.U32 R13, RZ, RZ, R28 ;  /* 0x000000ffff0d7224 */ /* 0x000fe200078e001c */
[----:B------:R-:W-:Y:S01]  /*16df0*/  MOV R15, 0xffffffff ;  /* 0xffffffff000f7802 */ /* 0x000fe20000000f00 */
[----:B------:R-:W-:Y:S02]  /*16e00*/  IMAD.MOV.U32 R12, RZ, RZ, RZ ;  /* 0x000000ffff0c7224 */ /* 0x000fe400078e00ff */
[----:B------:R-:W-:-:S07]  /*16e10*/  IMAD.MOV.U32 R11, RZ, RZ, 0x1e1f ;  /* 0x00001e1fff0b7424 */ /* 0x000fce00078e00ff */
[----:B------:R-:W-:Y:S05]  /*16e20*/  WARPSYNC.COLLECTIVE R15, `(.L_x_678) ;  /* 0x000000000f087348 */ /* 0x000fea0003c00000 */
[----:B------:R0:W1:Y:S02]  /*16e30*/  SHFL.IDX P6, R14, R13, R12, R11 ;  /* 0x0000000c0d0e7389 */ /* 0x00006400000c000b */
[----:B01----:R-:W-:Y:S01]  /*16e40*/  ENDCOLLECTIVE ;  /* 0x000000000000791b */ /* 0x003fe20003800000 */
.L_x_678:
[----:B------:R-:W-:Y:S05]  /*16e50*/  BSYNC B1 ;  /* 0x0000000000017941 */ /* 0x000fea0003800000 */
.L_x_677:
        /* <DEDUP_REMOVED lines=8> */
.L_x_679:
[----:B------:R-:W-:Y:S02]  /*16ee0*/  IMAD.MOV.U32 R13, RZ, RZ, R30 ;  /* 0x000000ffff0d7224 */ /* 0x000fe400078e001e */
[----:B------:R-:W-:-:S07]  /*16ef0*/  IMAD.MOV.U32 R27, RZ, RZ, R14 ;  /* 0x000000ffff1b7224 */ /* 0x000fce00078e000e */
[----:B------:R-:W-:Y:S05]  /*16f00*/  WARPSYNC.COLLECTIVE R15, `(.L_x_680) ;  /* 0x000000000f087348 */ /* 0x000fea0003c00000 */
[----:B------:R0:W1:Y:S02]  /*16f10*/  SHFL.IDX P6, R14, R13, R12, R11 ;  /* 0x0000000c0d0e7389 */ /* 0x00006400000c000b */
[----:B01----:R-:W-:Y:S01]  /*16f20*/  ENDCOLLECTIVE ;  /* 0x000000000000791b */ /* 0x003fe20003800000 */
.L_x_680:
[----:B------:R-:W-:Y:S01]  /*16f30*/  IMAD.MOV.U32 R13, RZ, RZ, R24 ;  /* 0x000000ffff0d7224 */ /* 0x000fe200078e0018 */
[----:B------:R-:W-:-:S07]  /*16f40*/  MOV R21, R14 ;  /* 0x0000000e00157202 */ /* 0x000fce0000000f00 */
[----:B------:R-:W-:Y:S05]  /*16f50*/  WARPSYNC.COLLECTIVE R15, `(.L_x_681) ;  /* 0x000000000f087348 */ /* 0x000fea0003c00000 */
[----:B------:R0:W1:Y:S02]  /*16f60*/  SHFL.IDX P6, R14, R13, R12, R11 ;  /* 0x0000000c0d0e7389 */ /* 0x00006400000c000b */
[----:B01----:R-:W-:Y:S01]  /*16f70*/  ENDCOLLECTIVE ;  /* 0x000000000000791b */ /* 0x003fe20003800000 */
.L_x_681:
[----:B------:R-:W-:Y:S05]  /*16f80*/  BRA `(.L_x_682) ;  /* 0xfffffefc00607947 */ /* 0x000fea000383ffff */
.L_x_485:
[----:B-1----:R1:W3:Y:S02]  /*16f90*/  SYNCS.PHASECHK.TRANS64.TRYWAIT P1, [R18+URZ+0x13200], R25 ;  /* 0x01320019120075a7 */ /* 0x0022e4000802017f */
[----:B---3--:R-:W-:Y:S05]  /*16fa0*/  @!P1 NANOSLEEP.SYNCS 0x989680 ;  /* 0x009896800000995d */ /* 0x008fea0003900000 */
[----:B------:R-:W3:Y:S02]  /*16fb0*/  @!P1 SYNCS.PHASECHK.TRANS64 P1, [R18+URZ+0x13200], R25 ;  /* 0x01320019120095a7 */ /* 0x000ee4000802007f */
[----:B---3--:R-:W-:Y:S05]  /*16fc0*/  @!P1 BRA `(.L_x_485) ;  /* 0xfffffffc00f09947 */ /* 0x008fea000383ffff */
[----:B------:R-:W-:Y:S05]  /*16fd0*/  BRA `(.L_x_683) ;  /* 0xfffffefc00e47947 */ /* 0x000fea000383ffff */
.L_x_489:
[----:B-1----:R1:W3:Y:S02]  /*16fe0*/  SYNCS.PHASECHK.TRANS64.TRYWAIT P1, [R3+URZ+0x13230], R4 ;  /* 0x01323004030075a7 */ /* 0x0022e4000802017f */
[----:B---3--:R-:W-:Y:S05]  /*16ff0*/  @!P1 NANOSLEEP.SYNCS 0x989680 ;  /* 0x009896800000995d */ /* 0x008fea0003900000 */
[----:B------:R-:W3:Y:S02]  /*17000*/  @!P1 SYNCS.PHASECHK.TRANS64 P1, [R3+URZ+0x13230], R4 ;  /* 0x01323004030095a7 */ /* 0x000ee4000802007f */
[----:B---3--:R-:W-:Y:S05]  /*17010*/  @!P1 BRA `(.L_x_489) ;  /* 0xfffffffc00f09947 */ /* 0x008fea000383ffff */
[----:B------:R-:W-:Y:S05]  /*17020*/  BRA `(.L_x_488) ;  /* 0xffffff1000387947 */ /* 0x000fea000383ffff */
.L_x_497:
[----:B-1----:R1:W2:Y:S02]  /*17030*/  SYNCS.PHASECHK.TRANS64.TRYWAIT P1, [R0+URZ+0x13230], R13 ;  /* 0x0132300d000075a7 */ /* 0x0022a4000802017f */
[----:B--2---:R-:W-:Y:S05]  /*17040*/  @!P1 NANOSLEEP.SYNCS 0x989680 ;  /* 0x009896800000995d */ /* 0x004fea0003900000 */
[----:B------:R-:W2:Y:S02]  /*17050*/  @!P1 SYNCS.PHASECHK.TRANS64 P1, [R0+URZ+0x13230], R13 ;  /* 0x0132300d000095a7 */ /* 0x000ea4000802007f */
[----:B--2---:R-:W-:Y:S05]  /*17060*/  @!P1 BRA `(.L_x_497) ;  /* 0xfffffffc00f09947 */ /* 0x004fea000383ffff */
[----:B------:R-:W-:Y:S05]  /*17070*/  BRA `(.L_x_496) ;  /* 0xffffff3800d07947 */ /* 0x000fea000383ffff */
.L_x_502:
[----:B-1----:R1:W2:Y:S02]  /*17080*/  SYNCS.PHASECHK.TRANS64.TRYWAIT P1, [R14+URZ+0x13250], R9 ;  /* 0x013250090e0075a7 */ /* 0x0022a4000802017f */
[----:B--2---:R-:W-:Y:S05]  /*17090*/  @!P1 NANOSLEEP.SYNCS 0x989680 ;  /* 0x009896800000995d */ /* 0x004fea0003900000 */
[----:B------:R-:W2:Y:S02]  /*170a0*/  @!P1 SYNCS.PHASECHK.TRANS64 P1, [R14+URZ+0x13250], R9 ;  /* 0x013250090e0095a7 */ /* 0x000ea4000802007f */
[----:B--2---:R-:W-:Y:S05]  /*170b0*/  @!P1 BRA `(.L_x_502) ;  /* 0xfffffffc00f09947 */ /* 0x004fea000383ffff */
[----:B------:R-:W-:Y:S05]  /*170c0*/  BRA `(.L_x_501) ;  /* 0xffffff4000407947 */ /* 0x000fea000383ffff */
.L_x_510:
[----:B-1----:R1:W2:Y:S02]  /*170d0*/  SYNCS.PHASECHK.TRANS64.TRYWAIT P1, [R10+URZ+0x13250], R3 ;  /* 0x013250030a0075a7 */ /* 0x0022a4000802017f */
[----:B--2---:R-:W-:Y:S05]  /*170e0*/  @!P1 NANOSLEEP.SYNCS 0x989680 ;  /* 0x009896800000995d */ /* 0x004fea0003900000 */
[----:B------:R-:W2:Y:S02]  /*170f0*/  @!P1 SYNCS.PHASECHK.TRANS64 P1, [R10+URZ+0x13250], R3 ;  /* 0x013250030a0095a7 */ /* 0x000ea4000802007f */
[----:B--2---:R-:W-:Y:S05]  /*17100*/  @!P1 BRA `(.L_x_510) ;  /* 0xfffffffc00f09947 */ /* 0x004fea000383ffff */
[----:B------:R-:W-:Y:S05]  /*17110*/  BRA `(.L_x_509) ;  /* 0xffffff5c00b07947 */ /* 0x000fea000383ffff */
.L_x_534:
[----:B------:R-:W0:Y:S01]  /*17120*/  S2R R8, SR_TID.X ;  /* 0x0000000000087919 */ /* 0x000e220000002100 */
[----:B------:R-:W-:Y:S01]  /*17130*/  BSSY B1, `(.L_x_684) ;  /* 0x000000a000017945 */ /* 0x000fe20003800000 */
[----:B------:R-:W-:Y:S02]  /*17140*/  IMAD.MOV.U32 R12, RZ, RZ, RZ ;  /* 0x000000ffff0c7224 */ /* 0x000fe400078e00ff */
[----:B------:R-:W-:Y:S02]  /*17150*/  IMAD.MOV.U32 R11, RZ, RZ, 0x1f ;  /* 0x0000001fff0b7424 */ /* 0x000fe400078e00ff */
[----:B------:R-:W-:Y:S01]  /*17160*/  IMAD.MOV.U32 R15, RZ, RZ, -0x1 ;  /* 0xffffffffff0f7424 */ /* 0x000fe200078e00ff */
[----:B0-----:R-:W-:-:S04]  /*17170*/  SHF.R.U32.HI R8, RZ, 0x5, R8 ;  /* 0x00000005ff087819 */ /* 0x001fc80000011608 */
[----:B------:R-:W-:-:S05]  /*17180*/  LOP3.LUT R8, R8, 0x3, RZ, 0xc0, !PT ;  /* 0x0000000308087812 */ /* 0x000fca00078ec0ff */
[----:B------:R-:W-:-:S07]  /*17190*/  IMAD.MOV.U32 R13, RZ, RZ, R8 ;  /* 0x000000ffff0d7224 */ /* 0x000fce00078e0008 */
[----:B------:R-:W-:Y:S05]  /*171a0*/  WARPSYNC.COLLECTIVE R15, `(.L_x_685) ;  /* 0x000000000f087348 */ /* 0x000fea0003c00000 */
[----:B------:R0:W1:Y:S02]  /*171b0*/  SHFL.IDX P6, R14, R13, R12, R11 ;  /* 0x0000000c0d0e7389 */ /* 0x00006400000c000b */
[----:B01----:R-:W-:Y:S01]  /*171c0*/  ENDCOLLECTIVE ;  /* 0x000000000000791b */ /* 0x003fe20003800000 */
.L_x_685:
[----:B------:R-:W-:Y:S05]  /*171d0*/  BSYNC B1 ;  /* 0x0000000000017941 */ /* 0x000fea0003800000 */
.L_x_684:
[----:B------:R-:W-:Y:S05]  /*171e0*/  BRA `(.L_x_686) ;  /* 0xffffff9800187947 */ /* 0x000fea000383ffff */
.L_x_536:
[----:B------:R-:W-:Y:S01]  /*171f0*/  BSSY B1, `(.L_x_687) ;  /* 0x0000006000017945 */ /* 0x000fe20003800000 */
[----:B------:R-:W-:-:S07]  /*17200*/  IMAD.MOV.U32 R15, RZ, RZ, -0x1 ;  /* 0xffffffffff0f7424 */ /* 0x000fce00078e00ff */
[----:B0-----:R-:W-:Y:S05]  /*17210*/  WARPSYNC.COLLECTIVE R15, `(.L_x_688) ;  /* 0x000000000f0c7348 */ /* 0x001fea0003c00000 */
[----:B------:R-:W-:Y:S02]  /*17220*/  ELECT P6, UR62, PT ;  /* 0x00000000003e782f */ /* 0x000fe400038c0000 */
[----:B------:R-:W-:Y:S01]  /*17230*/  MOV R14, UR62 ;  /* 0x0000003e000e7c02 */ /* 0x000fe20008000f00 */
[----:B0-----:R-:W-:Y:S10]  /*17240*/  ENDCOLLECTIVE ;  /* 0x000000000000791b */ /* 0x001ff40003800000 */
.L_x_688:
[----:B------:R-:W-:Y:S05]  /*17250*/  BSYNC B1 ;  /* 0x0000000000017941 */ /* 0x000fea0003800000 */
.L_x_687:
[----:B------:R-:W-:Y:S05]  /*17260*/  BRA `(.L_x_535) ;  /* 0xffffff9800107947 */ /* 0x000fea000383ffff */
.L_x_538:
[----:B0-----:R0:W1:Y:S02]  /*17270*/  SYNCS.PHASECHK.TRANS64.TRYWAIT P0, [R22+URZ+0x13220], R5 ;  /* 0x01322005160075a7 */ /* 0x001064000800017f */
[----:B-1----:R-:W-:Y:S05]  /*17280*/  @!P0 NANOSLEEP.SYNCS 0x989680 ;  /* 0x009896800000895d */ /* 0x002fea0003900000 */
[----:B------:R-:W1:Y:S02]  /*17290*/  @!P0 SYNCS.PHASECHK.TRANS64 P0, [R22+URZ+0x13220], R5 ;  /* 0x01322005160085a7 */ /* 0x000e64000800007f */
[----:B-1----:R-:W-:Y:S05]  /*172a0*/  @!P0 BRA `(.L_x_538) ;  /* 0xfffffffc00f08947 */ /* 0x002fea000383ffff */
[----:B------:R-:W-:Y:S05]  /*172b0*/  BRA `(.L_x_689) ;  /* 0xffffff9800207947 */ /* 0x000fea000383ffff */
.L_x_542:
[----:B0-----:R0:W1:Y:S02]  /*172c0*/  SYNCS.PHASECHK.TRANS64.TRYWAIT P0, [R5+URZ+0x132a0], R9 ;  /* 0x0132a009050075a7 */ /* 0x001064000800017f */
[----:B-1----:R-:W-:Y:S05]  /*172d0*/  @!P0 NANOSLEEP.SYNCS 0x989680 ;  /* 0x009896800000895d */ /* 0x002fea0003900000 */
[----:B------:R-:W1:Y:S02]  /*172e0*/  @!P0 SYNCS.PHASECHK.TRANS64 P0, [R5+URZ+0x132a0], R9 ;  /* 0x0132a009050085a7 */ /* 0x000e64000800007f */
[----:B-1----:R-:W-:Y:S05]  /*172f0*/  @!P0 BRA `(.L_x_542) ;  /* 0xfffffffc00f08947 */ /* 0x002fea000383ffff */
[----:B------:R-:W-:Y:S05]  /*17300*/  BRA `(.L_x_690) ;  /* 0xffffff9800407947 */ /* 0x000fea000383ffff */
.L_x_547:
[----:B-1----:R1:W2:Y:S02]  /*17310*/  SYNCS.PHASECHK.TRANS64.TRYWAIT P0, [R5+URZ+0x132c0], R9 ;  /* 0x0132c009050075a7 */ /* 0x0022a4000800017f */
[----:B--2---:R-:W-:Y:S05]  /*17320*/  @!P0 NANOSLEEP.SYNCS 0x989680 ;  /* 0x009896800000895d */ /* 0x004fea0003900000 */
[----:B------:R-:W2:Y:S02]  /*17330*/  @!P0 SYNCS.PHASECHK.TRANS64 P0, [R5+URZ+0x132c0], R9 ;  /* 0x0132c009050085a7 */ /* 0x000ea4000800007f */
[----:B--2---:R-:W-:Y:S05]  /*17340*/  @!P0 BRA `(.L_x_547) ;  /* 0xfffffffc00f08947 */ /* 0x004fea000383ffff */
[----:B------:R-:W-:Y:S05]  /*17350*/  BRA `(.L_x_691) ;  /* 0xffffff9800c07947 */ /* 0x000fea000383ffff */
.L_x_554:
[----:B0-----:R0:W1:Y:S02]  /*17360*/  SYNCS.PHASECHK.TRANS64.TRYWAIT P1, [R5+URZ+0x132a0], R6 ;  /* 0x0132a006050075a7 */ /* 0x001064000802017f */
[----:B-1----:R-:W-:Y:S05]  /*17370*/  @!P1 NANOSLEEP.SYNCS 0x989680 ;  /* 0x009896800000995d */ /* 0x002fea0003900000 */
[----:B------:R-:W1:Y:S02]  /*17380*/  @!P1 SYNCS.PHASECHK.TRANS64 P1, [R5+URZ+0x132a0], R6 ;  /* 0x0132a006050095a7 */ /* 0x000e64000802007f */
[----:B-1----:R-:W-:Y:S05]  /*17390*/  @!P1 BRA `(.L_x_554) ;  /* 0xfffffffc00f09947 */ /* 0x002fea000383ffff */
[----:B------:R-:W-:Y:S05]  /*173a0*/  BRA `(.L_x_692) ;  /* 0xffffff9c00947947 */ /* 0x000fea000383ffff */
.L_x_559:
[----:B-1----:R1:W2:Y:S02]  /*173b0*/  SYNCS.PHASECHK.TRANS64.TRYWAIT P1, [R5+URZ+0x132c0], R6 ;  /* 0x0132c006050075a7 */ /* 0x0022a4000802017f */
[----:B--2---:R-:W-:Y:S05]  /*173c0*/  @!P1 NANOSLEEP.SYNCS 0x989680 ;  /* 0x009896800000995d */ /* 0x004fea0003900000 */
[----:B------:R-:W2:Y:S02]  /*173d0*/  @!P1 SYNCS.PHASECHK.TRANS64 P1, [R5+URZ+0x132c0], R6 ;  /* 0x0132c006050095a7 */ /* 0x000ea4000802007f */
[----:B--2---:R-:W-:Y:S05]  /*173e0*/  @!P1 BRA `(.L_x_559) ;  /* 0xfffffffc00f09947 */ /* 0x004fea000383ffff */
[----:B------:R-:W-:Y:S05]  /*173f0*/  BRA `(.L_x_693) ;  /* 0xffffffa000107947 */ /* 0x000fea000383ffff */
.L_x_574:
[----:B------:R-:W0:Y:S01]  /*17400*/  S2R R21, SR_TID.X ;  /* 0x0000000000157919 */ /* 0x000e220000002100 */
[----:B------:R-:W-:Y:S01]  /*17410*/  BSSY B0, `(.L_x_694) ;  /* 0x000000a000007945 */ /* 0x000fe20003800000 */
[----:B------:R-:W-:Y:S02]  /*17420*/  IMAD.MOV.U32 R11, RZ, RZ, 0x1f ;  /* 0x0000001fff0b7424 */ /* 0x000fe400078e00ff */
[----:B------:R-:W-:Y:S01]  /*17430*/  IMAD.MOV.U32 R15, RZ, RZ, -0x1 ;  /* 0xffffffffff0f7424 */ /* 0x000fe200078e00ff */
[----:B0-----:R-:W-:-:S04]  /*17440*/  SHF.R.U32.HI R12, RZ, 0x5, R21 ;  /* 0x00000005ff0c7819 */ /* 0x001fc80000011615 */
[----:B------:R-:W-:-:S05]  /*17450*/  LOP3.LUT R12, R12, 0x3, RZ, 0xc0, !PT ;  /* 0x000000030c0c7812 */ /* 0x000fca00078ec0ff */
[----:B-1----:R-:W-:Y:S01]  /*17460*/  IMAD.MOV.U32 R13, RZ, RZ, R12 ;  /* 0x000000ffff0d7224 */ /* 0x002fe200078e000c */
[----:B------:R-:W-:-:S07]  /*17470*/  MOV R12, RZ ;  /* 0x000000ff000c7202 */ /* 0x000fce0000000f00 */
[----:B-----5:R-:W-:Y:S05]  /*17480*/  WARPSYNC.COLLECTIVE R15, `(.L_x_695) ;  /* 0x000000000f087348 */ /* 0x020fea0003c00000 */
[----:B------:R0:W1:Y:S02]  /*17490*/  SHFL.IDX P6, R14, R13, R12, R11 ;  /* 0x0000000c0d0e7389 */ /* 0x00006400000c000b */
[----:B01---5:R-:W-:Y:S01]  /*174a0*/  ENDCOLLECTIVE ;  /* 0x000000000000791b */ /* 0x023fe20003800000 */
.L_x_695:
[----:B------:R-:W-:Y:S05]  /*174b0*/  BSYNC B0 ;  /* 0x0000000000007941 */ /* 0x000fea0003800000 */
.L_x_694:
[----:B------:R-:W-:Y:S05]  /*174c0*/  BRA `(.L_x_696) ;  /* 0xffffffac00887947 */ /* 0x000fea000383ffff */
.L_x_577:
[----:B0-----:R-:W2:Y:S02]  /*174d0*/  LDL R0, [R1+0x50] ;  /* 0x0000500001007983 */ /* 0x001ea40000100800 */
[----:B--2---:R0:W2:Y:S02]  /*174e0*/  SYNCS.PHASECHK.TRANS64.TRYWAIT P0, [R6+URZ+0x13280], R0 ;  /* 0x01328000060075a7 */ /* 0x0040a4000800017f */
[----:B--2---:R-:W-:Y:S05]  /*174f0*/  @!P0 NANOSLEEP.SYNCS 0x989680 ;  /* 0x009896800000895d */ /* 0x004fea0003900000 */
[----:B------:R-:W2:Y:S02]  /*17500*/  @!P0 SYNCS.PHASECHK.TRANS64 P0, [R6+URZ+0x13280], R0 ;  /* 0x01328000060085a7 */ /* 0x000ea4000800007f */
[----:B--2---:R-:W-:Y:S05]  /*17510*/  @!P0 BRA `(.L_x_577) ;  /* 0xfffffffc00ec8947 */ /* 0x004fea000383ffff */
[----:B------:R-:W-:Y:S05]  /*17520*/  BRA `(.L_x_697) ;  /* 0xffffffac00a87947 */ /* 0x000fea000383ffff */
.L_x_578:
[----:B------:R-:W-:Y:S01]  /*17530*/  BSSY B0, `(.L_x_698) ;  /* 0x0000008000007945 */ /* 0x000fe20003800000 */
[----:B------:R-:W-:Y:S02]  /*17540*/  IMAD.MOV.U32 R13, RZ, RZ, R2 ;  /* 0x000000ffff0d7224 */ /* 0x000fe400078e0002 */
[----:B------:R-:W-:Y:S02]  /*17550*/  IMAD.MOV.U32 R12, RZ, RZ, RZ ;  /* 0x000000ffff0c7224 */ /* 0x000fe400078e00ff */
[----:B------:R-:W-:Y:S02]  /*17560*/  IMAD.MOV.U32 R11, RZ, RZ, 0x1c1f ;  /* 0x00001c1fff0b7424 */ /* 0x000fe400078e00ff */
[----:B------:R-:W-:-:S07]  /*17570*/  IMAD.MOV.U32 R15, RZ, RZ, -0x1 ;  /* 0xffffffffff0f7424 */ /* 0x000fce00078e00ff */
[----:B------:R-:W-:Y:S05]  /*17580*/  WARPSYNC.COLLECTIVE R15, `(.L_x_699) ;  /* 0x000000000f087348 */ /* 0x000fea0003c00000 */
[----:B------:R0:W1:Y:S02]  /*17590*/  SHFL.IDX P6, R14, R13, R12, R11 ;  /* 0x0000000c0d0e7389 */ /* 0x00006400000c000b */
[----:B01----:R-:W-:Y:S01]  /*175a0*/  ENDCOLLECTIVE ;  /* 0x000000000000791b */ /* 0x003fe20003800000 */
.L_x_699:
[----:B------:R-:W-:Y:S05]  /*175b0*/  BSYNC B0 ;  /* 0x0000000000007941 */ /* 0x000fea0003800000 */
.L_x_698:
[----:B------:R-:W-:Y:S01]  /*175c0*/  MOV R13, R0 ;  /* 0x00000000000d7202 */ /* 0x000fe20000000f00 */
[----:B------:R-:W-:Y:S02]  /*175d0*/  IMAD.MOV.U32 R12, RZ, RZ, RZ ;  /* 0x000000ffff0c7224 */ /* 0x000fe400078e00ff */
[----:B------:R-:W-:Y:S02]  /*175e0*/  IMAD.MOV.U32 R11, RZ, RZ, 0x1c1f ;  /* 0x00001c1fff0b7424 */ /* 0x000fe400078e00ff */
[----:B------:R-:W-:Y:S02]  /*175f0*/  IMAD.MOV.U32 R15, RZ, RZ, -0x1 ;  /* 0xffffffffff0f7424 */ /* 0x000fe400078e00ff */
[----:B------:R-:W-:-:S07]  /*17600*/  IMAD.MOV.U32 R10, RZ, RZ, R14 ;  /* 0x000000ffff0a7224 */ /* 0x000fce00078e000e */
[----:B------:R-:W-:Y:S05]  /*17610*/  WARPSYNC.COLLECTIVE R15, `(.L_x_700) ;  /* 0x000000000f087348 */ /* 0x000fea0003c00000 */
[----:B------:R0:W1:Y:S02]  /*17620*/  SHFL.IDX P6, R14, R13, R12, R11 ;  /* 0x0000000c0d0e7389 */ /* 0x00006400000c000b */
[----:B01----:R-:W-:Y:S01]  /*17630*/  ENDCOLLECTIVE ;  /* 0x000000000000791b */ /* 0x003fe20003800000 */
.L_x_700:
[----:B------:R-:W-:Y:S01]  /*17640*/  IMAD.MOV.U32 R13, RZ, RZ, R2 ;  /* 0x000000ffff0d7224 */ /* 0x000fe200078e0002 */
[----:B------:R-:W-:Y:S01]  /*17650*/  MOV R12, 0x1 ;  /* 0x00000001000c7802 */ /* 0x000fe20000000f00 */
[----:B------:R-:W-:-:S07]  /*17660*/  IMAD.MOV.U32 R3, RZ, RZ, R14 ;  /* 0x000000ffff037224 */ /* 0x000fce00078e000e */
[----:B------:R-:W-:Y:S05]  /*17670*/  WARPSYNC.COLLECTIVE R15, `(.L_x_701) ;  /* 0x000000000f087348 */ /* 0x000fea0003c00000 */
[----:B------:R0:W1:Y:S02]  /*17680*/  SHFL.IDX P6, R14, R13, R12, R11 ;  /* 0x0000000c0d0e7389 */ /* 0x00006400000c000b */
[----:B01----:R-:W-:Y:S01]  /*17690*/  ENDCOLLECTIVE ;  /* 0x000000000000791b */ /* 0x003fe20003800000 */
.L_x_701:
[----:B------:R-:W-:Y:S01]  /*176a0*/  IADD3 R26, P1, R21, R3, RZ ;  /* 0x00000003151a7210 */ /* 0x000fe20007f3e0ff */
[----:B------:R-:W-:-:S04]  /*176b0*/  IMAD.IADD R3, R22, 0x1, R20 ;  /* 0x0000000116037824 */ /* 0x000fc800078e0214 */
[----:B------:R-:W-:Y:S01]  /*176c0*/  IMAD.X R27, RZ, RZ, R10, P1 ;  /* 0x000000ffff1b7224 */ /* 0x000fe200008e060a */
[----:B------:R-:W-:Y:S01]  /*176d0*/  ISETP.LT.OR P1, PT, R7, 0x1, P0 ;  /* 0x000000010700780c */ /* 0x000fe20000721670 */
[----:B------:R-:W-:-:S12]  /*176e0*/  IMAD.MOV.U32 R13, RZ, RZ, R0 ;  /* 0x000000ffff0d7224 */ /* 0x000fd800078e0000 */
        /* <DEDUP_REMOVED lines=8> */
.L_x_702:
[----:B------:R-:W-:Y:S02]  /*17770*/  IMAD.MOV.U32 R13, RZ, RZ, R2 ;  /* 0x000000ffff0d7224 */ /* 0x000fe400078e0002 */
[----:B------:R-:W-:Y:S02]  /*17780*/  IMAD.MOV.U32 R12, RZ, RZ, 0x2 ;  /* 0x00000002ff0c7424 */ /* 0x000fe400078e00ff */
[----:B------:R-:W-:-:S07]  /*17790*/  IMAD.MOV.U32 R10, RZ, RZ, R14 ;  /* 0x000000ffff0a7224 */ /* 0x000fce00078e000e */
[----:B------:R-:W-:Y:S05]  /*177a0*/  WARPSYNC.COLLECTIVE R15, `(.L_x_703) ;  /* 0x000000000f087348 */ /* 0x000fea0003c00000 */
[----:B------:R0:W1:Y:S02]  /*177b0*/  SHFL.IDX P6, R14, R13, R12, R11 ;  /* 0x0000000c0d0e7389 */ /* 0x00006400000c000b */
[----:B01----:R-:W-:Y:S01]  /*177c0*/  ENDCOLLECTIVE ;  /* 0x000000000000791b */ /* 0x003fe20003800000 */
.L_x_703:
[----:B------:R-:W-:-:S05]  /*177d0*/  IADD3 R26, P1, R21, R10, RZ ;  /* 0x0000000a151a7210 */ /* 0x000fca0007f3e0ff */
[----:B------:R-:W-:Y:S01]  /*177e0*/  IMAD.X R27, RZ, RZ, R20, P1 ;  /* 0x000000ffff1b7224 */ /* 0x000fe200008e0614 */
[----:B------:R-:W-:Y:S02]  /*177f0*/  ISETP.LT.OR P1, PT, R7, 0x21, P0 ;  /* 0x000000210700780c */ /* 0x000fe40000721670 */
[----:B------:R-:W-:-:S11]  /*17800*/  MOV R13, R0 ;  /* 0x00000000000d7202 */ /* 0x000fd60000000f00 */
        /* <DEDUP_REMOVED lines=8> */
.L_x_704:
[----:B------:R-:W-:-:S05]  /*17890*/  IMAD.MOV.U32 R10, RZ, RZ, R14 ;  /* 0x000000ffff0a7224 */ /* 0x000fca00078e000e */
[----:B------:R-:W-:-:S05]  /*178a0*/  IADD3 R26, P1, R21, R10, RZ ;  /* 0x0000000a151a7210 */ /* 0x000fca0007f3e0ff */
[----:B------:R-:W-:Y:S01]  /*178b0*/  IMAD.X R27, RZ, RZ, R20, P1 ;  /* 0x000000ffff1b7224 */ /* 0x000fe200008e0614 */
[----:B------:R-:W-:-:S13]  /*178c0*/  ISETP.LT.OR P1, PT, R7, 0x41, P0 ;  /* 0x000000410700780c */ /* 0x000fda0000721670 */
[----:B------:R-:W-:Y:S01]  /*178d0*/  @!PT LDS RZ, [RZ] ;  /* 0x00000000fffff984 */ /* 0x000fe20000000800 */
[----:B------:R-:W-:Y:S01]  /*178e0*/  @!PT LDS RZ, [RZ] ;  /* 0x00000000fffff984 */ /* 0x000fe20000000800 */
[----:B------:R-:W-:Y:S01]  /*178f0*/  @!PT LDS RZ, [RZ] ;  /* 0x00000000fffff984 */ /* 0x000fe20000000800 */
[----:B------:R0:W-:Y:S04]  /*17900*/  LDGSTS.E.BYPASS.LTC128B.128 [R3+0x7000], desc[UR40][R26.64], !P1 ;  /* 0x070000001a037fae */ /* 0x0001e8000c901d68 */
[----:B------:R0:W5:Y:S01]  /*17910*/  LDL.LU R27, [R1+0x30] ;  /* 0x00003000011b7983 */ /* 0x0001620000300800 */
[----:B------:R-:W-:Y:S01]  /*17920*/  IMAD.MOV.U32 R13, RZ, RZ, R2 ;  /* 0x000000ffff0d7224 */ /* 0x000fe200078e0002 */
[C---:B------:R-:W-:Y:S01]  /*17930*/  ISETP.GE.AND P3, PT, R7.reuse, 0x81, PT ;  /* 0x000000810700780c */ /* 0x040fe20003f66270 */
[----:B------:R-:W-:Y:S01]  /*17940*/  IMAD.MOV.U32 R12, RZ, RZ, 0x3 ;  /* 0x00000003ff0c7424 */ /* 0x000fe200078e00ff */
[C---:B------:R-:W-:Y:S02]  /*17950*/  ISETP.GE.AND P4, PT, R7.reuse, 0x21, PT ;  /* 0x000000210700780c */ /* 0x040fe40003f86270 */
[----:B------:R-:W-:-:S13]  /*17960*/  ISETP.GE.AND P2, PT, R7, 0x61, PT ;  /* 0x000000610700780c */ /* 0x000fda0003f46270 */
[----:B0----5:R-:W-:Y:S05]  /*17970*/  WARPSYNC.COLLECTIVE R15, `(.L_x_705) ;  /* 0x000000000f087348 */ /* 0x021fea0003c00000 */
[----:B------:R1:W2:Y:S02]  /*17980*/  SHFL.IDX P6, R14, R13, R12, R11 ;  /* 0x0000000c0d0e7389 */ /* 0x0002a400000c000b */
[----:B012--5:R-:W-:Y:S01]  /*17990*/  ENDCOLLECTIVE ;  /* 0x000000000000791b */ /* 0x027fe20003800000 */
.L_x_705:
[----:B------:R-:W-:Y:S02]  /*179a0*/  IMAD.MOV.U32 R13, RZ, RZ, R0 ;  /* 0x000000ffff0d7224 */ /* 0x000fe400078e0000 */
[----:B------:R-:W-:-:S07]  /*179b0*/  IMAD.MOV.U32 R2, RZ, RZ, R14 ;  /* 0x000000ffff027224 */ /* 0x000fce00078e000e */
[----:B------:R-:W-:Y:S05]  /*179c0*/  WARPSYNC.COLLECTIVE R15, `(.L_x_706) ;  /* 0x000000000f087348 */ /* 0x000fea0003c00000 */
[----:B------:R0:W1:Y:S02]  /*179d0*/  SHFL.IDX P6, R14, R13, R12, R11 ;  /* 0x0000000c0d0e7389 */ /* 0x00006400000c000b */
[----:B01----:R-:W-:Y:S01]  /*179e0*/  ENDCOLLECTIVE ;  /* 0x000000000000791b */ /* 0x003fe20003800000 */
.L_x_706:
[----:B------:R-:W-:Y:S02]  /*179f0*/  IMAD.MOV.U32 R13, RZ, RZ, R25 ;  /* 0x000000ffff0d7224 */ /* 0x000fe400078e0019 */
[----:B------:R-:W-:Y:S02]  /*17a00*/  IMAD.MOV.U32 R12, RZ, RZ, RZ ;  /* 0x000000ffff0c7224 */ /* 0x000fe400078e00ff */
[----:B------:R-:W-:-:S07]  /*17a10*/  IMAD.MOV.U32 R0, RZ, RZ, R14 ;  /* 0x000000ffff007224 */ /* 0x000fce00078e000e */
[----:B------:R-:W-:Y:S05]  /*17a20*/  WARPSYNC.COLLECTIVE R15, `(.L_x_707) ;  /* 0x000000000f087348 */ /* 0x000fea0003c00000 */
[----:B------:R0:W1:Y:S02]  /*17a30*/  SHFL.IDX P6, R14, R13, R12, R11 ;  /* 0x0000000c0d0e7389 */ /* 0x00006400000c000b */
[----:B01----:R-:W-:Y:S01]  /*17a40*/  ENDCOLLECTIVE ;  /* 0x000000000000791b */ /* 0x003fe20003800000 */
.L_x_707:
[----:B------:R-:W-:-:S04]  /*17a50*/  IADD3 R20, P1, R21, R0, RZ ;  /* 0x0000000015147210 */ /* 0x000fc80007f3e0ff */
[----:B------:R-:W-:Y:S02]  /*17a60*/  IADD3.X R21, RZ, R2, RZ, P1, !PT ;  /* 0x00000002ff157210 */ /* 0x000fe40000ffe4ff */
        /* <DEDUP_REMOVED lines=11> */
.L_x_708:
[----:B------:R-:W-:Y:S01]  /*17b20*/  IMAD.MOV.U32 R10, RZ, RZ, R14 ;  /* 0x000000ffff0a7224 */ /* 0x000fe200078e000e */
[----:B------:R-:W-:-:S04]  /*17b30*/  LOP3.LUT R27, R27, 0xfffffff7, RZ, 0xc0, !PT ;  /* 0xfffffff71b1b7812 */ /* 0x000fc800078ec0ff */
[----:B------:R-:W-:-:S05]  /*17b40*/  @P3 LOP3.LUT R27, R27, 0x8, RZ, 0xfc, !PT ;  /* 0x000000081b1b3812 */ /* 0x000fca00078efcff */
[----:B------:R0:W-:Y:S01]  /*17b50*/  STL [R1+0x30], R27 ;  /* 0x0000301b01007387 */ /* 0x0001e20000100800 */
[----:B------:R-:W-:Y:S05]  /*17b60*/  BRA `(.L_x_709) ;  /* 0xffffffac00907947 */ /* 0x000fea000383ffff */
.L_x_583:
[----:B----4-:R-:W4:Y:S02]  /*17b70*/  LDL R0, [R1+0x50] ;  /* 0x0000500001007983 */ /* 0x010f240000100800 */
[----:B----4-:R4:W0:Y:S02]  /*17b80*/  SYNCS.PHASECHK.TRANS64.TRYWAIT P0, [R6+URZ+0x13240], R0 ;  /* 0x01324000060075a7 */ /* 0x010824000800017f */
[----:B0-----:R-:W-:Y:S05]  /*17b90*/  @!P0 NANOSLEEP.SYNCS 0x989680 ;  /* 0x009896800000895d */ /* 0x001fea0003900000 */
[----:B------:R-:W0:Y:S02]  /*17ba0*/  @!P0 SYNCS.PHASECHK.TRANS64 P0, [R6+URZ+0x13240], R0 ;  /* 0x01324000060085a7 */ /* 0x000e24000800007f */
[----:B0-----:R-:W-:Y:S05]  /*17bb0*/  @!P0 BRA `(.L_x_583) ;  /* 0xfffffffc00ec8947 */ /* 0x001fea000383ffff */
[----:B------:R-:W-:Y:S05]  /*17bc0*/  BRA `(.L_x_710) ;  /* 0xffffffac00f07947 */ /* 0x000fea000383ffff */
.L_x_584:
[----:B------:R-:W-:Y:S01]  /*17bd0*/  BSSY B0, `(.L_x_711) ;  /* 0x0000008000007945 */ /* 0x000fe20003800000 */
[----:B------:R-:W-:Y:S01]  /*17be0*/  IMAD.MOV.U32 R13, RZ, RZ, R2 ;  /* 0x000000ffff0d7224 */ /* 0x000fe200078e0002 */
[----:B------:R-:W-:Y:S01]  /*17bf0*/  MOV R11, 0x1c1f ;  /* 0x00001c1f000b7802 */ /* 0x000fe20000000f00 */
[----:B------:R-:W-:Y:S02]  /*17c00*/  IMAD.MOV.U32 R12, RZ, RZ, RZ ;  /* 0x000000ffff0c7224 */ /* 0x000fe400078e00ff */
[----:B------:R-:W-:-:S07]  /*17c10*/  IMAD.MOV.U32 R15, RZ, RZ, -0x1 ;  /* 0xffffffffff0f7424 */ /* 0x000fce00078e00ff */
[----:B01----:R-:W-:Y:S05]  /*17c20*/  WARPSYNC.COLLECTIVE R15, `(.L_x_712) ;  /* 0x000000000f087348 */ /* 0x003fea0003c00000 */
[----:B-1----:R1:W2:Y:S02]  /*17c30*/  SHFL.IDX P6, R14, R13, R12, R11 ;  /* 0x0000000c0d0e7389 */ /* 0x0022a400000c000b */
[----:B012---:R-:W-:Y:S01]  /*17c40*/  ENDCOLLECTIVE ;  /* 0x000000000000791b */ /* 0x007fe20003800000 */
.L_x_712:
[----:B------:R-:W-:Y:S05]  /*17c50*/  BSYNC B0 ;  /* 0x0000000000007941 */ /* 0x000fea0003800000 */
.L_x_711:
[----:B------:R-:W0:Y:S01]  /*17c60*/  S2R R20, SR_TID.X ;  /* 0x0000000000147919 */ /* 0x000e220000002100 */
[----:B------:R-:W-:Y:S01]  /*17c70*/  IMAD.MOV.U32 R13, RZ, RZ, R0 ;  /* 0x000000ffff0d7224 */ /* 0x000fe200078e0000 */
[----:B------:R-:W1:Y:S01]  /*17c80*/  LDC R21, c[0x0][0x2f4] ;  /* 0x0000bd00ff157b82 */ /* 0x000e620000000800 */
[----:B------:R-:W-:Y:S02]  /*17c90*/  IMAD.MOV.U32 R12, RZ, RZ, RZ ;  /* 0x000000ffff0c7224 */ /* 0x000fe400078e00ff */
[----:B------:R-:W-:Y:S02]  /*17ca0*/  IMAD.MOV.U32 R11, RZ, RZ, 0x1c1f ;  /* 0x00001c1fff0b7424 */ /* 0x000fe400078e00ff */
[----:B------:R-:W-:Y:S02]  /*17cb0*/  IMAD.MOV.U32 R15, RZ, RZ, -0x1 ;  /* 0xffffffffff0f7424 */ /* 0x000fe400078e00ff */
[----:B------:R-:W-:-:S07]  /*17cc0*/  IMAD.MOV.U32 R4, RZ, RZ, R14 ;  /* 0x000000ffff047224 */ /* 0x000fce00078e000e */
[----:B01----:R-:W-:Y:S05]  /*17cd0*/  WARPSYNC.COLLECTIVE R15, `(.L_x_713) ;  /* 0x000000000f087348 */ /* 0x003fea0003c00000 */
[----:B------:R2:W3:Y:S02]  /*17ce0*/  SHFL.IDX P6, R14, R13, R12, R11 ;  /* 0x0000000c0d0e7389 */ /* 0x0004e400000c000b */
[----:B0123--:R-:W-:Y:S01]  /*17cf0*/  ENDCOLLECTIVE ;  /* 0x000000000000791b */ /* 0x00ffe20003800000 */
.L_x_713:
[----:B------:R-:W-:Y:S02]  /*17d00*/  IMAD.MOV.U32 R13, RZ, RZ, R2 ;  /* 0x000000ffff0d7224 */ /* 0x000fe400078e0002 */
[----:B------:R-:W-:Y:S02]  /*17d10*/  IMAD.MOV.U32 R12, RZ, RZ, 0x1 ;  /* 0x00000001ff0c7424 */ /* 0x000fe400078e00ff */
[----:B------:R-:W-:Y:S01]  /*17d20*/  IMAD.SHL.U32 R20, R20, 0x10, RZ ;  /* 0x0000001014147824 */ /* 0x000fe200078e00ff */
[----:B------:R-:W-:-:S04]  /*17d30*/  MOV R5, R14 ;  /* 0x0000000e00057202 */ /* 0x000fc80000000f00 */
[----:B------:R-:W-:-:S07]  /*17d40*/  LOP3.LUT R20, R20, 0x30, RZ, 0xc0, !PT ;  /* 0x0000003014147812 */ /* 0x000fce00078ec0ff */
[----:B------:R-:W-:Y:S05]  /*17d50*/  WARPSYNC.COLLECTIVE R15, `(.L_x_714) ;  /* 0x000000000f087348 */ /* 0x000fea0003c00000 */
[----:B------:R0:W1:Y:S02]  /*17d60*/  SHFL.IDX P6, R14, R13, R12, R11 ;  /* 0x0000000c0d0e7389 */ /* 0x00006400000c000b */
[----:B01----:R-:W-:Y:S01]  /*17d70*/  ENDCOLLECTIVE ;  /* 0x000000000000791b */ /* 0x003fe20003800000 */
.L_x_714:
[C---:B------:R-:W-:Y:S02]  /*17d80*/  @P5 IADD3 R5, P0, R20.reuse, R5, RZ ;  /* 0x0000000514055210 */ /* 0x040fe40007f1e0ff */
[----:B------:R-:W-:-:S03]  /*17d90*/  ISETP.GE.AND P3, PT, R20, R21, PT ;  /* 0x000000151400720c */ /* 0x000fc60003f66270 */
        /* <DEDUP_REMOVED lines=13> */
.L_x_715:
[----:B------:R-:W-:Y:S01]  /*17e70*/  MOV R13, R2 ;  /* 0x00000002000d7202 */ /* 0x000fe20000000f00 */
[----:B------:R-:W-:Y:S02]  /*17e80*/  IMAD.MOV.U32 R12, RZ, RZ, 0x2 ;  /* 0x00000002ff0c7424 */ /* 0x000fe400078e00ff */
[----:B------:R-:W-:-:S07]  /*17e90*/  IMAD.MOV.U32 R5, RZ, RZ, R14 ;  /* 0x000000ffff057224 */ /* 0x000fce00078e000e */
[----:B------:R-:W-:Y:S05]  /*17ea0*/  WARPSYNC.COLLECTIVE R15, `(.L_x_716) ;  /* 0x000000000f087348 */ /* 0x000fea0003c00000 */
[----:B------:R0:W1:Y:S02]  /*17eb0*/  SHFL.IDX P6, R14, R13, R12, R11 ;  /* 0x0000000c0d0e7389 */ /* 0x00006400000c000b */
[----:B01----:R-:W-:Y:S01]  /*17ec0*/  ENDCOLLECTIVE ;  /* 0x000000000000791b */ /* 0x003fe20003800000 */
.L_x_716:
        /* <DEDUP_REMOVED lines=14> */
.L_x_717:
[----:B------:R-:W-:Y:S02]  /*17fb0*/  IMAD.MOV.U32 R13, RZ, RZ, R2 ;  /* 0x000000ffff0d7224 */ /* 0x000fe400078e0002 */
[----:B------:R-:W-:Y:S02]  /*17fc0*/  IMAD.MOV.U32 R12, RZ, RZ, 0x3 ;  /* 0x00000003ff0c7424 */ /* 0x000fe400078e00ff */
[----:B------:R-:W-:-:S07]  /*17fd0*/  IMAD.MOV.U32 R5, RZ, RZ, R14 ;  /* 0x000000ffff057224 */ /* 0x000fce00078e000e */
[----:B------:R-:W-:Y:S05]  /*17fe0*/  WARPSYNC.COLLECTIVE R15, `(.L_x_718) ;  /* 0x000000000f087348 */ /* 0x000fea0003c00000 */
[----:B------:R0:W1:Y:S02]  /*17ff0*/  SHFL.IDX P6, R14, R13, R12, R11 ;  /* 0x0000000c0d0e7389 */ /* 0x00006400000c000b */
[----:B01----:R-:W-:Y:S01]  /*18000*/  ENDCOLLECTIVE ;  /* 0x000000000000791b */ /* 0x003fe20003800000 */
.L_x_718:
[----:B------:R-:W-:-:S05]  /*18010*/  @P1 IADD3 R5, P0, R20, R5, RZ ;  /* 0x0000000514051210 */ /* 0x000fca0007f1e0ff */
[----:B------:R-:W-:-:S05]  /*18020*/  @P1 IMAD.X R4, RZ, RZ, R4, P0 ;  /* 0x000000ffff041224 */ /* 0x000fca00000e0604 */
[----:B------:R-:W-:Y:S01]  /*18030*/  @P1 LOP3.LUT R5, R5, R4, RZ, 0x3c, !PT ;  /* 0x0000000405051212 */ /* 0x000fe200078e3cff */
[----:B------:R-:W-:-:S03]  /*18040*/  IMAD.MOV.U32 R13, RZ, RZ, R0 ;  /* 0x000000ffff0d7224 */ /* 0x000fc600078e0000 */
[----:B------:R-:W-:-:S04]  /*18050*/  @P1 LOP3.LUT R4, R5, R4, RZ, 0x3c, !PT ;  /* 0x0000000405041212 */ /* 0x000fc800078e3cff */
[----:B------:R-:W-:Y:S02]  /*18060*/  @P1 LOP3.LUT R5, R5, R4, RZ, 0x3c, !PT ;  /* 0x0000000405051212 */ /* 0x000fe400078e3cff */
[----:B------:R-:W-:-:S07]  /*18070*/  MOV R2, R14 ;  /* 0x0000000e00027202 */ /* 0x000fce0000000f00 */
[----:B------:R-:W-:Y:S05]  /*18080*/  WARPSYNC.COLLECTIVE R15, `(.L_x_719) ;  /* 0x000000000f087348 */ /* 0x000fea0003c00000 */
[----:B------:R0:W1:Y:S02]  /*18090*/  SHFL.IDX P6, R14, R13, R12, R11 ;  /* 0x0000000c0d0e7389 */ /* 0x00006400000c000b */
[----:B01----:R-:W-:Y:S01]  /*180a0*/  ENDCOLLECTIVE ;  /* 0x000000000000791b */ /* 0x003fe20003800000 */
.L_x_719:
        /* <DEDUP_REMOVED lines=10> */
.L_x_720:
[----:B------:R-:W-:-:S05]  /*18150*/  @P2 IADD3 R0, P0, R20, R0, RZ ;  /* 0x0000000014002210 */ /* 0x000fca0007f1e0ff */
[----:B------:R-:W-:Y:S02]  /*18160*/  @P2 IMAD.MOV.U32 R4, RZ, RZ, R0 ;  /* 0x000000ffff042224 */ /* 0x000fe400078e0000 */
[----:B------:R-:W-:Y:S02]  /*18170*/  @P2 IMAD.X R2, RZ, RZ, R2, P0 ;  /* 0x000000ffff022224 */ /* 0x000fe400000e0602 */
[----:B------:R-:W-:Y:S02]  /*18180*/  IMAD.MOV.U32 R13, RZ, RZ, R8 ;  /* 0x000000ffff0d7224 */ /* 0x000fe400078e0008 */
[----:B------:R-:W-:-:S05]  /*18190*/  @P2 IMAD.MOV.U32 R5, RZ, RZ, R2 ;  /* 0x000000ffff052224 */ /* 0x000fca00078e0002 */
[----:B------:R-:W-:Y:S01]  /*181a0*/  @!PT LDS RZ, [RZ] ;  /* 0x00000000fffff984 */ /* 0x000fe20000000800 */
[----:B------:R-:W-:Y:S01]  /*181b0*/  @!PT LDS RZ, [RZ] ;  /* 0x00000000fffff984 */ /* 0x000fe20000000800 */
[----:B------:R-:W-:Y:S01]  /*181c0*/  @!PT LDS RZ, [RZ] ;  /* 0x00000000fffff984 */ /* 0x000fe20000000800 */
[----:B------:R0:W-:Y:S01]  /*181d0*/  @P2 LDGSTS.E.BYPASS.LTC128B.128 [R3+0xf800], desc[UR40][R4.64], !P3 ;  /* 0x0f80000004032fae */ /* 0x0001e2000d901d68 */
[----:B------:R-:W-:-:S07]  /*181e0*/  MOV R0, R14 ;  /* 0x0000000e00007202 */ /* 0x000fce0000000f00 */
[----:B0-----:R-:W-:Y:S05]  /*181f0*/  WARPSYNC.COLLECTIVE R15, `(.L_x_721) ;  /* 0x000000000f087348 */ /* 0x001fea0003c00000 */
[----:B------:R1:W2:Y:S02]  /*18200*/  SHFL.IDX P6, R14, R13, R12, R11 ;  /* 0x0000000c0d0e7389 */ /* 0x0002a400000c000b */
[----:B012---:R-:W-:Y:S01]  /*18210*/  ENDCOLLECTIVE ;  /* 0x000000000000791b */ /* 0x007fe20003800000 */
.L_x_721:
[----:B------:R-:W-:Y:S01]  /*18220*/  IMAD.MOV.U32 R4, RZ, RZ, R14 ;  /* 0x000000ffff047224 */ /* 0x000fe200078e000e */
[----:B------:R-:W-:Y:S06]  /*18230*/  BRA `(.L_x_722) ;  /* 0xffffffac00807947 */ /* 0x000fec000383ffff */
.L_x_591:
[----:B------:R-:W-:Y:S02]  /*18240*/  IMAD.MOV.U32 R13, RZ, RZ, R0 ;  /* 0x000000ffff0d7224 */ /* 0x000fe400078e0000 */
[----:B------:R-:W-:Y:S02]  /*18250*/  IMAD.MOV.U32 R12, RZ, RZ, RZ ;  /* 0x000000ffff0c7224 */ /* 0x000fe400078e00ff */
[----:B------:R-:W-:Y:S02]  /*18260*/  IMAD.MOV.U32 R11, RZ, RZ, 0x1c1f ;  /* 0x00001c1fff0b7424 */ /* 0x000fe400078e00ff */
[----:B------:R-:W-:Y:S02]  /*18270*/  IMAD.MOV.U32 R15, RZ, RZ, -0x1 ;  /* 0xffffffffff0f7424 */ /* 0x000fe400078e00ff */
[----:B-----5:R-:W-:Y:S02]  /*18280*/  IMAD R2, R23, R9, RZ ;  /* 0x0000000917027224 */ /* 0x020fe400078e02ff */
[----:B------:R-:W-:-:S07]  /*18290*/  IMAD R17, R17, 0xc0, R21 ;  /* 0x000000c011117824 */ /* 0x000fce00078e0215 */
[----:B------:R-:W-:Y:S05]  /*182a0*/  WARPSYNC.COLLECTIVE R15, `(.L_x_723) ;  /* 0x000000000f087348 */ /* 0x000fea0003c00000 */
[----:B------:R0:W1:Y:S02]  /*182b0*/  SHFL.IDX P6, R14, R13, R12, R11 ;  /* 0x0000000c0d0e7389 */ /* 0x00006400000c000b */
[----:B01----:R-:W-:Y:S01]  /*182c0*/  ENDCOLLECTIVE ;  /* 0x000000000000791b */ /* 0x003fe20003800000 */
.L_x_723:
[C---:B------:R-:W-:Y:S01]  /*182d0*/  VIADD R9, R17.reuse, 0x20 ;  /* 0x0000002011097836 */ /* 0x040fe20000000000 */
[----:B------:R-:W-:Y:S02]  /*182e0*/  ISETP.GE.AND P2, PT, R17, R2, PT ;  /* 0x000000021100720c */ /* 0x000fe40003f46270 */
[----:B------:R-:W-:Y:S01]  /*182f0*/  MOV R13, R4 ;  /* 0x00000004000d7202 */ /* 0x000fe20000000f00 */
[----:B------:R-:W-:-:S10]  /*18300*/  IMAD.MOV.U32 R7, RZ, RZ, R14 ;  /* 0x000000ffff077224 */ /* 0x000fd400078e000e */
[----:B------:R-:W-:Y:S05]  /*18310*/  WARPSYNC.COLLECTIVE R15, `(.L_x_724) ;  /* 0x000000000f087348 */ /* 0x000fea0003c00000 */
[----:B------:R0:W1:Y:S02]  /*18320*/  SHFL.IDX P6, R14, R13, R12, R11 ;  /* 0x0000000c0d0e7389 */ /* 0x00006400000c000b */
[----:B01----:R-:W-:Y:S01]  /*18330*/  ENDCOLLECTIVE ;  /* 0x000000000000791b */ /* 0x003fe20003800000 */
.L_x_724:
[----:B------:R-:W-:Y:S02]  /*18340*/  IMAD.MOV.U32 R13, RZ, RZ, R0 ;  /* 0x000000ffff0d7224 */ /* 0x000fe400078e0000 */
[----:B------:R-:W-:Y:S02]  /*18350*/  IMAD.MOV.U32 R12, RZ, RZ, 0x1 ;  /* 0x00000001ff0c7424 */ /* 0x000fe400078e00ff */
[----:B------:R-:W-:-:S07]  /*18360*/  IMAD.MOV.U32 R6, RZ, RZ, R14 ;  /* 0x000000ffff067224 */ /* 0x000fce00078e000e */
[----:B------:R-:W-:Y:S05]  /*18370*/  WARPSYNC.COLLECTIVE R15, `(.L_x_725) ;  /* 0x000000000f087348 */ /* 0x000fea0003c00000 */
[----:B------:R0:W1:Y:S02]  /*18380*/  SHFL.IDX P6, R14, R13, R12, R11 ;  /* 0x0000000c0d0e7389 */ /* 0x00006400000c000b */
[----:B01----:R-:W-:Y:S01]  /*18390*/  ENDCOLLECTIVE ;  /* 0x000000000000791b */ /* 0x003fe20003800000 */
.L_x_725:
[----:B------:R-:W-:-:S05]  /*183a0*/  @!P2 IADD3 R6, P1, R20, R6, RZ ;  /* 0x000000061406a210 */ /* 0x000fca0007f3e0ff */
[----:B------:R-:W-:Y:S01]  /*183b0*/  @!P2 IMAD.X R7, RZ, RZ, R7, P1 ;  /* 0x000000ffff07a224 */ /* 0x000fe200008e0607 */
[----:B------:R-:W-:-:S04]  /*183c0*/  ISETP.GE.AND P1, PT, R9, R2, PT ;  /* 0x000000020900720c */ /* 0x000fc80003f26270 */
[----:B------:R-:W-:Y:S01]  /*183d0*/  @!PT LDS RZ, [RZ] ;  /* 0x00000000fffff984 */ /* 0x000fe20000000800 */
[----:B------:R-:W-:Y:S01]  /*183e0*/  @!PT LDS RZ, [RZ] ;  /* 0x00000000fffff984 */ /* 0x000fe20000000800 */
[----:B------:R-:W-:Y:S01]  /*183f0*/  @!PT LDS RZ, [RZ] ;  /* 0x00000000fffff984 */ /* 0x000fe20000000800 */
[----:B------:R0:W-:Y:S01]  /*18400*/  @!P2 LDGSTS.E.BYPASS.LTC128B.128 [R10+0xb000], desc[UR40][R6.64], !P0 ;  /* 0x0b000000060aafae */ /* 0x0001e2000c101d68 */
[----:B------:R-:W-:Y:S02]  /*18410*/  IMAD.MOV.U32 R13, RZ, RZ, R4 ;  /* 0x000000ffff0d7224 */ /* 0x000fe400078e0004 */
[----:B0-----:R-:W-:-:S07]  /*18420*/  IMAD.MOV.U32 R6, RZ, RZ, R14 ;  /* 0x000000ffff067224 */ /* 0x001fce00078e000e */
[----:B------:R-:W-:Y:S05]  /*18430*/  WARPSYNC.COLLECTIVE R15, `(.L_x_726) ;  /* 0x000000000f087348 */ /* 0x000fea0003c00000 */
[----:B------:R0:W1:Y:S02]  /*18440*/  SHFL.IDX P6, R14, R13, R12, R11 ;  /* 0x0000000c0d0e7389 */ /* 0x00006400000c000b */
[----:B01----:R-:W-:Y:S01]  /*18450*/  ENDCOLLECTIVE ;  /* 0x000000000000791b */ /* 0x003fe20003800000 */
.L_x_726:
[----:B------:R-:W-:Y:S02]  /*18460*/  IMAD.MOV.U32 R13, RZ, RZ, R0 ;  /* 0x000000ffff0d7224 */ /* 0x000fe400078e0000 */
[----:B------:R-:W-:Y:S01]  /*18470*/  IMAD.MOV.U32 R12, RZ, RZ, 0x2 ;  /* 0x00000002ff0c7424 */ /* 0x000fe200078e00ff */
[----:B------:R-:W-:-:S07]  /*18480*/  MOV R7, R14 ;  /* 0x0000000e00077202 */ /* 0x000fce0000000f00 */
[----:B------:R-:W-:Y:S05]  /*18490*/  WARPSYNC.COLLECTIVE R15, `(.L_x_727) ;  /* 0x000000000f087348 */ /* 0x000fea0003c00000 */
[----:B------:R0:W1:Y:S02]  /*184a0*/  SHFL.IDX P6, R14, R13, R12, R11 ;  /* 0x0000000c0d0e7389 */ /* 0x00006400000c000b */
[----:B01----:R-:W-:Y:S01]  /*184b0*/  ENDCOLLECTIVE ;  /* 0x000000000000791b */ /* 0x003fe20003800000 */
.L_x_727:
        /* <DEDUP_REMOVED lines=16> */
.L_x_728:
[----:B------:R-:W-:Y:S02]  /*185c0*/  IMAD.MOV.U32 R13, RZ, RZ, R0 ;  /* 0x000000ffff0d7224 */ /* 0x000fe400078e0000 */
[----:B------:R-:W-:Y:S02]  /*185d0*/  IMAD.MOV.U32 R12, RZ, RZ, 0x3 ;  /* 0x00000003ff0c7424 */ /* 0x000fe400078e00ff */
[----:B------:R-:W-:-:S07]  /*185e0*/  IMAD.MOV.U32 R7, RZ, RZ, R14 ;  /* 0x000000ffff077224 */ /* 0x000fce00078e000e */
[----:B------:R-:W-:Y:S05]  /*185f0*/  WARPSYNC.COLLECTIVE R15, `(.L_x_729) ;  /* 0x000000000f087348 */ /* 0x000fea0003c00000 */
[----:B------:R0:W1:Y:S02]  /*18600*/  SHFL.IDX P6, R14, R13, R12, R11 ;  /* 0x0000000c0d0e7389 */ /* 0x00006400000c000b */
[----:B01----:R-:W-:Y:S01]  /*18610*/  ENDCOLLECTIVE ;  /* 0x000000000000791b */ /* 0x003fe20003800000 */
.L_x_729:
[----:B------:R-:W-:-:S04]  /*18620*/  @!P1 IADD3 R7, P2, R20, R7, RZ ;  /* 0x0000000714079210 */ /* 0x000fc80007f5e0ff */
[----:B------:R-:W-:-:S04]  /*18630*/  @!P1 IADD3.X R6, RZ, R6, RZ, P2, !PT ;  /* 0x00000006ff069210 */ /* 0x000fc800017fe4ff */
[----:B------:R-:W-:Y:S01]  /*18640*/  @!P1 LOP3.LUT R7, R7, R6, RZ, 0x3c, !PT ;  /* 0x0000000607079212 */ /* 0x000fe200078e3cff */
[----:B------:R-:W-:-:S03]  /*18650*/  IMAD.MOV.U32 R13, RZ, RZ, R4 ;  /* 0x000000ffff0d7224 */ /* 0x000fc600078e0004 */
[----:B------:R-:W-:Y:S01]  /*18660*/  @!P1 LOP3.LUT R6, R7, R6, RZ, 0x3c, !PT ;  /* 0x0000000607069212 */ /* 0x000fe200078e3cff */
[----:B------:R-:W-:-:S03]  /*18670*/  VIADD R4, R17, 0x60 ;  /* 0x0000006011047836 */ /* 0x000fc60000000000 */
[----:B------:R-:W-:Y:S01]  /*18680*/  @!P1 LOP3.LUT R7, R7, R6, RZ, 0x3c, !PT ;  /* 0x0000000607079212 */ /* 0x000fe200078e3cff */
[----:B------:R-:W-:-:S04]  /*18690*/  IMAD.MOV.U32 R0, RZ, RZ, R14 ;  /* 0x000000ffff007224 */ /* 0x000fc800078e000e */
[----:B------:R-:W-:Y:S01]  /*186a0*/  @!PT LDS RZ, [RZ] ;  /* 0x00000000fffff984 */ /* 0x000fe20000000800 */
[----:B------:R-:W-:Y:S01]  /*186b0*/  @!PT LDS RZ, [RZ] ;  /* 0x00000000fffff984 */ /* 0x000fe20000000800 */
[----:B------:R-:W-:Y:S01]  /*186c0*/  @!PT LDS RZ, [RZ] ;  /* 0x00000000fffff984 */ /* 0x000fe20000000800 */
[----:B------:R0:W-:Y:S01]  /*186d0*/  @!P1 LDGSTS.E.BYPASS.LTC128B.128 [R10+0xc000], desc[UR40][R6.64], !P0 ;  /* 0x0c000000060a9fae */ /* 0x0001e2000c101d68 */
[----:B------:R-:W-:-:S13]  /*186e0*/  ISETP.GE.AND P1, PT, R4, R2, PT ;  /* 0x000000020400720c */ /* 0x000fda0003f26270 */
[----:B0-----:R-:W-:Y:S05]  /*186f0*/  WARPSYNC.COLLECTIVE R15, `(.L_x_730) ;  /* 0x000000000f087348 */ /* 0x001fea0003c00000 */
[----:B------:R1:W2:Y:S02]  /*18700*/  SHFL.IDX P6, R14, R13, R12, R11 ;  /* 0x0000000c0d0e7389 */ /* 0x0002a400000c000b */
[----:B012---:R-:W-:Y:S01]  /*18710*/  ENDCOLLECTIVE ;  /* 0x000000000000791b */ /* 0x007fe20003800000 */
.L_x_730:
[----:B------:R-:W-:Y:S01]  /*18720*/  MOV R13, R3 ;  /* 0x00000003000d7202 */ /* 0x000fe20000000f00 */
[----:B------:R-:W-:Y:S02]  /*18730*/  IMAD.MOV.U32 R12, RZ, RZ, RZ ;  /* 0x000000ffff0c7224 */ /* 0x000fe400078e00ff */
[----:B------:R-:W-:-:S07]  /*18740*/  IMAD.MOV.U32 R6, RZ, RZ, R14 ;  /* 0x000000ffff067224 */ /* 0x000fce00078e000e */
[----:B------:R-:W-:Y:S05]  /*18750*/  WARPSYNC.COLLECTIVE R15, `(.L_x_731) ;  /* 0x000000000f087348 */ /* 0x000fea0003c00000 */
[----:B------:R0:W1:Y:S02]  /*18760*/  SHFL.IDX P6, R14, R13, R12, R11 ;  /* 0x0000000c0d0e7389 */ /* 0x00006400000c000b */
[----:B01----:R-:W-:Y:S01]  /*18770*/  ENDCOLLECTIVE ;  /* 0x000000000000791b */ /* 0x003fe20003800000 */
.L_x_731:
[----:B------:R-:W-:-:S05]  /*18780*/  @!P1 IADD3 R6, P3, R20, R6, RZ ;  /* 0x0000000614069210 */ /* 0x000fca0007f7e0ff */
[----:B------:R-:W-:-:S05]  /*18790*/  @!P1 IMAD.X R7, RZ, RZ, R0, P3 ;  /* 0x000000ffff079224 */ /* 0x000fca00018e0600 */
        /* <DEDUP_REMOVED lines=9> */
.L_x_732:
        /* <DEDUP_REMOVED lines=8> */
.L_x_733:
[----:B------:R-:W-:-:S05]  /*188b0*/  @!P1 IADD3 R0, P3, R20, R0, RZ ;  /* 0x0000000014009210 */ /* 0x000fca0007f7e0ff */
[----:B------:R-:W-:Y:S02]  /*188c0*/  @!P1 IMAD.X R4, RZ, RZ, R4, P3 ;  /* 0x000000ffff049224 */ /* 0x000fe400018e0604 */
[----:B------:R-:W-:-:S03]  /*188d0*/  @!P1 IMAD.MOV.U32 R6, RZ, RZ, R0 ;  /* 0x000000ffff069224 */ /* 0x000fc600078e0000 */
[----:B------:R-:W-:Y:S01]  /*188e0*/  @!P1 MOV R7, R4 ;  /* 0x0000000400079202 */ /* 0x000fe20000000f00 */
[----:B------:R-:W-:-:S04]  /*188f0*/  IMAD.MOV.U32 R13, RZ, RZ, R5 ;  /* 0x000000ffff0d7224 */ /* 0x000fc800078e0005 */
[----:B------:R-:W-:Y:S01]  /*18900*/  @!PT LDS RZ, [RZ] ;  /* 0x00000000fffff984 */ /* 0x000fe20000000800 */
[----:B------:R-:W-:Y:S01]  /*18910*/  @!PT LDS RZ, [RZ] ;  /* 0x00000000fffff984 */ /* 0x000fe20000000800 */
[----:B------:R-:W-:Y:S01]  /*18920*/  @!PT LDS RZ, [RZ] ;  /* 0x00000000fffff984 */ /* 0x000fe20000000800 */
[----:B------:R0:W-:Y:S01]  /*18930*/  @!P1 LDGSTS.E.BYPASS.LTC128B.128 [R10+0xd000], desc[UR40][R6.64], !P0 ;  /* 0x0d000000060a9fae */ /* 0x0001e2000c101d68 */
[----:B------:R-:W-:-:S07]  /*18940*/  IMAD.MOV.U32 R3, RZ, RZ, R14 ;  /* 0x000000ffff037224 */ /* 0x000fce00078e000e */
[----:B0-----:R-:W-:Y:S05]  /*18950*/  WARPSYNC.COLLECTIVE R15, `(.L_x_734) ;  /* 0x000000000f087348 */ /* 0x001fea0003c00000 */
[----:B------:R1:W2:Y:S02]  /*18960*/  SHFL.IDX P6, R14, R13, R12, R11 ;  /* 0x0000000c0d0e7389 */ /* 0x0002a400000c000b */
[----:B012---:R-:W-:Y:S01]  /*18970*/  ENDCOLLECTIVE ;  /* 0x000000000000791b */ /* 0x007fe20003800000 */
.L_x_734:
[----:B------:R-:W-:Y:S01]  /*18980*/  IMAD.MOV.U32 R5, RZ, RZ, R14 ;  /* 0x000000ffff057224 */ /* 0x000fe200078e000e */
[----:B------:R-:W-:Y:S06]  /*18990*/  BRA `(.L_x_735) ;  /* 0xffffffb0008c7947 */ /* 0x000fec000383ffff */
.L_x_594:
[----:B-1----:R1:W2:Y:S02]  /*189a0*/  SYNCS.PHASECHK.TRANS64.TRYWAIT P0, [R22+URZ+0x13220], R0 ;  /* 0x01322000160075a7 */ /* 0x0022a4000800017f */
[----:B--2---:R-:W-:Y:S05]  /*189b0*/  @!P0 NANOSLEEP.SYNCS 0x989680 ;  /* 0x009896800000895d */ /* 0x004fea0003900000 */
[----:B------:R-:W2:Y:S02]  /*189c0*/  @!P0 SYNCS.PHASECHK.TRANS64 P0, [R22+URZ+0x13220], R0 ;  /* 0x01322000160085a7 */ /* 0x000ea4000800007f */
[----:B--2---:R-:W-:Y:S05]  /*189d0*/  @!P0 BRA `(.L_x_594) ;  /* 0xfffffffc00f08947 */ /* 0x004fea000383ffff */
[----:B------:R-:W-:Y:S05]  /*189e0*/  BRA `(.L_x_736) ;  /* 0xffffffb000e87947 */ /* 0x000fea000383ffff */
.L_x_598:
[----:B0-----:R0:W1:Y:S02]  /*189f0*/  SYNCS.PHASECHK.TRANS64.TRYWAIT P0, [R6+URZ+0x13280], R28 ;  /* 0x0132801c060075a7 */ /* 0x001064000800017f */
[----:B-1----:R-:W-:Y:S05]  /*18a00*/  @!P0 NANOSLEEP.SYNCS 0x989680 ;  /* 0x009896800000895d */ /* 0x002fea0003900000 */
[----:B------:R-:W1:Y:S02]  /*18a10*/  @!P0 SYNCS.PHASECHK.TRANS64 P0, [R6+URZ+0x13280], R28 ;  /* 0x0132801c060085a7 */ /* 0x000e64000800007f */
[----:B-1----:R-:W-:Y:S05]  /*18a20*/  @!P0 BRA `(.L_x_598) ;  /* 0xfffffffc00f08947 */ /* 0x002fea000383ffff */
[----:B------:R-:W-:Y:S05]  /*18a30*/  BRA `(.L_x_737) ;  /* 0xffffffb800247947 */ /* 0x000fea000383ffff */
.L_x_599:
[----:B------:R-:W-:Y:S01]  /*18a40*/  BSSY B0, `(.L_x_738) ;  /* 0x0000008000007945 */ /* 0x000fe20003800000 */
[----:B------:R-:W-:Y:S01]  /*18a50*/  IMAD.MOV.U32 R13, RZ, RZ, R10 ;  /* 0x000000ffff0d7224 */ /* 0x000fe200078e000a */
[----:B------:R-:W-:Y:S01]  /*18a60*/  MOV R11, 0x1c1f ;  /* 0x00001c1f000b7802 */ /* 0x000fe20000000f00 */
[----:B------:R-:W-:Y:S02]  /*18a70*/  IMAD.MOV.U32 R12, RZ, RZ, RZ ;  /* 0x000000ffff0c7224 */ /* 0x000fe400078e00ff */
[----:B------:R-:W-:-:S07]  /*18a80*/  IMAD.MOV.U32 R15, RZ, RZ, -0x1 ;  /* 0xffffffffff0f7424 */ /* 0x000fce00078e00ff */
[----:B0-----:R-:W-:Y:S05]  /*18a90*/  WARPSYNC.COLLECTIVE R15, `(.L_x_739) ;  /* 0x000000000f087348 */ /* 0x001fea0003c00000 */
[----:B------:R1:W2:Y:S02]  /*18aa0*/  SHFL.IDX P6, R14, R13, R12, R11 ;  /* 0x0000000c0d0e7389 */ /* 0x0002a400000c000b */
[----:B012---:R-:W-:Y:S01]  /*18ab0*/  ENDCOLLECTIVE ;  /* 0x000000000000791b */ /* 0x007fe20003800000 */
.L_x_739:
[----:B------:R-:W-:Y:S05]  /*18ac0*/  BSYNC B0 ;  /* 0x0000000000007941 */ /* 0x000fea0003800000 */
.L_x_738:
[----:B------:R-:W0:Y:S01]  /*18ad0*/  S2R R2, SR_TID.X ;  /* 0x0000000000027919 */ /* 0x000e220000002100 */
[----:B------:R-:W-:Y:S02]  /*18ae0*/  IMAD.MOV.U32 R13, RZ, RZ, R9 ;  /* 0x000000ffff0d7224 */ /* 0x000fe400078e0009 */
[----:B------:R-:W-:Y:S02]  /*18af0*/  IMAD.MOV.U32 R12, RZ, RZ, RZ ;  /* 0x000000ffff0c7224 */ /* 0x000fe400078e00ff */
[----:B------:R-:W-:Y:S02]  /*18b00*/  IMAD.MOV.U32 R11, RZ, RZ, 0x1c1f ;  /* 0x00001c1fff0b7424 */ /* 0x000fe400078e00ff */
[----:B------:R-:W-:Y:S02]  /*18b10*/  IMAD.MOV.U32 R15, RZ, RZ, -0x1 ;  /* 0xffffffffff0f7424 */ /* 0x000fe400078e00ff */
[----:B------:R-:W-:Y:S02]  /*18b20*/  IMAD.MOV.U32 R3, RZ, RZ, R14 ;  /* 0x000000ffff037224 */ /* 0x000fe400078e000e */
[----:B------:R-:W-:-:S07]  /*18b30*/  IMAD.IADD R7, R22, 0x1, R7 ;  /* 0x0000000116077824 */ /* 0x000fce00078e0207 */
[----:B0-----:R-:W-:Y:S05]  /*18b40*/  WARPSYNC.COLLECTIVE R15, `(.L_x_740) ;  /* 0x000000000f087348 */ /* 0x001fea0003c00000 */
[----:B------:R1:W2:Y:S02]  /*18b50*/  SHFL.IDX P6, R14, R13, R12, R11 ;  /* 0x0000000c0d0e7389 */ /* 0x0002a400000c000b */
[----:B012---:R-:W-:Y:S01]  /*18b60*/  ENDCOLLECTIVE ;  /* 0x000000000000791b */ /* 0x007fe20003800000 */
.L_x_740:
[----:B------:R-:W-:Y:S02]  /*18b70*/  IMAD.MOV.U32 R13, RZ, RZ, R10 ;  /* 0x000000ffff0d7224 */ /* 0x000fe400078e000a */
[----:B------:R-:W-:Y:S02]  /*18b80*/  IMAD.MOV.U32 R12, RZ, RZ, 0x1 ;  /* 0x00000001ff0c7424 */ /* 0x000fe400078e00ff */
[----:B------:R-:W-:Y:S01]  /*18b90*/  IMAD.SHL.U32 R15, R2, 0x10, RZ ;  /* 0x00000010020f7824 */ /* 0x000fe200078e00ff */
[----:B------:R-:W-:-:S04]  /*18ba0*/  MOV R2, R14 ;  /* 0x0000000e00027202 */ /* 0x000fc80000000f00 */
[----:B------:R-:W-:-:S04]  /*18bb0*/  LOP3.LUT R15, R15, 0x30, RZ, 0xc0, !PT ;  /* 0x000000300f0f7812 */ /* 0x000fc800078ec0ff */
[----:B------:R-:W-:Y:S01]  /*18bc0*/  IADD3 R2, P0, R15, R2, RZ ;  /* 0x000000020f027210 */ /* 0x000fe20007f1e0ff */
[----:B------:R-:W-:-:S04]  /*18bd0*/  IMAD.MOV.U32 R15, RZ, RZ, -0x1 ;  /* 0xffffffffff0f7424 */ /* 0x000fc800078e00ff */
[----:B------:R-:W-:-:S08]  /*18be0*/  IMAD.X R3, RZ, RZ, R3, P0 ;  /* 0x000000ffff037224 */ /* 0x000fd000000e0603 */
[----:B------:R-:W-:Y:S05]  /*18bf0*/  WARPSYNC.COLLECTIVE R15, `(.L_x_741) ;  /* 0x000000000f087348 */ /* 0x000fea0003c00000 */
[----:B------:R0:W1:Y:S02]  /*18c00*/  SHFL.IDX P6, R14, R13, R12, R11 ;  /* 0x0000000c0d0e7389 */ /* 0x00006400000c000b */
[----:B01----:R-:W-:Y:S01]  /*18c10*/  ENDCOLLECTIVE ;  /* 0x000000000000791b */ /* 0x003fe20003800000 */
.L_x_741:
        /* <DEDUP_REMOVED lines=10> */
.L_x_742:
        /* <DEDUP_REMOVED lines=11> */
.L_x_743:
        /* <DEDUP_REMOVED lines=10> */
.L_x_744:
        /* <DEDUP_REMOVED lines=11> */
.L_x_745:
        /* <DEDUP_REMOVED lines=10> */
.L_x_746:
[----:B------:R-:W-:Y:S02]  /*18f60*/  IMAD.MOV.U32 R13, RZ, RZ, R17 ;  /* 0x000000ffff0d7224 */ /* 0x000fe400078e0011 */
[----:B------:R-:W-:Y:S01]  /*18f70*/  IMAD.MOV.U32 R12, RZ, RZ, RZ ;  /* 0x000000ffff0c7224 */ /* 0x000fe200078e00ff */
[----:B------:R-:W-:Y:S01]  /*18f80*/  SHF.L.U32 R3, R3, 0x4, RZ ;  /* 0x0000000403037819 */ /* 0x000fe200000006ff */
[----:B------:R-:W-:-:S07]  /*18f90*/  IMAD.MOV.U32 R2, RZ, RZ, R14 ;  /* 0x000000ffff027224 */ /* 0x000fce00078e000e */
[----:B------:R-:W-:Y:S05]  /*18fa0*/  WARPSYNC.COLLECTIVE R15, `(.L_x_747) ;  /* 0x000000000f087348 */ /* 0x000fea0003c00000 */
[----:B------:R0:W1:Y:S02]  /*18fb0*/  SHFL.IDX P6, R14, R13, R12, R11 ;  /* 0x0000000c0d0e7389 */ /* 0x00006400000c000b */
[----:B01----:R-:W-:Y:S01]  /*18fc0*/  ENDCOLLECTIVE ;  /* 0x000000000000791b */ /* 0x003fe20003800000 */
.L_x_747:
[----:B------:R-:W-:-:S04]  /*18fd0*/  LOP3.LUT R3, R3, 0x30, RZ, 0xc0, !PT ;  /* 0x0000003003037812 */ /* 0x000fc800078ec0ff */
[----:B------:R-:W-:-:S05]  /*18fe0*/  IADD3 R2, P0, R3, R2, RZ ;  /* 0x0000000203027210 */ /* 0x000fca0007f1e0ff */
[----:B------:R-:W-:Y:S02]  /*18ff0*/  IMAD.X R3, RZ, RZ, R10, P0 ;  /* 0x000000ffff037224 */ /* 0x000fe400000e060a */
[----:B------:R-:W-:-:S03]  /*19000*/  IMAD.MOV.U32 R13, RZ, RZ, R20 ;  /* 0x000000ffff0d7224 */ /* 0x000fc600078e0014 */
        /* <DEDUP_REMOVED lines=8> */
.L_x_748:
[----:B------:R-:W-:Y:S01]  /*19090*/  IMAD.MOV.U32 R2, RZ, RZ, R14 ;  /* 0x000000ffff027224 */ /* 0x000fe200078e000e */
[----:B------:R-:W-:Y:S06]  /*190a0*/  BRA `(.L_x_749) ;  /* 0xffffffb400947947 */ /* 0x000fec000383ffff */
.L_x_604:
[----:B---3--:R3:W4:Y:S02]  /*190b0*/  SYNCS.PHASECHK.TRANS64.TRYWAIT P0, [R6+URZ+0x13240], R28 ;  /* 0x0132401c060075a7 */ /* 0x008724000800017f */
[----:B----4-:R-:W-:Y:S05]  /*190c0*/  @!P0 NANOSLEEP.SYNCS 0x989680 ;  /* 0x009896800000895d */ /* 0x010fea0003900000 */
[----:B------:R-:W4:Y:S02]  /*190d0*/  @!P0 SYNCS.PHASECHK.TRANS64 P0, [R6+URZ+0x13240], R28 ;  /* 0x0132401c060085a7 */ /* 0x000f24000800007f */
[----:B----4-:R-:W-:Y:S05]  /*190e0*/  @!P0 BRA `(.L_x_604) ;  /* 0xfffffffc00f08947 */ /* 0x010fea000383ffff */
[----:B------:R-:W-:Y:S05]  /*190f0*/  BRA `(.L_x_750) ;  /* 0xffffffb400f07947 */ /* 0x000fea000383ffff */
.L_x_605:
[----:B------:R-:W-:Y:S01]  /*19100*/  BSSY B0, `(.L_x_751) ;  /* 0x0000008000007945 */ /* 0x000fe20003800000 */
[----:B------:R-:W-:Y:S01]  /*19110*/  MOV R13, R8 ;  /* 0x00000008000d7202 */ /* 0x000fe20000000f00 */
[----:B------:R-:W-:Y:S02]  /*19120*/  IMAD.MOV.U32 R12, RZ, RZ, RZ ;  /* 0x000000ffff0c7224 */ /* 0x000fe400078e00ff */
[----:B------:R-:W-:Y:S02]  /*19130*/  IMAD.MOV.U32 R11, RZ, RZ, 0x1c1f ;  /* 0x00001c1fff0b7424 */ /* 0x000fe400078e00ff */
[----:B------:R-:W-:-:S07]  /*19140*/  IMAD.MOV.U32 R15, RZ, RZ, -0x1 ;  /* 0xffffffffff0f7424 */ /* 0x000fce00078e00ff */
[----:B0123--:R-:W-:Y:S05]  /*19150*/  WARPSYNC.COLLECTIVE R15, `(.L_x_752) ;  /* 0x000000000f087348 */ /* 0x00ffea0003c00000 */
[----:B------:R4:W0:Y:S02]  /*19160*/  SHFL.IDX P6, R14, R13, R12, R11 ;  /* 0x0000000c0d0e7389 */ /* 0x00082400000c000b */
[----:B01234-:R-:W-:Y:S01]  /*19170*/  ENDCOLLECTIVE ;  /* 0x000000000000791b */ /* 0x01ffe20003800000 */
.L_x_752:
[----:B------:R-:W-:Y:S05]  /*19180*/  BSYNC B0 ;  /* 0x0000000000007941 */ /* 0x000fea0003800000 */
.L_x_751:
        /* <DEDUP_REMOVED lines=8> */
.L_x_753:
[----:B------:R-:W-:Y:S02]  /*19210*/  IMAD.MOV.U32 R13, RZ, RZ, R8 ;  /* 0x000000ffff0d7224 */ /* 0x000fe400078e0008 */
[----:B------:R-:W-:Y:S02]  /*19220*/  IMAD.MOV.U32 R12, RZ, RZ, 0x1 ;  /* 0x00000001ff0c7424 */ /* 0x000fe400078e00ff */
[----:B------:R-:W-:-:S07]  /*19230*/  IMAD.MOV.U32 R2, RZ, RZ, R14 ;  /* 0x000000ffff027224 */ /* 0x000fce00078e000e */
[----:B------:R-:W-:Y:S05]  /*19240*/  WARPSYNC.COLLECTIVE R15, `(.L_x_754) ;  /* 0x000000000f087348 */ /* 0x000fea0003c00000 */
[----:B------:R0:W1:Y:S02]  /*19250*/  SHFL.IDX P6, R14, R13, R12, R11 ;  /* 0x0000000c0d0e7389 */ /* 0x00006400000c000b */
[----:B01----:R-:W-:Y:S01]  /*19260*/  ENDCOLLECTIVE ;  /* 0x000000000000791b */ /* 0x003fe20003800000 */
.L_x_754:
        /* <DEDUP_REMOVED lines=11> */
.L_x_755:
[----:B------:R-:W-:Y:S02]  /*19320*/  IMAD.MOV.U32 R13, RZ, RZ, R8 ;  /* 0x000000ffff0d7224 */ /* 0x000fe400078e0008 */
[----:B------:R-:W-:Y:S02]  /*19330*/  IMAD.MOV.U32 R12, RZ, RZ, 0x2 ;  /* 0x00000002ff0c7424 */ /* 0x000fe400078e00ff */
[----:B------:R-:W-:-:S07]  /*19340*/  IMAD.MOV.U32 R2, RZ, RZ, R14 ;  /* 0x000000ffff027224 */ /* 0x000fce00078e000e */
[----:B------:R-:W-:Y:S05]  /*19350*/  WARPSYNC.COLLECTIVE R15, `(.L_x_756) ;  /* 0x000000000f087348 */ /* 0x000fea0003c00000 */
[----:B------:R0:W1:Y:S02]  /*19360*/  SHFL.IDX P6, R14, R13, R12, R11 ;  /* 0x0000000c0d0e7389 */ /* 0x00006400000c000b */
[----:B01----:R-:W-:Y:S01]  /*19370*/  ENDCOLLECTIVE ;  /* 0x000000000000791b */ /* 0x003fe20003800000 */
.L_x_756:
        /* <DEDUP_REMOVED lines=11> */
.L_x_757:
[----:B------:R-:W-:Y:S01]  /*19430*/  IMAD.MOV.U32 R13, RZ, RZ, R8 ;  /* 0x000000ffff0d7224 */ /* 0x000fe200078e0008 */
[----:B------:R-:W-:Y:S01]  /*19440*/  MOV R12, 0x3 ;  /* 0x00000003000c7802 */ /* 0x000fe20000000f00 */
[----:B------:R-:W-:-:S07]  /*19450*/  IMAD.MOV.U32 R2, RZ, RZ, R14 ;  /* 0x000000ffff027224 */ /* 0x000fce00078e000e */
[----:B------:R-:W-:Y:S05]  /*19460*/  WARPSYNC.COLLECTIVE R15, `(.L_x_758) ;  /* 0x000000000f087348 */ /* 0x000fea0003c00000 */
[----:B------:R0:W1:Y:S02]  /*19470*/  SHFL.IDX P6, R14, R13, R12, R11 ;  /* 0x0000000c0d0e7389 */ /* 0x00006400000c000b */
[----:B01----:R-:W-:Y:S01]  /*19480*/  ENDCOLLECTIVE ;  /* 0x000000000000791b */ /* 0x003fe20003800000 */
.L_x_758:
        /* <DEDUP_REMOVED lines=11> */
.L_x_759:
[----:B------:R-:W-:Y:S02]  /*19540*/  IMAD.MOV.U32 R13, RZ, RZ, R4 ;  /* 0x000000ffff0d7224 */ /* 0x000fe400078e0004 */
[----:B------:R-:W-:Y:S02]  /*19550*/  IMAD.MOV.U32 R12, RZ, RZ, RZ ;  /* 0x000000ffff0c7224 */ /* 0x000fe400078e00ff */
[----:B------:R-:W-:-:S07]  /*19560*/  IMAD.MOV.U32 R2, RZ, RZ, R14 ;  /* 0x000000ffff027224 */ /* 0x000fce00078e000e */
[----:B------:R-:W-:Y:S05]  /*19570*/  WARPSYNC.COLLECTIVE R15, `(.L_x_760) ;  /* 0x000000000f087348 */ /* 0x000fea0003c00000 */
[----:B------:R0:W1:Y:S02]  /*19580*/  SHFL.IDX P6, R14, R13, R12, R11 ;  /* 0x0000000c0d0e7389 */ /* 0x00006400000c000b */
[----:B01----:R-:W-:Y:S01]  /*19590*/  ENDCOLLECTIVE ;  /* 0x000000000000791b */ /* 0x003fe20003800000 */
.L_x_760:
        /* <DEDUP_REMOVED lines=11> */
.L_x_761:
[----:B------:R-:W-:Y:S01]  /*19650*/  IMAD.MOV.U32 R2, RZ, RZ, R14 ;  /* 0x000000ffff027224 */ /* 0x000fe200078e000e */
[----:B------:R-:W-:Y:S06]  /*19660*/  BRA `(.L_x_762) ;  /* 0xffffffb400847947 */ /* 0x000fec000383ffff */
.L_x_610:
[----:B------:R0:W0:Y:S02]  /*19670*/  SYNCS.PHASECHK.TRANS64.TRYWAIT P2, [R2+URZ+0x13270], R0 ;  /* 0x01327000020075a7 */ /* 0x000024000804017f */
[----:B0-----:R-:W-:Y:S05]  /*19680*/  @!P2 NANOSLEEP.SYNCS 0x989680 ;  /* 0x009896800000a95d */ /* 0x001fea0003900000 */
[----:B------:R-:W0:Y:S02]  /*19690*/  @!P2 SYNCS.PHASECHK.TRANS64 P2, [R2+URZ+0x13270], R0 ;  /* 0x013270000200a5a7 */ /* 0x000e24000804007f */
[----:B0-----:R-:W-:Y:S05]  /*196a0*/  @!P2 BRA `(.L_x_610) ;  /* 0xfffffffc00f0a947 */ /* 0x001fea000383ffff */
[----:B------:R-:W-:Y:S05]  /*196b0*/  BRA `(.L_x_763) ;  /* 0xffffffb400e87947 */ /* 0x000fea000383ffff */
.L_x_612:
[----:B------:R0:W0:Y:S02]  /*196c0*/  SYNCS.PHASECHK.TRANS64.TRYWAIT P2, [R2+URZ+0x13260], R0 ;  /* 0x01326000020075a7 */ /* 0x000024000804017f */
[----:B0-----:R-:W-:Y:S05]  /*196d0*/  @!P2 NANOSLEEP.SYNCS 0x989680 ;  /* 0x009896800000a95d */ /* 0x001fea0003900000 */
[----:B------:R-:W0:Y:S02]  /*196e0*/  @!P2 SYNCS.PHASECHK.TRANS64 P2, [R2+URZ+0x13260], R0 ;  /* 0x013260000200a5a7 */ /* 0x000e24000804007f */
[----:B0-----:R-:W-:Y:S05]  /*196f0*/  @!P2 BRA `(.L_x_612) ;  /* 0xfffffffc00f0a947 */ /* 0x001fea000383ffff */
[----:B------:R-:W-:Y:S05]  /*19700*/  BRA `(.L_x_764) ;  /* 0xffffffb400f87947 */ /* 0x000fea000383ffff */
.L_x_620:
[----:B0-----:R0:W1:Y:S02]  /*19710*/  SYNCS.PHASECHK.TRANS64.TRYWAIT P1, [R3+URZ+0x13270], R0 ;  /* 0x01327000030075a7 */ /* 0x001064000802017f */
[----:B-1----:R-:W-:Y:S05]  /*19720*/  @!P1 NANOSLEEP.SYNCS 0x989680 ;  /* 0x009896800000995d */ /* 0x002fea0003900000 */
[----:B------:R-:W1:Y:S02]  /*19730*/  @!P1 SYNCS.PHASECHK.TRANS64 P1, [R3+URZ+0x13270], R0 ;  /* 0x01327000030095a7 */ /* 0x000e64000802007f */
[----:B-1----:R-:W-:Y:S05]  /*19740*/  @!P1 BRA `(.L_x_620) ;  /* 0xfffffffc00f09947 */ /* 0x002fea000383ffff */
[----:B------:R-:W-:Y:S05]  /*19750*/  BRA `(.L_x_765) ;  /* 0xffffffbc00407947 */ /* 0x000fea000383ffff */
.L_x_622:
[----:B0-----:R0:W1:Y:S02]  /*19760*/  SYNCS.PHASECHK.TRANS64.TRYWAIT P1, [R3+URZ+0x13260], R0 ;  /* 0x01326000030075a7 */ /* 0x001064000802017f */
[----:B-1----:R-:W-:Y:S05]  /*19770*/  @!P1 NANOSLEEP.SYNCS 0x989680 ;  /* 0x009896800000995d */ /* 0x002fea0003900000 */
[----:B------:R-:W1:Y:S02]  /*19780*/  @!P1 SYNCS.PHASECHK.TRANS64 P1, [R3+URZ+0x13260], R0 ;  /* 0x01326000030095a7 */ /* 0x000e64000802007f */
[----:B-1----:R-:W-:Y:S05]  /*19790*/  @!P1 BRA `(.L_x_622) ;  /* 0xfffffffc00f09947 */ /* 0x002fea000383ffff */
[----:B------:R-:W-:Y:S05]  /*197a0*/  BRA `(.L_x_766) ;  /* 0xffffffbc00507947 */ /* 0x000fea000383ffff */
.L_x_627:
[----:B------:R-:W-:Y:S01]  /*197b0*/  BSSY B0, `(.L_x_767) ;  /* 0x0000008000007945 */ /* 0x000fe20003800000 */
[----:B------:R-:W-:Y:S02]  /*197c0*/  IMAD.MOV.U32 R13, RZ, RZ, R16 ;  /* 0x000000ffff0d7224 */ /* 0x000fe400078e0010 */
[----:B------:R-:W-:Y:S02]  /*197d0*/  IMAD.MOV.U32 R12, RZ, RZ, RZ ;  /* 0x000000ffff0c7224 */ /* 0x000fe400078e00ff */
[----:B------:R-:W-:Y:S02]  /*197e0*/  IMAD.MOV.U32 R11, RZ, RZ, 0x1f ;  /* 0x0000001fff0b7424 */ /* 0x000fe400078e00ff */
[----:B------:R-:W-:-:S07]  /*197f0*/  IMAD.MOV.U32 R15, RZ, RZ, -0x1 ;  /* 0xffffffffff0f7424 */ /* 0x000fce00078e00ff */
[----:B0----5:R-:W-:Y:S05]  /*19800*/  WARPSYNC.COLLECTIVE R15, `(.L_x_768) ;  /* 0x000000000f087348 */ /* 0x021fea0003c00000 */
[----:B------:R1:W2:Y:S02]  /*19810*/  SHFL.IDX P6, R14, R13, R12, R11 ;  /* 0x0000000c0d0e7389 */ /* 0x0002a400000c000b */
[----:B012--5:R-:W-:Y:S01]  /*19820*/  ENDCOLLECTIVE ;  /* 0x000000000000791b */ /* 0x027fe20003800000 */
.L_x_768:
[----:B------:R-:W-:Y:S05]  /*19830*/  BSYNC B0 ;  /* 0x0000000000007941 */ /* 0x000fea0003800000 */
.L_x_767:
[----:B------:R-:W-:Y:S01]  /*19840*/  IMAD.MOV.U32 R13, RZ, RZ, R16 ;  /* 0x000000ffff0d7224 */ /* 0x000fe200078e0010 */
[----:B------:R-:W-:Y:S01]  /*19850*/  MOV R12, 0x1 ;  /* 0x00000001000c7802 */ /* 0x000fe20000000f00 */
[----:B------:R-:W-:Y:S02]  /*19860*/  IMAD.MOV.U32 R11, RZ, RZ, 0x1f ;  /* 0x0000001fff0b7424 */ /* 0x000fe400078e00ff */
[----:B------:R-:W-:Y:S02]  /*19870*/  IMAD.MOV.U32 R15, RZ, RZ, -0x1 ;  /* 0xffffffffff0f7424 */ /* 0x000fe400078e00ff */
[----:B------:R-:W-:Y:S02]  /*19880*/  IMAD.IADD R5, R19, 0x1, R6 ;  /* 0x0000000113057824 */ /* 0x000fe400078e0206 */
[----:B------:R-:W-:-:S07]  /*19890*/  IMAD.MOV.U32 R0, RZ, RZ, R14 ;  /* 0x000000ffff007224 */ /* 0x000fce00078e000e */
[----:B------:R-:W-:Y:S05]  /*198a0*/  WARPSYNC.COLLECTIVE R15, `(.L_x_769) ;  /* 0x000000000f087348 */ /* 0x000fea0003c00000 */
[----:B------:R0:W1:Y:S02]  /*198b0*/  SHFL.IDX P6, R14, R13, R12, R11 ;  /* 0x0000000c0d0e7389 */ /* 0x00006400000c000b */
[----:B01----:R-:W-:Y:S01]  /*198c0*/  ENDCOLLECTIVE ;  /* 0x000000000000791b */ /* 0x003fe20003800000 */
.L_x_769:
[----:B------:R-:W-:Y:S02]  /*198d0*/  ULDC UR4, c[0x0][0xc3c] ;  /* 0x00030f0000047ab9 */ /* 0x000fe40000000800 */
[----:B------:R-:W-:-:S13]  /*198e0*/  ISETP.GE.OR P1, PT, R5, UR4, !P0 ;  /* 0x0000000405007c0c */ /* 0x000fda000c726670 */
[----:B------:R-:W0:Y:S01]  /*198f0*/  @!P1 LDC.64 R2, c[0x0][0xc80] ;  /* 0x00032000ff029b82 */ /* 0x000e220000000a00 */
[----:B------:R-:W-:Y:S01]  /*19900*/  MOV R11, RZ ;  /* 0x000000ff000b7202 */ /* 0x000fe20000000f00 */
[----:B------:R-:W-:Y:S02]  /*19910*/  IMAD.MOV.U32 R4, RZ, RZ, R14 ;  /* 0x000000ffff047224 */ /* 0x000fe400078e000e */
[----:B0-----:R-:W-:-:S06]  /*19920*/  @!P1 IMAD.WIDE R2, R5, 0x4, R2 ;  /* 0x0000000405029825 */ /* 0x001fcc00078e0202 */
[----:B------:R0:W2:Y:S01]  /*19930*/  @!P1 LDG.E R3, desc[UR40][R2.64] ;  /* 0x0000002802039981 */ /* 0x0000a2000c1e1900 */
[C---:B------:R-:W-:Y:S02]  /*19940*/  ISETP.GE.U32.AND P2, PT, R6.reuse, 0x2, PT ;  /* 0x000000020600780c */ /* 0x040fe40003f46070 */
[C---:B------:R-:W-:Y:S02]  /*19950*/  ISETP.GE.U32.AND P3, PT, R6.reuse, 0x4, PT ;  /* 0x000000040600780c */ /* 0x040fe40003f66070 */
[C---:B------:R-:W-:Y:S02]  /*19960*/  ISETP.GE.U32.AND P4, PT, R6.reuse, 0x8, PT ;  /* 0x000000080600780c */ /* 0x040fe40003f86070 */
[C---:B------:R-:W-:Y:S01]  /*19970*/  ISETP.GE.U32.AND P5, PT, R6.reuse, 0x10, PT ;  /* 0x000000100600780c */ /* 0x040fe20003fa6070 */
[----:B0-----:R-:W-:Y:S02]  /*19980*/  IMAD.MOV.U32 R2, RZ, RZ, RZ ;  /* 0x000000ffff027224 */ /* 0x001fe400078e00ff */
[----:B--2---:R-:W-:Y:S01]  /*19990*/  @!P1 IMAD.MOV.U32 R2, RZ, RZ, R3 ;  /* 0x000000ffff029224 */ /* 0x004fe200078e0003 */
[----:B------:R-:W-:-:S03]  /*199a0*/  ISETP.NE.AND P1, PT, R6, RZ, PT ;  /* 0x000000ff0600720c */ /* 0x000fc60003f25270 */
[----:B------:R-:W-:-:S10]  /*199b0*/  IMAD.MOV.U32 R13, RZ, RZ, R2 ;  /* 0x000000ffff0d7224 */ /* 0x000fd400078e0002 */
[----:B------:R-:W-:Y:S05]  /*199c0*/  WARPSYNC.COLLECTIVE R15, `(.L_x_770) ;  /* 0x000000000f087348 */ /* 0x000fea0003c00000 */
[----:B------:R0:W1:Y:S02]  /*199d0*/  SHFL.UP P6, R14, R13, R12, R11 ;  /* 0x0400000c0d0e7389 */ /* 0x00006400000c000b */
[----:B01----:R-:W-:Y:S01]  /*199e0*/  ENDCOLLECTIVE ;  /* 0x000000000000791b */ /* 0x003fe20003800000 */
.L_x_770:
[----:B------:R-:W-:Y:S01]  /*199f0*/  IMAD.MOV.U32 R12, RZ, RZ, 0x2 ;  /* 0x00000002ff0c7424 */ /* 0x000fe200078e00ff */
[----:B------:R-:W-:-:S05]  /*19a00*/  SEL R5, R14, RZ, P1 ;  /* 0x000000ff0e057207 */ /* 0x000fca0000800000 */
[----:B------:R-:W-:-:S04]  /*19a10*/  IMAD.IADD R3, R2, 0x1, R5 ;  /* 0x0000000102037824 */ /* 0x000fc800078e0205 */
[----:B------:R-:W-:-:S07]  /*19a20*/  IMAD.MOV.U32 R13, RZ, RZ, R3 ;  /* 0x000000ffff0d7224 */ /* 0x000fce00078e0003 */
[----:B------:R-:W-:Y:S05]  /*19a30*/  WARPSYNC.COLLECTIVE R15, `(.L_x_771) ;  /* 0x000000000f087348 */ /* 0x000fea0003c00000 */
[----:B------:R0:W1:Y:S02]  /*19a40*/  SHFL.UP P6, R14, R13, R12, R11 ;  /* 0x0400000c0d0e7389 */ /* 0x00006400000c000b */
[----:B01----:R-:W-:Y:S01]  /*19a50*/  ENDCOLLECTIVE ;  /* 0x000000000000791b */ /* 0x003fe20003800000 */
.L_x_771:
[----:B------:R-:W-:Y:S01]  /*19a60*/  IMAD.MOV.U32 R12, RZ, RZ, 0x4 ;  /* 0x00000004ff0c7424 */ /* 0x000fe200078e00ff */
[----:B------:R-:W-:-:S05]  /*19a70*/  SEL R14, R14, RZ, P2 ;  /* 0x000000ff0e0e7207 */ /* 0x000fca0001000000 */
[----:B------:R-:W-:-:S04]  /*19a80*/  IMAD.IADD R3, R3, 0x1, R14 ;  /* 0x0000000103037824 */ /* 0x000fc800078e020e */
[----:B------:R-:W-:-:S07]  /*19a90*/  IMAD.MOV.U32 R13, RZ, RZ, R3 ;  /* 0x000000ffff0d7224 */ /* 0x000fce00078e0003 */
[----:B------:R-:W-:Y:S05]  /*19aa0*/  WARPSYNC.COLLECTIVE R15, `(.L_x_772) ;  /* 0x000000000f087348 */ /* 0x000fea0003c00000 */
[----:B------:R0:W1:Y:S02]  /*19ab0*/  SHFL.UP P6, R14, R13, R12, R11 ;  /* 0x0400000c0d0e7389 */ /* 0x00006400000c000b */
[----:B01----:R-:W-:Y:S01]  /*19ac0*/  ENDCOLLECTIVE ;  /* 0x000000000000791b */ /* 0x003fe20003800000 */
.L_x_772:
[----:B------:R-:W-:Y:S01]  /*19ad0*/  IMAD.MOV.U32 R12, RZ, RZ, 0x8 ;  /* 0x00000008ff0c7424 */ /* 0x000fe200078e00ff */
[----:B------:R-:W-:-:S05]  /*19ae0*/  SEL R14, R14, RZ, P3 ;  /* 0x000000ff0e0e7207 */ /* 0x000fca0001800000 */
[----:B------:R-:W-:-:S05]  /*19af0*/  IMAD.IADD R3, R3, 0x1, R14 ;  /* 0x0000000103037824 */ /* 0x000fca00078e020e */
[----:B------:R-:W-:-:S07]  /*19b00*/  MOV R13, R3 ;  /* 0x00000003000d7202 */ /* 0x000fce0000000f00 */
[----:B------:R-:W-:Y:S05]  /*19b10*/  WARPSYNC.COLLECTIVE R15, `(.L_x_773) ;  /* 0x000000000f087348 */ /* 0x000fea0003c00000 */
[----:B------:R0:W1:Y:S02]  /*19b20*/  SHFL.UP P6, R14, R13, R12, R11 ;  /* 0x0400000c0d0e7389 */ /* 0x00006400000c000b */
[----:B01----:R-:W-:Y:S01]  /*19b30*/  ENDCOLLECTIVE ;  /* 0x000000000000791b */ /* 0x003fe20003800000 */
.L_x_773:
[----:B------:R-:W-:Y:S01]  /*19b40*/  IMAD.MOV.U32 R12, RZ, RZ, 0x10 ;  /* 0x00000010ff0c7424 */ /* 0x000fe200078e00ff */
[----:B------:R-:W-:-:S05]  /*19b50*/  SEL R14, R14, RZ, P4 ;  /* 0x000000ff0e0e7207 */ /* 0x000fca0002000000 */
[----:B------:R-:W-:-:S04]  /*19b60*/  IMAD.IADD R3, R3, 0x1, R14 ;  /* 0x0000000103037824 */ /* 0x000fc800078e020e */
[----:B------:R-:W-:-:S07]  /*19b70*/  IMAD.MOV.U32 R13, RZ, RZ, R3 ;  /* 0x000000ffff0d7224 */ /* 0x000fce00078e0003 */
[----:B------:R-:W-:Y:S05]  /*19b80*/  WARPSYNC.COLLECTIVE R15, `(.L_x_774) ;  /* 0x000000000f087348 */ /* 0x000fea0003c00000 */
[----:B------:R0:W1:Y:S02]  /*19b90*/  SHFL.UP P6, R14, R13, R12, R11 ;  /* 0x0400000c0d0e7389 */ /* 0x00006400000c000b */
[----:B01----:R-:W-:Y:S01]  /*19ba0*/  ENDCOLLECTIVE ;  /* 0x000000000000791b */ /* 0x003fe20003800000 */
.L_x_774:
[----:B------:R-:W-:Y:S01]  /*19bb0*/  IMAD.MOV.U32 R12, RZ, RZ, 0x1f ;  /* 0x0000001fff0c7424 */ /* 0x000fe200078e00ff */
[----:B------:R-:W-:Y:S02]  /*19bc0*/  MOV R11, 0x1f ;  /* 0x0000001f000b7802 */ /* 0x000fe40000000f00 */
[----:B------:R-:W-:-:S05]  /*19bd0*/  SEL R14, R14, RZ, P5 ;  /* 0x000000ff0e0e7207 */ /* 0x000fca0002800000 */
[----:B------:R-:W-:-:S04]  /*19be0*/  IMAD.IADD R3, R3, 0x1, R14 ;  /* 0x0000000103037824 */ /* 0x000fc800078e020e */
[----:B------:R-:W-:-:S07]  /*19bf0*/  IMAD.MOV.U32 R13, RZ, RZ, R3 ;  /* 0x000000ffff0d7224 */ /* 0x000fce00078e0003 */
[----:B------:R-:W-:Y:S05]  /*19c00*/  WARPSYNC.COLLECTIVE R15, `(.L_x_775) ;  /* 0x000000000f087348 */ /* 0x000fea0003c00000 */
[----:B------:R0:W1:Y:S02]  /*19c10*/  SHFL.IDX P6, R14, R13, R12, R11 ;  /* 0x0000000c0d0e7389 */ /* 0x00006400000c000b */
[----:B01----:R-:W-:Y:S01]  /*19c20*/  ENDCOLLECTIVE ;  /* 0x000000000000791b */ /* 0x003fe20003800000 */
.L_x_775:
[----:B------:R-:W-:Y:S05]  /*19c30*/  BRA `(.L_x_776) ;  /* 0xffffffbc00ec7947 */ /* 0x000fea000383ffff */
.L_x_632:
[----:B------:R-:W-:Y:S01]  /*19c40*/  BSSY B0, `(.L_x_777) ;  /* 0x0000008000007945 */ /* 0x000fe20003800000 */
[----:B-----5:R-:W-:Y:S02]  /*19c50*/  IMAD.MOV.U32 R13, RZ, RZ, R2 ;  /* 0x000000ffff0d7224 */ /* 0x020fe400078e0002 */
[----:B------:R-:W-:Y:S02]  /*19c60*/  IMAD.MOV.U32 R12, RZ, RZ, 0x1 ;  /* 0x00000001ff0c7424 */ /* 0x000fe400078e00ff */
[----:B------:R-:W-:Y:S02]  /*19c70*/  IMAD.MOV.U32 R11, RZ, RZ, RZ ;  /* 0x000000ffff0b7224 */ /* 0x000fe400078e00ff */
[----:B------:R-:W-:-:S07]  /*19c80*/  IMAD.MOV.U32 R15, RZ, RZ, -0x1 ;  /* 0xffffffffff0f7424 */ /* 0x000fce00078e00ff */
[----:B0-----:R-:W-:Y:S05]  /*19c90*/  WARPSYNC.COLLECTIVE R15, `(.L_x_778) ;  /* 0x000000000f087348 */ /* 0x001fea0003c00000 */
[----:B------:R1:W2:Y:S02]  /*19ca0*/  SHFL.UP P6, R14, R13, R12, R11 ;  /* 0x0400000c0d0e7389 */ /* 0x0002a400000c000b */
[----:B012---:R-:W-:Y:S01]  /*19cb0*/  ENDCOLLECTIVE ;  /* 0x000000000000791b */ /* 0x007fe20003800000 */
.L_x_778:
[----:B------:R-:W-:Y:S05]  /*19cc0*/  BSYNC B0 ;  /* 0x0000000000007941 */ /* 0x000fea0003800000 */
.L_x_777:
[----:B------:R-:W-:Y:S01]  /*19cd0*/  SEL R3, R14, RZ, P1 ;  /* 0x000000ff0e037207 */ /* 0x000fe20000800000 */
[----:B------:R-:W-:Y:S01]  /*19ce0*/  IMAD.MOV.U32 R12, RZ, RZ, 0x2 ;  /* 0x00000002ff0c7424 */ /* 0x000fe200078e00ff */
[----:B------:R-:W-:Y:S01]  /*19cf0*/  MOV R11, RZ ;  /* 0x000000ff000b7202 */ /* 0x000fe20000000f00 */
[----:B------:R-:W-:Y:S02]  /*19d00*/  IMAD.MOV.U32 R15, RZ, RZ, -0x1 ;  /* 0xffffffffff0f7424 */ /* 0x000fe400078e00ff */
[----:B------:R-:W-:-:S04]  /*19d10*/  IMAD.IADD R3, R2, 0x1, R3 ;  /* 0x0000000102037824 */ /* 0x000fc800078e0203 */
[----:B------:R-:W-:-:S07]  /*19d20*/  IMAD.MOV.U32 R13, RZ, RZ, R3 ;  /* 0x000000ffff0d7224 */ /* 0x000fce00078e0003 */
[----:B------:R-:W-:Y:S05]  /*19d30*/  WARPSYNC.COLLECTIVE R15, `(.L_x_779) ;  /* 0x000000000f087348 */ /* 0x000fea0003c00000 */
[----:B------:R0:W1:Y:S02]  /*19d40*/  SHFL.UP P6, R14, R13, R12, R11 ;  /* 0x0400000c0d0e7389 */ /* 0x00006400000c000b */
[----:B01----:R-:W-:Y:S01]  /*19d50*/  ENDCOLLECTIVE ;  /* 0x000000000000791b */ /* 0x003fe20003800000 */
.L_x_779:
[----:B------:R-:W-:Y:S01]  /*19d60*/  IMAD.MOV.U32 R12, RZ, RZ, 0x4 ;  /* 0x00000004ff0c7424 */ /* 0x000fe200078e00ff */
[----:B------:R-:W-:-:S05]  /*19d70*/  SEL R14, R14, RZ, P2 ;  /* 0x000000ff0e0e7207 */ /* 0x000fca0001000000 */
[----:B------:R-:W-:-:S04]  /*19d80*/  IMAD.IADD R3, R3, 0x1, R14 ;  /* 0x0000000103037824 */ /* 0x000fc800078e020e */
[----:B------:R-:W-:-:S07]  /*19d90*/  IMAD.MOV.U32 R13, RZ, RZ, R3 ;  /* 0x000000ffff0d7224 */ /* 0x000fce00078e0003 */
[----:B------:R-:W-:Y:S05]  /*19da0*/  WARPSYNC.COLLECTIVE R15, `(.L_x_780) ;  /* 0x000000000f087348 */ /* 0x000fea0003c00000 */
[----:B------:R0:W1:Y:S02]  /*19db0*/  SHFL.UP P6, R14, R13, R12, R11 ;  /* 0x0400000c0d0e7389 */ /* 0x00006400000c000b */
[----:B01----:R-:W-:Y:S01]  /*19dc0*/  ENDCOLLECTIVE ;  /* 0x000000000000791b */ /* 0x003fe20003800000 */
.L_x_780:
[----:B------:R-:W-:Y:S01]  /*19dd0*/  IMAD.MOV.U32 R12, RZ, RZ, 0x8 ;  /* 0x00000008ff0c7424 */ /* 0x000fe200078e00ff */
[----:B------:R-:W-:-:S05]  /*19de0*/  SEL R14, R14, RZ, P3 ;  /* 0x000000ff0e0e7207 */ /* 0x000fca0001800000 */
[----:B------:R-:W-:-:S04]  /*19df0*/  IMAD.IADD R3, R3, 0x1, R14 ;  /* 0x0000000103037824 */ /* 0x000fc800078e020e */
[----:B------:R-:W-:-:S07]  /*19e00*/  IMAD.MOV.U32 R13, RZ, RZ, R3 ;  /* 0x000000ffff0d7224 */ /* 0x000fce00078e0003 */
[----:B------:R-:W-:Y:S05]  /*19e10*/  WARPSYNC.COLLECTIVE R15, `(.L_x_781) ;  /* 0x000000000f087348 */ /* 0x000fea0003c00000 */
[----:B------:R0:W1:Y:S02]  /*19e20*/  SHFL.UP P6, R14, R13, R12, R11 ;  /* 0x0400000c0d0e7389 */ /* 0x00006400000c000b */
[----:B01----:R-:W-:Y:S01]  /*19e30*/  ENDCOLLECTIVE ;  /* 0x000000000000791b */ /* 0x003fe20003800000 */
.L_x_781:
[----:B------:R-:W-:Y:S01]  /*19e40*/  IMAD.MOV.U32 R12, RZ, RZ, 0x10 ;  /* 0x00000010ff0c7424 */ /* 0x000fe200078e00ff */
[----:B------:R-:W-:-:S04]  /*19e50*/  SEL R14, R14, RZ, P4 ;  /* 0x000000ff0e0e7207 */ /* 0x000fc80002000000 */
[----:B------:R-:W-:-:S05]  /*19e60*/  IADD3 R3, R3, R14, RZ ;  /* 0x0000000e03037210 */ /* 0x000fca0007ffe0ff */
[----:B------:R-:W-:-:S07]  /*19e70*/  IMAD.MOV.U32 R13, RZ, RZ, R3 ;  /* 0x000000ffff0d7224 */ /* 0x000fce00078e0003 */
[----:B------:R-:W-:Y:S05]  /*19e80*/  WARPSYNC.COLLECTIVE R15, `(.L_x_782) ;  /* 0x000000000f087348 */ /* 0x000fea0003c00000 */
[----:B------:R0:W1:Y:S02]  /*19e90*/  SHFL.UP P6, R14, R13, R12, R11 ;  /* 0x0400000c0d0e7389 */ /* 0x00006400000c000b */
[----:B01----:R-:W-:Y:S01]  /*19ea0*/  ENDCOLLECTIVE ;  /* 0x000000000000791b */ /* 0x003fe20003800000 */
.L_x_782:
[----:B------:R-:W-:Y:S02]  /*19eb0*/  IMAD.MOV.U32 R12, RZ, RZ, 0x1f ;  /* 0x0000001fff0c7424 */ /* 0x000fe400078e00ff */
[----:B------:R-:W-:Y:S01]  /*19ec0*/  IMAD.MOV.U32 R11, RZ, RZ, 0x1f ;  /* 0x0000001fff0b7424 */ /* 0x000fe200078e00ff */
[----:B------:R-:W-:-:S05]  /*19ed0*/  SEL R14, R14, RZ, P5 ;  /* 0x000000ff0e0e7207 */ /* 0x000fca0002800000 */
[----:B------:R-:W-:-:S04]  /*19ee0*/  IMAD.IADD R3, R3, 0x1, R14 ;  /* 0x0000000103037824 */ /* 0x000fc800078e020e */
[----:B------:R-:W-:-:S07]  /*19ef0*/  IMAD.MOV.U32 R13, RZ, RZ, R3 ;  /* 0x000000ffff0d7224 */ /* 0x000fce00078e0003 */
[----:B------:R-:W-:Y:S05]  /*19f00*/  WARPSYNC.COLLECTIVE R15, `(.L_x_783) ;  /* 0x000000000f087348 */ /* 0x000fea0003c00000 */
[----:B------:R0:W1:Y:S02]  /*19f10*/  SHFL.IDX P6, R14, R13, R12, R11 ;  /* 0x0000000c0d0e7389 */ /* 0x00006400000c000b */
[----:B01----:R-:W-:Y:S01]  /*19f20*/  ENDCOLLECTIVE ;  /* 0x000000000000791b */ /* 0x003fe20003800000 */
.L_x_783:
[----:B------:R-:W-:Y:S05]  /*19f30*/  BRA `(.L_x_784) ;  /* 0xffffffbc00c87947 */ /* 0x000fea000383ffff */
.L_x_634:
[----:B------:R-:W-:Y:S01]  /*19f40*/  BSSY B0, `(.L_x_785) ;  /* 0x0000006000007945 */ /* 0x000fe20003800000 */
[----:B------:R-:W-:Y:S01]  /*19f50*/  PLOP3.LUT P6, PT, P6, PT, PT, 0x8, 0x0 ;  /* 0x000000000000781c */ /* 0x000fe200037ce170 */
[----:B------:R-:W-:-:S12]  /*19f60*/  IMAD.MOV.U32 R15, RZ, RZ, -0x1 ;  /* 0xffffffffff0f7424 */ /* 0x000fd800078e00ff */
[----:B0----5:R-:W-:Y:S05]  /*19f70*/  WARPSYNC.COLLECTIVE R15, `(.L_x_786) ;  /* 0x000000000f087348 */ /* 0x021fea0003c00000 */
[----:B------:R-:W-:Y:S01]  /*19f80*/  VOTE.ANY R14, PT, P6 ;  /* 0x00000000000e7806 */ /* 0x000fe200030e0100 */
[----:B0----5:R-:W-:Y:S06]  /*19f90*/  ENDCOLLECTIVE ;  /* 0x000000000000791b */ /* 0x021fec0003800000 */
.L_x_786:
[----:B------:R-:W-:Y:S05]  /*19fa0*/  BSYNC B0 ;  /* 0x0000000000007941 */ /* 0x000fea0003800000 */
.L_x_785:
[----:B------:R-:W-:Y:S01]  /*19fb0*/  MOV R5, R14 ;  /* 0x0000000e00057202 */ /* 0x000fe20000000f00 */
[----:B------:R-:W-:Y:S02]  /*19fc0*/  IMAD.MOV.U32 R13, RZ, RZ, R2 ;  /* 0x000000ffff0d7224 */ /* 0x000fe400078e0002 */
[----:B------:R-:W-:Y:S01]  /*19fd0*/  IMAD.MOV.U32 R11, RZ, RZ, 0x1f ;  /* 0x0000001fff0b7424 */ /* 0x000fe200078e00ff */
[----:B------:R-:W0:Y:S01]  /*19fe0*/  POPC R4, R5 ;  /* 0x0000000500047309 */ /* 0x000e220000000000 */
[----:B------:R-:W-:Y:S02]  /*19ff0*/  IMAD.MOV.U32 R15, RZ, RZ, -0x1 ;  /* 0xffffffffff0f7424 */ /* 0x000fe400078e00ff */
[----:B0-----:R-:W-:-:S07]  /*1a000*/  IMAD.MOV.U32 R12, RZ, RZ, R4 ;  /* 0x000000ffff0c7224 */ /* 0x001fce00078e0004 */
[----:B------:R-:W-:Y:S05]  /*1a010*/  WARPSYNC.COLLECTIVE R15, `(.L_x_787) ;  /* 0x000000000f087348 */ /* 0x000fea0003c00000 */
[----:B------:R0:W1:Y:S02]  /*1a020*/  SHFL.IDX P6, R14, R13, R12, R11 ;  /* 0x0000000c0d0e7389 */ /* 0x00006400000c000b */
[----:B01----:R-:W-:Y:S01]  /*1a030*/  ENDCOLLECTIVE ;  /* 0x000000000000791b */ /* 0x003fe20003800000 */
.L_x_787:
[----:B------:R-:W-:Y:S01]  /*1a040*/  IMAD.MOV.U32 R17, RZ, RZ, R14 ;  /* 0x000000ffff117224 */ /* 0x000fe200078e000e */
[----:B------:R-:W-:Y:S06]  /*1a050*/  BRA `(.L_x_788) ;  /* 0xffffffbc00b87947 */ /* 0x000fec000383ffff */
.L_x_636:
[----:B------:R-:W-:Y:S01]  /*1a060*/  BSSY B0, `(.L_x_789) ;  /* 0x0000007000007945 */ /* 0x000fe20003800000 */
[----:B------:R-:W-:Y:S01]  /*1a070*/  IMAD.MOV.U32 R13, RZ, RZ, R3 ;  /* 0x000000ffff0d7224 */ /* 0x000fe200078e0003 */
[----:B------:R-:W-:Y:S01]  /*1a080*/  MOV R15, 0xffffffff ;  /* 0xffffffff000f7802 */ /* 0x000fe20000000f00 */
[----:B------:R-:W-:-:S07]  /*1a090*/  IMAD.MOV.U32 R11, RZ, RZ, 0x1f ;  /* 0x0000001fff0b7424 */ /* 0x000fce00078e00ff */
[----:B0-2--5:R-:W-:Y:S05]  /*1a0a0*/  WARPSYNC.COLLECTIVE R15, `(.L_x_790) ;  /* 0x000000000f087348 */ /* 0x025fea0003c00000 */
[----:B------:R1:W3:Y:S02]  /*1a0b0*/  SHFL.IDX P6, R14, R13, R12, R11 ;  /* 0x0000000c0d0e7389 */ /* 0x0002e400000c000b */
[----:B0123-5:R-:W-:Y:S01]  /*1a0c0*/  ENDCOLLECTIVE ;  /* 0x000000000000791b */ /* 0x02ffe20003800000 */
.L_x_790:
[----:B------:R-:W-:Y:S05]  /*1a0d0*/  BSYNC B0 ;  /* 0x0000000000007941 */ /* 0x000fea0003800000 */
.L_x_789:
[----:B------:R-:W-:Y:S01]  /*1a0e0*/  IMAD.MOV.U32 R2, RZ, RZ, R14 ;  /* 0x000000ffff027224 */ /* 0x000fe200078e000e */
[----:B------:R-:W-:Y:S06]  /*1a0f0*/  BRA `(.L_x_635) ;  /* 0xffffffbc00ac7947 */ /* 0x000fec000383ffff */
.L_x_640:
[----:B0-----:R0:W1:Y:S02]  /*1a100*/  SYNCS.PHASECHK.TRANS64.TRYWAIT P0, [R5+URZ+0x13220], R0 ;  /* 0x01322000050075a7 */ /* 0x001064000800017f */
[----:B-1----:R-:W-:Y:S05]  /*1a110*/  @!P0 NANOSLEEP.SYNCS 0x989680 ;  /* 0x009896800000895d */ /* 0x002fea0003900000 */
[----:B------:R-:W1:Y:S02]  /*1a120*/  @!P0 SYNCS.PHASECHK.TRANS64 P0, [R5+URZ+0x13220], R0 ;  /* 0x01322000050085a7 */ /* 0x000e64000800007f */
[----:B-1----:R-:W-:Y:S05]  /*1a130*/  @!P0 BRA `(.L_x_640) ;  /* 0xfffffffc00f08947 */ /* 0x002fea000383ffff */
[----:B------:R-:W-:Y:S05]  /*1a140*/  BRA `(.L_x_791) ;  /* 0xffffffc000a07947 */ /* 0x000fea000383ffff */
.L_x_641:
        /* <DEDUP_REMOVED lines=11> */
.L_x_793:
[----:B------:R-:W-:Y:S05]  /*1a200*/  BSYNC B0 ;  /* 0x0000000000007941 */ /* 0x000fea0003800000 */
.L_x_792:
[----:B------:R-:W-:Y:S05]  /*1a210*/  BRA `(.L_x_794) ;  /* 0xffffffc000887947 */ /* 0x000fea000383ffff */
.L_x_642:
[----:B------:R-:W-:Y:S01]  /*1a220*/  BSSY B0, `(.L_x_795) ;  /* 0x0000006000007945 */ /* 0x000fe20003800000 */
[----:B------:R-:W-:-:S07]  /*1a230*/  IMAD.MOV.U32 R15, RZ, RZ, -0x1 ;  /* 0xffffffffff0f7424 */ /* 0x000fce00078e00ff */
[----:B0----5:R-:W-:Y:S05]  /*1a240*/  WARPSYNC.COLLECTIVE R15, `(.L_x_796) ;  /* 0x000000000f0c7348 */ /* 0x021fea0003c00000 */
[----:B------:R-:W-:Y:S02]  /*1a250*/  ELECT P6, UR62, PT ;  /* 0x00000000003e782f */ /* 0x000fe400038c0000 */
[----:B------:R-:W-:Y:S01]  /*1a260*/  MOV R14, UR62 ;  /* 0x0000003e000e7c02 */ /* 0x000fe20008000f00 */
[----:B0----5:R-:W-:Y:S10]  /*1a270*/  ENDCOLLECTIVE ;  /* 0x000000000000791b */ /* 0x021ff40003800000 */
.L_x_796:
[----:B------:R-:W-:Y:S05]  /*1a280*/  BSYNC B0 ;  /* 0x0000000000007941 */ /* 0x000fea0003800000 */
.L_x_795:
[----:B------:R-:W-:Y:S05]  /*1a290*/  BRA `(.L_x_797) ;  /* 0xffffffc0007c7947 */ /* 0x000fea000383ffff */
.L_x_644:
[----:B0-----:R0:W1:Y:S02]  /*1a2a0*/  SYNCS.PHASECHK.TRANS64.TRYWAIT P1, [R3+URZ+0x13240], R2 ;  /* 0x01324002030075a7 */ /* 0x001064000802017f */
[----:B-1----:R-:W-:Y:S05]  /*1a2b0*/  @!P1 NANOSLEEP.SYNCS 0x989680 ;  /* 0x009896800000995d */ /* 0x002fea0003900000 */
[----:B------:R-:W1:Y:S02]  /*1a2c0*/  @!P1 SYNCS.PHASECHK.TRANS64 P1, [R3+URZ+0x13240], R2 ;  /* 0x01324002030095a7 */ /* 0x000e64000802007f */
[----:B-1----:R-:W-:Y:S05]  /*1a2d0*/  @!P1 BRA `(.L_x_644) ;  /* 0xfffffffc00f09947 */ /* 0x002fea000383ffff */
[----:B------:R-:W-:Y:S05]  /*1a2e0*/  BRA `(.L_x_798) ;  /* 0xffffffc000a07947 */ /* 0x000fea000383ffff */
.L_x_646:
[----:B-1----:R1:W2:Y:S02]  /*1a2f0*/  SYNCS.PHASECHK.TRANS64.TRYWAIT P1, [R29+URZ+0x13240], R0 ;  /* 0x013240001d0075a7 */ /* 0x0022a4000802017f */
[----:B--2---:R-:W-:Y:S05]  /*1a300*/  @!P1 NANOSLEEP.SYNCS 0x989680 ;  /* 0x009896800000995d */ /* 0x004fea0003900000 */
[----:B------:R-:W2:Y:S02]  /*1a310*/  @!P1 SYNCS.PHASECHK.TRANS64 P1, [R29+URZ+0x13240], R0 ;  /* 0x013240001d0095a7 */ /* 0x000ea4000802007f */
[----:B--2---:R-:W-:Y:S05]  /*1a320*/  @!P1 BRA `(.L_x_646) ;  /* 0xfffffffc00f09947 */ /* 0x004fea000383ffff */
[----:B------:R-:W-:Y:S05]  /*1a330*/  BRA `(.L_x_799) ;  /* 0xffffffc000b07947 */ /* 0x000fea000383ffff */
.L_x_648:
[----:B--2---:R2:W3:Y:S02]  /*1a340*/  SYNCS.PHASECHK.TRANS64.TRYWAIT P1, [R3+URZ+0x13260], R2 ;  /* 0x01326002030075a7 */ /* 0x0044e4000802017f */
[----:B---3--:R-:W-:Y:S05]  /*1a350*/  @!P1 NANOSLEEP.SYNCS 0x989680 ;  /* 0x009896800000995d */ /* 0x008fea0003900000 */
[----:B------:R-:W3:Y:S02]  /*1a360*/  @!P1 SYNCS.PHASECHK.TRANS64 P1, [R3+URZ+0x13260], R2 ;  /* 0x01326002030095a7 */ /* 0x000ee4000802007f */
[----:B---3--:R-:W-:Y:S05]  /*1a370*/  @!P1 BRA `(.L_x_648) ;  /* 0xfffffffc00f09947 */ /* 0x008fea000383ffff */
[----:B------:R-:W-:Y:S05]  /*1a380*/  BRA `(.L_x_800) ;  /* 0xffffffc000ac7947 */ /* 0x000fea000383ffff */
.L_x_650:
[----:B---3--:R3:W4:Y:S02]  /*1a390*/  SYNCS.PHASECHK.TRANS64.TRYWAIT P1, [R29+URZ+0x13260], R0 ;  /* 0x013260001d0075a7 */ /* 0x008724000802017f */
[----:B----4-:R-:W-:Y:S05]  /*1a3a0*/  @!P1 NANOSLEEP.SYNCS 0x989680 ;  /* 0x009896800000995d */ /* 0x010fea0003900000 */
[----:B------:R-:W4:Y:S02]  /*1a3b0*/  @!P1 SYNCS.PHASECHK.TRANS64 P1, [R29+URZ+0x13260], R0 ;  /* 0x013260001d0095a7 */ /* 0x000f24000802007f */
[----:B----4-:R-:W-:Y:S05]  /*1a3c0*/  @!P1 BRA `(.L_x_650) ;  /* 0xfffffffc00f09947 */ /* 0x010fea000383ffff */
[----:B------:R-:W-:Y:S05]  /*1a3d0*/  BRA `(.L_x_801) ;  /* 0xffffffc000a87947 */ /* 0x000fea000383ffff */
.L_x_652:
[----:B----4-:R4:W0:Y:S02]  /*1a3e0*/  SYNCS.PHASECHK.TRANS64.TRYWAIT P1, [R3+URZ+0x13280], R2 ;  /* 0x01328002030075a7 */ /* 0x010824000802017f */
[----:B0-----:R-:W-:Y:S05]  /*1a3f0*/  @!P1 NANOSLEEP.SYNCS 0x989680 ;  /* 0x009896800000995d */ /* 0x001fea0003900000 */
[----:B------:R-:W0:Y:S02]  /*1a400*/  @!P1 SYNCS.PHASECHK.TRANS64 P1, [R3+URZ+0x13280], R2 ;  /* 0x01328002030095a7 */ /* 0x000e24000802007f */
[----:B0-----:R-:W-:Y:S05]  /*1a410*/  @!P1 BRA `(.L_x_652) ;  /* 0xfffffffc00f09947 */ /* 0x001fea000383ffff */
[----:B------:R-:W-:Y:S05]  /*1a420*/  BRA `(.L_x_802) ;  /* 0xffffffc000a47947 */ /* 0x000fea000383ffff */
.L_x_803:
        /* <DEDUP_REMOVED lines=13> */
.L_x_2749:


//--------------------- .text._ZN7cutlass13device_kernelIN5flash11enable_sm90INS1_16FlashAttnFwdSm90INS1_25CollectiveMainloopFwdSm90ILi2EN4cute5tupleIJNS5_1CILi1EEES8_S8_EEENS6_IJNS7_ILi192EEENS7_ILi160EEENS7_ILi64EEEEEELi64ENS_12float_e4m3_tEfNS_4arch4Sm90ELb0ELb1ELb0ELb0ELb1ELb0ELb0ELb1ELb1ELb1ELb0ELb0EEENS1_21CollectiveEpilogueFwdINS6_IJSA_SC_SB_EEES9_NS_10bfloat16_tESG_Li384ELb0ELb1ELb0ELb1EEENS1_30DynamicPersistentTileSchedulerILi384ELi128ELb0ELb1ELb1EEEEEEEEEvNT_6ParamsE --------------------------
	.section	.text._ZN7cutlass13device_kernelIN5flash11enable_sm90INS1_16FlashAttnFwdSm90INS1_25CollectiveMainloopFwdSm90ILi2EN4cute5tupleIJNS5_1CILi1EEES8_S8_EEENS6_IJNS7_ILi192EEENS7_ILi160EEENS7_ILi64EEEEEELi64ENS_12float_e4m3_tEfNS_4arch4Sm90ELb0ELb1ELb0ELb0ELb1ELb0ELb0ELb1ELb1ELb1ELb0ELb0EEENS1_21CollectiveEpilogueFwdINS6_IJSA_SC_SB_EEES9_NS_10bfloat16_tESG_Li384ELb0ELb1ELb0ELb1EEENS1_30DynamicPersistentTileSchedulerILi384ELi128ELb0ELb1ELb1EEEEEEEEEvNT_6ParamsE,"ax",@progbits
	.align	128
.text._ZN7cutlass13device_kernelIN5flash11enable_sm90INS1_16FlashAttnFwdSm90INS1_25CollectiveMainloopFwdSm90ILi2EN4cute5tupleIJNS5_1CILi1EEES8_S8_EEENS6_IJNS7_ILi192EEENS7_ILi160EEENS7_ILi64EEEEEELi64ENS_12float_e4m3_tEfNS_4arch4Sm90ELb0ELb1ELb0ELb0ELb1ELb0ELb0ELb1ELb1ELb1ELb0ELb0EEENS1_21CollectiveEpilogueFwdINS6_IJSA_SC_SB_EEES9_NS_10bfloat16_tESG_Li384ELb0ELb1ELb0ELb1EEENS1_30DynamicPersistentTileSchedulerILi384ELi128ELb0ELb1ELb1EEEEEEEEEvNT_6ParamsE:
        .type           _ZN7cutlass13device_kernelIN5flash11enable_sm90INS1_16FlashAttnFwdSm90INS1_25CollectiveMainloopFwdSm90ILi2EN4cute5tupleIJNS5_1CILi1EEES8_S8_EEENS6_IJNS7_ILi192EEENS7_ILi160EEENS7_ILi64EEEEEELi64ENS_12float_e4m3_tEfNS_4arch4Sm90ELb0ELb1ELb0ELb0ELb1ELb0ELb0ELb1ELb1ELb1ELb0ELb0EEENS1_21CollectiveEpilogueFwdINS6_IJSA_SC_SB_EEES9_NS_10bfloat16_tESG_Li384ELb0ELb1ELb0ELb1EEENS1_30DynamicPersistentTileSchedulerILi384ELi128ELb0ELb1ELb1EEEEEEEEEvNT_6ParamsE,@function
        .size           _ZN7cutlass13device_kernelIN5flash11enable_sm90INS1_16FlashAttnFwdSm90INS1_25CollectiveMainloopFwdSm90ILi2EN4cute5tupleIJNS5_1CILi1EEES8_S8_EEENS6_IJNS7_ILi192EEENS7_ILi160EEENS7_ILi64EEEEEELi64ENS_12float_e4m3_tEfNS_4arch4Sm90ELb0ELb1ELb0ELb0ELb1ELb0ELb0ELb1ELb1ELb1ELb0ELb0EEENS1_21CollectiveEpilogueFwdINS6_IJSA_SC_SB_EEES9_NS_10bfloat16_tESG_Li384ELb0ELb1ELb0ELb1EEENS1_30DynamicPersistentTileSchedulerILi384ELi128ELb0ELb1ELb1EEEEEEEEEvNT_6ParamsE,(.L_x_2750 - _ZN7cutlass13device_kernelIN5flash11enable_sm90INS1_16FlashAttnFwdSm90INS1_25CollectiveMainloopFwdSm90ILi2EN4cute5tupleIJNS5_1CILi1EEES8_S8_EEENS6_IJNS7_ILi192EEENS7_ILi160EEENS7_ILi64EEEEEELi64ENS_12float_e4m3_tEfNS_4arch4Sm90ELb0ELb1ELb0ELb0ELb1ELb0ELb0ELb1ELb1ELb1ELb0ELb0EEENS1_21CollectiveEpilogueFwdINS6_IJSA_SC_SB_EEES9_NS_10bfloat16_tESG_Li384ELb0ELb1ELb0ELb1EEENS1_30DynamicPersistentTileSchedulerILi384ELi128ELb0ELb1ELb1EEEEEEEEEvNT_6ParamsE)
        .other          _ZN7cutlass13device_kernelIN5flash11enable_sm90INS1_16FlashAttnFwdSm90INS1_25CollectiveMainloopFwdSm90ILi2EN4cute5tupleIJNS5_1CILi1EEES8_S8_EEENS6_IJNS7_ILi192EEENS7_ILi160EEENS7_ILi64EEEEEELi64ENS_12float_e4m3_tEfNS_4arch4Sm90ELb0ELb1ELb0ELb0ELb1ELb0ELb0ELb1ELb1ELb1ELb0ELb0EEENS1_21CollectiveEpilogueFwdINS6_IJSA_SC_SB_EEES9_NS_10bfloat16_tESG_Li384ELb0ELb1ELb0ELb1EEENS1_30DynamicPersistentTileSchedulerILi384ELi128ELb0ELb1ELb1EEEEEEEEEvNT_6ParamsE,@"STO_CUDA_ENTRY STV_DEFAULT"
_ZN7cutlass13device_kernelIN5flash11enable_sm90INS1_16FlashAttnFwdSm90INS1_25CollectiveMainloopFwdSm90ILi2EN4cute5tupleIJNS5_1CILi1EEES8_S8_EEENS6_IJNS7_ILi192EEENS7_ILi160EEENS7_ILi64EEEEEELi64ENS_12float_e4m3_tEfNS_4arch4Sm90ELb0ELb1ELb0ELb0ELb1ELb0ELb0ELb1ELb1ELb1ELb0ELb0EEENS1_21CollectiveEpilogueFwdINS6_IJSA_SC_SB_EEES9_NS_10bfloat16_tESG_Li384ELb0ELb1ELb0ELb1EEENS1_30DynamicPersistentTileSchedulerILi384ELi128ELb0ELb1ELb1EEEEEEEEEvNT_6ParamsE:
        /* <DEDUP_REMOVED lines=45> */
.L_x_804:
        /* <DEDUP_REMOVED lines=22> */
.L_x_805:
        /* <DEDUP_REMOVED lines=18> */
.L_x_806:
        /* <DEDUP_REMOVED lines=22> */
.L_x_807:
        /* <DEDUP_REMOVED lines=24> */
.L_x_808:
[----:B------:R-:W-:Y:S01]  /*0830*/  IMAD.U32 R2, RZ, RZ, UR10 ;  /* 0x0000000aff027e24 */ /* 0x000fe2000f8e00ff */
[----:B------:R-:W-:Y:S01]  /*0840*/  UISETP.NE.AND UP0, UPT, UR9, URZ, UPT ;  /* 0x0000003f0900728c */ /* 0x000fe2000bf05270 */
[----:B------:R-:W-:Y:S01]  /*0850*/  NOP ;  /* 0x0000000000007918 */ /* 0x000fe20000000000 */
[----:B------:R-:W-:Y:S01]  /*0860*/  UMOV UR38, 0x1 ;  /* 0x0000000100267882 */ /* 0x000fe20000000000 */
[----:B------:R-:W-:Y:S01]  /*0870*/  ULDC.64 UR48, c[0x0][0x208] ;  /* 0x0000820000307ab9 */ /* 0x000fe20000000a00 */
[----:B------:R0:W-:Y:S01]  /*0880*/  STL [R1+0x18], R2 ;  /* 0x0000180201007387 */ /* 0x0001e20000100800 */
[----:B------:R-:W-:Y:S01]  /*0890*/  USEL UR38, UR38, 0x2, !UP0 ;  /* 0x0000000226267887 */ /* 0x000fe2000c000000 */
[----:B01234-:R-:W-:Y:S01]  /*08a0*/  BAR.SYNC.DEFER_BLOCKING 0x0 ;  /* 0x0000000000007b1d */ /* 0x01ffe20000010000 */
[----:B------:R-:W-:-:S13]  /*08b0*/  PLOP3.LUT P0, PT, PT, PT, UP0, 0x80, 0x0 ;  /* 0x000000000000781c */ /* 0x000fda0003f0f008 */
[----:B------:R-:W-:Y:S05]  /*08c0*/  @!P0 BRA `(.L_x_809) ;  /* 0x0000011400788947 */ /* 0x000fea0003800000 */
.L_x_810:
[----:B------:R-:W-:-:S08]  /*08d0*/  NOP ;  /* 0x0000000000007918 */ /* 0x000fd00000000000 */
[----:B------:R-:W0:Y:S02]  /*08e0*/  USETMAXREG.TRY_ALLOC.CTAPOOL UP0, 0xa0 ;  /* 0x000000a0000079c8 */ /* 0x000e240008000600 */
[----:B0-----:R-:W-:-:S13]  /*08f0*/  PLOP3.LUT P0, PT, PT, PT, UP0, 0x80, 0x0 ;  /* 0x000000000000781c */ /* 0x001fda0003f0f008 */
[----:B------:R-:W-:Y:S05]  /*0900*/  @!P0 BRA `(.L_x_810) ;  /* 0xfffffffc00f08947 */ /* 0x000fea000383ffff */
[----:B------:R-:W0:Y:S08]  /*0910*/  S2UR UR4, SR_CTAID.X ;  /* 0x00000000000479c3 */ /* 0x000e300000002500 */
[----:B------:R-:W-:Y:S08]  /*0920*/  BAR.ARV 0x4, 0x200 ;  /* 0x0108000000007b1d */ /* 0x000ff00000002000 */
[----:B------:R-:W0:Y:S08]  /*0930*/  LDC R0, c[0x0][0xc38] ;  /* 0x00030e00ff007b82 */ /* 0x000e300000000800 */
[----:B------:R-:W-:Y:S06]  /*0940*/  BAR.ARV 0x8, 0x200 ;  /* 0x0208000000007b1d */ /* 0x000fec0000002000 */
        /* <DEDUP_REMOVED lines=15> */
[C---:B------:R-:W-:Y:S01]  /*0a40*/  LOP3.LUT R4, R3.reuse, 0x3fffff0, RZ, 0xc0, !PT ;  /* 0x03fffff003047812 */ /* 0x040fe200078ec0ff */
        /* <DEDUP_REMOVED lines=8> */
[----:B------:R-:W-:Y:S01]  /*0ad0*/  SHF.R.S32.HI R11, RZ, 0x7, R2 ;  /* 0x00000007ff0b7819 */ /* 0x000fe20000011402 */
[----:B------:R-:W-:Y:S01]  /*0ae0*/  IMAD.IADD R3, R6, 0x1, -R3 ;  /* 0x0000000106037824 */ /* 0x000fe200078e0a03 */
[----:B------:R-:W-:-:S02]  /*0af0*/  SHF.R.S32.HI R6, RZ, 0x2, R5 ;  /* 0x00000002ff067819 */ /* 0x000fc40000011405 */
[----:B------:R-:W-:Y:S01]  /*0b00*/  SHF.R.S32.HI R7, RZ, 0x1f, R5 ;  /* 0x0000001fff077819 */ /* 0x000fe20000011405 */
[----:B------:R-:W-:Y:S01]  /*0b10*/  IMAD R2, R3, 0x8, R4 ;  /* 0x0000000803027824 */ /* 0x000fe200078e0204 */
[----:B------:R-:W-:Y:S02]  /*0b20*/  LEA.HI R8, R8, R157, RZ, 0x5 ;  /* 0x0000009d08087211 */ /* 0x000fe400078f28ff */
[----:B------:R-:W-:Y:S02]  /*0b30*/  LEA.HI R7, R7, R6, RZ, 0x3 ;  /* 0x0000000607077211 */ /* 0x000fe400078f18ff */
[----:B------:R0:W-:Y:S01]  /*0b40*/  STL [R1+0xc], R2 ;  /* 0x00000c0201007387 */ /* 0x0001e20000100800 */
[----:B------:R-:W-:Y:S02]  /*0b50*/  SHF.R.S32.HI R8, RZ, 0x5, R8 ;  /* 0x00000005ff087819 */ /* 0x000fe40000011408 */
[----:B------:R-:W-:Y:S02]  /*0b60*/  LOP3.LUT R7, R7, 0xfffffff8, RZ, 0xc0, !PT ;  /* 0xfffffff807077812 */ /* 0x000fe400078ec0ff */
[----:B------:R-:W-:-:S02]  /*0b70*/  LEA.HI R9, R0, R10, RZ, 0x2 ;  /* 0x0000000a00097211 */ /* 0x000fc400078f10ff */
[----:B------:R-:W-:Y:S01]  /*0b80*/  LEA.HI R0, R0, R10, RZ, 0x3 ;  /* 0x0000000a00007211 */ /* 0x000fe200078f18ff */
[----:B------:R-:W-:Y:S01]  /*0b90*/  IMAD.IADD R7, R6, 0x1, -R7 ;  /* 0x0000000106077824 */ /* 0x000fe200078e0a07 */
[----:B------:R-:W-:Y:S01]  /*0ba0*/  LOP3.LUT R9, R9, 0xfffffffc, RZ, 0xc0, !PT ;  /* 0xfffffffc09097812 */ /* 0x000fe200078ec0ff */
[----:B0-----:R-:W-:Y:S01]  /*0bb0*/  IMAD.HI R2, R11, 0x55555556, RZ ;  /* 0x555555560b027827 */ /* 0x001fe200078e02ff */
[----:B------:R-:W-:Y:S02]  /*0bc0*/  LOP3.LUT R22, R0, 0xfffffff8, RZ, 0xc0, !PT ;  /* 0xfffffff800167812 */ /* 0x000fe400078ec0ff */
[----:B------:R-:W-:Y:S01]  /*0bd0*/  LOP3.LUT R18, R5, 0x7ffffffc, RZ, 0xc0, !PT ;  /* 0x7ffffffc05127812 */ /* 0x000fe200078ec0ff */
[----:B------:R-:W-:Y:S01]  /*0be0*/  IMAD R7, R8, 0x10, R7 ;  /* 0x0000001008077824 */ /* 0x000fe200078e0207 */
[----:B------:R-:W-:Y:S01]  /*0bf0*/  LEA.HI R2, R2, R2, RZ, 0x1 ;  /* 0x0000000202027211 */ /* 0x000fe200078f08ff */
[C---:B------:R-:W-:Y:S01]  /*0c00*/  IMAD.IADD R9, R10.reuse, 0x1, -R9 ;  /* 0x000000010a097824 */ /* 0x040fe200078e0a09 */
[----:B------:R-:W-:Y:S01]  /*0c10*/  SHF.R.S32.HI R156, RZ, 0x3, R0 ;  /* 0x00000003ff9c7819 */ /* 0x000fe20000011400 */
[----:B------:R-:W-:-:S02]  /*0c20*/  IMAD.IADD R22, R10, 0x1, -R22 ;  /* 0x000000010a167824 */ /* 0x000fc400078e0a16 */
[----:B------:R-:W-:Y:S01]  /*0c30*/  IMAD R2, R2, -0x3, R11 ;  /* 0xfffffffd02027824 */ /* 0x000fe200078e020b */
[----:B------:R-:W-:Y:S01]  /*0c40*/  LEA.HI R3, R9, R9, RZ, 0x1 ;  /* 0x0000000909037211 */ /* 0x000fe200078f08ff */
[----:B------:R-:W-:Y:S02]  /*0c50*/  IMAD.SHL.U32 R23, R22, 0x8, RZ ;  /* 0x0000000816177824 */ /* 0x000fe400078e00ff */
[----:B------:R-:W-:Y:S01]  /*0c60*/  IMAD R2, R2, 0x40, R7 ;  /* 0x0000004002027824 */ /* 0x000fe200078e0207 */
[----:B------:R-:W-:Y:S01]  /*0c70*/  LOP3.LUT R4, R3, 0x1ffffffe, RZ, 0xc0, !PT ;  /* 0x1ffffffe03047812 */ /* 0x000fe200078ec0ff */
[----:B------:R-:W-:Y:S01]  /*0c80*/  IMAD.IADD R18, R157, 0x1, -R18 ;  /* 0x000000019d127824 */ /* 0x000fe200078e0a12 */
[----:B------:R-:W-:Y:S02]  /*0c90*/  SHF.R.S32.HI R0, RZ, 0x1f, R23 ;  /* 0x0000001fff007819 */ /* 0x000fe40000011417 */
[----:B------:R0:W-:Y:S01]  /*0ca0*/  STL [R1+0x8], R2 ;  /* 0x0000080201007387 */ /* 0x0001e20000100800 */
[----:B------:R-:W-:-:S04]  /*0cb0*/  IMAD.IADD R4, R9, 0x1, -R4 ;  /* 0x0000000109047824 */ /* 0x000fc800078e0a04 */
[----:B------:R-:W-:-:S07]  /*0cc0*/  IMAD R19, R4, 0x8, R2 ;  /* 0x0000000804137824 */ /* 0x000fce00078e0202 */
.L_x_903:
[----:B------:R-:W-:Y:S01]  /*0cd0*/  ULDC UR5, c[0x0][0xc60] ;  /* 0x0003180000057ab9 */ /* 0x000fe20000000800 */
[----:B------:R-:W-:Y:S01]  /*0ce0*/  UMOV UR9, UR4 ;  /* 0x0000000400097c82 */ /* 0x000fe20008000000 */
[----:B------:R-:W-:-:S11]  /*0cf0*/  UISETP.NE.AND UP0, UPT, UR5, 0x1, UPT ;  /* 0x000000010500788c */ /* 0x000fd6000bf05270 */
[----:B------:R-:W-:Y:S01]  /*0d00*/  @UP0 ULDC UR6, c[0x0][0xc64] ;  /* 0x0003190000060ab9 */ /* 0x000fe20000000800 */
[----:B------:R-:W-:Y:S01]  /*0d10*/  @UP0 ULDC UR8, c[0x0][0xc68] ;  /* 0x00031a0000080ab9 */ /* 0x000fe20000000800 */
[----:B------:R-:W-:-:S04]  /*0d20*/  UIMAD.WIDE.U32 UR6, UR4, UR6, URZ ;  /* 0x00000006040672a5 */ /* 0x000fc8000f8e003f */
[----:B------:R-:W-:-:S03]  /*0d30*/  @UP0 USHF.R.U32.HI UR9, URZ, UR8, UR7 ;  /* 0x000000083f090299 */ /* 0x000fc60008011607 */
[----:B------:R-:W-:Y:S02]  /*0d40*/  ULDC UR6, c[0x0][0xc78] ;  /* 0x00031e0000067ab9 */ /* 0x000fe40000000800 */
[----:B------:R-:W-:Y:S02]  /*0d50*/  UISETP.GE.AND UP0, UPT, UR9, UR6, UPT ;  /* 0x000000060900728c */ /* 0x000fe4000bf06270 */
[----:B------:R-:W-:-:S04]  /*0d60*/  UIADD3 UR6, -UR9, URZ, URZ ;  /* 0x0000003f09067290 */ /* 0x000fc8000fffe13f */
[----:B------:R-:W-:Y:S01]  /*0d70*/  PLOP3.LUT P0, PT, PT, PT, UP0, 0x80, 0x0 ;  /* 0x000000000000781c */ /* 0x000fe20003f0f008 */
[----:B------:R-:W-:-:S12]  /*0d80*/  UIMAD UR7, UR5, UR6, UR4 ;  /* 0x00000006050772a4 */ /* 0x000fd8000f8e0204 */
[----:B012--5:R-:W-:Y:S05]  /*0d90*/  @!P0 BRA `(.L_x_811) ;  /* 0x0000000000208947 */ /* 0x027fea0003800000 */
[----:B------:R-:W-:Y:S01]  /*0da0*/  ULDC UR6, c[0x0][0xc6c] ;  /* 0x00031b0000067ab9 */ /* 0x000fe20000000800 */
[----:B------:R-:W-:Y:S01]  /*0db0*/  UMOV UR8, UR7 ;  /* 0x0000000700087c82 */ /* 0x000fe20008000000 */
[----:B------:R-:W-:-:S11]  /*0dc0*/  UISETP.NE.AND UP0, UPT, UR6, 0x1, UPT ;  /* 0x000000010600788c */ /* 0x000fd6000bf05270 */
[----:B------:R-:W-:Y:S02]  /*0dd0*/  @UP0 ULDC.64 UR10, c[0x0][0xc70] ;  /* 0x00031c00000a0ab9 */ /* 0x000fe40000000a00 */
[----:B------:R-:W-:-:S04]  /*0de0*/  UIMAD.WIDE.U32 UR4, UR7, UR10, URZ ;  /* 0x0000000a070472a5 */ /* 0x000fc8000f8e003f */
[----:B------:R-:W-:-:S04]  /*0df0*/  @UP0 USHF.R.U32.HI UR8, URZ, UR11, UR5 ;  /* 0x0000000b3f080299 */ /* 0x000fc80008011605 */
[----:B------:R-:W-:Y:S01]  /*0e00*/  UIMAD UR4, UR8, UR6, URZ ;  /* 0x00000006080472a4 */ /* 0x000fe2000f8e023f */
[----:B------:R-:W-:Y:S11]  /*0e10*/  BRA `(.L_x_812) ;  /* 0x00000000001c7947 */ /* 0x000ff60003800000 */
.L_x_811:
[----:B------:R-:W-:Y:S01]  /*0e20*/  ULDC UR6, c[0x0][0xc54] ;  /* 0x0003150000067ab9 */ /* 0x000fe20000000800 */
[----:B------:R-:W-:Y:S01]  /*0e30*/  UMOV UR8, UR7 ;  /* 0x0000000700087c82 */ /* 0x000fe20008000000 */
[----:B------:R-:W-:-:S11]  /*0e40*/  UISETP.NE.AND UP0, UPT, UR6, 0x1, UPT ;  /* 0x000000010600788c */ /* 0x000fd6000bf05270 */
[----:B------:R-:W-:Y:S02]  /*0e50*/  @UP0 ULDC.64 UR10, c[0x0][0xc58] ;  /* 0x00031600000a0ab9 */ /* 0x000fe40000000a00 */
[----:B------:R-:W-:-:S04]  /*0e60*/  UIMAD.WIDE.U32 UR4, UR7, UR10, URZ ;  /* 0x0000000a070472a5 */ /* 0x000fc8000f8e003f */
[----:B------:R-:W-:-:S04]  /*0e70*/  @UP0 USHF.R.U32.HI UR8, URZ, UR11, UR5 ;  /* 0x0000000b3f080299 */ /* 0x000fc80008011605 */
[----:B------:R-:W-:-:S12]  /*0e80*/  UIMAD UR4, UR8, UR6, URZ ;  /* 0x00000006080472a4 */ /* 0x000fd8000f8e023f */
.L_x_812:
[----:B------:R-:W-:Y:S01]  /*0e90*/  ULDC UR40, c[0x0][0xc48] ;  /* 0x0003120000287ab9 */ /* 0x000fe20000000800 */
[----:B------:R-:W-:Y:S01]  /*0ea0*/  UIADD3 UR6, UR7, -UR4, URZ ;  /* 0x8000000407067290 */ /* 0x000fe2000fffe03f */
[----:B------:R-:W-:Y:S01]  /*0eb0*/  IMAD.MOV.U32 R3, RZ, RZ, 0x3f800000 ;  /* 0x3f800000ff037424 */ /* 0x000fe200078e00ff */
[----:B------:R-:W-:Y:S01]  /*0ec0*/  UISETP.NE.AND UP2, UPT, UR40, 0x1, UPT ;  /* 0x000000012800788c */ /* 0x000fe2000bf45270 */
[----:B------:R-:W-:Y:S01]  /*0ed0*/  IMAD.MOV.U32 R0, RZ, RZ, 0x3f800000 ;  /* 0x3f800000ff007424 */ /* 0x000fe200078e00ff */
[----:B------:R-:W-:Y:S01]  /*0ee0*/  ULDC.64 UR4, c[0x0][0x990] ;  /* 0x0002640000047ab9 */ /* 0x000fe20000000a00 */
[----:B------:R-:W-:Y:S01]  /*0ef0*/  ULDC UR18, c[0x0][0xc54] ;  /* 0x0003150000127ab9 */ /* 0x000fe20000000800 */
[----:B------:R-:W-:Y:S01]  /*0f00*/  UISETP.NE.U32.AND UP0, UPT, UR4, URZ, UPT ;  /* 0x0000003f0400728c */ /* 0x000fe2000bf05070 */
[----:B------:R-:W1:Y:S01]  /*0f10*/  LDC R8, c[0x0][0x448] ;  /* 0x00011200ff087b82 */ /* 0x000e620000000800 */
[----:B------:R-:W-:Y:S02]  /*0f20*/  UIMAD UR18, UR9, UR18, UR6 ;  /* 0x00000012091272a4 */ /* 0x000fe4000f8e0206 */
[----:B------:R-:W-:Y:S01]  /*0f30*/  UISETP.NE.AND.EX UP0, UPT, UR5, URZ, UPT, UP0 ;  /* 0x0000003f0500728c */ /* 0x000fe2000bf05300 */
[----:B------:R-:W-:-:S02]  /*0f40*/  ULDC.64 UR6, c[0x0][0x998] ;  /* 0x0002660000067ab9 */ /* 0x000fc40000000a00 */
[----:B------:R-:W-:Y:S01]  /*0f50*/  @UP2 ULDC UR10, c[0x0][0xc4c] ;  /* 0x00031300000a2ab9 */ /* 0x000fe20000000800 */
[----:B------:R-:W-:Y:S01]  /*0f60*/  UISETP.NE.U32.AND UP1, UPT, UR6, URZ, UPT ;  /* 0x0000003f0600728c */ /* 0x000fe2000bf25070 */
[----:B------:R-:W2:Y:S01]  /*0f70*/  LDC.64 R12, c[0x0][0x9e0] ;  /* 0x00027800ff0c7b82 */ /* 0x000ea20000000a00 */
[----:B------:R-:W-:Y:S01]  /*0f80*/  UIMAD.WIDE.U32 UR10, UR18, UR10, URZ ;  /* 0x0000000a120a72a5 */ /* 0x000fe2000f8e003f */
[----:B------:R-:W-:Y:S01]  /*0f90*/  PLOP3.LUT P0, PT, PT, PT, UP0, 0x80, 0x0 ;  /* 0x000000000000781c */ /* 0x000fe20003f0f008 */
[----:B------:R-:W-:Y:S01]  /*0fa0*/  @UP2 ULDC UR9, c[0x0][0xc50] ;  /* 0x0003140000092ab9 */ /* 0x000fe20000000800 */
[----:B------:R-:W-:Y:S01]  /*0fb0*/  UISETP.NE.AND.EX UP1, UPT, UR7, URZ, UPT, UP1 ;  /* 0x0000003f0700728c */ /* 0x000fe2000bf25310 */
[----:B------:R-:W-:Y:S01]  /*0fc0*/  UMOV UR39, UR18 ;  /* 0x0000001200277c82 */ /* 0x000fe20008000000 */
[----:B------:R-:W-:Y:S02]  /*0fd0*/  @UP2 USHF.R.U32.HI UR39, URZ, UR9, UR11 ;  /* 0x000000093f272299 */ /* 0x000fe4000801160b */
[----:B------:R-:W3:Y:S01]  /*0fe0*/  LDC R105, c[0x0][0x288] ;  /* 0x0000a200ff697b82 */ /* 0x000ee20000000800 */
[----:B------:R-:W-:Y:S01]  /*0ff0*/  @UP0 ULDC.64 UR10, c[0x0][0x9a8] ;  /* 0x00026a00000a0ab9 */ /* 0x000fe20000000a00 */
[----:B------:R-:W-:Y:S01]  /*1000*/  @UP0 USHF.R.S32.HI UR9, URZ, 0x1f, UR39 ;  /* 0x0000001f3f090899 */ /* 0x000fe20008011427 */
[----:B------:R-:W-:Y:S01]  /*1010*/  PLOP3.LUT P1, PT, PT, PT, UP1, 0x80, 0x0 ;  /* 0x000000000000781c */ /* 0x000fe20003f2f018 */
[----:B------:R-:W-:-:S02]  /*1020*/  @UP0 UIMAD.WIDE.U32 UR12, UR39, UR10, URZ ;  /* 0x0000000a270c02a5 */ /* 0x000fc4000f8e003f */
[----:B------:R-:W-:Y:S02]  /*1030*/  @UP0 UIMAD UR9, UR9, UR10, URZ ;  /* 0x0000000a090902a4 */ /* 0x000fe4000f8e023f */
[----:B------:R-:W4:Y:S01]  /*1040*/  LDC R9, c[0x0][0x2f0] ;  /* 0x0000bc00ff097b82 */ /* 0x000f220000000800 */
[----:B------:R-:W-:Y:S02]  /*1050*/  @UP1 USHF.R.S32.HI UR10, URZ, 0x1f, UR39 ;  /* 0x0000001f3f0a1899 */ /* 0x000fe40008011427 */
[----:B------:R-:W-:Y:S01]  /*1060*/  UIADD3 UR15, -UR39, URZ, URZ ;  /* 0x0000003f270f7290 */ /* 0x000fe2000fffe13f */
[----:B------:R-:W-:Y:S01]  /*1070*/  @UP1 ULDC.64 UR16, c[0x0][0x9b8] ;  /* 0x00026e0000101ab9 */ /* 0x000fe20000000a00 */
[----:B------:R-:W-:Y:S02]  /*1080*/  @UP0 UIMAD UR14, UR39, UR11, UR9 ;  /* 0x0000000b270e02a4 */ /* 0x000fe4000f8e0209 */
[----:B------:R-:W-:Y:S02]  /*1090*/  @UP1 UIMAD UR9, UR10, UR16, URZ ;  /* 0x000000100a0912a4 */ /* 0x000fe4000f8e023f */
[----:B------:R-:W-:-:S02]  /*10a0*/  UIMAD UR40, UR40, UR15, UR18 ;  /* 0x0000000f282872a4 */ /* 0x000fc4000f8e0212 */
[----:B------:R-:W-:Y:S02]  /*10b0*/  @UP1 UIMAD UR15, UR39, UR17, UR9 ;  /* 0x00000011270f12a4 */ /* 0x000fe4000f8e0209 */
[----:B------:R-:W-:Y:S02]  /*10c0*/  @UP0 USHF.R.S32.HI UR9, URZ, 0x1f, UR40 ;  /* 0x0000001f3f090899 */ /* 0x000fe40008011428 */
[----:B------:R-:W-:Y:S02]  /*10d0*/  @UP1 UIMAD.WIDE.U32 UR10, UR39, UR16, URZ ;  /* 0x00000010270a12a5 */ /* 0x000fe4000f8e003f */
[----:B------:R-:W-:Y:S01]  /*10e0*/  @UP1 USHF.R.S32.HI UR20, URZ, 0x1f, UR40 ;  /* 0x0000001f3f141899 */ /* 0x000fe20008011428 */
[----:B------:R-:W-:Y:S01]  /*10f0*/  @UP0 ULDC.64 UR16, c[0x0][0x9b0] ;  /* 0x00026c0000100ab9 */ /* 0x000fe20000000a00 */
[----:B------:R-:W-:Y:S01]  /*1100*/  @UP1 ULDC.64 UR18, c[0x0][0x9c0] ;  /* 0x0002700000121ab9 */ /* 0x000fe20000000a00 */
[----:B------:R-:W-:Y:S02]  /*1110*/  @UP0 UIADD3 UR13, UR13, UR14, URZ ;  /* 0x0000000e0d0d0290 */ /* 0x000fe4000fffe03f */
[----:B------:R-:W-:-:S02]  /*1120*/  @UP0 UIMAD UR9, UR9, UR16, URZ ;  /* 0x00000010090902a4 */ /* 0x000fc4000f8e023f */
[----:B------:R-:W-:Y:S02]  /*1130*/  @UP1 UIADD3 UR11, UR11, UR15, URZ ;  /* 0x0000000f0b0b1290 */ /* 0x000fe4000fffe03f */
[----:B------:R-:W-:Y:S02]  /*1140*/  @UP1 UIMAD UR14, UR20, UR18, URZ ;  /* 0x00000012140e12a4 */ /* 0x000fe4000f8e023f */
        /* <DEDUP_REMOVED lines=9> */
[----:B------:R-:W-:Y:S01]  /*11e0*/  IMAD.U32 R4, RZ, RZ, UR4 ;  /* 0x00000004ff047e24 */ /* 0x000fe2000f8e00ff */
[----:B------:R-:W-:-:S02]  /*11f0*/  @UP1 ULEA.HI.X UR7, UR10, UR7, UR9, 0x2, UP3 ;  /* 0x000000070a071291 */ /* 0x000fc400098f1409 */
[----:B------:R-:W-:Y:S01]  /*1200*/  IMAD.U32 R6, RZ, RZ, UR6 ;  /* 0x00000006ff067e24 */ /* 0x000fe2000f8e00ff */
[----:B-1----:R-:W-:Y:S01]  /*1210*/  ISETP.NE.AND P3, PT, R8, 0x1, PT ;  /* 0x000000010800780c */ /* 0x002fe20003f65270 */
[----:B------:R-:W-:Y:S01]  /*1220*/  IMAD.U32 R5, RZ, RZ, UR5 ;  /* 0x00000005ff057e24 */ /* 0x000fe2000f8e00ff */
[----:B------:R-:W1:Y:S01]  /*1230*/  LDC R8, c[0x0][0x424] ;  /* 0x00010900ff087b82 */ /* 0x000e620000000800 */
[----:B------:R-:W-:Y:S01]  /*1240*/  IMAD.U32 R7, RZ, RZ, UR7 ;  /* 0x00000007ff077e24 */ /* 0x000fe2000f8e00ff */
[----:B------:R-:W-:Y:S02]  /*1250*/  ULOP3.LUT UR8, URZ, UR8, URZ, 0x33, !UPT ;  /* 0x000000083f087292 */ /* 0x000fe4000f8e333f */
[----:B------:R3:W5:Y:S01]  /*1260*/  @P0 LDG.E R3, desc[UR48][R4.64] ;  /* 0x0000003004030981 */ /* 0x000762000c1e1900 */
[----:B------:R-:W-:Y:S01]  /*1270*/  ULDC UR4, c[0x0][0xc3c] ;  /* 0x00030f0000047ab9 */ /* 0x000fe20000000800 */
[----:B------:R-:W-:Y:S01]  /*1280*/  ULDC.64 UR6, c[0x0][0x418] ;  /* 0x0001060000067ab9 */ /* 0x000fe20000000a00 */
[----:B------:R-:W-:Y:S01]  /*1290*/  ULDC UR5, c[0x0][0x988] ;  /* 0x0002620000057ab9 */ /* 0x000fe20000000800 */
[----:B------:R-:W5:Y:S01]  /*12a0*/  @P1 LDG.E R0, desc[UR48][R6.64] ;  /* 0x0000003006001981 */ /* 0x000f62000c1e1900 */
[----:B------:R-:W-:Y:S01]  /*12b0*/  UIADD3 UR4, UR8, UR4, URZ ;  /* 0x0000000408047290 */ /* 0x000fe2000fffe03f */
[----:B------:R-:W-:Y:S01]  /*12c0*/  ISETP.NE.U32.AND P0, PT, RZ, UR6, PT ;  /* 0x00000006ff007c0c */ /* 0x000fe2000bf05070 */
[----:B------:R-:W4:Y:S01]  /*12d0*/  @P3 LDC R10, c[0x0][0x44c] ;  /* 0x00011300ff0a3b82 */ /* 0x000f220000000800 */
[----:B--2---:R-:W-:Y:S01]  /*12e0*/  ISETP.GE.AND P2, PT, R13, 0x1, PT ;  /* 0x000000010d00780c */ /* 0x004fe20003f46270 */
[----:B------:R-:W-:Y:S01]  /*12f0*/  UIMAD UR41, UR4, 0xc0, URZ ;  /* 0x000000c0042978a4 */ /* 0x000fe2000f8e023f */
[----:B------:R-:W-:-:S02]  /*1300*/  ISETP.NE.AND.EX P0, PT, RZ, UR7, PT, P0 ;  /* 0x00000007ff007c0c */ /* 0x000fc4000bf05300 */
[----:B---3--:R-:W-:Y:S01]  /*1310*/  IADD3 R5, -R105, 0x1, RZ ;  /* 0x0000000169057810 */ /* 0x008fe20007ffe1ff */
[----:B------:R-:W-:Y:S01]  /*1320*/  UIADD3 UR4, UR41, 0xbf, URZ ;  /* 0x000000bf29047890 */ /* 0x000fe2000fffe03f */
[----:B0-----:R-:W-:Y:S01]  /*1330*/  LOP3.LUT R2, R2, 0xffffffef, RZ, 0xc0, !PT ;  /* 0xffffffef02027812 */ /* 0x001fe200078ec0ff */
[----:B------:R-:W0:Y:S03]  /*1340*/  @P3 LDC R11, c[0x0][0x450] ;  /* 0x00011400ff0b3b82 */ /* 0x000e260000000800 */
[----:B------:R-:W-:-:S04]  /*1350*/  @P3 LOP3.LUT R2, R2, 0x10, RZ, 0xfc, !PT ;  /* 0x0000001002023812 */ /* 0x000fc800078efcff */
[----:B------:R-:W-:-:S04]  /*1360*/  LOP3.LUT R2, R2, 0xfffffff7, RZ, 0xc0, !PT ;  /* 0xfffffff702027812 */ /* 0x000fc800078ec0ff */
[----:B------:R-:W-:Y:S01]  /*1370*/  @P2 LOP3.LUT R2, R2, 0x8, RZ, 0xfc, !PT ;  /* 0x0000000802022812 */ /* 0x000fe200078efcff */
[----:B----4-:R-:W-:-:S04]  /*1380*/  @P3 IMAD.HI.U32 R4, R10, UR4, RZ ;  /* 0x000000040a043c27 */ /* 0x010fc8000f8e00ff */
[----:B-----5:R-:W-:Y:S01]  /*1390*/  FMUL.FTZ R0, R3, R0 ;  /* 0x0000000003007220 */ /* 0x020fe20000410000 */
[----:B------:R-:W-:Y:S01]  /*13a0*/  IMAD.U32 R3, RZ, RZ, UR4 ;  /* 0x00000004ff037e24 */ /* 0x000fe2000f8e00ff */
[----:B0-----:R-:W-:Y:S02]  /*13b0*/  @P3 SHF.R.U32.HI R3, RZ, R11, R4 ;  /* 0x0000000bff033219 */ /* 0x001fe40000011604 */
[----:B------:R-:W-:Y:S01]  /*13c0*/  FMUL.FTZ R6, R0, UR5 ;  /* 0x0000000500067c20 */ /* 0x000fe20008410000 */
[----:B-1----:R-:W-:-:S04]  /*13d0*/  SEL R0, R8, 0x1, P0 ;  /* 0x0000000108007807 */ /* 0x002fc80000000000 */
[----:B------:R-:W-:Y:S01]  /*13e0*/  R2UR UR42, R6 ;  /* 0x00000000062a72ca */ /* 0x000fe200000e0000 */
[CC--:B------:R-:W-:Y:S02]  /*13f0*/  IMAD R6, R0.reuse, R9.reuse, R5 ;  /* 0x0000000900067224 */ /* 0x0c0fe400078e0205 */
[----:B------:R-:W-:Y:S02]  /*1400*/  IMAD R17, R0, R9, RZ ;  /* 0x0000000900117224 */ /* 0x000fe400078e02ff */
[----:B------:R-:W-:-:S04]  /*1410*/  IMAD.IADD R5, R6, 0x1, R3 ;  /* 0x0000000106057824 */ /* 0x000fc800078e0203 */
[----:B------:R-:W-:Y:S01]  /*1420*/  IMAD.IADD R3, R5, 0x1, R12 ;  /* 0x0000000105037824 */ /* 0x000fe200078e020c */
[----:B------:R-:W-:Y:S06]  /*1430*/  @!P2 BRA `(.L_x_813) ;  /* 0x000000000040a947 */ /* 0x000fec0003800000 */
[C---:B------:R-:W-:Y:S01]  /*1440*/  ISETP.GT.AND P0, PT, R5.reuse, RZ, PT ;  /* 0x000000ff0500720c */ /* 0x040fe20003f04270 */
[----:B------:R-:W-:-:S12]  /*1450*/  VIADD R4, R5, 0xffffffff ;  /* 0xffffffff05047836 */ /* 0x000fd80000000000 */
[----:B------:R-:W-:Y:S05]  /*1460*/  @P0 BRA `(.L_x_814) ;  /* 0x00000000001c0947 */ /* 0x000fea0003800000 */
[----:B------:R-:W-:Y:S01]  /*1470*/  ISETP.NE.AND P0, PT, R13, 0x1, PT ;  /* 0x000000010d00780c */ /* 0x000fe20003f05270 */
[----:B------:R-:W-:-:S12]  /*1480*/  IMAD.MOV R5, RZ, RZ, -R5 ;  /* 0x000000ffff057224 */ /* 0x000fd800078e0a05 */
[----:B------:R-:W0:Y:S02]  /*1490*/  @P0 LDC.64 R6, c[0x0][0x9e8] ;  /* 0x00027a00ff060b82 */ /* 0x000e240000000a00 */
[----:B0-----:R-:W-:-:S05]  /*14a0*/  @P0 IMAD.HI.U32 R4, R5, R6, RZ ;  /* 0x0000000605040227 */ /* 0x001fca00078e00ff */
[----:B------:R-:W-:-:S04]  /*14b0*/  @P0 SHF.R.U32.HI R5, RZ, R7, R4 ;  /* 0x00000007ff050219 */ /* 0x000fc80000011604 */
[----:B------:R-:W-:Y:S01]  /*14c0*/  LOP3.LUT R4, RZ, R5, RZ, 0x33, !PT ;  /* 0x00000005ff047212 */ /* 0x000fe200078e33ff */
[----:B------:R-:W-:Y:S06]  /*14d0*/  BRA `(.L_x_815) ;  /* 0x0000000000107947 */ /* 0x000fec0003800000 */
.L_x_814:
[----:B------:R-:W-:-:S13]  /*14e0*/  ISETP.NE.AND P0, PT, R13, 0x1, PT ;  /* 0x000000010d00780c */ /* 0x000fda0003f05270 */
[----:B------:R-:W0:Y:S02]  /*14f0*/  @P0 LDC.64 R6, c[0x0][0x9e8] ;  /* 0x00027a00ff060b82 */ /* 0x000e240000000a00 */
[----:B0-----:R-:W-:-:S05]  /*1500*/  @P0 IMAD.HI.U32 R6, R4, R6, RZ ;  /* 0x0000000604060227 */ /* 0x001fca00078e00ff */
[----:B------:R-:W-:-:S07]  /*1510*/  @P0 SHF.R.U32.HI R4, RZ, R7, R6 ;  /* 0x00000007ff040219 */ /* 0x000fce0000011606 */
.L_x_815:
[----:B------:R-:W-:-:S05]  /*1520*/  IMAD R4, R4, R13, R13 ;  /* 0x0000000d04047224 */ /* 0x000fca00078e020d */
[----:B------:R-:W-:-:S07]  /*1530*/  VIMNMX R3, R3, R4, PT ;  /* 0x0000000403037248 */ /* 0x000fce0003fe0100 */
.L_x_813:
[----:B------:R-:W0:Y:S01]  /*1540*/  @P3 LDC R5, c[0x0][0x44c] ;  /* 0x00011300ff053b82 */ /* 0x000e220000000800 */
[----:B------:R-:W-:Y:S01]  /*1550*/  IMAD.U32 R4, RZ, RZ, UR41 ;  /* 0x00000029ff047e24 */ /* 0x000fe2000f8e00ff */
[----:B------:R-:W-:Y:S01]  /*1560*/  ULDC UR4, c[0x0][0x9dc] ;  /* 0x0002770000047ab9 */ /* 0x000fe20000000800 */
[CC--:B------:R-:W-:Y:S02]  /*1570*/  IMAD R105, R0.reuse, R9.reuse, -R105 ;  /* 0x0000000900697224 */ /* 0x0c0fe400078e0a69 */
[----:B------:R-:W-:Y:S02]  /*1580*/  VIADD R3, R3, 0x9f ;  /* 0x0000009f03037836 */ /* 0x000fe40000000000 */
[----:B------:R-:W-:Y:S01]  /*1590*/  IMAD R0, R0, R9, 0x9f ;  /* 0x0000009f00007424 */ /* 0x000fe200078e0209 */
[----:B------:R-:W1:Y:S03]  /*15a0*/  @P3 LDC R6, c[0x0][0x450] ;  /* 0x00011400ff063b82 */ /* 0x000e660000000800 */
[----:B------:R-:W-:-:S04]  /*15b0*/  IMAD.HI R0, R0, 0x66666667, RZ ;  /* 0x6666666700007827 */ /* 0x000fc800078e02ff */
[----:B0-----:R-:W-:-:S05]  /*15c0*/  @P3 IMAD.HI.U32 R5, R5, UR41, RZ ;  /* 0x0000002905053c27 */ /* 0x001fca000f8e00ff */
[----:B-1----:R-:W-:-:S05]  /*15d0*/  @P3 SHF.R.U32.HI R4, RZ, R6, R5 ;  /* 0x00000006ff043219 */ /* 0x002fca0000011605 */
[----:B------:R-:W-:Y:S02]  /*15e0*/  IMAD.IADD R6, R105, 0x1, R4 ;  /* 0x0000000169067824 */ /* 0x000fe400078e0204 */
[----:B------:R-:W-:Y:S01]  /*15f0*/  IMAD.HI R4, R3, 0x66666667, RZ ;  /* 0x6666666703047827 */ /* 0x000fe200078e02ff */
[----:B------:R-:W-:-:S03]  /*1600*/  SHF.R.U32.HI R3, RZ, 0x1f, R0 ;  /* 0x0000001fff037819 */ /* 0x000fc60000011600 */
[----:B------:R-:W-:Y:S01]  /*1610*/  VIADD R7, R6, -UR4 ;  /* 0x8000000406077c36 */ /* 0x000fe20008000000 */
[----:B------:R-:W-:Y:S02]  /*1620*/  SHF.R.U32.HI R5, RZ, 0x1f, R4 ;  /* 0x0000001fff057819 */ /* 0x000fe40000011604 */
[----:B------:R-:W-:Y:S02]  /*1630*/  LEA.HI.SX32 R3, R0, R3, 0x1a ;  /* 0x0000000300037211 */ /* 0x000fe400078fd2ff */
[----:B------:R-:W-:Y:S02]  /*1640*/  LEA.HI.SX32 R104, R4, R5, 0x1a ;  /* 0x0000000504687211 */ /* 0x000fe400078fd2ff */
[----:B------:R-:W-:Y:S02]  /*1650*/  R2UR UR4, R7 ;  /* 0x00000000070472ca */ /* 0x000fe400000e0000 */
[----:B------:R-:W-:Y:S01]  /*1660*/  VIMNMX R104, R3, R104, PT ;  /* 0x0000006803687248 */ /* 0x000fe20003fe0100 */
[----:B------:R-:W-:-:S12]  /*1670*/  @!P2 BRA `(.L_x_816) ;  /* 0x000000000044a947 */ /* 0x000fd80003800000 */
[----:B------:R-:W-:-:S13]  /*1680*/  ISETP.GT.AND P0, PT, R6, -0x1, PT ;  /* 0xffffffff0600780c */ /* 0x000fda0003f04270 */
[----:B------:R-:W-:Y:S05]  /*1690*/  @P0 BRA `(.L_x_817) ;  /* 0x00000000001c0947 */ /* 0x000fea0003800000 */
[----:B------:R-:W-:Y:S02]  /*16a0*/  ISETP.NE.AND P0, PT, R13, 0x1, PT ;  /* 0x000000010d00780c */ /* 0x000fe40003f05270 */
[----:B------:R-:W-:-:S11]  /*16b0*/  LOP3.LUT R3, RZ, R6, RZ, 0x33, !PT ;  /* 0x00000006ff037212 */ /* 0x000fd600078e33ff */
[----:B------:R-:W0:Y:S02]  /*16c0*/  @P0 LDC.64 R4, c[0x0][0x9e8] ;  /* 0x00027a00ff040b82 */ /* 0x000e240000000a00 */
[----:B0-----:R-:W-:-:S05]  /*16d0*/  @P0 IMAD.HI.U32 R0, R3, R4, RZ ;  /* 0x0000000403000227 */ /* 0x001fca00078e00ff */
[----:B------:R-:W-:-:S04]  /*16e0*/  @P0 SHF.R.U32.HI R3, RZ, R5, R0 ;  /* 0x00000005ff030219 */ /* 0x000fc80000011600 */
[----:B------:R-:W-:Y:S01]  /*16f0*/  LOP3.LUT R6, RZ, R3, RZ, 0x33, !PT ;  /* 0x00000003ff067212 */ /* 0x000fe200078e33ff */
[----:B------:R-:W-:Y:S06]  /*1700*/  BRA `(.L_x_818) ;  /* 0x0000000000107947 */ /* 0x000fec0003800000 */
.L_x_817:
[----:B------:R-:W-:-:S13]  /*1710*/  ISETP.NE.AND P0, PT, R13, 0x1, PT ;  /* 0x000000010d00780c */ /* 0x000fda0003f05270 */
[----:B------:R-:W0:Y:S02]  /*1720*/  @P0 LDC.64 R4, c[0x0][0x9e8] ;  /* 0x00027a00ff040b82 */ /* 0x000e240000000a00 */
[----:B0-----:R-:W-:-:S05]  /*1730*/  @P0 IMAD.HI.U32 R0, R6, R4, RZ ;  /* 0x0000000406000227 */ /* 0x001fca00078e00ff */
[----:B------:R-:W-:-:S07]  /*1740*/  @P0 SHF.R.U32.HI R6, RZ, R5, R0 ;  /* 0x00000005ff060219 */ /* 0x000fce0000011600 */
.L_x_818:
[----:B------:R-:W-:-:S05]  /*1750*/  IMAD R6, R6, R13, RZ ;  /* 0x0000000d06067224 */ /* 0x000fca00078e02ff */
[----:B------:R-:W-:-:S13]  /*1760*/  R2UR UR5, R6 ;  /* 0x00000000060572ca */ /* 0x000fda00000e0000 */
[----:B------:R-:W-:-:S04]  /*1770*/  UISETP.LT.AND UP0, UPT, UR4, UR5, UPT ;  /* 0x000000050400728c */ /* 0x000fc8000bf01270 */
[----:B------:R-:W-:-:S12]  /*1780*/  USEL UR4, UR4, UR5, !UP0 ;  /* 0x0000000504047287 */ /* 0x000fd8000c000000 */
.L_x_816:
[----:B------:R-:W-:Y:S01]  /*1790*/  UIMAD.WIDE UR4, UR4, 0x66666667, URZ ;  /* 0x66666667040478a5 */ /* 0x000fe2000f8e023f */
[----:B------:R-:W-:Y:S01]  /*17a0*/  PLOP3.LUT P0, PT, PT, PT, PT, 0x80, 0x0 ;  /* 0x000000000000781c */ /* 0x000fe20003f0f070 */
[----:B------:R-:W-:Y:S01]  /*17b0*/  IMAD.MOV.U32 R0, RZ, RZ, RZ ;  /* 0x000000ffff007224 */ /* 0x000fe200078e00ff */
[----:B------:R-:W-:Y:S01]  /*17c0*/  CS2R R54, SRZ ;  /* 0x0000000000367805 */ /* 0x000fe2000001ff00 */
[----:B------:R-:W-:Y:S01]  /*17d0*/  USHF.R.U32.HI UR4, URZ, 0x1f, UR5 ;  /* 0x0000001f3f047899 */ /* 0x000fe20008011605 */
[----:B------:R-:W-:Y:S01]  /*17e0*/  IMAD.MOV.U32 R3, RZ, RZ, RZ ;  /* 0x000000ffff037224 */ /* 0x000fe200078e00ff */
[----:B------:R-:W-:Y:S02]  /*17f0*/  CS2R R8, SRZ ;  /* 0x0000000000087805 */ /* 0x000fe4000001ff00 */
[----:B------:R-:W-:Y:S01]  /*1800*/  CS2R R52, SRZ ;  /* 0x0000000000347805 */ /* 0x000fe2000001ff00 */
[----:B------:R-:W-:Y:S01]  /*1810*/  ULEA.HI.SX32 UR4, UR5, UR4, 0x1a ;  /* 0x0000000405047291 */ /* 0x000fe2000f8fd23f */
[----:B------:R-:W-:Y:S01]  /*1820*/  CS2R R10, SRZ ;  /* 0x00000000000a7805 */ /* 0x000fe2000001ff00 */
[----:B------:R-:W-:Y:S01]  /*1830*/  IMAD.MOV.U32 R5, RZ, RZ, RZ ;  /* 0x000000ffff057224 */ /* 0x000fe200078e00ff */
[----:B------:R-:W-:Y:S01]  /*1840*/  CS2R R46, SRZ ;  /* 0x00000000002e7805 */ /* 0x000fe2000001ff00 */
[----:B------:R-:W-:Y:S01]  /*1850*/  UISETP.LT.AND UP0, UPT, URZ, UR4, UPT ;  /* 0x000000043f00728c */ /* 0x000fe2000bf01270 */
[----:B------:R-:W-:-:S02]  /*1860*/  CS2R R12, SRZ ;  /* 0x00000000000c7805 */ /* 0x000fc4000001ff00 */
[----:B------:R-:W-:Y:S02]  /*1870*/  CS2R R44, SRZ ;  /* 0x00000000002c7805 */ /* 0x000fe4000001ff00 */
[----:B------:R-:W-:Y:S01]  /*1880*/  CS2R R14, SRZ ;  /* 0x00000000000e7805 */ /* 0x000fe2000001ff00 */
[----:B------:R-:W-:Y:S01]  /*1890*/  USEL UR43, URZ, UR4, !UP0 ;  /* 0x000000043f2b7287 */ /* 0x000fe2000c000000 */
[----:B------:R-:W-:Y:S02]  /*18a0*/  CS2R R38, SRZ ;  /* 0x0000000000267805 */ /* 0x000fe4000001ff00 */
[----:B------:R-:W-:Y:S02]  /*18b0*/  CS2R R20, SRZ ;  /* 0x0000000000147805 */ /* 0x000fe4000001ff00 */
[----:B------:R-:W-:Y:S02]  /*18c0*/  CS2R R36, SRZ ;  /* 0x0000000000247805 */ /* 0x000fe4000001ff00 */
[----:B------:R-:W-:-:S02]  /*18d0*/  CS2R R24, SRZ ;  /* 0x0000000000187805 */ /* 0x000fc4000001ff00 */
[----:B------:R-:W-:Y:S02]  /*18e0*/  CS2R R30, SRZ ;  /* 0x00000000001e7805 */ /* 0x000fe4000001ff00 */
[----:B------:R-:W-:Y:S01]  /*18f0*/  ISETP.GT.AND P1, PT, R104, UR43, PT ;  /* 0x0000002b68007c0c */ /* 0x000fe2000bf24270 */
[----:B------:R-:W-:Y:S01]  /*1900*/  IMAD.MOV.U32 R26, RZ, RZ, RZ ;  /* 0x000000ffff1a7224 */ /* 0x000fe200078e00ff */
[----:B------:R-:W-:Y:S02]  /*1910*/  CS2R R28, SRZ ;  /* 0x00000000001c7805 */ /* 0x000fe4000001ff00 */
[----:B------:R-:W-:-:S09]  /*1920*/  CS2R R56, SRZ ;  /* 0x0000000000387805 */ /* 0x000fd2000001ff00 */
[----:B------:R-:W-:Y:S05]  /*1930*/  @!P1 BRA `(.L_x_819) ;  /* 0x000000ec00349947 */ /* 0x000fea0003800000 */
[----:B------:R-:W0:Y:S01]  /*1940*/  S2R R4, SR_TID.X ;  /* 0x0000000000047919 */ /* 0x000e220000002100 */
[----:B------:R-:W1:Y:S01]  /*1950*/  S2UR UR44, SR_CgaCtaId ;  /* 0x00000000002c79c3 */ /* 0x000e620000008800 */
[----:B------:R-:W-:Y:S02]  /*1960*/  UMOV UR45, 0x400 ;  /* 0x00000400002d7882 */ /* 0x000fe40000000000 */
[----:B-1----:R-:W-:Y:S01]  /*1970*/  ULEA UR45, UR44, UR45, 0x18 ;  /* 0x0000002d2c2d7291 */ /* 0x002fe2000f8ec03f */
[----:B0-----:R-:W-:-:S05]  /*1980*/  VIADD R6, R4, 0xffffff80 ;  /* 0xffffff8004067836 */ /* 0x001fca0000000000 */
[----:B------:R-:W-:-:S04]  /*1990*/  SHF.R.S32.HI R4, RZ, 0x1f, R6 ;  /* 0x0000001fff047819 */ /* 0x000fc80000011406 */
[----:B------:R-:W-:-:S04]  /*19a0*/  LEA.HI R4, R4, R6, RZ, 0x7 ;  /* 0x0000000604047211 */ /* 0x000fc800078f38ff */
[----:B------:R-:W-:-:S05]  /*19b0*/  SHF.R.S32.HI R4, RZ, 0x7, R4 ;  /* 0x00000007ff047819 */ /* 0x000fca0000011404 */
[----:B------:R-:W0:Y:S02]  /*19c0*/  SHFL.IDX PT, R0, R4, RZ, 0x1f ;  /* 0x00001fff04007589 */ /* 0x000e2400000e0000 */
[----:B0-----:R-:W-:-:S13]  /*19d0*/  R2UR UR6, R0 ;  /* 0x00000000000672ca */ /* 0x001fda00000e0000 */
[----:B------:R-:W-:Y:S02]  /*19e0*/  UIMAD.WIDE UR4, UR6, 0x55555556, URZ ;  /* 0x55555556060478a5 */ /* 0x000fe4000f8e023f */
[----:B------:R-:W-:Y:S02]  /*19f0*/  UIADD3 UR4, UR45, 0xb000, URZ ;  /* 0x0000b0002d047890 */ /* 0x000fe4000fffe03f */
[----:B------:R-:W-:Y:S02]  /*1a00*/  ULEA.HI UR5, UR5, UR5, URZ, 0x1 ;  /* 0x0000000505057291 */ /* 0x000fe4000f8f083f */
[----:B------:R-:W-:Y:S02]  /*1a10*/  ULOP3.LUT UP0, URZ, UR4, 0x9f, URZ, 0xc0, !UPT ;  /* 0x0000009f043f7892 */ /* 0x000fe4000f80c03f */
[----:B------:R-:W-:-:S04]  /*1a20*/  UIMAD UR5, UR5, -0x3, UR6 ;  /* 0xfffffffd050578a4 */ /* 0x000fc8000f8e0206 */
[----:B------:R-:W-:Y:S01]  /*1a30*/  PLOP3.LUT P0, PT, PT, PT, UP0, 0x80, 0x0 ;  /* 0x000000000000781c */ /* 0x000fe20003f0f008 */
[----:B------:R-:W-:-:S04]  /*1a40*/  ULEA UR5, UR5, UR4, 0xc ;  /* 0x0000000405057291 */ /* 0x000fc8000f8e603f */
[----:B------:R-:W-:-:S04]  /*1a50*/  USHF.R.U32.HI UR5, URZ, 0x4, UR5 ;  /* 0x000000043f057899 */ /* 0x000fc80008011605 */
[----:B------:R-:W-:-:S04]  /*1a60*/  ULOP3.LUT UR50, UR5, 0x3fff, URZ, 0xc0, !UPT ;  /* 0x00003fff05327892 */ /* 0x000fc8000f8ec03f */
[----:B------:R-:W-:Y:S08]  /*1a70*/  @!P0 BRA `(.L_x_820) ;  /* 0x0000000000408947 */ /* 0x000ff00003800000 */
[----:B------:R-:W-:Y:S01]  /*1a80*/  MOV R0, 0x0 ;  /* 0x0000000000007802 */ /* 0x000fe20000000f00 */
[----:B------:R-:W-:Y:S01]  /*1a90*/  ULDC.64 UR4, c[0x4][0x98] ;  /* 0x0100260000047ab9 */ /* 0x000fe20000000a00 */
[----:B------:R-:W-:Y:S01]  /*1aa0*/  ULDC.64 UR6, c[0x4][0x30] ;  /* 0x01000c0000067ab9 */ /* 0x000fe20000000a00 */
[----:B------:R-:W-:Y:S01]  /*1ab0*/  IMAD.U32 R4, RZ, RZ, UR4 ;  /* 0x00000004ff047e24 */ /* 0x000fe2000f8e00ff */
[----:B------:R0:W1:Y:S01]  /*1ac0*/  LDC.64 R14, c[0x4][R0] ;  /* 0x01000000000e7b82 */ /* 0x0000620000000a00 */
[----:B------:R-:W-:Y:S01]  /*1ad0*/  IMAD.U32 R5, RZ, RZ, UR5 ;  /* 0x00000005ff057e24 */ /* 0x000fe2000f8e00ff */
        /* <DEDUP_REMOVED lines=10> */
.L_x_820:
[----:B------:R-:W-:Y:S01]  /*1b80*/  ULEA.HI UR4, UR46, UR46, URZ, 0x1 ;  /* 0x0000002e2e047291 */ /* 0x000fe2000f8f083f */
[----:B------:R-:W-:-:S03]  /*1b90*/  IMAD.U32 R3, RZ, RZ, UR47 ;  /* 0x0000002fff037e24 */ /* 0x000fc6000f8e00ff */
[----:B------:R-:W-:Y:S02]  /*1ba0*/  ULOP3.LUT UR4, UR4, 0xfffffffe, URZ, 0xc0, !UPT ;  /* 0xfffffffe04047892 */ /* 0x000fe4000f8ec03f */
[----:B------:R-:W-:Y:S02]  /*1bb0*/  ISETP.NE.AND P0, PT, R3, 0x3, PT ;  /* 0x000000030300780c */ /* 0x000fe40003f05270 */
[----:B------:R-:W-:-:S06]  /*1bc0*/  UIADD3 UR4, UR46, -UR4, URZ ;  /* 0x800000042e047290 */ /* 0x000fcc000fffe03f */
[----:B------:R-:W-:-:S05]  /*1bd0*/  IMAD.U32 R0, RZ, RZ, UR4 ;  /* 0x00000004ff007e24 */ /* 0x000fca000f8e00ff */
[----:B------:R-:W-:-:S04]  /*1be0*/  SHF.L.U32 R0, R0, 0x1f, RZ ;  /* 0x0000001f00007819 */ /* 0x000fc800000006ff */
[----:B------:R-:W0:Y:S02]  /*1bf0*/  SYNCS.PHASECHK.TRANS64.TRYWAIT P1, [UR45+0x13200], R0 ;  /* 0x01320000ff0075a7 */ /* 0x000e24000802016d */
[----:B0-----:R-:W-:Y:S05]  /*1c00*/  @!P1 BRA `(.L_x_821) ;  /* 0x0000015400609947 */ /* 0x001fea0003800000 */
.L_x_995:
[----:B------:R-:W-:Y:S05]  /*1c10*/  @!P0 BRA `(.L_x_822) ;  /* 0x0000000000048947 */ /* 0x000fea0003800000 */
[----:B------:R-:W-:Y:S01]  /*1c20*/  BPT.TRAP 0x1 ;  /* 0x000000040000795c */ /* 0x000fe20000300000 */
.L_x_822:
[----:B0-----:R-:W-:Y:S02]  /*1c30*/  IMAD.U32 R3, RZ, RZ, UR37 ;  /* 0x00000025ff037e24 */ /* 0x001fe4000f8e00ff */
[----:B------:R-:W-:-:S03]  /*1c40*/  IMAD.U32 R0, RZ, RZ, UR36 ;  /* 0x00000024ff007e24 */ /* 0x000fc6000f8e00ff */
[----:B------:R-:W-:Y:S02]  /*1c50*/  LEA R3, R3, UR45, 0x3 ;  /* 0x0000002d03037c11 */ /* 0x000fe4000f8e18ff */
[----:B------:R-:W-:-:S04]  /*1c60*/  SHF.L.U32 R0, R0, 0x1f, RZ ;  /* 0x0000001f00007819 */ /* 0x000fc800000006ff */
[----:B------:R0:W1:Y:S01]  /*1c70*/  SYNCS.PHASECHK.TRANS64.TRYWAIT P1, [R3+URZ+0x13230], R0 ;  /* 0x01323000030075a7 */ /* 0x000062000802017f */
[----:B------:R-:W-:Y:S05]  /*1c80*/  @!P0 BRA `(.L_x_823) ;  /* 0x0000000000048947 */ /* 0x000fea0003800000 */
[----:B------:R-:W-:Y:S01]  /*1c90*/  BPT.TRAP 0x1 ;  /* 0x000000040000795c */ /* 0x000fe20000300000 */
.L_x_823:
[----:B-1----:R-:W-:Y:S05]  /*1ca0*/  @P1 BRA `(.L_x_824) ;  /* 0x0000000000081947 */ /* 0x002fea0003800000 */
[----:B------:R-:W1:Y:S02]  /*1cb0*/  SYNCS.PHASECHK.TRANS64.TRYWAIT P1, [R3+URZ+0x13230], R0 ;  /* 0x01323000030075a7 */ /* 0x000e64000802017f */
[----:B-1----:R-:W-:Y:S05]  /*1cc0*/  @!P1 BRA `(.L_x_825) ;  /* 0x0000015400489947 */ /* 0x002fea0003800000 */
.L_x_824:
[----:B------:R-:W-:-:S04]  /*1cd0*/  UIADD3 UR4, UR45, 0xe000, URZ ;  /* 0x0000e0002d047890 */ /* 0x000fc8000fffe03f */
[----:B------:R-:W-:-:S04]  /*1ce0*/  USHF.R.U32.HI UR4, URZ, 0x4, UR4 ;  /* 0x000000043f047899 */ /* 0x000fc80008011604 */
[----:B------:R-:W-:-:S06]  /*1cf0*/  ULOP3.LUT UR4, UR4, 0x3fff, URZ, 0xc0, !UPT ;  /* 0x00003fff04047892 */ /* 0x000fcc000f8ec03f */
[----:B------:R-:W-:Y:S01]  /*1d00*/  IMAD.U32 R4, RZ, RZ, UR4 ;  /* 0x00000004ff047e24 */ /* 0x000fe2000f8e00ff */
[----:B------:R-:W-:Y:S05]  /*1d10*/  WARPSYNC.ALL ;  /* 0x0000000000007948 */ /* 0x000fea0003800000 */
[----:B------:R-:W-:-:S04]  /*1d20*/  LOP3.LUT R4, R4, 0x10000, RZ, 0xfc, !PT ;  /* 0x0001000004047812 */ /* 0x000fc800078efcff */
[----:B------:R-:W-:Y:S01]  /*1d30*/  R2UR UR12, R4 ;  /* 0x00000000040c72ca */ /* 0x000fe200000e0000 */
[----:B------:R-:W-:Y:S01]  /*1d40*/  ULOP3.LUT UR50, UR50, 0x10000, URZ, 0xfc, !UPT ;  /* 0x0001000032327892 */ /* 0x000fe2000f8efc3f */
[----:B------:R-:W-:Y:S01]  /*1d50*/  WARPGROUP.ARRIVE ;  /* 0x00000000000079c5 */ /* 0x000fe20000000000 */
[----:B------:R-:W-:Y:S01]  /*1d60*/  UMOV UR9, 0x80000020 ;  /* 0x8000002000097882 */ /* 0x000fe20000000000 */
[----:B------:R-:W-:Y:S01]  /*1d70*/  UMOV UR11, 0x80000020 ;  /* 0x80000020000b7882 */ /* 0x000fe20000000000 */
[----:B------:R-:W-:-:S03]  /*1d80*/  UMOV UR7, 0x80000020 ;  /* 0x8000002000077882 */ /* 0x000fc60000000000 */
[----:B------:R-:W-:-:S05]  /*1d90*/  UMOV UR8, UR50 ;  /* 0x0000003200087c82 */ /* 0x000fca0008000000 */
        /* <DEDUP_REMOVED lines=60> */
.L_x_826:
[----:B------:R-:W2:Y:S01]  /*2160*/  LDC R107, c[0x0][0x448] ;  /* 0x00011200ff6b7b82 */ /* 0x000ea20000000800 */
[----:B------:R-:W-:Y:S01]  /*2170*/  VIADD R5, R19, UR41 ;  /* 0x0000002913057c36 */ /* 0x000fe20008000000 */
[----:B------:R-:W-:Y:S01]  /*2180*/  R2UR UR6, R3 ;  /* 0x00000000030672ca */ /* 0x000fe200000e0000 */
[----:B------:R-:W-:Y:S01]  /*2190*/  IMAD.MOV.U32 R9, RZ, RZ, -0xa0 ;  /* 0xffffff60ff097424 */ /* 0x000fe200078e00ff */
[----:B------:R-:W-:Y:S01]  /*21a0*/  LOP3.LUT P1, RZ, R2, 0x8, RZ, 0xc0, !PT ;  /* 0x0000000802ff7812 */ /* 0x000fe2000782c0ff */
[----:B------:R-:W-:Y:S01]  /*21b0*/  ULDC UR21, c[0x0][0x9dc] ;  /* 0x0002770000157ab9 */ /* 0x000fe20000000800 */
[----:B------:R-:W-:Y:S01]  /*21c0*/  ULDC UR7, c[0x0][0x9e0] ;  /* 0x0002780000077ab9 */ /* 0x000fe20000000800 */
[----:B------:R-:W-:Y:S01]  /*21d0*/  IMAD R9, R104, R9, 0xa1 ;  /* 0x000000a168097424 */ /* 0x000fe200078e0209 */
[----:B------:R-:W3:Y:S07]  /*21e0*/  LDC R6, c[0x0][0x288] ;  /* 0x0000a200ff067b82 */ /* 0x000eee0000000800 */
[----:B------:R-:W-:-:S04]  /*21f0*/  UIADD3 UR6, UR6, 0x13240, URZ ;  /* 0x0001324006067890 */ /* 0x000fc8000fffe03f */
[----:B------:R-:W-:Y:S01]  /*2200*/  UPRMT UR6, UR44, 0x654, UR6 ;  /* 0x000006542c067896 */ /* 0x000fe20008000006 */
[----:B--2---:R-:W-:-:S08]  /*2210*/  ISETP.NE.AND P2, PT, R107, 0x1, PT ;  /* 0x000000016b00780c */ /* 0x004fd00003f45270 */
[----:B------:R-:W-:Y:S01]  /*2220*/  SYNCS.ARRIVE.TRANS64.RED.A1T0 RZ, [UR6], RZ ;  /* 0x000000ffffff79a7 */ /* 0x000fe20008100406 */
[----:B------:R-:W-:-:S04]  /*2230*/  ULOP3.LUT UR6, URZ, UR21, URZ, 0x33, !UPT ;  /* 0x000000153f067292 */ /* 0x000fc8000f8e333f */
[----:B01----:R-:W0:Y:S08]  /*2240*/  @P2 LDC R0, c[0x0][0x44c] ;  /* 0x00011300ff002b82 */ /* 0x003e300000000800 */
[----:B------:R-:W1:Y:S01]  /*2250*/  @P2 LDC R7, c[0x0][0x450] ;  /* 0x00011400ff072b82 */ /* 0x000e620000000800 */
[----:B0-----:R-:W-:-:S05]  /*2260*/  @P2 IMAD.HI.U32 R0, R5, R0, RZ ;  /* 0x0000000005002227 */ /* 0x001fca00078e00ff */
[----:B-1----:R-:W-:Y:S01]  /*2270*/  @P2 SHF.R.U32.HI R5, RZ, R7, R0 ;  /* 0x00000007ff052219 */ /* 0x002fe20000011600 */
[----:B------:R-:W-:Y:S02]  /*2280*/  IMAD R0, R104, -0xa0, R17 ;  /* 0xffffff6068007824 */ /* 0x000fe400078e0211 */
[----:B------:R-:W-:Y:S02]  /*2290*/  IMAD R7, R18, -0x2, R9 ;  /* 0xfffffffe12077824 */ /* 0x000fe400078e0209 */
[----:B------:R-:W0:Y:S01]  /*22a0*/  SHFL.IDX PT, R13, R5, RZ, 0x1c1f ;  /* 0x001c1fff050d7589 */ /* 0x000e2200000e0000 */
[----:B------:R-:W-:Y:S02]  /*22b0*/  VIADD R3, R0, 0xa0 ;  /* 0x000000a000037836 */ /* 0x000fe40000000000 */
[----:B---3--:R-:W-:Y:S01]  /*22c0*/  IADD3 R0, R7, -R6, R17 ;  /* 0x8000000607007210 */ /* 0x008fe20007ffe011 */
[----:B------:R-:W-:Y:S02]  /*22d0*/  VIADD R9, R9, 0xffffffff ;  /* 0xffffffff09097836 */ /* 0x000fe40000000000 */
[----:B------:R-:W-:-:S02]  /*22e0*/  IMAD R8, R18, -0x2, R3 ;  /* 0xfffffffe12087824 */ /* 0x000fc400078e0203 */
[C---:B------:R-:W-:Y:S02]  /*22f0*/  VIADD R3, R0.reuse, UR7 ;  /* 0x0000000700037c36 */ /* 0x040fe40008000000 */
[----:B------:R-:W-:Y:S02]  /*2300*/  VIADD R0, R0, UR6 ;  /* 0x0000000600007c36 */ /* 0x000fe40008000000 */
[----:B------:R-:W-:Y:S01]  /*2310*/  VIADD R7, R7, 0xffffffff ;  /* 0xffffffff07077836 */ /* 0x000fe20000000000 */
[----:B0-----:R-:W-:Y:S01]  /*2320*/  VIADDMNMX R10, R13, R3, R8, PT ;  /* 0x000000030d0a7246 */ /* 0x001fe20003800108 */
[----:B------:R-:W-:Y:S01]  /*2330*/  IMAD.IADD R11, R0, 0x1, R13 ;  /* 0x00000001000b7824 */ /* 0x000fe200078e020d */
[----:B------:R-:W-:Y:S06]  /*2340*/  @!P1 BRA `(.L_x_827) ;  /* 0x00000000005c9947 */ /* 0x000fec0003800000 */
[----:B------:R-:W-:Y:S01]  /*2350*/  IADD3 R12, R17, -R6, R13 ;  /* 0x80000006110c7210 */ /* 0x000fe20007ffe00d */
[----:B------:R-:W-:Y:S03]  /*2360*/  BSSY B0, `(.L_x_828) ;  /* 0x0000012000007945 */ /* 0x000fe60003800000 */
[----:B------:R-:W-:-:S13]  /*2370*/  ISETP.GT.AND P1, PT, R12, -0x1, PT ;  /* 0xffffffff0c00780c */ /* 0x000fda0003f24270 */
[----:B------:R-:W-:Y:S05]  /*2380*/  @P1 BRA `(.L_x_829) ;  /* 0x0000000000241947 */ /* 0x000fea0003800000 */
[----:B------:R-:W-:Y:S01]  /*2390*/  ULDC UR6, c[0x0][0x9e4] ;  /* 0x0002790000067ab9 */ /* 0x000fe20000000800 */
[----:B------:R-:W-:Y:S01]  /*23a0*/  LOP3.LUT R13, RZ, R12, RZ, 0x33, !PT ;  /* 0x0000000cff0d7212 */ /* 0x000fe200078e33ff */
[----:B------:R-:W-:-:S05]  /*23b0*/  IMAD.U32 R15, RZ, RZ, UR6 ;  /* 0x00000006ff0f7e24 */ /* 0x000fca000f8e00ff */
[----:B------:R-:W-:-:S13]  /*23c0*/  ISETP.NE.AND P1, PT, R15, 0x1, PT ;  /* 0x000000010f00780c */ /* 0x000fda0003f25270 */
[----:B------:R-:W0:Y:S02]  /*23d0*/  @P1 LDC.64 R20, c[0x0][0x9e8] ;  /* 0x00027a00ff141b82 */ /* 0x000e240000000a00 */
[----:B0-----:R-:W-:-:S05]  /*23e0*/  @P1 IMAD.HI.U32 R12, R13, R20, RZ ;  /* 0x000000140d0c1227 */ /* 0x001fca00078e00ff */
[----:B------:R-:W-:-:S04]  /*23f0*/  @P1 SHF.R.U32.HI R13, RZ, R21, R12 ;  /* 0x00000015ff0d1219 */ /* 0x000fc8000001160c */
[----:B------:R-:W-:Y:S01]  /*2400*/  LOP3.LUT R12, RZ, R13, RZ, 0x33, !PT ;  /* 0x0000000dff0c7212 */ /* 0x000fe200078e33ff */
[----:B------:R-:W-:Y:S06]  /*2410*/  BRA `(.L_x_830) ;  /* 0x0000000000187947 */ /* 0x000fec0003800000 */
.L_x_829:
[----:B------:R-:W-:Y:S02]  /*2420*/  ULDC UR6, c[0x0][0x9e4] ;  /* 0x0002790000067ab9 */ /* 0x000fe40000000800 */
[----:B------:R-:W-:-:S05]  /*2430*/  IMAD.U32 R15, RZ, RZ, UR6 ;  /* 0x00000006ff0f7e24 */ /* 0x000fca000f8e00ff */
[----:B------:R-:W-:-:S13]  /*2440*/  ISETP.NE.AND P1, PT, R15, 0x1, PT ;  /* 0x000000010f00780c */ /* 0x000fda0003f25270 */
[----:B------:R-:W0:Y:S02]  /*2450*/  @P1 LDC.64 R20, c[0x0][0x9e8] ;  /* 0x00027a00ff141b82 */ /* 0x000e240000000a00 */
[----:B0-----:R-:W-:-:S05]  /*2460*/  @P1 IMAD.HI.U32 R14, R12, R20, RZ ;  /* 0x000000140c0e1227 */ /* 0x001fca00078e00ff */
[----:B------:R-:W-:-:S07]  /*2470*/  @P1 SHF.R.U32.HI R12, RZ, R21, R14 ;  /* 0x00000015ff0c1219 */ /* 0x000fce000001160e */
.L_x_830:
[----:B------:R-:W-:Y:S05]  /*2480*/  BSYNC B0 ;  /* 0x0000000000007941 */ /* 0x000fea0003800000 */
.L_x_828:
[----:B------:R-:W-:-:S05]  /*2490*/  IMAD R12, R12, R15, R7 ;  /* 0x0000000f0c0c7224 */ /* 0x000fca00078e0207 */
[----:B------:R-:W-:Y:S02]  /*24a0*/  VIADDMNMX R10, R12, R15, R10, PT ;  /* 0x0000000f0c0a7246 */ /* 0x000fe4000380010a */
[----:B------:R-:W-:-:S07]  /*24b0*/  VIMNMX R11, R11, R12, !PT ;  /* 0x0000000c0b0b7248 */ /* 0x000fce0007fe0100 */
.L_x_827:
[C---:B------:R-:W-:Y:S01]  /*24c0*/  ISETP.GE.AND P2, PT, R9.reuse, 0x2, PT ;  /* 0x000000020900780c */ /* 0x040fe20003f46270 */
[----:B------:R-:W0:Y:S01]  /*24d0*/  SHFL.IDX PT, R5, R5, 0x1, 0x1c1f ;  /* 0x003c1f0005057f89 */ /* 0x000e2200000e0000 */
[C---:B------:R-:W-:Y:S02]  /*24e0*/  ISETP.GE.AND P1, PT, R9.reuse, 0x9, PT ;  /* 0x000000090900780c */ /* 0x040fe40003f26270 */
[----:B------:R-:W-:Y:S02]  /*24f0*/  LOP3.LUT R16, R16, 0xefffffff, RZ, 0xc0, !PT ;  /* 0xefffffff10107812 */ /* 0x000fe400078ec0ff */
[C---:B------:R-:W-:Y:S02]  /*2500*/  ISETP.GE.AND P3, PT, R9.reuse, 0xa, PT ;  /* 0x0000000a0900780c */ /* 0x040fe40003f66270 */
[----:B------:R-:W-:Y:S02]  /*2510*/  LOP3.LUT R2, R2, 0xfffffffb, RZ, 0xc0, !PT ;  /* 0xfffffffb02027812 */ /* 0x000fe400078ec0ff */
[----:B------:R-:W-:-:S03]  /*2520*/  ISETP.GE.AND P4, PT, R9, 0x2a, PT ;  /* 0x0000002a0900780c */ /* 0x000fc60003f86270 */
[----:B------:R-:W-:Y:S02]  /*2530*/  @P2 LOP3.LUT R16, R16, 0x10000000, RZ, 0xfc, !PT ;  /* 0x1000000010102812 */ /* 0x000fe400078efcff */
[C---:B------:R-:W-:Y:S02]  /*2540*/  ISETP.GT.AND P2, PT, R11.reuse, 0x1, !P2 ;  /* 0x000000010b00780c */ /* 0x040fe40005744270 */
[----:B------:R-:W-:Y:S02]  /*2550*/  LOP3.LUT R16, R16, 0xdfffffff, RZ, 0xc0, !PT ;  /* 0xdfffffff10107812 */ /* 0x000fe400078ec0ff */
[----:B------:R-:W-:Y:S02]  /*2560*/  ISETP.LT.OR P2, PT, R10, 0x2, P2 ;  /* 0x000000020a00780c */ /* 0x000fe40001741670 */
[----:B------:R-:W-:Y:S02]  /*2570*/  @P1 LOP3.LUT R16, R16, 0x20000000, RZ, 0xfc, !PT ;  /* 0x2000000010101812 */ /* 0x000fe400078efcff */
[----:B------:R-:W-:-:S02]  /*2580*/  ISETP.GT.AND P1, PT, R11, 0x8, !P1 ;  /* 0x000000080b00780c */ /* 0x000fc40004f24270 */
[----:B------:R-:W-:Y:S01]  /*2590*/  FSEL R89, R89, -INF , !P2 ;  /* 0xff80000059597808 */ /* 0x000fe20005000000 */
[----:B0-----:R-:W-:Y:S01]  /*25a0*/  IMAD.IADD R0, R0, 0x1, R5 ;  /* 0x0000000100007824 */ /* 0x001fe200078e0205 */
[----:B------:R-:W-:Y:S02]  /*25b0*/  ISETP.LT.OR P1, PT, R10, 0x9, P1 ;  /* 0x000000090a00780c */ /* 0x000fe40000f21670 */
[----:B------:R-:W-:Y:S02]  /*25c0*/  ISETP.GE.AND P2, PT, R9, 0x11, PT ;  /* 0x000000110900780c */ /* 0x000fe40003f46270 */
[----:B------:R-:W-:Y:S02]  /*25d0*/  FSEL R92, R92, -INF , !P1 ;  /* 0xff8000005c5c7808 */ /* 0x000fe40004800000 */
[----:B------:R-:W-:Y:S02]  /*25e0*/  ISETP.GT.AND P1, PT, R11, 0x9, !P3 ;  /* 0x000000090b00780c */ /* 0x000fe40005f24270 */
[----:B------:R-:W-:-:S02]  /*25f0*/  LOP3.LUT R16, R16, 0xbfffffff, RZ, 0xc0, !PT ;  /* 0xbfffffff10107812 */ /* 0x000fc400078ec0ff */
[----:B------:R-:W-:Y:S02]  /*2600*/  ISETP.LT.OR P1, PT, R10, 0xa, P1 ;  /* 0x0000000a0a00780c */ /* 0x000fe40000f21670 */
[----:B------:R-:W-:Y:S02]  /*2610*/  @P3 LOP3.LUT R16, R16, 0x40000000, RZ, 0xfc, !PT ;  /* 0x4000000010103812 */ /* 0x000fe400078efcff */
[----:B------:R-:W-:Y:S02]  /*2620*/  FSEL R93, R93, -INF , !P1 ;  /* 0xff8000005d5d7808 */ /* 0x000fe40004800000 */
[----:B------:R-:W-:Y:S02]  /*2630*/  @P2 LOP3.LUT R2, R2, 0x4, RZ, 0xfc, !PT ;  /* 0x0000000402022812 */ /* 0x000fe400078efcff */
[----:B------:R-:W-:Y:S02]  /*2640*/  ISETP.GT.AND P1, PT, R11, 0x10, !P2 ;  /* 0x000000100b00780c */ /* 0x000fe40005724270 */
[----:B------:R-:W-:-:S02]  /*2650*/  ISETP.GE.AND P2, PT, R9, 0x12, PT ;  /* 0x000000120900780c */ /* 0x000fc40003f46270 */
[----:B------:R-:W-:Y:S02]  /*2660*/  ISETP.LT.OR P1, PT, R10, 0x11, P1 ;  /* 0x000000110a00780c */ /* 0x000fe40000f21670 */
[----:B------:R-:W-:Y:S02]  /*2670*/  LOP3.LUT R2, R2, 0xfffffffd, RZ, 0xc0, !PT ;  /* 0xfffffffd02027812 */ /* 0x000fe400078ec0ff */
[----:B------:R-:W-:Y:S02]  /*2680*/  FSEL R96, R96, -INF , !P1 ;  /* 0xff80000060607808 */ /* 0x000fe40004800000 */
[----:B------:R-:W-:Y:S02]  /*2690*/  ISETP.GT.AND P1, PT, R11, 0x11, !P2 ;  /* 0x000000110b00780c */ /* 0x000fe40005724270 */
[----:B------:R-:W-:Y:S02]  /*26a0*/  LOP3.LUT R16, R16, 0x7fffffff, RZ, 0xc0, !PT ;  /* 0x7fffffff10107812 */ /* 0x000fe400078ec0ff */
[----:B------:R-:W-:-:S02]  /*26b0*/  ISETP.LT.OR P1, PT, R10, 0x12, P1 ;  /* 0x000000120a00780c */ /* 0x000fc40000f21670 */
[----:B------:R-:W-:Y:S02]  /*26c0*/  @P2 LOP3.LUT R2, R2, 0x2, RZ, 0xfc, !PT ;  /* 0x0000000202022812 */ /* 0x000fe400078efcff */
[----:B------:R-:W-:Y:S02]  /*26d0*/  ISETP.GE.AND P2, PT, R9, 0x19, PT ;  /* 0x000000190900780c */ /* 0x000fe40003f46270 */
[----:B------:R-:W-:Y:S02]  /*26e0*/  FSEL R97, R97, -INF , !P1 ;  /* 0xff80000061617808 */ /* 0x000fe40004800000 */
[----:B------:R-:W-:Y:S02]  /*26f0*/  LOP3.LUT R2, R2, 0xfffffffe, RZ, 0xc0, !PT ;  /* 0xfffffffe02027812 */ /* 0x000fe400078ec0ff */
[----:B------:R-:W-:Y:S02]  /*2700*/  ISETP.GT.AND P1, PT, R11, 0x18, !P2 ;  /* 0x000000180b00780c */ /* 0x000fe40005724270 */
[----:B------:R-:W-:-:S02]  /*2710*/  ISETP.GE.AND P3, PT, R9, 0x22, PT ;  /* 0x000000220900780c */ /* 0x000fc40003f66270 */
[----:B------:R-:W-:Y:S02]  /*2720*/  ISETP.LT.OR P1, PT, R10, 0x19, P1 ;  /* 0x000000190a00780c */ /* 0x000fe40000f21670 */
[----:B------:R-:W-:Y:S02]  /*2730*/  VIADDMNMX R3, R5, R3, R8, PT ;  /* 0x0000000305037246 */ /* 0x000fe40003800108 */
[----:B------:R-:W-:Y:S02]  /*2740*/  @P2 LOP3.LUT R2, R2, 0x1, RZ, 0xfc, !PT ;  /* 0x0000000102022812 */ /* 0x000fe400078efcff */
[----:B------:R-:W-:Y:S02]  /*2750*/  ISETP.GE.AND P2, PT, R9, 0x1a, PT ;  /* 0x0000001a0900780c */ /* 0x000fe40003f46270 */
[----:B------:R-:W-:Y:S02]  /*2760*/  FSEL R100, R100, -INF , !P1 ;  /* 0xff80000064647808 */ /* 0x000fe40004800000 */
[----:B------:R-:W-:-:S04]  /*2770*/  ISETP.GT.AND P1, PT, R11, 0x19, !P2 ;  /* 0x000000190b00780c */ /* 0x000fc80005724270 */
[----:B------:R-:W-:-:S04]  /*2780*/  ISETP.LT.OR P1, PT, R10, 0x1a, P1 ;  /* 0x0000001a0a00780c */ /* 0x000fc80000f21670 */
[----:B------:R-:W-:Y:S02]  /*2790*/  FSEL R101, R101, -INF , !P1 ;  /* 0xff80000065657808 */ /* 0x000fe40004800000 */
[----:B------:R-:W-:Y:S02]  /*27a0*/  ISETP.GE.AND P1, PT, R9, 0x21, PT ;  /* 0x000000210900780c */ /* 0x000fe40003f26270 */
[----:B------:R-:W-:Y:S02]  /*27b0*/  @P2 LOP3.LUT R16, R16, 0x80000000, RZ, 0xfc, !PT ;  /* 0x8000000010102812 */ /* 0x000fe400078efcff */
[----:B------:R-:W-:Y:S02]  /*27c0*/  ISETP.GT.AND P2, PT, R11, 0x20, !P1 ;  /* 0x000000200b00780c */ /* 0x000fe40004f44270 */
[----:B------:R-:W-:Y:S02]  /*27d0*/  LOP3.LUT R16, R16, 0xfffffffe, RZ, 0xc0, !PT ;  /* 0xfffffffe10107812 */ /* 0x000fe400078ec0ff */
[----:B------:R-:W-:-:S02]  /*27e0*/  ISETP.LT.OR P2, PT, R10, 0x21, P2 ;  /* 0x000000210a00780c */ /* 0x000fc40001741670 */
[----:B------:R-:W-:Y:S02]  /*27f0*/  @P3 LOP3.LUT R16, R16, 0x1, RZ, 0xfc, !PT ;  /* 0x0000000110103812 */ /* 0x000fe400078efcff */
[----:B------:R-:W-:Y:S02]  /*2800*/  FSEL R72, R72, -INF , !P2 ;  /* 0xff80000048487808 */ /* 0x000fe40005000000 */
[----:B------:R-:W-:Y:S02]  /*2810*/  ISETP.GT.AND P2, PT, R11, 0x21, !P3 ;  /* 0x000000210b00780c */ /* 0x000fe40005f44270 */
[----:B------:R-:W-:Y:S02]  /*2820*/  LOP3.LUT R16, R16, 0xffdfffff, RZ, 0xc0, !PT ;  /* 0xffdfffff10107812 */ /* 0x000fe400078ec0ff */
[----:B------:R-:W-:Y:S02]  /*2830*/  ISETP.LT.OR P2, PT, R10, 0x22, P2 ;  /* 0x000000220a00780c */ /* 0x000fe40001741670 */
[----:B------:R-:W-:-:S02]  /*2840*/  @P4 LOP3.LUT R16, R16, 0x200000, RZ, 0xfc, !PT ;  /* 0x0020000010104812 */ /* 0x000fc400078efcff */
[----:B------:R-:W-:Y:S02]  /*2850*/  FSEL R73, R73, -INF , !P2 ;  /* 0xff80000049497808 */ /* 0x000fe40005000000 */
[----:B------:R-:W-:Y:S02]  /*2860*/  ISETP.GE.AND P2, PT, R9, 0x29, PT ;  /* 0x000000290900780c */ /* 0x000fe40003f46270 */
[----:B------:R-:W-:Y:S02]  /*2870*/  LOP3.LUT R16, R16, 0xffefffff, RZ, 0xc0, !PT ;  /* 0xffefffff10107812 */ /* 0x000fe400078ec0ff */
[----:B------:R-:W-:-:S04]  /*2880*/  ISETP.GT.AND P3, PT, R11, 0x28, !P2 ;  /* 0x000000280b00780c */ /* 0x000fc80005764270 */
[----:B------:R-:W-:-:S04]  /*2890*/  ISETP.LT.OR P3, PT, R10, 0x29, P3 ;  /* 0x000000290a00780c */ /* 0x000fc80001f61670 */
[----:B------:R-:W-:Y:S02]  /*28a0*/  FSEL R76, R76, -INF , !P3 ;  /* 0xff8000004c4c7808 */ /* 0x000fe40005800000 */
[----:B------:R-:W-:Y:S02]  /*28b0*/  ISETP.GT.AND P3, PT, R11, 0x29, !P4 ;  /* 0x000000290b00780c */ /* 0x000fe40006764270 */
[----:B------:R-:W-:Y:S02]  /*28c0*/  ISETP.GE.AND P4, PT, R9, 0x31, PT ;  /* 0x000000310900780c */ /* 0x000fe40003f86270 */
[----:B------:R-:W-:-:S04]  /*28d0*/  ISETP.LT.OR P3, PT, R10, 0x2a, P3 ;  /* 0x0000002a0a00780c */ /* 0x000fc80001f61670 */
[----:B------:R-:W-:Y:S02]  /*28e0*/  FSEL R77, R77, -INF , !P3 ;  /* 0xff8000004d4d7808 */ /* 0x000fe40005800000 */
[----:B------:R-:W-:-:S04]  /*28f0*/  ISETP.GT.AND P3, PT, R11, 0x30, !P4 ;  /* 0x000000300b00780c */ /* 0x000fc80006764270 */
[----:B------:R-:W-:Y:S02]  /*2900*/  ISETP.LT.OR P3, PT, R10, 0x31, P3 ;  /* 0x000000310a00780c */ /* 0x000fe40001f61670 */
[----:B------:R-:W-:Y:S02]  /*2910*/  @P4 LOP3.LUT R16, R16, 0x100000, RZ, 0xfc, !PT ;  /* 0x0010000010104812 */ /* 0x000fe400078efcff */
[----:B------:R-:W-:Y:S02]  /*2920*/  ISETP.GE.AND P4, PT, R9, 0x32, PT ;  /* 0x000000320900780c */ /* 0x000fe40003f86270 */
[----:B------:R-:W-:Y:S02]  /*2930*/  LOP3.LUT R16, R16, 0xfff7ffff, RZ, 0xc0, !PT ;  /* 0xfff7ffff10107812 */ /* 0x000fe400078ec0ff */
[----:B------:R-:W-:Y:S02]  /*2940*/  FSEL R80, R80, -INF , !P3 ;  /* 0xff80000050507808 */ /* 0x000fe40005800000 */
[----:B------:R-:W-:-:S04]  /*2950*/  ISETP.GT.AND P3, PT, R11, 0x31, !P4 ;  /* 0x000000310b00780c */ /* 0x000fc80006764270 */
[----:B------:R-:W-:-:S03]  /*2960*/  ISETP.LT.OR P3, PT, R10, 0x32, P3 ;  /* 0x000000320a00780c */ /* 0x000fc60001f61670 */
        /* <DEDUP_REMOVED lines=128> */
[----:B------:R-:W-:Y:S02]  /*3170*/  FSEL R28, R28, -INF , !P3 ;  /* 0xff8000001c1c7808 */ /* 0x000fe40005800000 */
[----:B------:R-:W-:Y:S02]  /*3180*/  LOP3.LUT R16, R16, 0xfbffffff, RZ, 0xc0, !PT ;  /* 0xfbffffff10107812 */ /* 0x000fe400078ec0ff */
[----:B------:R-:W-:-:S04]  /*3190*/  ISETP.GT.AND P3, PT, R11, 0x89, !P4 ;  /* 0x000000890b00780c */ /* 0x000fc80006764270 */
[----:B------:R-:W-:-:S03]  /*31a0*/  ISETP.LT.OR P3, PT, R10, 0x8a, P3 ;  /* 0x0000008a0a00780c */ /* 0x000fc60001f61670 */
[----:B------:R-:W-:Y:S02]  /*31b0*/  @P4 LOP3.LUT R16, R16, 0x4000000, RZ, 0xfc, !PT ;  /* 0x0400000010104812 */ /* 0x000fe400078efcff */
[----:B------:R-:W-:Y:S02]  /*31c0*/  ISETP.GE.AND P4, PT, R9, 0x91, PT ;  /* 0x000000910900780c */ /* 0x000fe40003f86270 */
[----:B------:R-:W-:Y:S02]  /*31d0*/  FSEL R29, R29, -INF , !P3 ;  /* 0xff8000001d1d7808 */ /* 0x000fe40005800000 */
[----:B------:R-:W-:Y:S02]  /*31e0*/  ISETP.GT.AND P3, PT, R11, 0x90, !P4 ;  /* 0x000000900b00780c */ /* 0x000fe40006764270 */
[----:B------:R-:W-:Y:S02]  /*31f0*/  LOP3.LUT R16, R16, 0xffbfffff, RZ, 0xc0, !PT ;  /* 0xffbfffff10107812 */ /* 0x000fe400078ec0ff */
[----:B------:R-:W-:-:S04]  /*3200*/  ISETP.LT.OR P3, PT, R10, 0x91, P3 ;  /* 0x000000910a00780c */ /* 0x000fc80001f61670 */
[----:B------:R-:W-:Y:S02]  /*3210*/  FSEL R32, R32, -INF , !P3 ;  /* 0xff80000020207808 */ /* 0x000fe40005800000 */
[----:B------:R-:W-:Y:S02]  /*3220*/  ISETP.GE.AND P3, PT, R9, 0x92, PT ;  /* 0x000000920900780c */ /* 0x000fe40003f66270 */
[----:B------:R-:W-:Y:S02]  /*3230*/  @P4 LOP3.LUT R16, R16, 0x400000, RZ, 0xfc, !PT ;  /* 0x0040000010104812 */ /* 0x000fe400078efcff */
[----:B------:R-:W-:Y:S02]  /*3240*/  ISETP.GT.AND P4, PT, R11, 0x91, !P3 ;  /* 0x000000910b00780c */ /* 0x000fe40005f84270 */
[----:B------:R-:W-:Y:S02]  /*3250*/  LOP3.LUT R16, R16, 0xf7ffffff, RZ, 0xc0, !PT ;  /* 0xf7ffffff10107812 */ /* 0x000fe400078ec0ff */
[----:B------:R-:W-:-:S04]  /*3260*/  ISETP.LT.OR P4, PT, R10, 0x92, P4 ;  /* 0x000000920a00780c */ /* 0x000fc80002781670 */
[----:B------:R-:W-:Y:S02]  /*3270*/  FSEL R33, R33, -INF , !P4 ;  /* 0xff80000021217808 */ /* 0x000fe40006000000 */
[----:B------:R-:W-:-:S04]  /*3280*/  ISETP.GE.AND P4, PT, R9, 0x99, PT ;  /* 0x000000990900780c */ /* 0x000fc80003f86270 */
[----:B------:R-:W-:-:S04]  /*3290*/  ISETP.GT.AND P5, PT, R11, 0x98, !P4 ;  /* 0x000000980b00780c */ /* 0x000fc800067a4270 */
[----:B------:R-:W-:-:S04]  /*32a0*/  ISETP.LT.OR P5, PT, R10, 0x99, P5 ;  /* 0x000000990a00780c */ /* 0x000fc80002fa1670 */
[----:B------:R-:W-:Y:S02]  /*32b0*/  FSEL R36, R36, -INF , !P5 ;  /* 0xff80000024247808 */ /* 0x000fe40006800000 */
[----:B------:R-:W-:-:S04]  /*32c0*/  ISETP.GE.AND P5, PT, R9, 0x1, PT ;  /* 0x000000010900780c */ /* 0x000fc80003fa6270 */
[----:B------:R-:W-:-:S04]  /*32d0*/  ISETP.GT.AND P6, PT, R11, RZ, !P5 ;  /* 0x000000ff0b00720c */ /* 0x000fc80006fc4270 */
[----:B------:R-:W-:-:S04]  /*32e0*/  ISETP.LT.OR P6, PT, R10, 0x1, P6 ;  /* 0x000000010a00780c */ /* 0x000fc800037c1670 */
[----:B------:R-:W-:Y:S02]  /*32f0*/  FSEL R88, R88, -INF , !P6 ;  /* 0xff80000058587808 */ /* 0x000fe40007000000 */
[----:B------:R-:W-:-:S13]  /*3300*/  ISETP.GE.AND P6, PT, R9, 0x9a, PT ;  /* 0x0000009a0900780c */ /* 0x000fda0003fc6270 */
[----:B------:R-:W-:Y:S02]  /*3310*/  @P6 LOP3.LUT R16, R16, 0x8000000, RZ, 0xfc, !PT ;  /* 0x0800000010106812 */ /* 0x000fe400078efcff */
[----:B------:R-:W-:-:S04]  /*3320*/  ISETP.GT.AND P6, PT, R11, 0x99, !P6 ;  /* 0x000000990b00780c */ /* 0x000fc800077c4270 */
[----:B------:R-:W-:-:S04]  /*3330*/  ISETP.LT.OR P6, PT, R10, 0x9a, P6 ;  /* 0x0000009a0a00780c */ /* 0x000fc800037c1670 */
[----:B------:R-:W-:Y:S02]  /*3340*/  FSEL R37, R37, -INF , !P6 ;  /* 0xff80000025257808 */ /* 0x000fe40007000000 */
[----:B------:R-:W-:-:S13]  /*3350*/  LOP3.LUT P6, RZ, R2, 0x8, RZ, 0xc0, !PT ;  /* 0x0000000802ff7812 */ /* 0x000fda00078cc0ff */
[----:B------:R-:W-:Y:S05]  /*3360*/  @!P6 BRA `(.L_x_831) ;  /* 0x00000000005ce947 */ /* 0x000fea0003800000 */
        /* <DEDUP_REMOVED lines=13> */
.L_x_833:
[----:B------:R-:W-:Y:S02]  /*3440*/  ULDC UR6, c[0x0][0x9e4] ;  /* 0x0002790000067ab9 */ /* 0x000fe40000000800 */
[----:B------:R-:W-:-:S05]  /*3450*/  IMAD.U32 R10, RZ, RZ, UR6 ;  /* 0x00000006ff0a7e24 */ /* 0x000fca000f8e00ff */
[----:B------:R-:W-:-:S13]  /*3460*/  ISETP.NE.AND P6, PT, R10, 0x1, PT ;  /* 0x000000010a00780c */ /* 0x000fda0003fc5270 */
[----:B------:R-:W0:Y:S02]  /*3470*/  @P6 LDC.64 R8, c[0x0][0x9e8] ;  /* 0x00027a00ff086b82 */ /* 0x000e240000000a00 */
[----:B0-----:R-:W-:-:S05]  /*3480*/  @P6 IMAD.HI.U32 R8, R5, R8, RZ ;  /* 0x0000000805086227 */ /* 0x001fca00078e00ff */
[----:B------:R-:W-:-:S07]  /*3490*/  @P6 SHF.R.U32.HI R5, RZ, R9, R8 ;  /* 0x00000009ff056219 */ /* 0x000fce0000011608 */
.L_x_834:
[----:B------:R-:W-:Y:S05]  /*34a0*/  BSYNC B0 ;  /* 0x0000000000007941 */ /* 0x000fea0003800000 */
.L_x_832:
[----:B------:R-:W-:-:S05]  /*34b0*/  IMAD R5, R5, R10, R7 ;  /* 0x0000000a05057224 */ /* 0x000fca00078e0207 */
[----:B------:R-:W-:Y:S02]  /*34c0*/  VIADDMNMX R3, R5, R10, R3, PT ;  /* 0x0000000a05037246 */ /* 0x000fe40003800103 */
[----:B------:R-:W-:-:S07]  /*34d0*/  VIMNMX R0, R0, R5, !PT ;  /* 0x0000000500007248 */ /* 0x000fce0007fe0100 */
.L_x_831:
[----:B------:R-:W-:Y:S01]  /*34e0*/  ISETP.GT.AND P1, PT, R0, 0x20, !P1 ;  /* 0x000000200000780c */ /* 0x000fe20004f24270 */
[----:B------:R-:W-:Y:S01]  /*34f0*/  IMAD.U32 R106, RZ, RZ, UR42 ;  /* 0x0000002aff6a7e24 */ /* 0x000fe2000f8e00ff */
[----:B------:R-:W-:Y:S02]  /*3500*/  LOP3.LUT P6, RZ, R16, 0x1, RZ, 0xc0, !PT ;  /* 0x0000000110ff7812 */ /* 0x000fe400078cc0ff */
[----:B------:R-:W-:Y:S02]  /*3510*/  ISETP.LT.OR P1, PT, R3, 0x21, P1 ;  /* 0x000000210300780c */ /* 0x000fe40000f21670 */
[----:B------:R-:W-:Y:S02]  /*3520*/  ISETP.GT.AND P2, PT, R0, 0x28, !P2 ;  /* 0x000000280000780c */ /* 0x000fe40005744270 */
[----:B------:R-:W-:Y:S02]  /*3530*/  FSEL R74, R74, -INF , !P1 ;  /* 0xff8000004a4a7808 */ /* 0x000fe40004800000 */
[----:B------:R-:W-:-:S02]  /*3540*/  ISETP.GT.AND P1, PT, R0, 0x21, !P6 ;  /* 0x000000210000780c */ /* 0x000fc40007724270 */
[C---:B------:R-:W-:Y:S02]  /*3550*/  ISETP.LT.OR P2, PT, R3.reuse, 0x29, P2 ;  /* 0x000000290300780c */ /* 0x040fe40001741670 */
[----:B------:R-:W-:Y:S02]  /*3560*/  ISETP.LT.OR P1, PT, R3, 0x22, P1 ;  /* 0x000000220300780c */ /* 0x000fe40000f21670 */
[----:B------:R-:W-:Y:S02]  /*3570*/  FSEL R78, R78, -INF , !P2 ;  /* 0xff8000004e4e7808 */ /* 0x000fe40005000000 */
[----:B------:R-:W-:Y:S02]  /*3580*/  FSEL R75, R75, -INF , !P1 ;  /* 0xff8000004b4b7808 */ /* 0x000fe40004800000 */
[C---:B------:R-:W-:Y:S02]  /*3590*/  LOP3.LUT P1, RZ, R16.reuse, 0x200000, RZ, 0xc0, !PT ;  /* 0x0020000010ff7812 */ /* 0x040fe4000782c0ff */
[----:B------:R-:W-:-:S02]  /*35a0*/  LOP3.LUT P2, RZ, R16, 0x2000, RZ, 0xc0, !PT ;  /* 0x0000200010ff7812 */ /* 0x000fc4000784c0ff */
[----:B------:R-:W-:Y:S02]  /*35b0*/  ISETP.GT.AND P1, PT, R0, 0x29, !P1 ;  /* 0x000000290000780c */ /* 0x000fe40004f24270 */
[----:B------:R-:W-:Y:S02]  /*35c0*/  LOP3.LUT P6, RZ, R16, 0x1000, RZ, 0xc0, !PT ;  /* 0x0000100010ff7812 */ /* 0x000fe400078cc0ff */
[----:B------:R-:W-:Y:S02]  /*35d0*/  ISETP.LT.OR P1, PT, R3, 0x2a, P1 ;  /* 0x0000002a0300780c */ /* 0x000fe40000f21670 */
[----:B------:R-:W-:Y:S02]  /*35e0*/  FMNMX.FTZ R5, R88, R89, !PT ;  /* 0x0000005958057209 */ /* 0x000fe40007810000 */
[----:B------:R-:W-:Y:S02]  /*35f0*/  FSEL R79, R79, -INF , !P1 ;  /* 0xff8000004f4f7808 */ /* 0x000fe40004800000 */
[----:B------:R-:W-:-:S02]  /*3600*/  LOP3.LUT P1, RZ, R16, 0x100000, RZ, 0xc0, !PT ;  /* 0x0010000010ff7812 */ /* 0x000fc4000782c0ff */
[----:B------:R-:W-:Y:S02]  /*3610*/  FMNMX.FTZ R8, R92, R5, !PT ;  /* 0x000000055c087209 */ /* 0x000fe40007810000 */
[----:B------:R-:W-:Y:S02]  /*3620*/  ISETP.GT.AND P1, PT, R0, 0x30, !P1 ;  /* 0x000000300000780c */ /* 0x000fe40004f24270 */
[----:B------:R-:W-:Y:S02]  /*3630*/  FMNMX.FTZ R5, R93, R8, !PT ;  /* 0x000000085d057209 */ /* 0x000fe40007810000 */
[----:B------:R-:W-:Y:S02]  /*3640*/  ISETP.LT.OR P1, PT, R3, 0x31, P1 ;  /* 0x000000310300780c */ /* 0x000fe40000f21670 */
[----:B------:R-:W-:Y:S02]  /*3650*/  FMNMX.FTZ R8, R96, R5, !PT ;  /* 0x0000000560087209 */ /* 0x000fe40007810000 */
[----:B------:R-:W-:-:S02]  /*3660*/  FSEL R82, R82, -INF , !P1 ;  /* 0xff80000052527808 */ /* 0x000fc40004800000 */
[----:B------:R-:W-:Y:S02]  /*3670*/  LOP3.LUT P1, RZ, R16, 0x80000, RZ, 0xc0, !PT ;  /* 0x0008000010ff7812 */ /* 0x000fe4000782c0ff */
[----:B------:R-:W-:Y:S02]  /*3680*/  FMNMX.FTZ R5, R97, R8, !PT ;  /* 0x0000000861057209 */ /* 0x000fe40007810000 */
[----:B------:R-:W-:Y:S02]  /*3690*/  ISETP.GT.AND P1, PT, R0, 0x31, !P1 ;  /* 0x000000310000780c */ /* 0x000fe40004f24270 */
[----:B------:R-:W-:Y:S02]  /*36a0*/  FMNMX.FTZ R8, R100, R5, !PT ;  /* 0x0000000564087209 */ /* 0x000fe40007810000 */
[----:B------:R-:W-:Y:S02]  /*36b0*/  ISETP.LT.OR P1, PT, R3, 0x32, P1 ;  /* 0x000000320300780c */ /* 0x000fe40000f21670 */
[----:B------:R-:W-:-:S02]  /*36c0*/  FMNMX.FTZ R5, R101, R8, !PT ;  /* 0x0000000865057209 */ /* 0x000fc40007810000 */
[----:B------:R-:W-:Y:S02]  /*36d0*/  FSEL R83, R83, -INF , !P1 ;  /* 0xff80000053537808 */ /* 0x000fe40004800000 */
[----:B------:R-:W-:Y:S02]  /*36e0*/  LOP3.LUT P1, RZ, R16, 0x40000, RZ, 0xc0, !PT ;  /* 0x0004000010ff7812 */ /* 0x000fe4000782c0ff */
[----:B------:R-:W-:Y:S02]  /*36f0*/  FMNMX.FTZ R8, R72, R5, !PT ;  /* 0x0000000548087209 */ /* 0x000fe40007810000 */
[----:B------:R-:W-:Y:S02]  /*3700*/  ISETP.GT.AND P1, PT, R0, 0x38, !P1 ;  /* 0x000000380000780c */ /* 0x000fe40004f24270 */
[----:B------:R-:W-:Y:S02]  /*3710*/  FMNMX.FTZ R5, R73, R8, !PT ;  /* 0x0000000849057209 */ /* 0x000fe40007810000 */
[----:B------:R-:W-:-:S02]  /*3720*/  ISETP.LT.OR P1, PT, R3, 0x39, P1 ;  /* 0x000000390300780c */ /* 0x000fc40000f21670 */
[----:B------:R-:W-:Y:S02]  /*3730*/  FMNMX.FTZ R8, R76, R5, !PT ;  /* 0x000000054c087209 */ /* 0x000fe40007810000 */
[----:B------:R-:W-:Y:S02]  /*3740*/  FSEL R86, R86, -INF , !P1 ;  /* 0xff80000056567808 */ /* 0x000fe40004800000 */
[----:B------:R-:W-:Y:S02]  /*3750*/  LOP3.LUT P1, RZ, R16, 0x20000, RZ, 0xc0, !PT ;  /* 0x0002000010ff7812 */ /* 0x000fe4000782c0ff */
[----:B------:R-:W-:Y:S02]  /*3760*/  FMNMX.FTZ R5, R77, R8, !PT ;  /* 0x000000084d057209 */ /* 0x000fe40007810000 */
[----:B------:R-:W-:Y:S02]  /*3770*/  ISETP.GT.AND P1, PT, R0, 0x39, !P1 ;  /* 0x000000390000780c */ /* 0x000fe40004f24270 */
[----:B------:R-:W-:-:S02]  /*3780*/  FMNMX.FTZ R8, R80, R5, !PT ;  /* 0x0000000550087209 */ /* 0x000fc40007810000 */
[----:B------:R-:W-:Y:S02]  /*3790*/  ISETP.LT.OR P1, PT, R3, 0x3a, P1 ;  /* 0x0000003a0300780c */ /* 0x000fe40000f21670 */
[----:B------:R-:W-:Y:S02]  /*37a0*/  FMNMX.FTZ R5, R81, R8, !PT ;  /* 0x0000000851057209 */ /* 0x000fe40007810000 */
[----:B------:R-:W-:Y:S02]  /*37b0*/  FSEL R87, R87, -INF , !P1 ;  /* 0xff80000057577808 */ /* 0x000fe40004800000 */
[----:B------:R-:W-:Y:S02]  /*37c0*/  LOP3.LUT P1, RZ, R16, 0x10000, RZ, 0xc0, !PT ;  /* 0x0001000010ff7812 */ /* 0x000fe4000782c0ff */
[----:B------:R-:W-:Y:S02]  /*37d0*/  FMNMX.FTZ R8, R84, R5, !PT ;  /* 0x0000000554087209 */ /* 0x000fe40007810000 */
[----:B------:R-:W-:-:S02]  /*37e0*/  ISETP.GT.AND P1, PT, R0, 0x40, !P1 ;  /* 0x000000400000780c */ /* 0x000fc40004f24270 */
[----:B------:R-:W-:Y:S02]  /*37f0*/  FMNMX.FTZ R5, R85, R8, !PT ;  /* 0x0000000855057209 */ /* 0x000fe40007810000 */
[----:B------:R-:W-:Y:S02]  /*3800*/  ISETP.LT.OR P1, PT, R3, 0x41, P1 ;  /* 0x000000410300780c */ /* 0x000fe40000f21670 */
[----:B------:R-:W-:Y:S02]  /*3810*/  FMNMX.FTZ R8, R56, R5, !PT ;  /* 0x0000000538087209 */ /* 0x000fe40007810000 */
[----:B------:R-:W-:Y:S02]  /*3820*/  FSEL R58, R58, -INF , !P1 ;  /* 0xff8000003a3a7808 */ /* 0x000fe40004800000 */
[----:B------:R-:W-:Y:S02]  /*3830*/  LOP3.LUT P1, RZ, R16, 0x8000, RZ, 0xc0, !PT ;  /* 0x0000800010ff7812 */ /* 0x000fe4000782c0ff */
[----:B------:R-:W-:-:S02]  /*3840*/  FMNMX.FTZ R5, R57, R8, !PT ;  /* 0x0000000839057209 */ /* 0x000fc40007810000 */
[----:B------:R-:W-:Y:S02]  /*3850*/  ISETP.GT.AND P1, PT, R0, 0x41, !P1 ;  /* 0x000000410000780c */ /* 0x000fe40004f24270 */
[----:B------:R-:W-:Y:S02]  /*3860*/  FMNMX.FTZ R8, R60, R5, !PT ;  /* 0x000000053c087209 */ /* 0x000fe40007810000 */
        /* <DEDUP_REMOVED lines=10> */
[----:B------:R-:W-:Y:S02]  /*3910*/  ISETP.GT.AND P1, PT, R0, 0x49, !P2 ;  /* 0x000000490000780c */ /* 0x000fe40005724270 */
[----:B------:R-:W-:Y:S02]  /*3920*/  LOP3.LUT P2, RZ, R16, 0x4, RZ, 0xc0, !PT ;  /* 0x0000000410ff7812 */ /* 0x000fe4000784c0ff */
[----:B------:R-:W-:Y:S02]  /*3930*/  ISETP.LT.OR P1, PT, R3, 0x4a, P1 ;  /* 0x0000004a0300780c */ /* 0x000fe40000f21670 */
[----:B------:R-:W-:Y:S02]  /*3940*/  FMNMX.FTZ R5, R69, R8, !PT ;  /* 0x0000000845057209 */ /* 0x000fe40007810000 */
[----:B------:R-:W-:Y:S02]  /*3950*/  FSEL R63, R63, -INF , !P1 ;  /* 0xff8000003f3f7808 */ /* 0x000fe40004800000 */
[----:B------:R-:W-:-:S02]  /*3960*/  ISETP.GT.AND P1, PT, R0, 0x50, !P6 ;  /* 0x000000500000780c */ /* 0x000fc40007724270 */
[----:B------:R-:W-:Y:S02]  /*3970*/  LOP3.LUT P6, RZ, R16, 0x2, RZ, 0xc0, !PT ;  /* 0x0000000210ff7812 */ /* 0x000fe400078cc0ff */
        /* <DEDUP_REMOVED lines=38> */
[----:B------:R-:W-:Y:S01]  /*3be0*/  LOP3.LUT P1, RZ, R16, 0x40, RZ, 0xc0, !PT ;  /* 0x0000004010ff7812 */ /* 0x000fe2000782c0ff */
[----:B------:R-:W0:Y:S01]  /*3bf0*/  SHFL.BFLY PT, R5, R8, 0x2, 0x1f ;  /* 0x0c401f0008057f89 */ /* 0x000e2200000e0000 */
[C---:B------:R-:W-:Y:S02]  /*3c00*/  ISETP.GT.AND P5, PT, R0.reuse, RZ, !P5 ;  /* 0x000000ff0000720c */ /* 0x040fe40006fa4270 */
[----:B------:R-:W-:-:S02]  /*3c10*/  ISETP.GT.AND P1, PT, R0, 0x68, !P1 ;  /* 0x000000680000780c */ /* 0x000fc40004f24270 */
[C---:B------:R-:W-:Y:S02]  /*3c20*/  ISETP.LT.OR P5, PT, R3.reuse, 0x1, P5 ;  /* 0x000000010300780c */ /* 0x040fe40002fa1670 */
[----:B------:R-:W-:Y:S02]  /*3c30*/  ISETP.LT.OR P1, PT, R3, 0x69, P1 ;  /* 0x000000690300780c */ /* 0x000fe40000f21670 */
[----:B------:R-:W-:Y:S02]  /*3c40*/  FSEL R90, R90, -INF , !P5 ;  /* 0xff8000005a5a7808 */ /* 0x000fe40006800000 */
[----:B------:R-:W-:Y:S02]  /*3c50*/  FSEL R46, R46, -INF , !P1 ;  /* 0xff8000002e2e7808 */ /* 0x000fe40004800000 */
[----:B------:R-:W-:Y:S02]  /*3c60*/  LOP3.LUT P1, RZ, R16, 0x20, RZ, 0xc0, !PT ;  /* 0x0000002010ff7812 */ /* 0x000fe4000782c0ff */
[----:B------:R-:W-:-:S02]  /*3c70*/  ISETP.GT.AND P3, PT, R0, 0x91, !P3 ;  /* 0x000000910000780c */ /* 0x000fc40005f64270 */
[C---:B------:R-:W-:Y:S02]  /*3c80*/  ISETP.GT.AND P1, PT, R0.reuse, 0x69, !P1 ;  /* 0x000000690000780c */ /* 0x040fe40004f24270 */
[----:B------:R-:W-:Y:S02]  /*3c90*/  ISETP.GT.AND P4, PT, R0, 0x98, !P4 ;  /* 0x000000980000780c */ /* 0x000fe40006784270 */
[C---:B------:R-:W-:Y:S02]  /*3ca0*/  ISETP.LT.OR P1, PT, R3.reuse, 0x6a, P1 ;  /* 0x0000006a0300780c */ /* 0x040fe40000f21670 */
[----:B------:R-:W-:Y:S02]  /*3cb0*/  ISETP.LT.OR P3, PT, R3, 0x92, P3 ;  /* 0x000000920300780c */ /* 0x000fe40001f61670 */
[----:B------:R-:W-:Y:S02]  /*3cc0*/  FSEL R47, R47, -INF , !P1 ;  /* 0xff8000002f2f7808 */ /* 0x000fe40004800000 */
[----:B------:R-:W-:-:S02]  /*3cd0*/  LOP3.LUT P1, RZ, R16, 0x10, RZ, 0xc0, !PT ;  /* 0x0000001010ff7812 */ /* 0x000fc4000782c0ff */
[----:B0-----:R-:W-:Y:S02]  /*3ce0*/  FMNMX.FTZ R9, R8, R5, !PT ;  /* 0x0000000508097209 */ /* 0x001fe40007810000 */
[----:B------:R-:W-:Y:S02]  /*3cf0*/  ISETP.GT.AND P1, PT, R0, 0x70, !P1 ;  /* 0x000000700000780c */ /* 0x000fe40004f24270 */
[C---:B------:R-:W-:Y:S01]  /*3d00*/  ISETP.LT.OR P4, PT, R3.reuse, 0x99, P4 ;  /* 0x000000990300780c */ /* 0x040fe20002781670 */
[----:B------:R-:W0:Y:S01]  /*3d10*/  SHFL.BFLY PT, R10, R9, 0x1, 0x1f ;  /* 0x0c201f00090a7f89 */ /* 0x000e2200000e0000 */
[----:B------:R-:W-:Y:S02]  /*3d20*/  ISETP.LT.OR P1, PT, R3, 0x71, P1 ;  /* 0x000000710300780c */ /* 0x000fe40000f21670 */
[----:B------:R-:W-:Y:S02]  /*3d30*/  FSEL R35, R35, -INF , !P3 ;  /* 0xff80000023237808 */ /* 0x000fe40005800000 */
[----:B------:R-:W-:-:S02]  /*3d40*/  FSEL R50, R50, -INF , !P1 ;  /* 0xff80000032327808 */ /* 0x000fc40004800000 */
[----:B------:R-:W-:Y:S02]  /*3d50*/  LOP3.LUT P1, RZ, R16, 0x8, RZ, 0xc0, !PT ;  /* 0x0000000810ff7812 */ /* 0x000fe4000782c0ff */
[----:B------:R-:W-:Y:S02]  /*3d60*/  FSEL R38, R38, -INF , !P4 ;  /* 0xff80000026267808 */ /* 0x000fe40006000000 */
[----:B------:R-:W-:-:S04]  /*3d70*/  ISETP.GT.AND P1, PT, R0, 0x71, !P1 ;  /* 0x000000710000780c */ /* 0x000fc80004f24270 */
[----:B------:R-:W-:-:S04]  /*3d80*/  ISETP.LT.OR P1, PT, R3, 0x72, P1 ;  /* 0x000000720300780c */ /* 0x000fc80000f21670 */
[----:B------:R-:W-:Y:S02]  /*3d90*/  FSEL R51, R51, -INF , !P1 ;  /* 0xff80000033337808 */ /* 0x000fe40004800000 */
[----:B------:R-:W-:Y:S02]  /*3da0*/  ISETP.GT.AND P1, PT, R0, 0x78, !P2 ;  /* 0x000000780000780c */ /* 0x000fe40005724270 */
[----:B------:R-:W-:Y:S02]  /*3db0*/  LOP3.LUT P2, RZ, R16, 0x1000000, RZ, 0xc0, !PT ;  /* 0x0100000010ff7812 */ /* 0x000fe4000784c0ff */
[----:B------:R-:W-:Y:S02]  /*3dc0*/  ISETP.LT.OR P1, PT, R3, 0x79, P1 ;  /* 0x000000790300780c */ /* 0x000fe40000f21670 */
[----:B0-----:R-:W-:Y:S02]  /*3dd0*/  FMNMX.FTZ R5, R9, R10, !PT ;  /* 0x0000000a09057209 */ /* 0x001fe40007810000 */
[----:B------:R-:W-:-:S02]  /*3de0*/  FSEL R54, R54, -INF , !P1 ;  /* 0xff80000036367808 */ /* 0x000fc40004800000 */
[----:B------:R-:W-:Y:S01]  /*3df0*/  ISETP.GT.AND P1, PT, R0, 0x79, !P6 ;  /* 0x000000790000780c */ /* 0x000fe20007724270 */
[----:B------:R-:W-:-:S01]  /*3e00*/  FFMA.FTZ R106, R5, R106, -8 ;  /* 0xc1000000056a7423 */ /* 0x000fc2000001006a */
[----:B------:R-:W-:Y:S02]  /*3e10*/  LOP3.LUT P6, RZ, R16, 0x800000, RZ, 0xc0, !PT ;  /* 0x0080000010ff7812 */ /* 0x000fe400078cc0ff */
[----:B------:R-:W-:-:S04]  /*3e20*/  ISETP.LT.OR P1, PT, R3, 0x7a, P1 ;  /* 0x0000007a0300780c */ /* 0x000fc80000f21670 */
[----:B------:R-:W-:Y:S02]  /*3e30*/  FSEL R55, R55, -INF , !P1 ;  /* 0xff80000037377808 */ /* 0x000fe40004800000 */
[----:B------:R-:W-:-:S04]  /*3e40*/  LOP3.LUT P1, RZ, R16, 0x10000000, RZ, 0xc0, !PT ;  /* 0x1000000010ff7812 */ /* 0x000fc8000782c0ff */
[----:B------:R-:W-:-:S04]  /*3e50*/  ISETP.GT.AND P1, PT, R0, 0x1, !P1 ;  /* 0x000000010000780c */ /* 0x000fc80004f24270 */
[----:B------:R-:W-:-:S04]  /*3e60*/  ISETP.LT.OR P1, PT, R3, 0x2, P1 ;  /* 0x000000020300780c */ /* 0x000fc80000f21670 */
[----:B------:R-:W-:Y:S02]  /*3e70*/  FSEL R91, R91, -INF , !P1 ;  /* 0xff8000005b5b7808 */ /* 0x000fe40004800000 */
[----:B------:R-:W-:Y:S02]  /*3e80*/  LOP3.LUT P1, RZ, R16, 0x20000000, RZ, 0xc0, !PT ;  /* 0x2000000010ff7812 */ /* 0x000fe4000782c0ff */
[----:B------:R-:W-:Y:S02]  /*3e90*/  FMNMX.FTZ R15, R90, R91, !PT ;  /* 0x0000005b5a0f7209 */ /* 0x000fe40007810000 */
        /* <DEDUP_REMOVED lines=28> */
[----:B------:R-:W-:-:S04]  /*4060*/  LOP3.LUT P1, RZ, R16, 0x2000000, RZ, 0xc0, !PT ;  /* 0x0200000010ff7812 */ /* 0x000fc8000782c0ff */
[----:B------:R-:W-:-:S04]  /*4070*/  ISETP.GT.AND P1, PT, R0, 0x80, !P1 ;  /* 0x000000800000780c */ /* 0x000fc80004f24270 */
[----:B------:R-:W-:-:S04]  /*4080*/  ISETP.LT.OR P1, PT, R3, 0x81, P1 ;  /* 0x000000810300780c */ /* 0x000fc80000f21670 */
[----:B------:R-:W-:Y:S02]  /*4090*/  FSEL R26, R26, -INF , !P1 ;  /* 0xff8000001a1a7808 */ /* 0x000fe40004800000 */
[----:B------:R-:W-:Y:S02]  /*40a0*/  ISETP.GT.AND P1, PT, R0, 0x81, !P2 ;  /* 0x000000810000780c */ /* 0x000fe40005724270 */
[----:B------:R-:W-:Y:S02]  /*40b0*/  LOP3.LUT P2, RZ, R16, 0x400000, RZ, 0xc0, !PT ;  /* 0x0040000010ff7812 */ /* 0x000fe4000784c0ff */
[----:B------:R-:W-:-:S04]  /*40c0*/  ISETP.LT.OR P1, PT, R3, 0x82, P1 ;  /* 0x000000820300780c */ /* 0x000fc80000f21670 */
[----:B------:R-:W-:Y:S02]  /*40d0*/  FSEL R27, R27, -INF , !P1 ;  /* 0xff8000001b1b7808 */ /* 0x000fe40004800000 */
[----:B------:R-:W-:Y:S02]  /*40e0*/  ISETP.GT.AND P1, PT, R0, 0x88, !P6 ;  /* 0x000000880000780c */ /* 0x000fe40007724270 */
[----:B------:R-:W-:Y:S02]  /*40f0*/  LOP3.LUT P6, RZ, R16, 0x4000000, RZ, 0xc0, !PT ;  /* 0x0400000010ff7812 */ /* 0x000fe400078cc0ff */
[----:B------:R-:W-:-:S04]  /*4100*/  ISETP.LT.OR P1, PT, R3, 0x89, P1 ;  /* 0x000000890300780c */ /* 0x000fc80000f21670 */
[----:B------:R-:W-:Y:S02]  /*4110*/  FSEL R30, R30, -INF , !P1 ;  /* 0xff8000001e1e7808 */ /* 0x000fe40004800000 */
[----:B------:R-:W-:-:S04]  /*4120*/  FSETP.NEU.FTZ.AND P1, PT, R5, -INF , PT ;  /* 0xff8000000500780b */ /* 0x000fc80003f3d000 */
[----:B------:R-:W-:Y:S02]  /*4130*/  FSEL R106, R106, RZ, P1 ;  /* 0x000000ff6a6a7208 */ /* 0x000fe40000800000 */
[----:B------:R-:W-:Y:S02]  /*4140*/  ISETP.GT.AND P1, PT, R0, 0x89, !P6 ;  /* 0x000000890000780c */ /* 0x000fe40007724270 */
[----:B------:R-:W-:Y:S01]  /*4150*/  LOP3.LUT P6, RZ, R16, 0x8000000, RZ, 0xc0, !PT ;  /* 0x0800000010ff7812 */ /* 0x000fe200078cc0ff */
[----:B------:R-:W-:-:S01]  /*4160*/  FFMA.FTZ R7, R88, UR42, -R106 ;  /* 0x0000002a58077c23 */ /* 0x000fc2000801086a */
[--C-:B------:R-:W-:Y:S01]  /*4170*/  FFMA.FTZ R88, R72, UR42, -R106.reuse ;  /* 0x0000002a48587c23 */ /* 0x100fe2000801086a */
[----:B------:R-:W-:-:S01]  /*4180*/  FFMA.FTZ R72, R73, UR42, -R106 ;  /* 0x0000002a49487c23 */ /* 0x000fc2000801086a */
[----:B------:R-:W-:Y:S01]  /*4190*/  FMNMX.FTZ R73, R103, R10, !PT ;  /* 0x0000000a67497209 */ /* 0x000fe20007810000 */
[----:B------:R-:W-:-:S01]  /*41a0*/  FFMA.FTZ R8, R89, UR42, -R106 ;  /* 0x0000002a59087c23 */ /* 0x000fc2000801086a */
[--C-:B------:R-:W-:Y:S01]  /*41b0*/  FFMA.FTZ R89, R76, UR42, -R106.reuse ;  /* 0x0000002a4c597c23 */ /* 0x100fe2000801086a */
[----:B------:R-:W-:-:S01]  /*41c0*/  FFMA.FTZ R76, R77, UR42, -R106 ;  /* 0x0000002a4d4c7c23 */ /* 0x000fc2000801086a */
[----:B------:R-:W-:Y:S01]  /*41d0*/  FMNMX.FTZ R10, R74, R73, !PT ;  /* 0x000000494a0a7209 */ /* 0x000fe20007810000 */
[----:B------:R0:W-:Y:S01]  /*41e0*/  MUFU.EX2 R15, R88 ;  /* 0x00000058000f7308 */ /* 0x0001e20000000800 */
[----:B------:R-:W-:Y:S01]  /*41f0*/  ISETP.LT.OR P1, PT, R3, 0x8a, P1 ;  /* 0x0000008a0300780c */ /* 0x000fe20000f21670 */
[--C-:B------:R-:W-:Y:S01]  /*4200*/  FFMA.FTZ R9, R92, UR42, -R106.reuse ;  /* 0x0000002a5c097c23 */ /* 0x100fe2000801086a */
[----:B------:R-:W-:Y:S01]  /*4210*/  FMNMX.FTZ R73, R75, R10, !PT ;  /* 0x0000000a4b497209 */ /* 0x000fe20007810000 */
[--C-:B------:R-:W-:Y:S01]  /*4220*/  FFMA.FTZ R12, R93, UR42, -R106.reuse ;  /* 0x0000002a5d0c7c23 */ /* 0x100fe2000801086a */
[----:B------:R-:W-:Y:S01]  /*4230*/  FSEL R31, R31, -INF , !P1 ;  /* 0xff8000001f1f7808 */ /* 0x000fe20004800000 */
[--C-:B------:R-:W-:Y:S01]  /*4240*/  FFMA.FTZ R11, R96, UR42, -R106.reuse ;  /* 0x0000002a600b7c23 */ /* 0x100fe2000801086a */
[----:B------:R-:W-:Y:S01]  /*4250*/  FMNMX.FTZ R10, R78, R73, !PT ;  /* 0x000000494e0a7209 */ /* 0x000fe20007810000 */
[----:B------:R1:W-:Y:S01]  /*4260*/  MUFU.EX2 R21, R89 ;  /* 0x0000005900157308 */ /* 0x0003e20000000800 */
[----:B0-----:R-:W-:-:S01]  /*4270*/  FFMA.FTZ R88, R80, UR42, -R106 ;  /* 0x0000002a50587c23 */ /* 0x001fc2000801086a */
[--C-:B------:R-:W-:Y:S01]  /*4280*/  FFMA.FTZ R80, R81, UR42, -R106.reuse ;  /* 0x0000002a51507c23 */ /* 0x100fe2000801086a */
[----:B------:R-:W-:Y:S01]  /*4290*/  FMNMX.FTZ R77, R79, R10, !PT ;  /* 0x0000000a4f4d7209 */ /* 0x000fe20007810000 */
[--C-:B------:R-:W-:Y:S01]  /*42a0*/  FFMA.FTZ R14, R97, UR42, -R106.reuse ;  /* 0x0000002a610e7c23 */ /* 0x100fe2000801086a */
[----:B------:R-:W-:Y:S01]  /*42b0*/  ISETP.GT.AND P1, PT, R0, 0x90, !P2 ;  /* 0x000000900000780c */ /* 0x000fe20005724270 */
[--C-:B------:R-:W-:Y:S01]  /*42c0*/  FFMA.FTZ R13, R100, UR42, -R106.reuse ;  /* 0x0000002a640d7c23 */ /* 0x100fe2000801086a */
[----:B------:R-:W-:Y:S01]  /*42d0*/  FMNMX.FTZ R10, R82, R77, !PT ;  /* 0x0000004d520a7209 */ /* 0x000fe20007810000 */
[----:B------:R-:W-:Y:S01]  /*42e0*/  MUFU.EX2 R7, R7 ;  /* 0x0000000700077308 */ /* 0x000fe20000000800 */
[----:B------:R-:W-:Y:S01]  /*42f0*/  ISETP.LT.OR P1, PT, R3, 0x91, P1 ;  /* 0x000000910300780c */ /* 0x000fe20000f21670 */
[--C-:B-1----:R-:W-:Y:S01]  /*4300*/  FFMA.FTZ R89, R84, UR42, -R106.reuse ;  /* 0x0000002a54597c23 */ /* 0x102fe2000801086a */
[----:B------:R-:W-:Y:S01]  /*4310*/  FMNMX.FTZ R77, R83, R10, !PT ;  /* 0x0000000a534d7209 */ /* 0x000fe20007810000 */
[--C-:B------:R-:W-:Y:S01]  /*4320*/  FFMA.FTZ R84, R85, UR42, -R106.reuse ;  /* 0x0000002a55547c23 */ /* 0x100fe2000801086a */
[----:B------:R-:W-:Y:S01]  /*4330*/  FSEL R34, R34, -INF , !P1 ;  /* 0xff80000022227808 */ /* 0x000fe20004800000 */
[--C-:B------:R-:W-:Y:S01]  /*4340*/  FFMA.FTZ R85, R41, UR42, -R106.reuse ;  /* 0x0000002a29557c23 */ /* 0x100fe2000801086a */
[----:B------:R-:W-:Y:S01]  /*4350*/  FMNMX.FTZ R10, R86, R77, !PT ;  /* 0x0000004d560a7209 */ /* 0x000fe20007810000 */
[----:B------:R-:W-:Y:S01]  /*4360*/  MUFU.EX2 R8, R8 ;  /* 0x0000000800087308 */ /* 0x000fe20000000800 */
[----:B------:R-:W-:Y:S01]  /*4370*/  ISETP.GT.AND P2, PT, R0, 0x99, !P6 ;  /* 0x000000990000780c */ /* 0x000fe20007744270 */
[--C-:B------:R-:W-:Y:S01]  /*4380*/  FFMA.FTZ R0, R40, UR42, -R106.reuse ;  /* 0x0000002a28007c23 */ /* 0x100fe2000801086a */
[----:B------:R-:W-:Y:S01]  /*4390*/  FMNMX.FTZ R81, R87, R10, !PT ;  /* 0x0000000a57517209 */ /* 0x000fe20007810000 */
[--C-:B------:R-:W-:Y:S01]  /*43a0*/  FFMA.FTZ R40, R44, UR42, -R106.reuse ;  /* 0x0000002a2c287c23 */ /* 0x100fe2000801086a */
[----:B------:R-:W-:Y:S01]  /*43b0*/  ISETP.LT.OR P2, PT, R3, 0x9a, P2 ;  /* 0x0000009a0300780c */ /* 0x000fe20001741670 */
[--C-:B------:R-:W-:Y:S01]  /*43c0*/  FFMA.FTZ R44, R48, UR42, -R106.reuse ;  /* 0x0000002a302c7c23 */ /* 0x100fe2000801086a */
[----:B------:R-:W-:Y:S01]  /*43d0*/  FMNMX.FTZ R10, R58, R81, !PT ;  /* 0x000000513a0a7209 */ /* 0x000fe20007810000 */
[--C-:B------:R-:W-:Y:S01]  /*43e0*/  FFMA.FTZ R48, R52, UR42, -R106.reuse ;  /* 0x0000002a34307c23 */ /* 0x100fe2000801086a */
[----:B------:R-:W-:Y:S01]  /*43f0*/  FSEL R39, R39, -INF , !P2 ;  /* 0xff80000027277808 */ /* 0x000fe20005000000 */
[----:B------:R-:W-:Y:S01]  /*4400*/  MUFU.EX2 R9, R9 ;  /* 0x0000000900097308 */ /* 0x000fe20000000800 */
[----:B------:R-:W-:Y:S01]  /*4410*/  FMNMX.FTZ R81, R59, R10, !PT ;  /* 0x0000000a3b517209 */ /* 0x000fe20007810000 */
[--C-:B------:R-:W-:Y:S01]  /*4420*/  FFMA.FTZ R20, R101, UR42, -R106.reuse ;  /* 0x0000002a65147c23 */ /* 0x100fe2000801086a */
[----:B------:R-:W-:-:S01]  /*4430*/  FFMA.FTZ R56, R56, UR42, -R106 ;  /* 0x0000002a38387c23 */ /* 0x000fc2000801086a */
[--C-:B------:R-:W-:Y:S01]  /*4440*/  FFMA.FTZ R57, R57, UR42, -R106.reuse ;  /* 0x0000002a39397c23 */ /* 0x100fe2000801086a */
[----:B------:R-:W-:Y:S01]  /*4450*/  FMNMX.FTZ R10, R62, R81, !PT ;  /* 0x000000513e0a7209 */ /* 0x000fe20007810000 */
[--C-:B------:R-:W-:Y:S01]  /*4460*/  FFMA.FTZ R60, R60, UR42, -R106.reuse ;  /* 0x0000002a3c3c7c23 */ /* 0x100fe2000801086a */
[----:B------:R-:W-:-:S01]  /*4470*/  FFMA.FTZ R61, R61, UR42, -R106 ;  /* 0x0000002a3d3d7c23 */ /* 0x000fc2000801086a */
[----:B------:R-:W0:Y:S01]  /*4480*/  MUFU.EX2 R12, R12 ;  /* 0x0000000c000c7308 */ /* 0x000e220000000800 */
[----:B------:R-:W-:Y:S01]  /*4490*/  FMNMX.FTZ R81, R63, R10, !PT ;  /* 0x0000000a3f517209 */ /* 0x000fe20007810000 */
[--C-:B------:R-:W-:Y:S01]  /*44a0*/  FFMA.FTZ R68, R68, UR42, -R106.reuse ;  /* 0x0000002a44447c23 */ /* 0x100fe2000801086a */
[----:B------:R-:W-:-:S01]  /*44b0*/  FFMA.FTZ R69, R69, UR42, -R106 ;  /* 0x0000002a45457c23 */ /* 0x000fc2000801086a */
[--C-:B------:R-:W-:Y:S01]  /*44c0*/  FFMA.FTZ R64, R64, UR42, -R106.reuse ;  /* 0x0000002a40407c23 */ /* 0x100fe2000801086a */
[----:B------:R-:W-:Y:S01]  /*44d0*/  FMNMX.FTZ R10, R66, R81, !PT ;  /* 0x00000051420a7209 */ /* 0x000fe20007810000 */
[--C-:B------:R-:W-:Y:S01]  /*44e0*/  FFMA.FTZ R65, R65, UR42, -R106.reuse ;  /* 0x0000002a41417c23 */ /* 0x100fe2000801086a */
[----:B------:R-:W-:Y:S01]  /*44f0*/  ISETP.NE.AND P6, PT, R107, 0x1, PT ;  /* 0x000000016b00780c */ /* 0x000fe20003fc5270 */
        /* <DEDUP_REMOVED lines=8> */
[----:B------:R-:W-:Y:S01]  /*4580*/  MUFU.EX2 R3, R85 ;  /* 0x0000005500037308 */ /* 0x000fe20000000800 */
[----:B------:R-:W-:Y:S01]  /*4590*/  FMNMX.FTZ R81, R71, R10, !PT ;  /* 0x0000000a47517209 */ /* 0x000fe20007810000 */
[--C-:B------:R-:W-:Y:S01]  /*45a0*/  FFMA.FTZ R32, R32, UR42, -R106.reuse ;  /* 0x0000002a20207c23 */ /* 0x100fe2000801086a */
[----:B0-----:R-:W-:Y:S01]  /*45b0*/  F2FP.SATFINITE.E4M3.F32.PACK_AB_MERGE_C R152, R12, R9, RZ ;  /* 0x000000090c98723e */ /* 0x001fe200048070ff */
[----:B------:R-:W-:Y:S01]  /*45c0*/  FFMA.FTZ R33, R33, UR42, -R106 ;  /* 0x0000002a21217c23 */ /* 0x000fe2000801086a */
[----:B------:R-:W-:-:S02]  /*45d0*/  FMNMX.FTZ R10, R42, R81, !PT ;  /* 0x000000512a0a7209 */ /* 0x000fc40007810000 */
[----:B------:R-:W-:Y:S01]  /*45e0*/  F2FP.SATFINITE.E4M3.F32.PACK_AB_MERGE_C R152, R8, R7, R152 ;  /* 0x000000070898723e */ /* 0x000fe20004807098 */
[----:B------:R-:W-:Y:S01]  /*45f0*/  MUFU.EX2 R14, R14 ;  /* 0x0000000e000e7308 */ /* 0x000fe20000000800 */
[----:B------:R-:W-:-:S04]  /*4600*/  FMNMX.FTZ R81, R43, R10, !PT ;  /* 0x0000000a2b517209 */ /* 0x000fc80007810000 */
[----:B------:R-:W-:-:S03]  /*4610*/  FMNMX.FTZ R10, R46, R81, !PT ;  /* 0x000000512e0a7209 */ /* 0x000fc60007810000 */
        /* <DEDUP_REMOVED lines=9> */
[----:B------:R-:W0:Y:S01]  /*46b0*/  MUFU.EX2 R20, R20 ;  /* 0x0000001400147308 */ /* 0x000e220000000800 */
[----:B------:R-:W-:-:S04]  /*46c0*/  FMNMX.FTZ R81, R27, R10, !PT ;  /* 0x0000000a1b517209 */ /* 0x000fc80007810000 */
[----:B------:R-:W-:-:S03]  /*46d0*/  FMNMX.FTZ R10, R30, R81, !PT ;  /* 0x000000511e0a7209 */ /* 0x000fc60007810000 */
[----:B------:R-:W-:Y:S01]  /*46e0*/  MUFU.EX2 R72, R72 ;  /* 0x0000004800487308 */ /* 0x000fe20000000800 */
[----:B------:R-:W-:-:S04]  /*46f0*/  FMNMX.FTZ R81, R31, R10, !PT ;  /* 0x0000000a1f517209 */ /* 0x000fc80007810000 */
[----:B------:R-:W-:-:S03]  /*4700*/  FMNMX.FTZ R10, R34, R81, !PT ;  /* 0x00000051220a7209 */ /* 0x000fc60007810000 */
[----:B------:R-:W1:Y:S01]  /*4710*/  MUFU.EX2 R76, R76 ;  /* 0x0000004c004c7308 */ /* 0x000e620000000800 */
[----:B------:R-:W-:Y:S02]  /*4720*/  FMNMX.FTZ R41, R35, R10, !PT ;  /* 0x0000000a23297209 */ /* 0x000fe40007810000 */
[----:B0-----:R-:W-:Y:S02]  /*4730*/  F2FP.SATFINITE.E4M3.F32.PACK_AB_MERGE_C R154, R20, R13, RZ ;  /* 0x0000000d149a723e */ /* 0x001fe400048070ff */
[----:B------:R-:W-:Y:S01]  /*4740*/  FMNMX.FTZ R10, R38, R41, !PT ;  /* 0x00000029260a7209 */ /* 0x000fe20007810000 */
[--C-:B------:R-:W-:Y:S01]  /*4750*/  FFMA.FTZ R41, R45, UR42, -R106.reuse ;  /* 0x0000002a2d297c23 */ /* 0x100fe2000801086a */
[----:B------:R-:W-:-:S01]  /*4760*/  FFMA.FTZ R45, R49, UR42, -R106 ;  /* 0x0000002a312d7c23 */ /* 0x000fc2000801086a */
[----:B------:R-:W-:Y:S01]  /*4770*/  FFMA.FTZ R49, R53, UR42, -R106 ;  /* 0x0000002a35317c23 */ /* 0x000fe2000801086a */
[----:B------:R-:W-:Y:S01]  /*4780*/  FMNMX.FTZ R10, R39, R10, !PT ;  /* 0x0000000a270a7209 */ /* 0x000fe20007810000 */
[----:B------:R-:W-:Y:S01]  /*4790*/  IMAD.U32 R53, RZ, RZ, UR42 ;  /* 0x0000002aff357e24 */ /* 0x000fe2000f8e00ff */
[----:B------:R-:W-:Y:S01]  /*47a0*/  MUFU.EX2 R80, R80 ;  /* 0x0000005000507308 */ /* 0x000fe20000000800 */
[----:B------:R-:W-:-:S02]  /*47b0*/  F2FP.SATFINITE.E4M3.F32.PACK_AB_MERGE_C R154, R14, R11, R154 ;  /* 0x0000000b0e9a723e */ /* 0x000fc4000480709a */
[----:B------:R-:W0:Y:S01]  /*47c0*/  SHFL.BFLY PT, R81, R10, 0x2, 0x1f ;  /* 0x0c401f000a517f89 */ /* 0x000e2200000e0000 */
[----:B-1----:R-:W-:-:S04]  /*47d0*/  F2FP.SATFINITE.E4M3.F32.PACK_AB_MERGE_C R148, R76, R21, RZ ;  /* 0x000000154c94723e */ /* 0x002fc800048070ff */
[----:B------:R-:W1:Y:S01]  /*47e0*/  MUFU.EX2 R84, R84 ;  /* 0x0000005400547308 */ /* 0x000e620000000800 */
[----:B------:R-:W-:-:S07]  /*47f0*/  F2FP.SATFINITE.E4M3.F32.PACK_AB_MERGE_C R148, R72, R15, R148 ;  /* 0x0000000f4894723e */ /* 0x000fce0004807094 */
[----:B------:R-:W-:Y:S08]  /*4800*/  MUFU.EX2 R56, R56 ;  /* 0x0000003800387308 */ /* 0x000ff00000000800 */
[----:B------:R-:W-:Y:S01]  /*4810*/  MUFU.EX2 R57, R57 ;  /* 0x0000003900397308 */ /* 0x000fe20000000800 */
[----:B-1----:R-:W-:Y:S02]  /*4820*/  F2FP.SATFINITE.E4M3.F32.PACK_AB_MERGE_C R150, R84, R77, RZ ;  /* 0x0000004d5496723e */ /* 0x002fe400048070ff */
[----:B0-----:R-:W-:-:S02]  /*4830*/  FMNMX.FTZ R81, R10, R81, !PT ;  /* 0x000000510a517209 */ /* 0x001fc40007810000 */
[----:B------:R-:W-:-:S03]  /*4840*/  F2FP.SATFINITE.E4M3.F32.PACK_AB_MERGE_C R150, R80, R73, R150 ;  /* 0x000000495096723e */ /* 0x000fc60004807096 */
[----:B------:R-:W0:Y:S01]  /*4850*/  SHFL.BFLY PT, R10, R81, 0x1, 0x1f ;  /* 0x0c201f00510a7f89 */ /* 0x000e2200000e0000 */
[----:B------:R-:W-:Y:S08]  /*4860*/  MUFU.EX2 R60, R60 ;  /* 0x0000003c003c7308 */ /* 0x000ff00000000800 */
[----:B------:R-:W1:Y:S08]  /*4870*/  MUFU.EX2 R61, R61 ;  /* 0x0000003d003d7308 */ /* 0x000e700000000800 */
[----:B------:R-:W-:Y:S01]  /*4880*/  MUFU.EX2 R68, R68 ;  /* 0x0000004400447308 */ /* 0x000fe20000000800 */
[----:B0-----:R-:W-:-:S07]  /*4890*/  FMNMX.FTZ R10, R81, R10, !PT ;  /* 0x0000000a510a7209 */ /* 0x001fce0007810000 */
[----:B------:R-:W-:Y:S01]  /*48a0*/  MUFU.EX2 R69, R69 ;  /* 0x0000004500457308 */ /* 0x000fe20000000800 */
[----:B-1----:R-:W-:Y:S02]  /*48b0*/  F2FP.SATFINITE.E4M3.F32.PACK_AB_MERGE_C R144, R61, R60, RZ ;  /* 0x0000003c3d90723e */ /* 0x002fe400048070ff */
[C---:B------:R-:W-:Y:S01]  /*48c0*/  FSETP.NEU.FTZ.AND P1, PT, R10.reuse, -INF , PT ;  /* 0xff8000000a00780b */ /* 0x040fe20003f3d000 */
[----:B------:R-:W-:-:S01]  /*48d0*/  FFMA.FTZ R52, R10, R53, -8 ;  /* 0xc10000000a347423 */ /* 0x000fc20000010035 */
[----:B------:R-:W-:Y:S01]  /*48e0*/  FFMA.FTZ R53, R37, UR42, -R106 ;  /* 0x0000002a25357c23 */ /* 0x000fe2000801086a */
[----:B------:R-:W-:Y:S02]  /*48f0*/  F2FP.SATFINITE.E4M3.F32.PACK_AB_MERGE_C R144, R57, R56, R144 ;  /* 0x000000383990723e */ /* 0x000fe40004807090 */
[----:B------:R-:W-:Y:S01]  /*4900*/  MUFU.EX2 R64, R64 ;  /* 0x0000004000407308 */ /* 0x000fe20000000800 */
[----:B------:R-:W-:-:S05]  /*4910*/  FSEL R37, R52, RZ, P1 ;  /* 0x000000ff34257208 */ /* 0x000fca0000800000 */
        /* <DEDUP_REMOVED lines=14> */
[----:B------:R-:W-:Y:S01]  /*4a00*/  FFMA.FTZ R63, R67, UR42, -R37 ;  /* 0x0000002a433f7c23 */ /* 0x000fe20008010825 */
[----:B------:R-:W-:-:S01]  /*4a10*/  FADD.FTZ R67, R9, R66 ;  /* 0x0000004209437221 */ /* 0x000fc20000010000 */
[--C-:B------:R-:W-:Y:S01]  /*4a20*/  FFMA.FTZ R89, R98, UR42, -R37.reuse ;  /* 0x0000002a62597c23 */ /* 0x100fe20008010825 */
[----:B------:R-:W-:-:S01]  /*4a30*/  FFMA.FTZ R90, R99, UR42, -R37 ;  /* 0x0000002a635a7c23 */ /* 0x000fc20008010825 */
[----:B------:R-:W0:Y:S01]  /*4a40*/  MUFU.EX2 R81, R81 ;  /* 0x0000005100517308 */ /* 0x000e220000000800 */
[----:B------:R-:W-:-:S01]  /*4a50*/  FADD.FTZ R96, R12, R67 ;  /* 0x000000430c607221 */ /* 0x000fc20000010000 */
[--C-:B------:R-:W-:Y:S01]  /*4a60*/  FFMA.FTZ R91, R102, UR42, -R37.reuse ;  /* 0x0000002a665b7c23 */ /* 0x100fe20008010825 */
[----:B------:R-:W-:-:S01]  /*4a70*/  FFMA.FTZ R66, R70, UR42, -R37 ;  /* 0x0000002a46427c23 */ /* 0x000fc20008010825 */
[----:B------:R-:W-:Y:S01]  /*4a80*/  FFMA.FTZ R92, R103, UR42, -R37 ;  /* 0x0000002a675c7c23 */ /* 0x000fe20008010825 */
[----:B------:R-:W-:-:S01]  /*4a90*/  FADD.FTZ R67, R11, R96 ;  /* 0x000000600b437221 */ /* 0x000fc20000010000 */
[--C-:B------:R-:W-:Y:S01]  /*4aa0*/  FFMA.FTZ R74, R74, UR42, -R37.reuse ;  /* 0x0000002a4a4a7c23 */ /* 0x100fe20008010825 */
[----:B------:R-:W-:-:S01]  /*4ab0*/  FFMA.FTZ R75, R75, UR42, -R37 ;  /* 0x0000002a4b4b7c23 */ /* 0x000fc20008010825 */
[----:B------:R-:W1:Y:S01]  /*4ac0*/  MUFU.EX2 R85, R85 ;  /* 0x0000005500557308 */ /* 0x000e620000000800 */
[----:B------:R-:W-:-:S01]  /*4ad0*/  FADD.FTZ R96, R14, R67 ;  /* 0x000000430e607221 */ /* 0x000fc20000010000 */
[--C-:B------:R-:W-:Y:S01]  /*4ae0*/  FFMA.FTZ R67, R71, UR42, -R37.reuse ;  /* 0x0000002a47437c23 */ /* 0x100fe20008010825 */
[----:B------:R-:W-:-:S01]  /*4af0*/  FFMA.FTZ R78, R78, UR42, -R37 ;  /* 0x0000002a4e4e7c23 */ /* 0x000fc20008010825 */
[----:B------:R-:W-:Y:S01]  /*4b00*/  FFMA.FTZ R12, R43, UR42, -R37 ;  /* 0x0000002a2b0c7c23 */ /* 0x000fe20008010825 */
[----:B------:R-:W-:-:S01]  /*4b10*/  FADD.FTZ R95, R13, R96 ;  /* 0x000000600d5f7221 */ /* 0x000fc20000010000 */
[--C-:B------:R-:W-:Y:S01]  /*4b20*/  FFMA.FTZ R58, R58, UR42, -R37.reuse ;  /* 0x0000002a3a3a7c23 */ /* 0x100fe20008010825 */
[----:B------:R-:W-:-:S01]  /*4b30*/  FFMA.FTZ R42, R42, UR42, -R37 ;  /* 0x0000002a2a2a7c23 */ /* 0x000fc20008010825 */
[----:B------:R-:W2:Y:S01]  /*4b40*/  MUFU.EX2 R88, R88 ;  /* 0x0000005800587308 */ /* 0x000ea20000000800 */
[----:B0-----:R-:W-:-:S01]  /*4b50*/  FADD.FTZ R70, R52, R81 ;  /* 0x0000005134467221 */ /* 0x001fc20000010000 */
[----:B------:R-:W-:Y:S01]  /*4b60*/  FADD.FTZ R96, R20, R95 ;  /* 0x0000005f14607221 */ /* 0x000fe20000010000 */
[----:B------:R-:W-:-:S01]  /*4b70*/  FFMA.FTZ R59, R59, UR42, -R37 ;  /* 0x0000002a3b3b7c23 */ /* 0x000fc20008010825 */
[----:B------:R-:W-:Y:S01]  /*4b80*/  F2FP.SATFINITE.E4M3.F32.PACK_AB_MERGE_C R146, R69, R68, RZ ;  /* 0x000000444592723e */ /* 0x000fe200048070ff */
[----:B------:R-:W-:-:S01]  /*4b90*/  FFMA.FTZ R7, R46, UR42, -R37 ;  /* 0x0000002a2e077c23 */ /* 0x000fc20008010825 */
[----:B------:R-:W-:Y:S01]  /*4ba0*/  FADD.FTZ R95, R15, R96 ;  /* 0x000000600f5f7221 */ /* 0x000fe20000010000 */
[----:B------:R-:W-:-:S01]  /*4bb0*/  FFMA.FTZ R14, R47, UR42, -R37 ;  /* 0x0000002a2f0e7c23 */ /* 0x000fc20008010825 */
[----:B------:R-:W0:Y:S01]  /*4bc0*/  MUFU.EX2 R89, R89 ;  /* 0x0000005900597308 */ /* 0x000e220000000800 */
[----:B-1----:R-:W-:-:S01]  /*4bd0*/  FADD.FTZ R71, R85, R70 ;  /* 0x0000004655477221 */ /* 0x002fc20000010000 */
        /* <DEDUP_REMOVED lines=10> */
[----:B------:R-:W-:Y:S01]  /*4c80*/  FFMA.FTZ R38, R38, UR42, -R37 ;  /* 0x0000002a26267c23 */ /* 0x000fe20008010825 */
[----:B------:R-:W-:-:S03]  /*4c90*/  F2FP.SATFINITE.E4M3.F32.PACK_AB_MERGE_C R85, R88, R85, RZ ;  /* 0x000000555855723e */ /* 0x000fc600048070ff */
[----:B------:R-:W2:Y:S01]  /*4ca0*/  MUFU.EX2 R91, R91 ;  /* 0x0000005b005b7308 */ /* 0x000ea20000000800 */
[----:B0-----:R-:W-:-:S01]  /*4cb0*/  FADD.FTZ R71, R89, R70 ;  /* 0x0000004659477221 */ /* 0x001fc20000010000 */
[----:B------:R-:W-:Y:S01]  /*4cc0*/  FADD.FTZ R70, R72, R95 ;  /* 0x0000005f48467221 */ /* 0x000fe20000010000 */
[----:B------:R-:W-:-:S03]  /*4cd0*/  F2FP.SATFINITE.E4M3.F32.PACK_AB_MERGE_C R153, R81, R52, R85 ;  /* 0x000000345199723e */ /* 0x000fc60004807055 */
[----:B------:R-:W-:Y:S02]  /*4ce0*/  FADD.FTZ R43, R21, R70 ;  /* 0x00000046152b7221 */ /* 0x000fe40000010000 */
[----:B------:R-:W0:Y:S01]  /*4cf0*/  MUFU.EX2 R92, R92 ;  /* 0x0000005c005c7308 */ /* 0x000e220000000800 */
[----:B-1----:R-:W-:-:S01]  /*4d00*/  FADD.FTZ R20, R90, R71 ;  /* 0x000000475a147221 */ /* 0x002fc20000010000 */
[----:B------:R-:W-:-:S04]  /*4d10*/  FADD.FTZ R76, R76, R43 ;  /* 0x0000002b4c4c7221 */ /* 0x000fc80000010000 */
[----:B------:R-:W-:Y:S02]  /*4d20*/  FADD.FTZ R21, R73, R76 ;  /* 0x0000004c49157221 */ /* 0x000fe40000010000 */
[----:B------:R-:W1:Y:S01]  /*4d30*/  MUFU.EX2 R74, R74 ;  /* 0x0000004a004a7308 */ /* 0x000e620000000800 */
[----:B--2---:R-:W-:-:S01]  /*4d40*/  FADD.FTZ R13, R91, R20 ;  /* 0x000000145b0d7221 */ /* 0x004fc20000010000 */
[----:B------:R-:W-:-:S06]  /*4d50*/  FADD.FTZ R20, R80, R21 ;  /* 0x0000001550147221 */ /* 0x000fcc0000010000 */
[----:B------:R-:W2:Y:S01]  /*4d60*/  MUFU.EX2 R75, R75 ;  /* 0x0000004b004b7308 */ /* 0x000ea20000000800 */
[----:B0-----:R-:W-:-:S01]  /*4d70*/  FADD.FTZ R13, R92, R13 ;  /* 0x0000000d5c0d7221 */ /* 0x001fc20000010000 */
[----:B------:R-:W-:-:S04]  /*4d80*/  F2FP.SATFINITE.E4M3.F32.PACK_AB_MERGE_C R91, R92, R91, RZ ;  /* 0x0000005b5c5b723e */ /* 0x000fc800048070ff */
[----:B------:R-:W-:Y:S02]  /*4d90*/  F2FP.SATFINITE.E4M3.F32.PACK_AB_MERGE_C R155, R90, R89, R91 ;  /* 0x000000595a9b723e */ /* 0x000fe4000480705b */
[----:B------:R-:W0:Y:S01]  /*4da0*/  MUFU.EX2 R78, R78 ;  /* 0x0000004e004e7308 */ /* 0x000e220000000800 */
[----:B-1----:R-:W-:-:S01]  /*4db0*/  FADD.FTZ R8, R74, R13 ;  /* 0x0000000d4a087221 */ /* 0x002fc20000010000 */
[----:B------:R-:W-:-:S04]  /*4dc0*/  FADD.FTZ R13, R77, R20 ;  /* 0x000000144d0d7221 */ /* 0x000fc80000010000 */
[----:B------:R-:W-:Y:S02]  /*4dd0*/  FADD.FTZ R13, R84, R13 ;  /* 0x0000000d540d7221 */ /* 0x000fe40000010000 */
[----:B------:R-:W1:Y:S01]  /*4de0*/  MUFU.EX2 R93, R93 ;  /* 0x0000005d005d7308 */ /* 0x000e620000000800 */
[----:B--2---:R-:W-:-:S01]  /*4df0*/  FADD.FTZ R11, R75, R8 ;  /* 0x000000084b0b7221 */ /* 0x004fc20000010000 */
[----:B------:R-:W-:-:S06]  /*4e00*/  FFMA.FTZ R8, R50, UR42, -R37 ;  /* 0x0000002a32087c23 */ /* 0x000fcc0008010825 */
[----:B------:R-:W2:Y:S01]  /*4e10*/  MUFU.EX2 R79, R79 ;  /* 0x0000004f004f7308 */ /* 0x000ea20000000800 */
[----:B0-----:R-:W-:-:S01]  /*4e20*/  FADD.FTZ R20, R78, R11 ;  /* 0x0000000b4e147221 */ /* 0x001fc20000010000 */
[--C-:B------:R-:W-:Y:S01]  /*4e30*/  FFMA.FTZ R11, R51, UR42, -R37.reuse ;  /* 0x0000002a330b7c23 */ /* 0x100fe20008010825 */
[----:B------:R-:W-:-:S05]  /*4e40*/  FFMA.FTZ R37, R39, UR42, -R37 ;  /* 0x0000002a27257c23 */ /* 0x000fca0008010825 */
[----:B------:R-:W0:Y:S01]  /*4e50*/  MUFU.EX2 R82, R82 ;  /* 0x0000005200527308 */ /* 0x000e220000000800 */
[----:B-1----:R-:W-:-:S01]  /*4e60*/  FADD.FTZ R20, R93, R20 ;  /* 0x000000145d147221 */ /* 0x002fc20000010000 */
[----:B------:R-:W-:-:S04]  /*4e70*/  F2FP.SATFINITE.E4M3.F32.PACK_AB_MERGE_C R78, R93, R78, RZ ;  /* 0x0000004e5d4e723e */ /* 0x000fc800048070ff */
[----:B------:R-:W-:Y:S02]  /*4e80*/  F2FP.SATFINITE.E4M3.F32.PACK_AB_MERGE_C R149, R75, R74, R78 ;  /* 0x0000004a4b95723e */ /* 0x000fe4000480704e */
[----:B------:R-:W1:Y:S08]  /*4e90*/  MUFU.EX2 R83, R83 ;  /* 0x0000005300537308 */ /* 0x000e700000000800 */
[----:B------:R-:W3:Y:S08]  /*4ea0*/  MUFU.EX2 R86, R86 ;  /* 0x0000005600567308 */ /* 0x000ef00000000800 */
[----:B------:R4:W-:Y:S08]  /*4eb0*/  MUFU.EX2 R9, R42 ;  /* 0x0000002a00097308 */ /* 0x0009f00000000800 */
[----:B------:R-:W5:Y:S01]  /*4ec0*/  MUFU.EX2 R58, R58 ;  /* 0x0000003a003a7308 */ /* 0x000f620000000800 */
[----:B----4-:R-:W-:-:S01]  /*4ed0*/  FADD.FTZ R42, R56, R13 ;  /* 0x0000000d382a7221 */ /* 0x010fc20000010000 */
[----:B--2---:R-:W-:-:S03]  /*4ee0*/  FADD.FTZ R13, R79, R20 ;  /* 0x000000144f0d7221 */ /* 0x004fc60000010000 */
[----:B------:R-:W-:Y:S01]  /*4ef0*/  FADD.FTZ R15, R57, R42 ;  /* 0x0000002a390f7221 */ /* 0x000fe20000010000 */
[----:B0-----:R-:W-:-:S02]  /*4f00*/  FADD.FTZ R20, R82, R13 ;  /* 0x0000000d52147221 */ /* 0x001fc40000010000 */
[----:B------:R-:W0:Y:S01]  /*4f10*/  MUFU.EX2 R59, R59 ;  /* 0x0000003b003b7308 */ /* 0x000e220000000800 */
[----:B------:R-:W-:-:S01]  /*4f20*/  FADD.FTZ R60, R60, R15 ;  /* 0x0000000f3c3c7221 */ /* 0x000fc20000010000 */
[----:B-1----:R-:W-:Y:S01]  /*4f30*/  FADD.FTZ R13, R83, R20 ;  /* 0x00000014530d7221 */ /* 0x002fe20000010000 */
[C---:B---3--:R-:W-:Y:S02]  /*4f40*/  F2FP.SATFINITE.E4M3.F32.PACK_AB_MERGE_C R83, R86.reuse, R83, RZ ;  /* 0x000000535653723e */ /* 0x048fe400048070ff */
[----:B------:R-:W-:Y:S01]  /*4f50*/  FADD.FTZ R61, R61, R60 ;  /* 0x0000003c3d3d7221 */ /* 0x000fe20000010000 */
[----:B------:R-:W-:-:S01]  /*4f60*/  FADD.FTZ R13, R86, R13 ;  /* 0x0000000d560d7221 */ /* 0x000fc20000010000 */
[----:B------:R-:W-:Y:S01]  /*4f70*/  F2FP.SATFINITE.E4M3.F32.PACK_AB_MERGE_C R151, R82, R79, R83 ;  /* 0x0000004f5297723e */ /* 0x000fe20004807053 */
[----:B------:R-:W1:Y:S02]  /*4f80*/  MUFU.EX2 R87, R87 ;  /* 0x0000005700577308 */ /* 0x000e640000000800 */
[----:B-----5:R-:W-:-:S06]  /*4f90*/  FADD.FTZ R20, R58, R13 ;  /* 0x0000000d3a147221 */ /* 0x020fcc0000010000 */
[----:B------:R-:W2:Y:S01]  /*4fa0*/  MUFU.EX2 R65, R65 ;  /* 0x0000004100417308 */ /* 0x000ea20000000800 */
[----:B0-----:R-:W-:-:S07]  /*4fb0*/  FADD.FTZ R20, R59, R20 ;  /* 0x000000143b147221 */ /* 0x001fce0000010000 */
[----:B------:R-:W0:Y:S01]  /*4fc0*/  MUFU.EX2 R94, R94 ;  /* 0x0000005e005e7308 */ /* 0x000e220000000800 */
[----:B-1----:R-:W-:-:S07]  /*4fd0*/  FADD.FTZ R13, R87, R20 ;  /* 0x00000014570d7221 */ /* 0x002fce0000010000 */
[----:B------:R-:W1:Y:S01]  /*4fe0*/  MUFU.EX2 R62, R62 ;  /* 0x0000003e003e7308 */ /* 0x000e620000000800 */
[----:B--2---:R-:W-:Y:S01]  /*4ff0*/  F2FP.SATFINITE.E4M3.F32.PACK_AB_MERGE_C R146, R65, R64, R146 ;  /* 0x000000404192723e */ /* 0x004fe20004807092 */
[----:B------:R-:W-:-:S04]  /*5000*/  FADD.FTZ R64, R64, R61 ;  /* 0x0000003d40407221 */ /* 0x000fc80000010000 */
[----:B------:R-:W-:Y:S02]  /*5010*/  FADD.FTZ R65, R65, R64 ;  /* 0x0000004041417221 */ /* 0x000fe40000010000 */
[----:B------:R-:W2:Y:S01]  /*5020*/  MUFU.EX2 R63, R63 ;  /* 0x0000003f003f7308 */ /* 0x000ea20000000800 */
[----:B0-----:R-:W-:-:S01]  /*5030*/  FADD.FTZ R13, R94, R13 ;  /* 0x0000000d5e0d7221 */ /* 0x001fc20000010000 */
[----:B------:R-:W-:Y:S01]  /*5040*/  FADD.FTZ R68, R68, R65 ;  /* 0x0000004144447221 */ /* 0x000fe20000010000 */
[----:B------:R-:W-:-:S03]  /*5050*/  F2FP.SATFINITE.E4M3.F32.PACK_AB_MERGE_C R87, R94, R87, RZ ;  /* 0x000000575e57723e */ /* 0x000fc600048070ff */
[----:B------:R-:W-:Y:S01]  /*5060*/  FADD.FTZ R69, R69, R68 ;  /* 0x0000004445457221 */ /* 0x000fe20000010000 */
[----:B------:R-:W-:Y:S01]  /*5070*/  F2FP.SATFINITE.E4M3.F32.PACK_AB_MERGE_C R145, R59, R58, R87 ;  /* 0x0000003a3b91723e */ /* 0x000fe20004807057 */
[----:B------:R-:W-:Y:S01]  /*5080*/  MUFU.EX2 R40, R40 ;  /* 0x0000002800287308 */ /* 0x000fe20000000800 */
[----:B-1----:R-:W-:-:S07]  /*5090*/  FADD.FTZ R20, R62, R13 ;  /* 0x0000000d3e147221 */ /* 0x002fce0000010000 */
[----:B------:R-:W0:Y:S01]  /*50a0*/  MUFU.EX2 R41, R41 ;  /* 0x0000002900297308 */ /* 0x000e220000000800 */
[----:B--2---:R-:W-:-:S07]  /*50b0*/  FADD.FTZ R13, R63, R20 ;  /* 0x000000143f0d7221 */ /* 0x004fce0000010000 */
[----:B------:R-:W1:Y:S08]  /*50c0*/  MUFU.EX2 R66, R66 ;  /* 0x0000004200427308 */ /* 0x000e700000000800 */
[----:B------:R-:W2:Y:S01]  /*50d0*/  MUFU.EX2 R0, R0 ;  /* 0x0000000000007308 */ /* 0x000ea20000000800 */
[----:B0-----:R-:W-:-:S07]  /*50e0*/  F2FP.SATFINITE.E4M3.F32.PACK_AB_MERGE_C R140, R41, R40, RZ ;  /* 0x00000028298c723e */ /* 0x001fce00048070ff */
[----:B------:R-:W0:Y:S01]  /*50f0*/  MUFU.EX2 R67, R67 ;  /* 0x0000004300437308 */ /* 0x000e220000000800 */
[----:B-1----:R-:W-:-:S07]  /*5100*/  FADD.FTZ R20, R66, R13 ;  /* 0x0000000d42147221 */ /* 0x002fce0000010000 */
[----:B------:R-:W1:Y:S01]  /*5110*/  MUFU.EX2 R12, R12 ;  /* 0x0000000c000c7308 */ /* 0x000e620000000800 */
[----:B--2---:R-:W-:Y:S01]  /*5120*/  F2FP.SATFINITE.E4M3.F32.PACK_AB_MERGE_C R140, R3, R0, R140 ;  /* 0x00000000038c723e */ /* 0x004fe2000480708c */
[----:B------:R-:W-:-:S04]  /*5130*/  FADD.FTZ R0, R0, R69 ;  /* 0x0000004500007221 */ /* 0x000fc80000010000 */
[----:B------:R-:W-:Y:S02]  /*5140*/  FADD.FTZ R13, R3, R0 ;  /* 0x00000000030d7221 */ /* 0x000fe40000010000 */
[----:B------:R-:W-:Y:S01]  /*5150*/  MUFU.EX2 R48, R48 ;  /* 0x0000003000307308 */ /* 0x000fe20000000800 */
[----:B0-----:R-:W-:-:S01]  /*5160*/  FADD.FTZ R20, R67, R20 ;  /* 0x0000001443147221 */ /* 0x001fc20000010000 */
[----:B------:R-:W-:Y:S01]  /*5170*/  FADD.FTZ R40, R40, R13 ;  /* 0x0000000d28287221 */ /* 0x000fe20000010000 */
[----:B------:R-:W-:Y:S02]  /*5180*/  F2FP.SATFINITE.E4M3.F32.PACK_AB_MERGE_C R66, R67, R66, RZ ;  /* 0x000000424342723e */ /* 0x000fe400048070ff */
[----:B------:R-:W-:Y:S01]  /*5190*/  FADD.FTZ R3, R9, R20 ;  /* 0x0000001409037221 */ /* 0x000fe20000010000 */
[----:B------:R-:W-:-:S01]  /*51a0*/  FADD.FTZ R41, R41, R40 ;  /* 0x0000002829297221 */ /* 0x000fc20000010000 */
[----:B------:R-:W-:Y:S01]  /*51b0*/  F2FP.SATFINITE.E4M3.F32.PACK_AB_MERGE_C R147, R63, R62, R66 ;  /* 0x0000003e3f93723e */ /* 0x000fe20004807042 */
[----:B------:R-:W0:Y:S01]  /*51c0*/  MUFU.EX2 R49, R49 ;  /* 0x0000003100317308 */ /* 0x000e220000000800 */
[----:B-1----:R-:W-:-:S07]  /*51d0*/  FADD.FTZ R0, R12, R3 ;  /* 0x000000030c007221 */ /* 0x002fce0000010000 */
[----:B------:R-:W1:Y:S08]  /*51e0*/  MUFU.EX2 R7, R7 ;  /* 0x0000000700077308 */ /* 0x000e700000000800 */
[----:B------:R-:W2:Y:S01]  /*51f0*/  MUFU.EX2 R14, R14 ;  /* 0x0000000e000e7308 */ /* 0x000ea20000000800 */
[----:B0-----:R-:W-:-:S07]  /*5200*/  F2FP.SATFINITE.E4M3.F32.PACK_AB_MERGE_C R13, R49, R48, RZ ;  /* 0x00000030310d723e */ /* 0x001fce00048070ff */
[----:B------:R-:W-:Y:S01]  /*5210*/  MUFU.EX2 R44, R44 ;  /* 0x0000002c002c7308 */ /* 0x000fe20000000800 */
[----:B-1----:R-:W-:-:S07]  /*5220*/  FADD.FTZ R3, R7, R0 ;  /* 0x0000000007037221 */ /* 0x002fce0000010000 */
[----:B------:R-:W0:Y:S01]  /*5230*/  MUFU.EX2 R45, R45 ;  /* 0x0000002d002d7308 */ /* 0x000e220000000800 */
[----:B--2---:R-:W-:-:S01]  /*5240*/  FADD.FTZ R3, R14, R3 ;  /* 0x000000030e037221 */ /* 0x004fc20000010000 */
[----:B------:R-:W-:Y:S02]  /*5250*/  F2FP.SATFINITE.E4M3.F32.PACK_AB_MERGE_C R7, R14, R7, RZ ;  /* 0x000000070e07723e */ /* 0x000fe400048070ff */
[----:B------:R-:W1:Y:S02]  /*5260*/  @P6 LDC R14, c[0x0][0x450] ;  /* 0x00011400ff0e6b82 */ /* 0x000e640000000800 */
[----:B------:R-:W-:Y:S02]  /*5270*/  F2FP.SATFINITE.E4M3.F32.PACK_AB_MERGE_C R141, R12, R9, R7 ;  /* 0x000000090c8d723e */ /* 0x000fe40004807007 */
[----:B------:R-:W2:Y:S08]  /*5280*/  MUFU.EX2 R8, R8 ;  /* 0x0000000800087308 */ /* 0x000eb00000000800 */
[----:B------:R-:W3:Y:S01]  /*5290*/  MUFU.EX2 R11, R11 ;  /* 0x0000000b000b7308 */ /* 0x000ee20000000800 */
[C---:B0-----:R-:W-:Y:S01]  /*52a0*/  F2FP.SATFINITE.E4M3.F32.PACK_AB_MERGE_C R142, R45.reuse, R44, R13 ;  /* 0x0000002c2d8e723e */ /* 0x041fe2000480700d */
[----:B------:R-:W-:Y:S01]  /*52b0*/  FADD.FTZ R44, R44, R41 ;  /* 0x000000292c2c7221 */ /* 0x000fe20000010000 */
[----:B------:R-:W0:Y:S03]  /*52c0*/  @P6 LDC R13, c[0x0][0x44c] ;  /* 0x00011300ff0d6b82 */ /* 0x000e260000000800 */
[----:B------:R-:W-:-:S02]  /*52d0*/  FADD.FTZ R45, R45, R44 ;  /* 0x0000002c2d2d7221 */ /* 0x000fc40000010000 */
[----:B------:R-:W4:Y:S01]  /*52e0*/  MUFU.EX2 R54, R54 ;  /* 0x0000003600367308 */ /* 0x000f220000000800 */
[----:B--2---:R-:W-:-:S01]  /*52f0*/  FADD.FTZ R0, R8, R3 ;  /* 0x0000000308007221 */ /* 0x004fc20000010000 */
[----:B------:R-:W-:-:S04]  /*5300*/  FADD.FTZ R48, R48, R45 ;  /* 0x0000002d30307221 */ /* 0x000fc80000010000 */
[----:B------:R-:W-:Y:S02]  /*5310*/  FADD.FTZ R49, R49, R48 ;  /* 0x0000003031317221 */ /* 0x000fe40000010000 */
[----:B------:R-:W-:Y:S01]  /*5320*/  MUFU.EX2 R28, R28 ;  /* 0x0000001c001c7308 */ /* 0x000fe20000000800 */
[----:B---3--:R-:W-:-:S07]  /*5330*/  FADD.FTZ R3, R11, R0 ;  /* 0x000000000b037221 */ /* 0x008fce0000010000 */
[----:B------:R-:W2:Y:S01]  /*5340*/  MUFU.EX2 R29, R29 ;  /* 0x0000001d001d7308 */ /* 0x000ea20000000800 */
[----:B----4-:R-:W-:-:S01]  /*5350*/  FADD.FTZ R0, R54, R3 ;  /* 0x0000000336007221 */ /* 0x010fc20000010000 */
[----:B0-----:R-:W-:-:S06]  /*5360*/  @P6 IMAD.HI.U32 R13, R13, UR41, RZ ;  /* 0x000000290d0d6c27 */ /* 0x001fcc000f8e00ff */
[----:B------:R-:W0:Y:S08]  /*5370*/  MUFU.EX2 R55, R55 ;  /* 0x0000003700377308 */ /* 0x000e300000000800 */
[----:B------:R-:W-:Y:S01]  /*5380*/  MUFU.EX2 R24, R24 ;  /* 0x0000001800187308 */ /* 0x000fe20000000800 */
[----:B--2---:R-:W-:-:S07]  /*5390*/  F2FP.SATFINITE.E4M3.F32.PACK_AB_MERGE_C R3, R29, R28, RZ ;  /* 0x0000001c1d03723e */ /* 0x004fce00048070ff */
[----:B------:R-:W2:Y:S01]  /*53a0*/  MUFU.EX2 R25, R25 ;  /* 0x0000001900197308 */ /* 0x000ea20000000800 */
[C---:B0-----:R-:W-:Y:S01]  /*53b0*/  F2FP.SATFINITE.E4M3.F32.PACK_AB_MERGE_C R54, R55.reuse, R54, RZ ;  /* 0x000000363736723e */ /* 0x041fe200048070ff */
[----:B------:R-:W-:-:S03]  /*53c0*/  FADD.FTZ R55, R55, R0 ;  /* 0x0000000037377221 */ /* 0x000fc60000010000 */
[----:B------:R-:W-:Y:S01]  /*53d0*/  F2FP.SATFINITE.E4M3.F32.PACK_AB_MERGE_C R143, R11, R8, R54 ;  /* 0x000000080b8f723e */ /* 0x000fe20004807036 */
[----:B------:R-:W-:Y:S01]  /*53e0*/  IMAD.U32 R8, RZ, RZ, UR41 ;  /* 0x00000029ff087e24 */ /* 0x000fe2000f8e00ff */
[----:B-1----:R-:W-:Y:S01]  /*53f0*/  @P6 SHF.R.U32.HI R8, RZ, R14, R13 ;  /* 0x0000000eff086219 */ /* 0x002fe2000001160d */
[----:B------:R-:W0:Y:S01]  /*5400*/  MUFU.EX2 R26, R26 ;  /* 0x0000001a001a7308 */ /* 0x000e220000000800 */
[----:B------:R-:W-:-:S03]  /*5410*/  LOP3.LUT P6, RZ, R2, 0x8, RZ, 0xc0, !PT ;  /* 0x0000000802ff7812 */ /* 0x000fc600078cc0ff */
[----:B------:R-:W-:-:S04]  /*5420*/  IMAD.IADD R8, R105, 0x1, R8 ;  /* 0x0000000169087824 */ /* 0x000fc800078e0208 */
[----:B------:R-:W1:Y:S01]  /*5430*/  MUFU.EX2 R27, R27 ;  /* 0x0000001b001b7308 */ /* 0x000e620000000800 */
[----:B--2---:R-:W-:Y:S01]  /*5440*/  F2FP.SATFINITE.E4M3.F32.PACK_AB_MERGE_C R136, R25, R24, R3 ;  /* 0x000000181988723e */ /* 0x004fe20004807003 */
[----:B------:R-:W-:Y:S01]  /*5450*/  FADD.FTZ R24, R24, R49 ;  /* 0x0000003118187221 */ /* 0x000fe20000010000 */
[----:B------:R-:W-:-:S03]  /*5460*/  VIADD R9, R8, UR7 ;  /* 0x0000000708097c36 */ /* 0x000fc60008000000 */
[----:B------:R-:W-:Y:S02]  /*5470*/  FADD.FTZ R25, R25, R24 ;  /* 0x0000001819197221 */ /* 0x000fe40000010000 */
[----:B------:R-:W2:Y:S01]  /*5480*/  MUFU.EX2 R30, R30 ;  /* 0x0000001e001e7308 */ /* 0x000ea20000000800 */
[----:B0-----:R-:W-:-:S01]  /*5490*/  FADD.FTZ R0, R26, R55 ;  /* 0x000000371a007221 */ /* 0x001fc20000010000 */
[----:B------:R-:W-:Y:S01]  /*54a0*/  FADD.FTZ R28, R28, R25 ;  /* 0x000000191c1c7221 */ /* 0x000fe20000010000 */
[----:B------:R-:W-:Y:S01]  /*54b0*/  R2UR UR10, R9 ;  /* 0x00000000090a72ca */ /* 0x000fe200000e0000 */
[----:B------:R-:W-:Y:S02]  /*54c0*/  VIADD R9, R104, 0xfffffffe ;  /* 0xfffffffe68097836 */ /* 0x000fe40000000000 */
[----:B------:R-:W-:-:S02]  /*54d0*/  FADD.FTZ R29, R29, R28 ;  /* 0x0000001c1d1d7221 */ /* 0x000fc40000010000 */
[----:B------:R-:W-:Y:S01]  /*54e0*/  MUFU.EX2 R36, R36 ;  /* 0x0000002400247308 */ /* 0x000fe20000000800 */
[----:B-1----:R-:W-:-:S07]  /*54f0*/  FADD.FTZ R3, R27, R0 ;  /* 0x000000001b037221 */ /* 0x002fce0000010000 */
[----:B------:R-:W0:Y:S01]  /*5500*/  MUFU.EX2 R53, R53 ;  /* 0x0000003500357308 */ /* 0x000e220000000800 */
[----:B--2---:R-:W-:-:S07]  /*5510*/  FADD.FTZ R0, R30, R3 ;  /* 0x000000031e007221 */ /* 0x004fce0000010000 */
[----:B------:R-:W1:Y:S08]  /*5520*/  MUFU.EX2 R31, R31 ;  /* 0x0000001f001f7308 */ /* 0x000e700000000800 */
[----:B------:R-:W-:Y:S01]  /*5530*/  MUFU.EX2 R32, R32 ;  /* 0x0000002000207308 */ /* 0x000fe20000000800 */
[----:B0-----:R-:W-:-:S07]  /*5540*/  F2FP.SATFINITE.E4M3.F32.PACK_AB_MERGE_C R3, R53, R36, RZ ;  /* 0x000000243503723e */ /* 0x001fce00048070ff */
[----:B------:R-:W0:Y:S01]  /*5550*/  MUFU.EX2 R33, R33 ;  /* 0x0000002100217308 */ /* 0x000e220000000800 */
[C---:B-1----:R-:W-:Y:S01]  /*5560*/  F2FP.SATFINITE.E4M3.F32.PACK_AB_MERGE_C R30, R31.reuse, R30, RZ ;  /* 0x0000001e1f1e723e */ /* 0x042fe200048070ff */
[----:B------:R-:W-:-:S03]  /*5570*/  FADD.FTZ R31, R31, R0 ;  /* 0x000000001f1f7221 */ /* 0x000fc60000010000 */
[----:B------:R-:W-:-:S03]  /*5580*/  F2FP.SATFINITE.E4M3.F32.PACK_AB_MERGE_C R137, R27, R26, R30 ;  /* 0x0000001a1b89723e */ /* 0x000fc6000480701e */
[----:B------:R-:W1:Y:S08]  /*5590*/  MUFU.EX2 R34, R34 ;  /* 0x0000002200227308 */ /* 0x000e700000000800 */
[----:B------:R-:W2:Y:S01]  /*55a0*/  MUFU.EX2 R35, R35 ;  /* 0x0000002300237308 */ /* 0x000ea20000000800 */
[----:B0-----:R-:W-:Y:S01]  /*55b0*/  F2FP.SATFINITE.E4M3.F32.PACK_AB_MERGE_C R138, R33, R32, R3 ;  /* 0x00000020218a723e */ /* 0x001fe20004807003 */
[----:B------:R-:W-:-:S04]  /*55c0*/  FADD.FTZ R32, R32, R29 ;  /* 0x0000001d20207221 */ /* 0x000fc80000010000 */
[----:B------:R-:W-:Y:S02]  /*55d0*/  FADD.FTZ R33, R33, R32 ;  /* 0x0000002021217221 */ /* 0x000fe40000010000 */
[----:B------:R-:W0:Y:S01]  /*55e0*/  MUFU.EX2 R38, R38 ;  /* 0x0000002600267308 */ /* 0x000e220000000800 */
[----:B-1----:R-:W-:-:S01]  /*55f0*/  FADD.FTZ R0, R34, R31 ;  /* 0x0000001f22007221 */ /* 0x002fc20000010000 */
[----:B------:R-:W-:-:S06]  /*5600*/  FADD.FTZ R36, R36, R33 ;  /* 0x0000002124247221 */ /* 0x000fcc0000010000 */
[----:B------:R-:W1:Y:S01]  /*5610*/  MUFU.EX2 R37, R37 ;  /* 0x0000002500257308 */ /* 0x000e620000000800 */
[----:B--2---:R-:W-:-:S04]  /*5620*/  FADD.FTZ R3, R35, R0 ;  /* 0x0000000023037221 */ /* 0x004fc80000010000 */
[----:B0-----:R-:W-:Y:S01]  /*5630*/  FADD.FTZ R0, R38, R3 ;  /* 0x0000000326007221 */ /* 0x001fe20000010000 */
[----:B------:R-:W-:-:S01]  /*5640*/  FADD.FTZ R3, R53, R36 ;  /* 0x0000002435037221 */ /* 0x000fc20000010000 */
[C---:B-1----:R-:W-:Y:S02]  /*5650*/  F2FP.SATFINITE.E4M3.F32.PACK_AB_MERGE_C R7, R37.reuse, R38, RZ ;  /* 0x000000262507723e */ /* 0x042fe400048070ff */
[----:B------:R-:W-:-:S02]  /*5660*/  FADD.FTZ R0, R37, R0 ;  /* 0x0000000025007221 */ /* 0x000fc40000010000 */
[----:B------:R-:W-:Y:S01]  /*5670*/  F2FP.SATFINITE.E4M3.F32.PACK_AB_MERGE_C R139, R35, R34, R7 ;  /* 0x00000022238b723e */ /* 0x000fe20004807007 */
[----:B------:R-:W-:Y:S06]  /*5680*/  @!P6 BRA `(.L_x_835) ;  /* 0x000000000054e947 */ /* 0x000fec0003800000 */
[C---:B------:R-:W-:Y:S01]  /*5690*/  ISETP.GT.AND P1, PT, R8.reuse, RZ, PT ;  /* 0x000000ff0800720c */ /* 0x040fe20003f24270 */
[----:B------:R-:W-:-:S05]  /*56a0*/  VIADD R7, R8, 0xffffffff ;  /* 0xffffffff08077836 */ /* 0x000fca0000000000 */
[----:B------:R-:W-:-:S07]  /*56b0*/  R2UR UR11, R7 ;  /* 0x00000000070b72ca */ /* 0x000fce00000e0000 */
[----:B------:R-:W-:Y:S08]  /*56c0*/  @P1 BRA `(.L_x_836) ;  /* 0x0000000000241947 */ /* 0x000ff00003800000 */
[----:B------:R-:W-:Y:S01]  /*56d0*/  R2UR UR11, R8 ;  /* 0x00000000080b72ca */ /* 0x000fe200000e0000 */
[----:B------:R-:W-:Y:S02]  /*56e0*/  ULDC UR12, c[0x0][0x9e4] ;  /* 0x00027900000c7ab9 */ /* 0x000fe40000000800 */
[----:B------:R-:W-:-:S10]  /*56f0*/  UISETP.NE.AND UP0, UPT, UR12, 0x1, UPT ;  /* 0x000000010c00788c */ /* 0x000fd4000bf05270 */
[----:B------:R-:W-:Y:S01]  /*5700*/  UIADD3 UR11, -UR11, URZ, URZ ;  /* 0x0000003f0b0b7290 */ /* 0x000fe2000fffe13f */
[----:B------:R-:W-:-:S03]  /*5710*/  @UP0 ULDC.64 UR14, c[0x0][0x9e8] ;  /* 0x00027a00000e0ab9 */ /* 0x000fc60000000a00 */
[----:B------:R-:W-:-:S04]  /*5720*/  UIMAD.WIDE.U32 UR6, UR11, UR14, URZ ;  /* 0x0000000e0b0672a5 */ /* 0x000fc8000f8e003f */
[----:B------:R-:W-:-:S04]  /*5730*/  @UP0 USHF.R.U32.HI UR11, URZ, UR15, UR7 ;  /* 0x0000000f3f0b0299 */ /* 0x000fc80008011607 */
[----:B------:R-:W-:Y:S01]  /*5740*/  ULOP3.LUT UR11, URZ, UR11, URZ, 0x33, !UPT ;  /* 0x0000000b3f0b7292 */ /* 0x000fe2000f8e333f */
[----:B------:R-:W-:Y:S11]  /*5750*/  BRA `(.L_x_837) ;  /* 0x0000000000147947 */ /* 0x000ff60003800000 */
.L_x_836:
[----:B------:R-:W-:Y:S02]  /*5760*/  ULDC UR12, c[0x0][0x9e4] ;  /* 0x00027900000c7ab9 */ /* 0x000fe40000000800 */
[----:B------:R-:W-:-:S11]  /*5770*/  UISETP.NE.AND UP0, UPT, UR12, 0x1, UPT ;  /* 0x000000010c00788c */ /* 0x000fd6000bf05270 */
[----:B------:R-:W-:Y:S02]  /*5780*/  @UP0 ULDC.64 UR14, c[0x0][0x9e8] ;  /* 0x00027a00000e0ab9 */ /* 0x000fe40000000a00 */
[----:B------:R-:W-:-:S04]  /*5790*/  UIMAD.WIDE.U32 UR6, UR11, UR14, URZ ;  /* 0x0000000e0b0672a5 */ /* 0x000fc8000f8e003f */
[----:B------:R-:W-:-:S12]  /*57a0*/  @UP0 USHF.R.U32.HI UR11, URZ, UR15, UR7 ;  /* 0x0000000f3f0b0299 */ /* 0x000fd80008011607 */
.L_x_837:
[----:B------:R-:W-:-:S04]  /*57b0*/  UIMAD UR11, UR11, UR12, UR12 ;  /* 0x0000000c0b0b72a4 */ /* 0x000fc8000f8e020c */
[----:B------:R-:W-:-:S04]  /*57c0*/  UISETP.LT.AND UP0, UPT, UR10, UR11, UPT ;  /* 0x0000000b0a00728c */ /* 0x000fc8000bf01270 */
[----:B------:R-:W-:-:S12]  /*57d0*/  USEL UR10, UR10, UR11, UP0 ;  /* 0x0000000b0a0a7287 */ /* 0x000fd80008000000 */
.L_x_835:
[----:B------:R-:W-:Y:S01]  /*57e0*/  UIMAD.WIDE UR6, UR10, 0x66666667, URZ ;  /* 0x666666670a0678a5 */ /* 0x000fe2000f8e023f */
[----:B------:R-:W-:Y:S02]  /*57f0*/  CS2R R54, SRZ ;  /* 0x0000000000367805 */ /* 0x000fe4000001ff00 */
[----:B------:R-:W-:Y:S02]  /*5800*/  CS2R R52, SRZ ;  /* 0x0000000000347805 */ /* 0x000fe4000001ff00 */
[----:B------:R-:W-:Y:S01]  /*5810*/  CS2R R50, SRZ ;  /* 0x0000000000327805 */ /* 0x000fe2000001ff00 */
[----:B------:R-:W-:Y:S01]  /*5820*/  USHF.R.U32.HI UR6, URZ, 0x1f, UR7 ;  /* 0x0000001f3f067899 */ /* 0x000fe20008011607 */
[----:B------:R-:W-:Y:S02]  /*5830*/  CS2R R48, SRZ ;  /* 0x0000000000307805 */ /* 0x000fe4000001ff00 */
[----:B------:R-:W-:Y:S02]  /*5840*/  CS2R R46, SRZ ;  /* 0x00000000002e7805 */ /* 0x000fe4000001ff00 */
[----:B------:R-:W-:Y:S01]  /*5850*/  CS2R R44, SRZ ;  /* 0x00000000002c7805 */ /* 0x000fe2000001ff00 */
[----:B------:R-:W-:Y:S01]  /*5860*/  ULEA.HI.SX32 UR6, UR7, UR6, 0x1a ;  /* 0x0000000607067291 */ /* 0x000fe2000f8fd23f */
[----:B------:R-:W-:-:S02]  /*5870*/  CS2R R42, SRZ ;  /* 0x00000000002a7805 */ /* 0x000fc4000001ff00 */
[----:B------:R-:W-:Y:S02]  /*5880*/  CS2R R40, SRZ ;  /* 0x0000000000287805 */ /* 0x000fe4000001ff00 */
[----:B------:R-:W-:Y:S01]  /*5890*/  CS2R R38, SRZ ;  /* 0x0000000000267805 */ /* 0x000fe2000001ff00 */
[----:B------:R-:W-:Y:S01]  /*58a0*/  UISETP.LT.AND UP0, UPT, UR43, UR6, UPT ;  /* 0x000000062b00728c */ /* 0x000fe2000bf01270 */
[----:B------:R-:W-:Y:S02]  /*58b0*/  CS2R R36, SRZ ;  /* 0x0000000000247805 */ /* 0x000fe4000001ff00 */
[----:B------:R-:W-:Y:S02]  /*58c0*/  CS2R R34, SRZ ;  /* 0x0000000000227805 */ /* 0x000fe4000001ff00 */
[----:B------:R-:W-:Y:S01]  /*58d0*/  CS2R R32, SRZ ;  /* 0x0000000000207805 */ /* 0x000fe2000001ff00 */
[----:B------:R-:W-:Y:S01]  /*58e0*/  USEL UR24, UR43, UR6, !UP0 ;  /* 0x000000062b187287 */ /* 0x000fe2000c000000 */
[----:B------:R-:W-:-:S02]  /*58f0*/  CS2R R30, SRZ ;  /* 0x00000000001e7805 */ /* 0x000fc4000001ff00 */
[----:B------:R-:W-:Y:S02]  /*5900*/  CS2R R28, SRZ ;  /* 0x00000000001c7805 */ /* 0x000fe4000001ff00 */
[----:B------:R-:W-:Y:S02]  /*5910*/  CS2R R26, SRZ ;  /* 0x00000000001a7805 */ /* 0x000fe4000001ff00 */
[----:B------:R-:W-:Y:S02]  /*5920*/  CS2R R24, SRZ ;  /* 0x0000000000187805 */ /* 0x000fe4000001ff00 */
[----:B------:R-:W-:-:S13]  /*5930*/  ISETP.GE.AND P1, PT, R9, UR24, PT ;  /* 0x0000001809007c0c */ /* 0x000fda000bf26270 */
[----:B------:R-:W-:Y:S05]  /*5940*/  @!P1 BRA `(.L_x_838) ;  /* 0x0000003c00d89947 */ /* 0x000fea0003800000 */
[----:B------:R-:W-:Y:S01]  /*5950*/  IMAD.MOV.U32 R7, RZ, RZ, R10 ;  /* 0x000000ffff077224 */ /* 0x000fe200078e000a */
[----:B------:R-:W-:Y:S01]  /*5960*/  UMOV UR26, UR36 ;  /* 0x00000024001a7c82 */ /* 0x000fe20008000000 */
[----:B------:R-:W-:Y:S01]  /*5970*/  IMAD.MOV.U32 R8, RZ, RZ, R5 ;  /* 0x000000ffff087224 */ /* 0x000fe200078e0005 */
[----:B------:R-:W-:Y:S01]  /*5980*/  UMOV UR25, UR37 ;  /* 0x0000002500197c82 */ /* 0x000fe20008000000 */
[----:B------:R-:W-:Y:S01]  /*5990*/  IMAD.MOV.U32 R55, RZ, RZ, RZ ;  /* 0x000000ffff377224 */ /* 0x000fe200078e00ff */
[----:B------:R-:W-:Y:S01]  /*59a0*/  ULDC UR20, c[0x0][0x9e4] ;  /* 0x0002790000147ab9 */ /* 0x000fe20000000800 */
[----:B------:R-:W-:Y:S01]  /*59b0*/  ULDC UR21, c[0x0][0x9dc] ;  /* 0x0002770000157ab9 */ /* 0x000fe20000000800 */
[----:B------:R-:W-:-:S05]  /*59c0*/  ULDC UR22, c[0x0][0x9e0] ;  /* 0x0002780000167ab9 */ /* 0x000fca0000000800 */
.L_x_857:
[----:B------:R-:W-:-:S04]  /*59d0*/  UISETP.NE.AND UP0, UPT, UR25, 0x1, UPT ;  /* 0x000000011900788c */ /* 0x000fc8000bf05270 */
[----:B------:R-:W-:-:S04]  /*59e0*/  USEL UR36, URZ, 0x1, UP0 ;  /* 0x000000013f247887 */ /* 0x000fc80008000000 */
[----:B------:R-:W-:Y:S01]  /*59f0*/  ULOP3.LUT UR36, UR26, UR36, URZ, 0x3c, !UPT ;  /* 0x000000241a247292 */ /* 0x000fe2000f8e3c3f */
[----:B------:R-:W-:Y:S11]  /*5a00*/  @!P0 BRA `(.L_x_839) ;  /* 0x0000000000048947 */ /* 0x000ff60003800000 */
[----:B------:R-:W-:Y:S01]  /*5a10*/  BPT.TRAP 0x1 ;  /* 0x000000040000795c */ /* 0x000fe20000300000 */
.L_x_839:
[----:B------:R-:W-:Y:S01]  /*5a20*/  UIADD3 UR37, UR25, 0x1, URZ ;  /* 0x0000000119257890 */ /* 0x000fe2000fffe03f */
[----:B------:R-:W-:-:S03]  /*5a30*/  IMAD.U32 R5, RZ, RZ, UR36 ;  /* 0x00000024ff057e24 */ /* 0x000fc6000f8e00ff */
[----:B------:R-:W-:Y:S02]  /*5a40*/  UISETP.NE.AND UP0, UPT, UR37, 0x2, UPT ;  /* 0x000000022500788c */ /* 0x000fe4000bf05270 */
[----:B------:R-:W-:Y:S02]  /*5a50*/  SHF.L.U32 R5, R5, 0x1f, RZ ;  /* 0x0000001f05057819 */ /* 0x000fe400000006ff */
[----:B------:R-:W-:-:S04]  /*5a60*/  USEL UR37, UR37, URZ, UP0 ;  /* 0x0000003f25257287 */ /* 0x000fc80008000000 */
[----:B------:R-:W-:-:S09]  /*5a70*/  ULEA UR23, UR37, UR45, 0x3 ;  /* 0x0000002d25177291 */ /* 0x000fd2000f8e183f */
[----:B------:R0:W1:Y:S01]  /*5a80*/  SYNCS.PHASECHK.TRANS64.TRYWAIT P1, [UR23+0x13230], R5 ;  /* 0x01323005ff0075a7 */ /* 0x0000620008020157 */
[----:B------:R-:W-:Y:S05]  /*5a90*/  @!P0 BRA `(.L_x_840) ;  /* 0x0000000000048947 */ /* 0x000fea0003800000 */
[----:B------:R-:W-:Y:S01]  /*5aa0*/  BPT.TRAP 0x1 ;  /* 0x000000040000795c */ /* 0x000fe20000300000 */
.L_x_840:
[----:B-1----:R-:W-:Y:S05]  /*5ab0*/  @P1 BRA `(.L_x_841) ;  /* 0x0000000000081947 */ /* 0x002fea0003800000 */
[----:B------:R-:W1:Y:S02]  /*5ac0*/  SYNCS.PHASECHK.TRANS64.TRYWAIT P1, [UR23+0x13230], R5 ;  /* 0x01323005ff0075a7 */ /* 0x000e640008020157 */
[----:B-1----:R-:W-:Y:S05]  /*5ad0*/  @!P1 BRA `(.L_x_842) ;  /* 0x0000011400d89947 */ /* 0x002fea0003800000 */
.L_x_841:
        /* <DEDUP_REMOVED lines=64> */
.L_x_843:
[----:B------:R-:W-:Y:S01]  /*5ee0*/  ULEA UR11, UR25, UR45, 0x3 ;  /* 0x0000002d190b7291 */ /* 0x000fe2000f8e183f */
[----:B01----:R-:W-:-:S05]  /*5ef0*/  IMAD.U32 R5, RZ, RZ, UR26 ;  /* 0x0000001aff057e24 */ /* 0x003fca000f8e00ff */
[----:B------:R-:W-:-:S04]  /*5f00*/  SHF.L.U32 R5, R5, 0x1f, RZ ;  /* 0x0000001f05057819 */ /* 0x000fc800000006ff */
[----:B------:R0:W1:Y:S01]  /*5f10*/  SYNCS.PHASECHK.TRANS64.TRYWAIT P1, [UR11+0x13250], R5 ;  /* 0x01325005ff0075a7 */ /* 0x000062000802014b */
[----:B------:R-:W-:Y:S05]  /*5f20*/  @!P0 BRA `(.L_x_844) ;  /* 0x0000000000048947 */ /* 0x000fea0003800000 */
[----:B------:R-:W-:Y:S01]  /*5f30*/  BPT.TRAP 0x1 ;  /* 0x000000040000795c */ /* 0x000fe20000300000 */
.L_x_844:
[----:B-1----:R-:W-:Y:S05]  /*5f40*/  @P1 BRA `(.L_x_845) ;  /* 0x0000000000081947 */ /* 0x002fea0003800000 */
[----:B------:R-:W1:Y:S02]  /*5f50*/  SYNCS.PHASECHK.TRANS64.TRYWAIT P1, [UR11+0x13250], R5 ;  /* 0x01325005ff0075a7 */ /* 0x000e64000802014b */
[----:B-1----:R-:W-:Y:S05]  /*5f60*/  @!P1 BRA `(.L_x_846) ;  /* 0x0000011000cc9947 */ /* 0x002fea0003800000 */
.L_x_845:
        /* <DEDUP_REMOVED lines=32> */
.L_x_847:
[----:B01----:R-:W0:Y:S01]  /*6170*/  LDC R5, c[0x0][0x448] ;  /* 0x00011200ff057b82 */ /* 0x003e220000000800 */
[----:B------:R-:W-:Y:S01]  /*6180*/  VIADD R21, R19, UR41 ;  /* 0x0000002913157c36 */ /* 0x000fe20008000000 */
[----:B------:R-:W-:Y:S01]  /*6190*/  UIADD3 UR23, UR23, 0x13240, URZ ;  /* 0x0001324017177890 */ /* 0x000fe2000fffe03f */
[----:B------:R-:W-:Y:S01]  /*61a0*/  IMAD R20, R9, -0xa0, RZ ;  /* 0xffffff6009147824 */ /* 0x000fe200078e02ff */
[----:B------:R-:W-:Y:S01]  /*61b0*/  LOP3.LUT P1, RZ, R2, 0x8, RZ, 0xc0, !PT ;  /* 0x0000000802ff7812 */ /* 0x000fe2000782c0ff */
[----:B------:R-:W-:Y:S02]  /*61c0*/  ULOP3.LUT UR6, URZ, UR21, URZ, 0x33, !UPT ;  /* 0x000000153f067292 */ /* 0x000fe4000f8e333f */
[----:B------:R-:W-:-:S09]  /*61d0*/  UPRMT UR23, UR44, 0x654, UR23 ;  /* 0x000006542c177896 */ /* 0x000fd20008000017 */
[----:B------:R-:W-:Y:S01]  /*61e0*/  SYNCS.ARRIVE.TRANS64.RED.A1T0 RZ, [UR23], RZ ;  /* 0x000000ffffff79a7 */ /* 0x000fe20008100417 */
[----:B0-----:R-:W-:-:S13]  /*61f0*/  ISETP.NE.AND P2, PT, R5, 0x1, PT ;  /* 0x000000010500780c */ /* 0x001fda0003f45270 */
[----:B------:R-:W0:Y:S08]  /*6200*/  @P2 LDC R6, c[0x0][0x44c] ;  /* 0x00011300ff062b82 */ /* 0x000e300000000800 */
[----:B------:R-:W1:Y:S01]  /*6210*/  @P2 LDC R10, c[0x0][0x450] ;  /* 0x00011400ff0a2b82 */ /* 0x000e620000000800 */
[----:B0-----:R-:W-:-:S07]  /*6220*/  @P2 IMAD.HI.U32 R5, R21, R6, RZ ;  /* 0x0000000615052227 */ /* 0x001fce00078e00ff */
[----:B------:R-:W0:Y:S01]  /*6230*/  LDC R6, c[0x0][0x288] ;  /* 0x0000a200ff067b82 */ /* 0x000e220000000800 */
[----:B-1----:R-:W-:Y:S01]  /*6240*/  @P2 SHF.R.U32.HI R21, RZ, R10, R5 ;  /* 0x0000000aff152219 */ /* 0x002fe20000011605 */
[----:B------:R-:W-:-:S04]  /*6250*/  VIADD R5, R20, 0x1 ;  /* 0x0000000114057836 */ /* 0x000fc80000000000 */
[----:B------:R-:W1:Y:S01]  /*6260*/  SHFL.IDX PT, R136, R21, RZ, 0x1c1f ;  /* 0x001c1fff15887589 */ /* 0x000e6200000e0000 */
[----:B------:R-:W-:-:S05]  /*6270*/  IMAD R5, R18, -0x2, R5 ;  /* 0xfffffffe12057824 */ /* 0x000fca00078e0205 */
[C---:B0-----:R-:W-:Y:S01]  /*6280*/  IADD3 R14, R5.reuse, -R6, R17 ;  /* 0x80000006050e7210 */ /* 0x041fe20007ffe011 */
[----:B------:R-:W-:-:S04]  /*6290*/  VIADD R5, R5, 0xffffffff ;  /* 0xffffffff05057836 */ /* 0x000fc80000000000 */
[C---:B------:R-:W-:Y:S02]  /*62a0*/  VIADD R15, R14.reuse, UR22 ;  /* 0x000000160e0f7c36 */ /* 0x040fe40008000000 */
[----:B------:R-:W-:Y:S02]  /*62b0*/  VIADD R14, R14, UR6 ;  /* 0x000000060e0e7c36 */ /* 0x000fe40008000000 */
[--C-:B-1----:R-:W-:Y:S02]  /*62c0*/  IMAD.IADD R13, R15, 0x1, R136.reuse ;  /* 0x000000010f0d7824 */ /* 0x102fe400078e0288 */
[----:B------:R-:W-:Y:S01]  /*62d0*/  IMAD.IADD R12, R14, 0x1, R136 ;  /* 0x000000010e0c7824 */ /* 0x000fe200078e0288 */
[----:B------:R-:W-:Y:S06]  /*62e0*/  @!P1 BRA `(.L_x_848) ;  /* 0x0000000000549947 */ /* 0x000fec0003800000 */
[----:B------:R-:W-:Y:S01]  /*62f0*/  IADD3 R136, R17, -R6, R136 ;  /* 0x8000000611887210 */ /* 0x000fe20007ffe088 */
[----:B------:R-:W-:Y:S03]  /*6300*/  BSSY B0, `(.L_x_849) ;  /* 0x0000010000007945 */ /* 0x000fe60003800000 */
[----:B------:R-:W-:-:S13]  /*6310*/  ISETP.GT.AND P1, PT, R136, -0x1, PT ;  /* 0xffffffff8800780c */ /* 0x000fda0003f24270 */
[----:B------:R-:W-:Y:S05]  /*6320*/  @P1 BRA `(.L_x_850) ;  /* 0x0000000000201947 */ /* 0x000fea0003800000 */
[----:B------:R-:W-:Y:S01]  /*6330*/  IMAD.U32 R138, RZ, RZ, UR20 ;  /* 0x00000014ff8a7e24 */ /* 0x000fe2000f8e00ff */
[----:B------:R-:W-:-:S04]  /*6340*/  LOP3.LUT R137, RZ, R136, RZ, 0x33, !PT ;  /* 0x00000088ff897212 */ /* 0x000fc800078e33ff */
[----:B------:R-:W-:-:S13]  /*6350*/  ISETP.NE.AND P1, PT, R138, 0x1, PT ;  /* 0x000000018a00780c */ /* 0x000fda0003f25270 */
[----:B------:R-:W0:Y:S02]  /*6360*/  @P1 LDC.64 R10, c[0x0][0x9e8] ;  /* 0x00027a00ff0a1b82 */ /* 0x000e240000000a00 */
[----:B0-----:R-:W-:-:S05]  /*6370*/  @P1 IMAD.HI.U32 R10, R137, R10, RZ ;  /* 0x0000000a890a1227 */ /* 0x001fca00078e00ff */
[----:B------:R-:W-:-:S04]  /*6380*/  @P1 SHF.R.U32.HI R137, RZ, R11, R10 ;  /* 0x0000000bff891219 */ /* 0x000fc8000001160a */
[----:B------:R-:W-:Y:S01]  /*6390*/  LOP3.LUT R136, RZ, R137, RZ, 0x33, !PT ;  /* 0x00000089ff887212 */ /* 0x000fe200078e33ff */
[----:B------:R-:W-:Y:S06]  /*63a0*/  BRA `(.L_x_851) ;  /* 0x0000000000147947 */ /* 0x000fec0003800000 */
.L_x_850:
[----:B------:R-:W-:-:S05]  /*63b0*/  IMAD.U32 R138, RZ, RZ, UR20 ;  /* 0x00000014ff8a7e24 */ /* 0x000fca000f8e00ff */
[----:B------:R-:W-:-:S13]  /*63c0*/  ISETP.NE.AND P1, PT, R138, 0x1, PT ;  /* 0x000000018a00780c */ /* 0x000fda0003f25270 */
[----:B------:R-:W0:Y:S02]  /*63d0*/  @P1 LDC.64 R10, c[0x0][0x9e8] ;  /* 0x00027a00ff0a1b82 */ /* 0x000e240000000a00 */
[----:B0-----:R-:W-:-:S05]  /*63e0*/  @P1 IMAD.HI.U32 R10, R136, R10, RZ ;  /* 0x0000000a880a1227 */ /* 0x001fca00078e00ff */
[----:B------:R-:W-:-:S07]  /*63f0*/  @P1 SHF.R.U32.HI R136, RZ, R11, R10 ;  /* 0x0000000bff881219 */ /* 0x000fce000001160a */
.L_x_851:
[----:B------:R-:W-:Y:S05]  /*6400*/  BSYNC B0 ;  /* 0x0000000000007941 */ /* 0x000fea0003800000 */
.L_x_849:
[----:B------:R-:W-:-:S05]  /*6410*/  IMAD R136, R136, R138, R5 ;  /* 0x0000008a88887224 */ /* 0x000fca00078e0205 */
[----:B------:R-:W-:Y:S02]  /*6420*/  VIADDMNMX R13, R136, R138, R13, PT ;  /* 0x0000008a880d7246 */ /* 0x000fe4000380010d */
[----:B------:R-:W-:-:S07]  /*6430*/  VIMNMX R12, R12, R136, !PT ;  /* 0x000000880c0c7248 */ /* 0x000fce0007fe0100 */
.L_x_848:
[C---:B------:R-:W-:Y:S02]  /*6440*/  ISETP.GE.AND P2, PT, R20.reuse, 0x2, PT ;  /* 0x000000021400780c */ /* 0x040fe40003f46270 */
[----:B------:R-:W-:Y:S02]  /*6450*/  ISETP.GE.AND P1, PT, R20, 0x9, PT ;  /* 0x000000091400780c */ /* 0x000fe40003f26270 */
[----:B------:R-:W-:Y:S02]  /*6460*/  LOP3.LUT R16, R16, 0xefffffff, RZ, 0xc0, !PT ;  /* 0xefffffff10107812 */ /* 0x000fe400078ec0ff */
[----:B------:R-:W-:Y:S02]  /*6470*/  ISETP.GE.AND P3, PT, R20, 0xa, PT ;  /* 0x0000000a1400780c */ /* 0x000fe40003f66270 */
[----:B------:R-:W-:-:S05]  /*6480*/  LOP3.LUT R2, R2, 0xfffffffe, RZ, 0xc0, !PT ;  /* 0xfffffffe02027812 */ /* 0x000fca00078ec0ff */
[----:B------:R-:W-:Y:S02]  /*6490*/  @P2 LOP3.LUT R16, R16, 0x10000000, RZ, 0xfc, !PT ;  /* 0x1000000010102812 */ /* 0x000fe400078efcff */
[----:B------:R-:W-:Y:S02]  /*64a0*/  ISETP.GT.AND P2, PT, R12, 0x1, !P2 ;  /* 0x000000010c00780c */ /* 0x000fe40005744270 */
[----:B------:R-:W-:Y:S02]  /*64b0*/  LOP3.LUT R16, R16, 0xdfffffff, RZ, 0xc0, !PT ;  /* 0xdfffffff10107812 */ /* 0x000fe400078ec0ff */
[----:B------:R-:W-:Y:S02]  /*64c0*/  ISETP.LT.OR P2, PT, R13, 0x2, P2 ;  /* 0x000000020d00780c */ /* 0x000fe40001741670 */
[----:B------:R-:W-:Y:S02]  /*64d0*/  @P1 LOP3.LUT R16, R16, 0x20000000, RZ, 0xfc, !PT ;  /* 0x2000000010101812 */ /* 0x000fe400078efcff */
[----:B------:R-:W-:-:S02]  /*64e0*/  ISETP.GT.AND P1, PT, R12, 0x8, !P1 ;  /* 0x000000080c00780c */ /* 0x000fc40004f24270 */
[----:B------:R-:W-:Y:S02]  /*64f0*/  FSEL R121, R121, -INF , !P2 ;  /* 0xff80000079797808 */ /* 0x000fe40005000000 */
[----:B------:R-:W-:Y:S02]  /*6500*/  ISETP.LT.OR P1, PT, R13, 0x9, P1 ;  /* 0x000000090d00780c */ /* 0x000fe40000f21670 */
[----:B------:R-:W-:Y:S02]  /*6510*/  ISETP.GE.AND P2, PT, R20, 0x11, PT ;  /* 0x000000111400780c */ /* 0x000fe40003f46270 */
[----:B------:R-:W-:Y:S02]  /*6520*/  LOP3.LUT R16, R16, 0xbfffffff, RZ, 0xc0, !PT ;  /* 0xbfffffff10107812 */ /* 0x000fe400078ec0ff */
[----:B------:R-:W-:Y:S02]  /*6530*/  FSEL R124, R124, -INF , !P1 ;  /* 0xff8000007c7c7808 */ /* 0x000fe40004800000 */
[----:B------:R-:W-:-:S02]  /*6540*/  ISETP.GT.AND P1, PT, R12, 0x9, !P3 ;  /* 0x000000090c00780c */ /* 0x000fc40005f24270 */
[----:B------:R-:W-:Y:S02]  /*6550*/  @P3 LOP3.LUT R16, R16, 0x40000000, RZ, 0xfc, !PT ;  /* 0x4000000010103812 */ /* 0x000fe400078efcff */
[----:B------:R-:W-:Y:S02]  /*6560*/  ISETP.LT.OR P1, PT, R13, 0xa, P1 ;  /* 0x0000000a0d00780c */ /* 0x000fe40000f21670 */
[----:B------:R-:W-:Y:S02]  /*6570*/  LOP3.LUT R16, R16, 0x7fffffff, RZ, 0xc0, !PT ;  /* 0x7fffffff10107812 */ /* 0x000fe400078ec0ff */
[----:B------:R-:W-:Y:S02]  /*6580*/  FSEL R125, R125, -INF , !P1 ;  /* 0xff8000007d7d7808 */ /* 0x000fe40004800000 */
[----:B------:R-:W-:Y:S02]  /*6590*/  @P2 LOP3.LUT R16, R16, 0x80000000, RZ, 0xfc, !PT ;  /* 0x8000000010102812 */ /* 0x000fe400078efcff */
[----:B------:R-:W-:-:S02]  /*65a0*/  ISETP.GT.AND P1, PT, R12, 0x10, !P2 ;  /* 0x000000100c00780c */ /* 0x000fc40005724270 */
[C---:B------:R-:W-:Y:S02]  /*65b0*/  ISETP.GE.AND P2, PT, R20.reuse, 0x12, PT ;  /* 0x000000121400780c */ /* 0x040fe40003f46270 */
[----:B------:R-:W-:Y:S02]  /*65c0*/  ISETP.LT.OR P1, PT, R13, 0x11, P1 ;  /* 0x000000110d00780c */ /* 0x000fe40000f21670 */
[----:B------:R-:W-:Y:S02]  /*65d0*/  ISETP.GE.AND P3, PT, R20, 0x22, PT ;  /* 0x000000221400780c */ /* 0x000fe40003f66270 */
[----:B------:R-:W-:Y:S02]  /*65e0*/  FSEL R128, R128, -INF , !P1 ;  /* 0xff80000080807808 */ /* 0x000fe40004800000 */
[----:B------:R-:W-:Y:S02]  /*65f0*/  ISETP.GT.AND P1, PT, R12, 0x11, !P2 ;  /* 0x000000110c00780c */ /* 0x000fe40005724270 */
[----:B------:R-:W-:-:S02]  /*6600*/  LOP3.LUT R16, R16, 0xfffffffd, RZ, 0xc0, !PT ;  /* 0xfffffffd10107812 */ /* 0x000fc400078ec0ff */
[----:B------:R-:W-:Y:S02]  /*6610*/  ISETP.LT.OR P1, PT, R13, 0x12, P1 ;  /* 0x000000120d00780c */ /* 0x000fe40000f21670 */
[----:B------:R-:W-:Y:S02]  /*6620*/  @P2 LOP3.LUT R2, R2, 0x1, RZ, 0xfc, !PT ;  /* 0x0000000102022812 */ /* 0x000fe400078efcff */
[----:B------:R-:W-:Y:S02]  /*6630*/  ISETP.GE.AND P2, PT, R20, 0x19, PT ;  /* 0x000000191400780c */ /* 0x000fe40003f46270 */
[----:B------:R-:W-:Y:S02]  /*6640*/  FSEL R129, R129, -INF , !P1 ;  /* 0xff80000081817808 */ /* 0x000fe40004800000 */
[----:B------:R-:W-:Y:S02]  /*6650*/  LOP3.LUT R2, R2, 0xfffffffb, RZ, 0xc0, !PT ;  /* 0xfffffffb02027812 */ /* 0x000fe400078ec0ff */
[----:B------:R-:W-:-:S02]  /*6660*/  ISETP.GT.AND P1, PT, R12, 0x18, !P2 ;  /* 0x000000180c00780c */ /* 0x000fc40005724270 */
[----:B------:R-:W-:Y:S02]  /*6670*/  @P3 LOP3.LUT R16, R16, 0x2, RZ, 0xfc, !PT ;  /* 0x0000000210103812 */ /* 0x000fe400078efcff */
[----:B------:R-:W-:Y:S02]  /*6680*/  ISETP.LT.OR P1, PT, R13, 0x19, P1 ;  /* 0x000000190d00780c */ /* 0x000fe40000f21670 */
[----:B------:R-:W-:Y:S02]  /*6690*/  LOP3.LUT R16, R16, 0xfffffffb, RZ, 0xc0, !PT ;  /* 0xfffffffb10107812 */ /* 0x000fe400078ec0ff */
[----:B------:R-:W-:Y:S02]  /*66a0*/  @P2 LOP3.LUT R2, R2, 0x4, RZ, 0xfc, !PT ;  /* 0x0000000402022812 */ /* 0x000fe400078efcff */
[----:B------:R-:W-:Y:S02]  /*66b0*/  ISETP.GE.AND P2, PT, R20, 0x1a, PT ;  /* 0x0000001a1400780c */ /* 0x000fe40003f46270 */
[----:B------:R-:W-:-:S02]  /*66c0*/  FSEL R132, R132, -INF , !P1 ;  /* 0xff80000084847808 */ /* 0x000fc40004800000 */
[----:B------:R-:W-:Y:S02]  /*66d0*/  ISETP.GT.AND P1, PT, R12, 0x19, !P2 ;  /* 0x000000190c00780c */ /* 0x000fe40005724270 */
[----:B------:R-:W-:Y:S02]  /*66e0*/  LOP3.LUT R2, R2, 0xfffffffd, RZ, 0xc0, !PT ;  /* 0xfffffffd02027812 */ /* 0x000fe400078ec0ff */
[----:B------:R-:W-:-:S04]  /*66f0*/  ISETP.LT.OR P1, PT, R13, 0x1a, P1 ;  /* 0x0000001a0d00780c */ /* 0x000fc80000f21670 */
[----:B------:R-:W-:Y:S02]  /*6700*/  FSEL R133, R133, -INF , !P1 ;  /* 0xff80000085857808 */ /* 0x000fe40004800000 */
[----:B------:R-:W-:Y:S02]  /*6710*/  ISETP.GE.AND P1, PT, R20, 0x21, PT ;  /* 0x000000211400780c */ /* 0x000fe40003f26270 */
[----:B------:R-:W-:Y:S02]  /*6720*/  @P2 LOP3.LUT R2, R2, 0x2, RZ, 0xfc, !PT ;  /* 0x0000000202022812 */ /* 0x000fe400078efcff */
        /* <DEDUP_REMOVED lines=172> */
[----:B------:R-:W-:-:S13]  /*71f0*/  ISETP.GE.AND P6, PT, R20, 0x1, PT ;  /* 0x000000011400780c */ /* 0x000fda0003fc6270 */
[----:B------:R-:W-:Y:S02]  /*7200*/  @P6 LOP3.LUT R16, R16, 0x1, RZ, 0xfc, !PT ;  /* 0x0000000110106812 */ /* 0x000fe400078efcff */
[----:B------:R-:W-:Y:S02]  /*7210*/  ISETP.GT.AND P6, PT, R12, RZ, !P6 ;  /* 0x000000ff0c00720c */ /* 0x000fe400077c4270 */
[----:B------:R-:W-:Y:S02]  /*7220*/  LOP3.LUT R16, R16, 0xf7ffffff, RZ, 0xc0, !PT ;  /* 0xf7ffffff10107812 */ /* 0x000fe400078ec0ff */
[----:B------:R-:W-:-:S04]  /*7230*/  ISETP.LT.OR P6, PT, R13, 0x1, P6 ;  /* 0x000000010d00780c */ /* 0x000fc800037c1670 */
[----:B------:R-:W-:Y:S02]  /*7240*/  FSEL R137, R120, -INF , !P6 ;  /* 0xff80000078897808 */ /* 0x000fe40007000000 */
[----:B------:R-:W-:-:S13]  /*7250*/  ISETP.GE.AND P6, PT, R20, 0x9a, PT ;  /* 0x0000009a1400780c */ /* 0x000fda0003fc6270 */
[----:B------:R-:W-:Y:S02]  /*7260*/  @P6 LOP3.LUT R16, R16, 0x8000000, RZ, 0xfc, !PT ;  /* 0x0800000010106812 */ /* 0x000fe400078efcff */
[----:B------:R-:W-:Y:S02]  /*7270*/  ISETP.GT.AND P6, PT, R12, 0x99, !P6 ;  /* 0x000000990c00780c */ /* 0x000fe400077c4270 */
[----:B------:R-:W0:Y:S02]  /*7280*/  SHFL.IDX PT, R12, R21, 0x1, 0x1c1f ;  /* 0x003c1f00150c7f89 */ /* 0x000e2400000e0000 */
[----:B------:R-:W-:-:S04]  /*7290*/  ISETP.LT.OR P6, PT, R13, 0x9a, P6 ;  /* 0x0000009a0d00780c */ /* 0x000fc800037c1670 */
[----:B------:R-:W-:Y:S02]  /*72a0*/  FSEL R69, R69, -INF , !P6 ;  /* 0xff80000045457808 */ /* 0x000fe40007000000 */
[----:B------:R-:W-:Y:S01]  /*72b0*/  LOP3.LUT P6, RZ, R2, 0x8, RZ, 0xc0, !PT ;  /* 0x0000000802ff7812 */ /* 0x000fe200078cc0ff */
[--C-:B0-----:R-:W-:Y:S02]  /*72c0*/  IMAD.IADD R15, R15, 0x1, R12.reuse ;  /* 0x000000010f0f7824 */ /* 0x101fe400078e020c */
[----:B------:R-:W-:-:S10]  /*72d0*/  IMAD.IADD R14, R14, 0x1, R12 ;  /* 0x000000010e0e7824 */ /* 0x000fd400078e020c */
[----:B------:R-:W-:Y:S05]  /*72e0*/  @!P6 BRA `(.L_x_852) ;  /* 0x000000000054e947 */ /* 0x000fea0003800000 */
        /* <DEDUP_REMOVED lines=12> */
.L_x_854:
[----:B------:R-:W-:-:S05]  /*73b0*/  IMAD.U32 R20, RZ, RZ, UR20 ;  /* 0x00000014ff147e24 */ /* 0x000fca000f8e00ff */
[----:B------:R-:W-:-:S13]  /*73c0*/  ISETP.NE.AND P6, PT, R20, 0x1, PT ;  /* 0x000000011400780c */ /* 0x000fda0003fc5270 */
[----:B------:R-:W0:Y:S02]  /*73d0*/  @P6 LDC.64 R10, c[0x0][0x9e8] ;  /* 0x00027a00ff0a6b82 */ /* 0x000e240000000a00 */
[----:B0-----:R-:W-:-:S05]  /*73e0*/  @P6 IMAD.HI.U32 R10, R12, R10, RZ ;  /* 0x0000000a0c0a6227 */ /* 0x001fca00078e00ff */
[----:B------:R-:W-:-:S07]  /*73f0*/  @P6 SHF.R.U32.HI R12, RZ, R11, R10 ;  /* 0x0000000bff0c6219 */ /* 0x000fce000001160a */
.L_x_855:
[----:B------:R-:W-:Y:S05]  /*7400*/  BSYNC B0 ;  /* 0x0000000000007941 */ /* 0x000fea0003800000 */
.L_x_853:
[----:B------:R-:W-:-:S05]  /*7410*/  IMAD R5, R12, R20, R5 ;  /* 0x000000140c057224 */ /* 0x000fca00078e0205 */
[----:B------:R-:W-:Y:S02]  /*7420*/  VIADDMNMX R15, R5, R20, R15, PT ;  /* 0x00000014050f7246 */ /* 0x000fe4000380010f */
[----:B------:R-:W-:-:S07]  /*7430*/  VIMNMX R14, R14, R5, !PT ;  /* 0x000000050e0e7248 */ /* 0x000fce0007fe0100 */
.L_x_852:
        /* <DEDUP_REMOVED lines=72> */
[C---:B------:R-:W-:Y:S02]  /*78c0*/  ISETP.LT.OR P1, PT, R15.reuse, 0x49, P1 ;  /* 0x000000490f00780c */ /* 0x040fe40000f21670 */
[----:B------:R-:W-:Y:S02]  /*78d0*/  FMNMX.FTZ R10, R84, R5, !PT ;  /* 0x00000005540a7209 */ /* 0x000fe40007810000 */
[----:B------:R-:W-:Y:S02]  /*78e0*/  FSEL R94, R94, -INF , !P1 ;  /* 0xff8000005e5e7808 */ /* 0x000fe40004800000 */
[----:B------:R-:W-:Y:S02]  /*78f0*/  ISETP.GT.AND P1, PT, R14, 0x49, !P6 ;  /* 0x000000490e00780c */ /* 0x000fe40007724270 */
[----:B------:R-:W-:Y:S02]  /*7900*/  LOP3.LUT P6, RZ, R16, 0x40, RZ, 0xc0, !PT ;  /* 0x0000004010ff7812 */ /* 0x000fe400078cc0ff */
        /* <DEDUP_REMOVED lines=19> */
[C---:B------:R-:W-:Y:S02]  /*7a40*/  ISETP.GT.AND P1, PT, R14.reuse, 0x58, !P1 ;  /* 0x000000580e00780c */ /* 0x040fe40004f24270 */
[----:B------:R-:W-:Y:S02]  /*7a50*/  FMNMX.FTZ R11, R69, R10, !PT ;  /* 0x0000000a450b7209 */ /* 0x000fe40007810000 */
[----:B------:R-:W-:Y:S02]  /*7a60*/  ISETP.LT.OR P1, PT, R15, 0x59, P1 ;  /* 0x000000590f00780c */ /* 0x000fe40000f21670 */
[----:B------:R-:W-:Y:S01]  /*7a70*/  ISETP.GT.AND P2, PT, R14, 0x89, !P2 ;  /* 0x000000890e00780c */ /* 0x000fe20005744270 */
[----:B------:R-:W0:Y:S01]  /*7a80*/  SHFL.BFLY PT, R10, R11, 0x2, 0x1f ;  /* 0x0c401f000b0a7f89 */ /* 0x000e2200000e0000 */
[----:B------:R-:W-:Y:S02]  /*7a90*/  FSEL R102, R102, -INF , !P1 ;  /* 0xff80000066667808 */ /* 0x000fe40004800000 */
[----:B------:R-:W-:-:S02]  /*7aa0*/  LOP3.LUT P1, RZ, R16, 0x2000, RZ, 0xc0, !PT ;  /* 0x0000200010ff7812 */ /* 0x000fc4000782c0ff */
[C---:B------:R-:W-:Y:S02]  /*7ab0*/  ISETP.LT.OR P2, PT, R15.reuse, 0x8a, P2 ;  /* 0x0000008a0f00780c */ /* 0x040fe40001741670 */
[C---:B------:R-:W-:Y:S02]  /*7ac0*/  ISETP.GT.AND P1, PT, R14.reuse, 0x59, !P1 ;  /* 0x000000590e00780c */ /* 0x040fe40004f24270 */
[----:B------:R-:W-:Y:S02]  /*7ad0*/  ISETP.GT.AND P3, PT, R14, 0x90, !P3 ;  /* 0x000000900e00780c */ /* 0x000fe40005f64270 */
[----:B------:R-:W-:Y:S02]  /*7ae0*/  ISETP.LT.OR P1, PT, R15, 0x5a, P1 ;  /* 0x0000005a0f00780c */ /* 0x000fe40000f21670 */
[----:B------:R-:W-:Y:S02]  /*7af0*/  FSEL R63, R63, -INF , !P2 ;  /* 0xff8000003f3f7808 */ /* 0x000fe40005000000 */
[----:B------:R-:W-:-:S02]  /*7b00*/  FSEL R103, R103, -INF , !P1 ;  /* 0xff80000067677808 */ /* 0x000fc40004800000 */
[----:B------:R-:W-:Y:S02]  /*7b10*/  LOP3.LUT P1, RZ, R16, 0x1000, RZ, 0xc0, !PT ;  /* 0x0000100010ff7812 */ /* 0x000fe4000782c0ff */
[C---:B------:R-:W-:Y:S02]  /*7b20*/  ISETP.LT.OR P3, PT, R15.reuse, 0x91, P3 ;  /* 0x000000910f00780c */ /* 0x040fe40001f61670 */
[C---:B------:R-:W-:Y:S02]  /*7b30*/  ISETP.GT.AND P1, PT, R14.reuse, 0x60, !P1 ;  /* 0x000000600e00780c */ /* 0x040fe40004f24270 */
[----:B------:R-:W-:Y:S02]  /*7b40*/  ISETP.GT.AND P4, PT, R14, 0x91, !P4 ;  /* 0x000000910e00780c */ /* 0x000fe40006784270 */
[----:B------:R-:W-:Y:S02]  /*7b50*/  ISETP.LT.OR P1, PT, R15, 0x61, P1 ;  /* 0x000000610f00780c */ /* 0x000fe40000f21670 */
[----:B0-----:R-:W-:-:S02]  /*7b60*/  FMNMX.FTZ R13, R11, R10, !PT ;  /* 0x0000000a0b0d7209 */ /* 0x001fc40007810000 */
[----:B------:R-:W-:Y:S02]  /*7b70*/  FSEL R74, R74, -INF , !P1 ;  /* 0xff8000004a4a7808 */ /* 0x000fe40004800000 */
[----:B------:R-:W-:Y:S01]  /*7b80*/  LOP3.LUT P1, RZ, R16, 0x800, RZ, 0xc0, !PT ;  /* 0x0000080010ff7812 */ /* 0x000fe2000782c0ff */
[----:B------:R-:W0:Y:S01]  /*7b90*/  SHFL.BFLY PT, R10, R13, 0x1, 0x1f ;  /* 0x0c201f000d0a7f89 */ /* 0x000e2200000e0000 */
[----:B------:R-:W-:Y:S02]  /*7ba0*/  FSEL R66, R66, -INF , !P3 ;  /* 0xff80000042427808 */ /* 0x000fe40005800000 */
[C---:B------:R-:W-:Y:S02]  /*7bb0*/  ISETP.GT.AND P1, PT, R14.reuse, 0x61, !P1 ;  /* 0x000000610e00780c */ /* 0x040fe40004f24270 */
[----:B------:R-:W-:Y:S02]  /*7bc0*/  ISETP.GT.AND P5, PT, R14, 0x98, !P5 ;  /* 0x000000980e00780c */ /* 0x000fe40006fa4270 */
[----:B------:R-:W-:-:S02]  /*7bd0*/  ISETP.LT.OR P1, PT, R15, 0x62, P1 ;  /* 0x000000620f00780c */ /* 0x000fc40000f21670 */
[----:B------:R-:W-:Y:S02]  /*7be0*/  ISETP.LT.OR P4, PT, R15, 0x92, P4 ;  /* 0x000000920f00780c */ /* 0x000fe40002781670 */
[----:B------:R-:W-:Y:S02]  /*7bf0*/  FSEL R75, R75, -INF , !P1 ;  /* 0xff8000004b4b7808 */ /* 0x000fe40004800000 */
[----:B------:R-:W-:Y:S02]  /*7c00*/  LOP3.LUT P1, RZ, R16, 0x400, RZ, 0xc0, !PT ;  /* 0x0000040010ff7812 */ /* 0x000fe4000782c0ff */
[----:B------:R-:W-:Y:S02]  /*7c10*/  ISETP.LT.OR P5, PT, R15, 0x99, P5 ;  /* 0x000000990f00780c */ /* 0x000fe40002fa1670 */
[----:B------:R-:W-:Y:S02]  /*7c20*/  ISETP.GT.AND P1, PT, R14, 0x68, !P1 ;  /* 0x000000680e00780c */ /* 0x000fe40004f24270 */
[----:B------:R-:W-:-:S02]  /*7c30*/  FSEL R67, R67, -INF , !P4 ;  /* 0xff80000043437808 */ /* 0x000fc40006000000 */
[----:B------:R-:W-:Y:S02]  /*7c40*/  ISETP.LT.OR P1, PT, R15, 0x69, P1 ;  /* 0x000000690f00780c */ /* 0x000fe40000f21670 */
[----:B------:R-:W-:Y:S02]  /*7c50*/  FSEL R70, R70, -INF , !P5 ;  /* 0xff80000046467808 */ /* 0x000fe40006800000 */
[----:B------:R-:W-:Y:S02]  /*7c60*/  FSEL R78, R78, -INF , !P1 ;  /* 0xff8000004e4e7808 */ /* 0x000fe40004800000 */
[----:B------:R-:W-:Y:S02]  /*7c70*/  LOP3.LUT P1, RZ, R16, 0x200, RZ, 0xc0, !PT ;  /* 0x0000020010ff7812 */ /* 0x000fe4000782c0ff */
[----:B0-----:R-:W-:Y:S01]  /*7c80*/  FMNMX.FTZ R5, R13, R10, !PT ;  /* 0x0000000a0d057209 */ /* 0x001fe20007810000 */
[----:B------:R-:W-:Y:S01]  /*7c90*/  IMAD.U32 R10, RZ, RZ, UR42 ;  /* 0x0000002aff0a7e24 */ /* 0x000fe2000f8e00ff */
[----:B------:R-:W-:-:S03]  /*7ca0*/  ISETP.GT.AND P1, PT, R14, 0x69, !P1 ;  /* 0x000000690e00780c */ /* 0x000fc60004f24270 */
[----:B------:R-:W-:Y:S01]  /*7cb0*/  FFMA.FTZ R10, R5, R10, -8 ;  /* 0xc1000000050a7423 */ /* 0x000fe2000001000a */
[----:B------:R-:W-:-:S04]  /*7cc0*/  ISETP.LT.OR P1, PT, R15, 0x6a, P1 ;  /* 0x0000006a0f00780c */ /* 0x000fc80000f21670 */
[----:B------:R-:W-:Y:S02]  /*7cd0*/  FSEL R79, R79, -INF , !P1 ;  /* 0xff8000004f4f7808 */ /* 0x000fe40004800000 */
[----:B------:R-:W-:-:S04]  /*7ce0*/  LOP3.LUT P1, RZ, R16, 0x100, RZ, 0xc0, !PT ;  /* 0x0000010010ff7812 */ /* 0x000fc8000782c0ff */
        /* <DEDUP_REMOVED lines=55> */
[----:B------:R-:W-:Y:S02]  /*8060*/  ISETP.GT.AND P1, PT, R14, RZ, !P6 ;  /* 0x000000ff0e00720c */ /* 0x000fe40007724270 */
[----:B------:R-:W-:Y:S02]  /*8070*/  LOP3.LUT P6, RZ, R16, 0x8000000, RZ, 0xc0, !PT ;  /* 0x0800000010ff7812 */ /* 0x000fe400078cc0ff */
[----:B------:R-:W-:Y:S02]  /*8080*/  ISETP.LT.OR P1, PT, R15, 0x1, P1 ;  /* 0x000000010f00780c */ /* 0x000fe40000f21670 */
[----:B------:R-:W-:Y:S02]  /*8090*/  ISETP.GT.AND P2, PT, R14, 0x99, !P6 ;  /* 0x000000990e00780c */ /* 0x000fe40007744270 */
[----:B------:R-:W-:-:S02]  /*80a0*/  FSEL R122, R122, -INF , !P1 ;  /* 0xff8000007a7a7808 */ /* 0x000fc40004800000 */
[----:B------:R-:W-:Y:S02]  /*80b0*/  FSETP.NEU.FTZ.AND P1, PT, R5, -INF , PT ;  /* 0xff8000000500780b */ /* 0x000fe40003f3d000 */
[----:B------:R-:W-:Y:S02]  /*80c0*/  ISETP.LT.OR P2, PT, R15, 0x9a, P2 ;  /* 0x0000009a0f00780c */ /* 0x000fe40001741670 */
[----:B------:R-:W-:Y:S02]  /*80d0*/  FSEL R10, R10, RZ, P1 ;  /* 0x000000ff0a0a7208 */ /* 0x000fe40000800000 */
[----:B------:R-:W-:-:S03]  /*80e0*/  FSEL R71, R71, -INF , !P2 ;  /* 0xff80000047477808 */ /* 0x000fc60005000000 */
        /* <DEDUP_REMOVED lines=48> */
[----:B------:R-:W-:Y:S01]  /*83f0*/  FFMA.FTZ R68, R68, UR42, -R10 ;  /* 0x0000002a44447c23 */ /* 0x000fe2000801080a */
[----:B------:R-:W-:Y:S01]  /*8400*/  FMNMX.FTZ R128, R114, R125, !PT ;  /* 0x0000007d72807209 */ /* 0x000fe20007810000 */
[----:B------:R-:W-:Y:S03]  /*8410*/  MUFU.EX2 R12, R12 ;  /* 0x0000000c000c7308 */ /* 0x000fe60000000800 */
[----:B------:R-:W-:-:S04]  /*8420*/  FMNMX.FTZ R125, R115, R128, !PT ;  /* 0x00000080737d7209 */ /* 0x000fc80007810000 */
        /* <DEDUP_REMOVED lines=37> */
[----:B------:R-:W-:-:S01]  /*8680*/  FFMA.FTZ R77, R81, UR42, -R10 ;  /* 0x0000002a514d7c23 */ /* 0x000fc2000801080a */
[----:B------:R-:W-:Y:S01]  /*8690*/  FFMA.FTZ R81, R85, UR42, -R10 ;  /* 0x0000002a55517c23 */ /* 0x000fe2000801080a */
[----:B------:R-:W-:Y:S01]  /*86a0*/  MUFU.EX2 R113, R113 ;  /* 0x0000007100717308 */ /* 0x000fe20000000800 */
[----:B------:R-:W-:-:S05]  /*86b0*/  FMNMX.FTZ R125, R71, R76, !PT ;  /* 0x0000004c477d7209 */ /* 0x000fca0007810000 */
[----:B------:R-:W0:Y:S02]  /*86c0*/  SHFL.BFLY PT, R128, R125, 0x2, 0x1f ;  /* 0x0c401f007d807f89 */ /* 0x000e2400000e0000 */
[----:B------:R1:W-:Y:S08]  /*86d0*/  MUFU.EX2 R76, R129 ;  /* 0x00000081004c7308 */ /* 0x0003f00000000800 */
[----:B------:R-:W-:Y:S01]  /*86e0*/  MUFU.EX2 R116, R116 ;  /* 0x0000007400747308 */ /* 0x000fe20000000800 */
[----:B-1----:R-:W-:-:S01]  /*86f0*/  FFMA.FTZ R129, R69, UR42, -R10 ;  /* 0x0000002a45817c23 */ /* 0x002fc2000801080a */
[----:B------:R-:W-:-:S05]  /*8700*/  FSEL R69, R5, RZ, P1 ;  /* 0x000000ff05457208 */ /* 0x000fca0000800000 */
[----:B------:R-:W-:Y:S01]  /*8710*/  FADD.FTZ R69, -R69, R8 ;  /* 0x0000000845457221 */ /* 0x000fe20000010100 */
[----:B------:R-:W-:Y:S03]  /*8720*/  MUFU.EX2 R117, R117 ;  /* 0x0000007500757308 */ /* 0x000fe60000000800 */
[----:B------:R-:W-:Y:S01]  /*8730*/  FMUL.FTZ R69, R69, UR42 ;  /* 0x0000002a45457c20 */ /* 0x000fe20008410000 */
[----:B0-----:R-:W-:Y:S01]  /*8740*/  FMNMX.FTZ R128, R125, R128, !PT ;  /* 0x000000807d807209 */ /* 0x001fe20007810000 */
[----:B------:R-:W-:-:S03]  /*8750*/  IMAD.U32 R125, RZ, RZ, UR42 ;  /* 0x0000002aff7d7e24 */ /* 0x000fc6000f8e00ff */
[----:B------:R-:W-:Y:S01]  /*8760*/  MUFU.EX2 R88, R88 ;  /* 0x0000005800587308 */ /* 0x000fe20000000800 */
[----:B------:R-:W0:Y:S07]  /*8770*/  SHFL.BFLY PT, R85, R128, 0x1, 0x1f ;  /* 0x0c201f0080557f89 */ /* 0x000e2e00000e0000 */
[----:B------:R-:W1:Y:S08]  /*8780*/  MUFU.EX2 R69, R69 ;  /* 0x0000004500457308 */ /* 0x000e700000000800 */
[----:B------:R-:W-:Y:S08]  /*8790*/  MUFU.EX2 R89, R89 ;  /* 0x0000005900597308 */ /* 0x000ff00000000800 */
[----:B------:R-:W-:Y:S01]  /*87a0*/  MUFU.EX2 R92, R92 ;  /* 0x0000005c005c7308 */ /* 0x000fe20000000800 */
[----:B0-----:R-:W-:-:S04]  /*87b0*/  FMNMX.FTZ R10, R128, R85, !PT ;  /* 0x00000055800a7209 */ /* 0x001fc80007810000 */
[C---:B------:R-:W-:Y:S01]  /*87c0*/  FSETP.NEU.FTZ.AND P1, PT, R10.reuse, -INF , PT ;  /* 0xff8000000a00780b */ /* 0x040fe20003f3d000 */
[----:B------:R-:W-:-:S02]  /*87d0*/  FFMA.FTZ R8, R10, R125, -8 ;  /* 0xc10000000a087423 */ /* 0x000fc4000001007d */
[----:B------:R0:W-:Y:S03]  /*87e0*/  MUFU.EX2 R85, R129 ;  /* 0x0000008100557308 */ /* 0x0001e60000000800 */
[----:B------:R-:W-:-:S05]  /*87f0*/  FSEL R8, R8, RZ, P1 ;  /* 0x000000ff08087208 */ /* 0x000fca0000800000 */
[----:B------:R-:W-:Y:S01]  /*8800*/  MUFU.EX2 R93, R93 ;  /* 0x0000005d005d7308 */ /* 0x000fe20000000800 */
[----:B------:R-:W-:-:S01]  /*8810*/  FFMA.FTZ R125, R122, UR42, -R8 ;  /* 0x0000002a7a7d7c23 */ /* 0x000fc20008010808 */
[--C-:B------:R-:W-:Y:S01]  /*8820*/  FFMA.FTZ R122, R126, UR42, -R8.reuse ;  /* 0x0000002a7e7a7c23 */ /* 0x100fe20008010808 */
[----:B------:R-:W-:-:S01]  /*8830*/  FFMA.FTZ R126, R130, UR42, -R8 ;  /* 0x0000002a827e7c23 */ /* 0x000fc20008010808 */
[----:B------:R-:W-:Y:S01]  /*8840*/  FSEL R130, R10, RZ, P1 ;  /* 0x000000ff0a827208 */ /* 0x000fe20000800000 */
[----:B------:R-:W-:-:S01]  /*8850*/  FFMA.FTZ R84, R123, UR42, -R8 ;  /* 0x0000002a7b547c23 */ /* 0x000fc20008010808 */
[--C-:B------:R-:W-:Y:S01]  /*8860*/  FFMA.FTZ R123, R127, UR42, -R8.reuse ;  /* 0x0000002a7f7b7c23 */ /* 0x100fe20008010808 */
[----:B------:R-:W-:-:S01]  /*8870*/  FFMA.FTZ R127, R131, UR42, -R8 ;  /* 0x0000002a837f7c23 */ /* 0x000fc20008010808 */
[----:B------:R-:W-:Y:S01]  /*8880*/  FFMA.FTZ R131, R94, UR42, -R8 ;  /* 0x0000002a5e837c23 */ /* 0x000fe20008010808 */
[----:B------:R-:W-:-:S01]  /*8890*/  FADD.FTZ R130, -R130, R7 ;  /* 0x0000000782827221 */ /* 0x000fc20000010100 */
[----:B------:R-:W-:Y:S01]  /*88a0*/  MUFU.EX2 R125, R125 ;  /* 0x0000007d007d7308 */ /* 0x000fe20000000800 */
[----:B------:R-:W-:-:S01]  /*88b0*/  FFMA.FTZ R128, R134, UR42, -R8 ;  /* 0x0000002a86807c23 */ /* 0x000fc20008010808 */
[--C-:B0-----:R-:W-:Y:S01]  /*88c0*/  FFMA.FTZ R129, R135, UR42, -R8.reuse ;  /* 0x0000002a87817c23 */ /* 0x101fe20008010808 */
[----:B------:R-:W-:Y:S01]  /*88d0*/  FMUL.FTZ R94, R130, UR42 ;  /* 0x0000002a825e7c20 */ /* 0x000fe20008410000 */
[--C-:B------:R-:W-:Y:S01]  /*88e0*/  FFMA.FTZ R130, R95, UR42, -R8.reuse ;  /* 0x0000002a5f827c23 */ /* 0x100fe20008010808 */
[----:B------:R-:W-:-:S01]  /*88f0*/  FFMA.FTZ R95, R98, UR42, -R8 ;  /* 0x0000002a625f7c23 */ /* 0x000fc20008010808 */
[--C-:B------:R-:W-:Y:S01]  /*8900*/  FFMA.FTZ R98, R99, UR42, -R8.reuse ;  /* 0x0000002a63627c23 */ /* 0x100fe20008010808 */
[----:B------:R-:W-:-:S01]  /*8910*/  FFMA.FTZ R99, R102, UR42, -R8 ;  /* 0x0000002a66637c23 */ /* 0x000fc20008010808 */
[----:B------:R-:W-:Y:S01]  /*8920*/  MUFU.EX2 R84, R84 ;  /* 0x0000005400547308 */ /* 0x000fe20000000800 */
[----:B-1----:R-:W-:-:S01]  /*8930*/  FFMA.FTZ R102, R69, R3, R12 ;  /* 0x0000000345667223 */ /* 0x002fc2000001000c */
        /* <DEDUP_REMOVED lines=24> */
[----:B------:R-:W-:Y:S01]  /*8ac0*/  FADD.FTZ R0, R11, R102 ;  /* 0x000000660b007221 */ /* 0x000fe20000010000 */
[----:B------:R-:W-:-:S01]  /*8ad0*/  FFMA.FTZ R102, R103, UR42, -R8 ;  /* 0x0000002a67667c23 */ /* 0x000fc20008010808 */
[----:B------:R-:W-:Y:S01]  /*8ae0*/  FFMA.FTZ R62, R62, UR42, -R8 ;  /* 0x0000002a3e3e7c23 */ /* 0x000fe20008010808 */
[----:B------:R-:W-:-:S01]  /*8af0*/  FADD.FTZ R3, R84, R3 ;  /* 0x0000000354037221 */ /* 0x000fc20000010000 */
[----:B------:R-:W-:Y:S01]  /*8b00*/  FADD.FTZ R103, R13, R0 ;  /* 0x000000000d677221 */ /* 0x000fe20000010000 */
[----:B------:R-:W-:-:S01]  /*8b10*/  FFMA.FTZ R63, R63, UR42, -R8 ;  /* 0x0000002a3f3f7c23 */ /* 0x000fc20008010808 */
[----:B------:R-:W0:Y:S01]  /*8b20*/  MUFU.EX2 R126, R126 ;  /* 0x0000007e007e7308 */ /* 0x000e220000000800 */
[----:B-1----:R-:W-:-:S01]  /*8b30*/  FADD.FTZ R0, R122, R3 ;  /* 0x000000037a007221 */ /* 0x002fc20000010000 */
[----:B------:R-:W-:Y:S01]  /*8b40*/  FADD.FTZ R132, R20, R103 ;  /* 0x0000006714847221 */ /* 0x000fe20000010000 */
[----:B------:R-:W-:-:S01]  /*8b50*/  FFMA.FTZ R66, R66, UR42, -R8 ;  /* 0x0000002a42427c23 */ /* 0x000fc20008010808 */
[--C-:B------:R-:W-:Y:S01]  /*8b60*/  FFMA.FTZ R67, R67, UR42, -R8.reuse ;  /* 0x0000002a43437c23 */ /* 0x100fe20008010808 */
[----:B------:R-:W-:-:S01]  /*8b70*/  FFMA.FTZ R70, R70, UR42, -R8 ;  /* 0x0000002a46467c23 */ /* 0x000fc20008010808 */
[----:B------:R-:W-:Y:S01]  /*8b80*/  FADD.FTZ R103, R21, R132 ;  /* 0x0000008415677221 */ /* 0x000fe20000010000 */
[----:B------:R-:W-:-:S01]  /*8b90*/  FFMA.FTZ R71, R71, UR42, -R8 ;  /* 0x0000002a47477c23 */ /* 0x000fc20008010808 */
[----:B------:R-:W1:Y:S01]  /*8ba0*/  MUFU.EX2 R127, R127 ;  /* 0x0000007f007f7308 */ /* 0x000e620000000800 */
[----:B--2---:R-:W-:-:S01]  /*8bb0*/  FADD.FTZ R3, R123, R0 ;  /* 0x000000007b037221 */ /* 0x004fc20000010000 */
[----:B------:R-:W-:-:S04]  /*8bc0*/  FADD.FTZ R132, R120, R103 ;  /* 0x0000006778847221 */ /* 0x000fc80000010000 */
[----:B------:R-:W-:Y:S02]  /*8bd0*/  FADD.FTZ R103, R121, R132 ;  /* 0x0000008479677221 */ /* 0x000fe40000010000 */
[----:B------:R-:W2:Y:S01]  /*8be0*/  MUFU.EX2 R128, R128 ;  /* 0x0000008000807308 */ /* 0x000ea20000000800 */
[----:B0-----:R-:W-:-:S01]  /*8bf0*/  FADD.FTZ R0, R126, R3 ;  /* 0x000000037e007221 */ /* 0x001fc20000010000 */
[----:B------:R-:W-:-:S06]  /*8c00*/  FADD.FTZ R103, R124, R103 ;  /* 0x000000677c677221 */ /* 0x000fcc0000010000 */
[----:B------:R-:W0:Y:S01]  /*8c10*/  MUFU.EX2 R129, R129 ;  /* 0x0000008100817308 */ /* 0x000e220000000800 */
[----:B-1----:R-:W-:-:S07]  /*8c20*/  FADD.FTZ R3, R127, R0 ;  /* 0x000000007f037221 */ /* 0x002fce0000010000 */
[----:B------:R-:W1:Y:S01]  /*8c30*/  MUFU.EX2 R106, R106 ;  /* 0x0000006a006a7308 */ /* 0x000e620000000800 */
[----:B--2---:R-:W-:-:S07]  /*8c40*/  FADD.FTZ R0, R128, R3 ;  /* 0x0000000380007221 */ /* 0x004fce0000010000 */
[----:B------:R-:W2:Y:S01]  /*8c50*/  MUFU.EX2 R107, R107 ;  /* 0x0000006b006b7308 */ /* 0x000ea20000000800 */
[----:B0-----:R-:W-:-:S01]  /*8c60*/  FADD.FTZ R3, R129, R0 ;  /* 0x0000000081037221 */ /* 0x001fc20000010000 */
[----:B------:R-:W-:-:S06]  /*8c70*/  FADD.FTZ R0, R104, R103 ;  /* 0x0000006768007221 */ /* 0x000fcc0000010000 */
[----:B------:R-:W0:Y:S01]  /*8c80*/  MUFU.EX2 R110, R110 ;  /* 0x0000006e006e7308 */ /* 0x000e220000000800 */
[----:B-1----:R-:W-:-:S01]  /*8c90*/  FADD.FTZ R132, R106, R3 ;  /* 0x000000036a847221 */ /* 0x002fc20000010000 */
[----:B------:R-:W-:-:S04]  /*8ca0*/  FADD.FTZ R3, R105, R0 ;  /* 0x0000000069037221 */ /* 0x000fc80000010000 */
[----:B------:R-:W-:Y:S02]  /*8cb0*/  FADD.FTZ R0, R108, R3 ;  /* 0x000000036c007221 */ /* 0x000fe40000010000 */
[----:B------:R-:W1:Y:S01]  /*8cc0*/  MUFU.EX2 R111, R111 ;  /* 0x0000006f006f7308 */ /* 0x000e620000000800 */
[----:B--2---:R-:W-:-:S01]  /*8cd0*/  FADD.FTZ R103, R107, R132 ;  /* 0x000000846b677221 */ /* 0x004fc20000010000 */
[----:B------:R-:W-:-:S04]  /*8ce0*/  FADD.FTZ R3, R109, R0 ;  /* 0x000000006d037221 */ /* 0x000fc80000010000 */
[----:B------:R-:W-:Y:S02]  /*8cf0*/  FADD.FTZ R0, R112, R3 ;  /* 0x0000000370007221 */ /* 0x000fe40000010000 */
[----:B------:R-:W2:Y:S01]  /*8d00*/  MUFU.EX2 R114, R114 ;  /* 0x0000007200727308 */ /* 0x000ea20000000800 */
[----:B0-----:R-:W-:-:S01]  /*8d10*/  FADD.FTZ R132, R110, R103 ;  /* 0x000000676e847221 */ /* 0x001fc20000010000 */
[----:B------:R-:W-:-:S04]  /*8d20*/  FADD.FTZ R3, R113, R0 ;  /* 0x0000000071037221 */ /* 0x000fc80000010000 */
[----:B------:R-:W-:Y:S02]  /*8d30*/  FADD.FTZ R0, R116, R3 ;  /* 0x0000000374007221 */ /* 0x000fe40000010000 */
        /* <DEDUP_REMOVED lines=9> */
[----:B0-----:R-:W-:-:S07]  /*8dd0*/  FADD.FTZ R103, R115, R132 ;  /* 0x0000008473677221 */ /* 0x001fce0000010000 */
        /* <DEDUP_REMOVED lines=86> */
[----:B------:R-:W-:Y:S01]  /*9340*/  FADD.FTZ R3, R85, R0 ;  /* 0x0000000055037221 */ /* 0x000fe20000010000 */
[----:B-1----:R-:W-:-:S04]  /*9350*/  FADD.FTZ R8, R70, R103 ;  /* 0x0000006746087221 */ /* 0x002fc80000010000 */
[----:B--2---:R-:W-:Y:S01]  /*9360*/  FADD.FTZ R0, R71, R8 ;  /* 0x0000000847007221 */ /* 0x004fe20000010000 */
[----:B------:R-:W-:Y:S06]  /*9370*/  @!P0 BRA `(.L_x_856) ;  /* 0x0000000000048947 */ /* 0x000fec0003800000 */
[----:B------:R-:W-:Y:S01]  /*9380*/  BPT.TRAP 0x1 ;  /* 0x000000040000795c */ /* 0x000fe20000300000 */
.L_x_856:
[----:B------:R-:W-:Y:S01]  /*9390*/  UIADD3 UR6, UR11, 0x13260, URZ ;  /* 0x000132600b067890 */ /* 0x000fe2000fffe03f */
[----:B------:R-:W-:Y:S01]  /*93a0*/  ISETP.GT.AND P1, PT, R9, UR24, PT ;  /* 0x0000001809007c0c */ /* 0x000fe2000bf24270 */
[----:B------:R-:W-:Y:S01]  /*93b0*/  UMOV UR26, UR36 ;  /* 0x00000024001a7c82 */ /* 0x000fe20008000000 */
[----:B------:R-:W-:Y:S01]  /*93c0*/  F2FP.SATFINITE.E4M3.F32.PACK_AB_MERGE_C R7, R130, R7, RZ ;  /* 0x000000078207723e */ /* 0x000fe200048070ff */
[----:B------:R-:W-:Y:S01]  /*93d0*/  UPRMT UR6, UR44, 0x654, UR6 ;  /* 0x000006542c067896 */ /* 0x000fe20008000006 */
[----:B------:R-:W-:Y:S01]  /*93e0*/  F2FP.SATFINITE.E4M3.F32.PACK_AB_MERGE_C R13, R20, R13, RZ ;  /* 0x0000000d140d723e */ /* 0x000fe200048070ff */
[----:B------:R-:W-:Y:S01]  /*93f0*/  UMOV UR25, UR37 ;  /* 0x0000002500197c82 */ /* 0x000fe20008000000 */
[----:B------:R-:W-:Y:S01]  /*9400*/  F2FP.SATFINITE.E4M3.F32.PACK_AB_MERGE_C R122, R123, R122, RZ ;  /* 0x0000007a7b7a723e */ /* 0x000fe200048070ff */
[----:B------:R-:W-:Y:S01]  /*9410*/  FMUL.FTZ R24, R24, R69 ;  /* 0x0000004518187220 */ /* 0x000fe20000410000 */
        /* <DEDUP_REMOVED lines=34> */
[----:B------:R-:W-:Y:S01]  /*9640*/  F2FP.SATFINITE.E4M3.F32.PACK_AB_MERGE_C R145, R91, R90, R7 ;  /* 0x0000005a5b91723e */ /* 0x000fe20004807007 */
[----:B------:R-:W-:Y:S01]  /*9650*/  FMUL.FTZ R26, R26, R94 ;  /* 0x0000005e1a1a7220 */ /* 0x000fe20000410000 */
[----:B------:R-:W-:Y:S01]  /*9660*/  F2FP.SATFINITE.E4M3.F32.PACK_AB_MERGE_C R152, R11, R12, R13 ;  /* 0x0000000c0b98723e */ /* 0x000fe2000480700d */
[-C--:B------:R-:W-:Y:S01]  /*9670*/  FMUL.FTZ R27, R27, R94.reuse ;  /* 0x0000005e1b1b7220 */ /* 0x080fe20000410000 */
        /* <DEDUP_REMOVED lines=32> */
[----:B------:R-:W-:-:S02]  /*9880*/  F2FP.SATFINITE.E4M3.F32.PACK_AB_MERGE_C R138, R65, R64, R68 ;  /* 0x00000040418a723e */ /* 0x000fc40004807044 */
[----:B------:R-:W-:Y:S01]  /*9890*/  F2FP.SATFINITE.E4M3.F32.PACK_AB_MERGE_C R139, R67, R66, R70 ;  /* 0x00000042438b723e */ /* 0x000fe20004807046 */
[----:B------:R-:W-:Y:S06]  /*98a0*/  @P1 BRA `(.L_x_857) ;  /* 0xffffffc000481947 */ /* 0x000fec000383ffff */
.L_x_838:
[----:B------:R-:W0:Y:S01]  /*98b0*/  LDC R7, c[0x0][0x448] ;  /* 0x00011200ff077b82 */ /* 0x000e220000000800 */
[----:B------:R-:W-:Y:S01]  /*98c0*/  UIADD3 UR6, UR41, 0xbf, URZ ;  /* 0x000000bf29067890 */ /* 0x000fe2000fffe03f */
[----:B------:R-:W-:Y:S02]  /*98d0*/  IADD3 R6, R17, 0x1, -R6 ;  /* 0x0000000111067810 */ /* 0x000fe40007ffe806 */
[----:B------:R-:W-:Y:S02]  /*98e0*/  LOP3.LUT P1, RZ, R2, 0x8, RZ, 0xc0, !PT ;  /* 0x0000000802ff7812 */ /* 0x000fe4000782c0ff */
[----:B0-----:R-:W-:-:S13]  /*98f0*/  ISETP.NE.AND P2, PT, R7, 0x1, PT ;  /* 0x000000010700780c */ /* 0x001fda0003f45270 */
[----:B------:R-:W0:Y:S08]  /*9900*/  @P2 LDC R7, c[0x0][0x44c] ;  /* 0x00011300ff072b82 */ /* 0x000e300000000800 */
[----:B------:R-:W1:Y:S01]  /*9910*/  @P2 LDC R11, c[0x0][0x450] ;  /* 0x00011400ff0b2b82 */ /* 0x000e620000000800 */
[----:B0-----:R-:W-:-:S04]  /*9920*/  @P2 IMAD.HI.U32 R8, R7, UR6, RZ ;  /* 0x0000000607082c27 */ /* 0x001fc8000f8e00ff */
[----:B------:R-:W-:Y:S01]  /*9930*/  IMAD.U32 R7, RZ, RZ, UR6 ;  /* 0x00000006ff077e24 */ /* 0x000fe2000f8e00ff */
[----:B-1----:R-:W-:-:S05]  /*9940*/  @P2 SHF.R.U32.HI R7, RZ, R11, R8 ;  /* 0x0000000bff072219 */ /* 0x002fca0000011608 */
[----:B------:R-:W-:-:S04]  /*9950*/  IMAD.IADD R6, R6, 0x1, R7 ;  /* 0x0000000106067824 */ /* 0x000fc800078e0207 */
[----:B------:R-:W-:-:S05]  /*9960*/  VIADD R7, R6, -UR21 ;  /* 0x8000001506077c36 */ /* 0x000fca0008000000 */
[----:B------:R-:W-:Y:S01]  /*9970*/  R2UR UR11, R7 ;  /* 0x00000000070b72ca */ /* 0x000fe200000e0000 */
[----:B------:R-:W-:-:S14]  /*9980*/  @!P1 BRA `(.L_x_858) ;  /* 0x0000000000509947 */ /* 0x000fdc0003800000 */
[----:B------:R-:W-:-:S13]  /*9990*/  R2UR UR10, R6 ;  /* 0x00000000060a72ca */ /* 0x000fda00000e0000 */
[----:B------:R-:W-:-:S06]  /*99a0*/  UISETP.GT.AND UP0, UPT, UR10, -0x1, UPT ;  /* 0xffffffff0a00788c */ /* 0x000fcc000bf04270 */
[----:B------:R-:W-:-:S13]  /*99b0*/  PLOP3.LUT P1, PT, PT, PT, UP0, 0x80, 0x0 ;  /* 0x000000000000781c */ /* 0x000fda0003f2f008 */
[----:B------:R-:W-:Y:S05]  /*99c0*/  @P1 BRA `(.L_x_859) ;  /* 0x0000000000201947 */ /* 0x000fea0003800000 */
[----:B------:R-:W-:Y:S01]  /*99d0*/  ULDC UR12, c[0x0][0x9e4] ;  /* 0x00027900000c7ab9 */ /* 0x000fe20000000800 */
[----:B------:R-:W-:Y:S02]  /*99e0*/  ULOP3.LUT UR10, URZ, UR10, URZ, 0x33, !UPT ;  /* 0x0000000a3f0a7292 */ /* 0x000fe4000f8e333f */
[----:B------:R-:W-:-:S11]  /*99f0*/  UISETP.NE.AND UP0, UPT, UR12, 0x1, UPT ;  /* 0x000000010c00788c */ /* 0x000fd6000bf05270 */
[----:B------:R-:W-:Y:S02]  /*9a00*/  @UP0 ULDC.64 UR14, c[0x0][0x9e8] ;  /* 0x00027a00000e0ab9 */ /* 0x000fe40000000a00 */
[----:B------:R-:W-:-:S04]  /*9a10*/  UIMAD.WIDE.U32 UR6, UR10, UR14, URZ ;  /* 0x0000000e0a0672a5 */ /* 0x000fc8000f8e003f */
[----:B------:R-:W-:-:S04]  /*9a20*/  @UP0 USHF.R.U32.HI UR10, URZ, UR15, UR7 ;  /* 0x0000000f3f0a0299 */ /* 0x000fc80008011607 */
[----:B------:R-:W-:Y:S01]  /*9a30*/  ULOP3.LUT UR10, URZ, UR10, URZ, 0x33, !UPT ;  /* 0x0000000a3f0a7292 */ /* 0x000fe2000f8e333f */
[----:B------:R-:W-:Y:S11]  /*9a40*/  BRA `(.L_x_860) ;  /* 0x0000000000147947 */ /* 0x000ff60003800000 */
.L_x_859:
[----:B------:R-:W-:Y:S02]  /*9a50*/  ULDC UR12, c[0x0][0x9e4] ;  /* 0x00027900000c7ab9 */ /* 0x000fe40000000800 */
[----:B------:R-:W-:-:S11]  /*9a60*/  UISETP.NE.AND UP0, UPT, UR12, 0x1, UPT ;  /* 0x000000010c00788c */ /* 0x000fd6000bf05270 */
[----:B------:R-:W-:Y:S02]  /*9a70*/  @UP0 ULDC.64 UR14, c[0x0][0x9e8] ;  /* 0x00027a00000e0ab9 */ /* 0x000fe40000000a00 */
[----:B------:R-:W-:-:S04]  /*9a80*/  UIMAD.WIDE.U32 UR6, UR10, UR14, URZ ;  /* 0x0000000e0a0672a5 */ /* 0x000fc8000f8e003f */
[----:B------:R-:W-:-:S12]  /*9a90*/  @UP0 USHF.R.U32.HI UR10, URZ, UR15, UR7 ;  /* 0x0000000f3f0a0299 */ /* 0x000fd80008011607 */
.L_x_860:
[----:B------:R-:W-:-:S04]  /*9aa0*/  UIMAD UR10, UR10, UR12, URZ ;  /* 0x0000000c0a0a72a4 */ /* 0x000fc8000f8e023f */
[----:B------:R-:W-:-:S04]  /*9ab0*/  UISETP.LT.AND UP0, UPT, UR11, UR10, UPT ;  /* 0x0000000a0b00728c */ /* 0x000fc8000bf01270 */
[----:B------:R-:W-:-:S12]  /*9ac0*/  USEL UR11, UR11, UR10, !UP0 ;  /* 0x0000000a0b0b7287 */ /* 0x000fd8000c000000 */
.L_x_858:
[----:B------:R-:W-:-:S04]  /*9ad0*/  UIADD3 UR6, UR11, 0x9f, URZ ;  /* 0x0000009f0b067890 */ /* 0x000fc8000fffe03f */
[----:B------:R-:W-:-:S04]  /*9ae0*/  UIMAD.WIDE UR6, UR6, 0x66666667, URZ ;  /* 0x66666667060678a5 */ /* 0x000fc8000f8e023f */
[----:B------:R-:W-:-:S04]  /*9af0*/  USHF.R.U32.HI UR6, URZ, 0x1f, UR7 ;  /* 0x0000001f3f067899 */ /* 0x000fc80008011607 */
[----:B------:R-:W-:-:S04]  /*9b00*/  ULEA.HI.SX32 UR6, UR7, UR6, 0x1a ;  /* 0x0000000607067291 */ /* 0x000fc8000f8fd23f */
[----:B------:R-:W-:-:S04]  /*9b10*/  UISETP.LT.AND UP0, UPT, UR43, UR6, UPT ;  /* 0x000000062b00728c */ /* 0x000fc8000bf01270 */
[----:B------:R-:W-:-:S06]  /*9b20*/  USEL UR21, UR43, UR6, !UP0 ;  /* 0x000000062b157287 */ /* 0x000fcc000c000000 */
[----:B------:R-:W-:-:S13]  /*9b30*/  ISETP.GE.AND P1, PT, R9, UR21, PT ;  /* 0x0000001509007c0c */ /* 0x000fda000bf26270 */
[----:B------:R-:W-:Y:S05]  /*9b40*/  @!P1 BRA `(.L_x_861) ;  /* 0x00000020009c9947 */ /* 0x000fea0003800000 */
[----:B------:R-:W-:Y:S01]  /*9b50*/  IMAD.MOV.U32 R7, RZ, RZ, R10 ;  /* 0x000000ffff077224 */ /* 0x000fe200078e000a */
[----:B------:R-:W-:Y:S01]  /*9b60*/  UMOV UR23, UR36 ;  /* 0x0000002400177c82 */ /* 0x000fe20008000000 */
[----:B------:R-:W-:Y:S01]  /*9b70*/  IMAD.MOV.U32 R6, RZ, RZ, R5 ;  /* 0x000000ffff067224 */ /* 0x000fe200078e0005 */
[----:B------:R-:W-:-:S06]  /*9b80*/  UMOV UR22, UR37 ;  /* 0x0000002500167c82 */ /* 0x000fcc0008000000 */
.L_x_872:
[----:B------:R-:W-:-:S04]  /*9b90*/  UISETP.NE.AND UP0, UPT, UR22, 0x1, UPT ;  /* 0x000000011600788c */ /* 0x000fc8000bf05270 */
[----:B------:R-:W-:-:S04]  /*9ba0*/  USEL UR36, URZ, 0x1, UP0 ;  /* 0x000000013f247887 */ /* 0x000fc80008000000 */
[----:B------:R-:W-:Y:S01]  /*9bb0*/  ULOP3.LUT UR36, UR23, UR36, URZ, 0x3c, !UPT ;  /* 0x0000002417247292 */ /* 0x000fe2000f8e3c3f */
[----:B------:R-:W-:Y:S11]  /*9bc0*/  @!P0 BRA `(.L_x_862) ;  /* 0x0000000000048947 */ /* 0x000ff60003800000 */
[----:B------:R-:W-:Y:S01]  /*9bd0*/  BPT.TRAP 0x1 ;  /* 0x000000040000795c */ /* 0x000fe20000300000 */
.L_x_862:
        /* <DEDUP_REMOVED lines=9> */
.L_x_863:
[----:B-1----:R-:W-:Y:S05]  /*9c70*/  @P1 BRA `(.L_x_864) ;  /* 0x0000000000081947 */ /* 0x002fea0003800000 */
[----:B------:R-:W1:Y:S02]  /*9c80*/  SYNCS.PHASECHK.TRANS64.TRYWAIT P1, [UR20+0x13230], R5 ;  /* 0x01323005ff0075a7 */ /* 0x000e640008020154 */
[----:B-1----:R-:W-:Y:S05]  /*9c90*/  @!P1 BRA `(.L_x_865) ;  /* 0x000000d400989947 */ /* 0x002fea0003800000 */
.L_x_864:
        /* <DEDUP_REMOVED lines=64> */
.L_x_866:
[----:B------:R-:W-:Y:S01]  /*a0a0*/  ULEA UR11, UR22, UR45, 0x3 ;  /* 0x0000002d160b7291 */ /* 0x000fe2000f8e183f */
[----:B01----:R-:W-:-:S05]  /*a0b0*/  IMAD.U32 R5, RZ, RZ, UR23 ;  /* 0x00000017ff057e24 */ /* 0x003fca000f8e00ff */
[----:B------:R-:W-:-:S04]  /*a0c0*/  SHF.L.U32 R5, R5, 0x1f, RZ ;  /* 0x0000001f05057819 */ /* 0x000fc800000006ff */
[----:B------:R0:W1:Y:S01]  /*a0d0*/  SYNCS.PHASECHK.TRANS64.TRYWAIT P1, [UR11+0x13250], R5 ;  /* 0x01325005ff0075a7 */ /* 0x000062000802014b */
[----:B------:R-:W-:Y:S05]  /*a0e0*/  @!P0 BRA `(.L_x_867) ;  /* 0x0000000000048947 */ /* 0x000fea0003800000 */
[----:B------:R-:W-:Y:S01]  /*a0f0*/  BPT.TRAP 0x1 ;  /* 0x000000040000795c */ /* 0x000fe20000300000 */
.L_x_867:
[----:B-1----:R-:W-:Y:S05]  /*a100*/  @P1 BRA `(.L_x_868) ;  /* 0x0000000000081947 */ /* 0x002fea0003800000 */
[----:B------:R-:W1:Y:S02]  /*a110*/  SYNCS.PHASECHK.TRANS64.TRYWAIT P1, [UR11+0x13250], R5 ;  /* 0x01325005ff0075a7 */ /* 0x000e64000802014b */
[----:B-1----:R-:W-:Y:S05]  /*a120*/  @!P1 BRA `(.L_x_869) ;  /* 0x000000d0008c9947 */ /* 0x002fea0003800000 */
.L_x_868:
        /* <DEDUP_REMOVED lines=32> */
.L_x_870:
[----:B-1----:R-:W-:Y:S01]  /*a330*/  FMNMX.FTZ R8, R120, R6, !PT ;  /* 0x0000000678087209 */ /* 0x002fe20007810000 */
[----:B------:R-:W-:Y:S01]  /*a340*/  IMAD.U32 R14, RZ, RZ, UR42 ;  /* 0x0000002aff0e7e24 */ /* 0x000fe2000f8e00ff */
[----:B------:R-:W-:Y:S01]  /*a350*/  FMNMX.FTZ R10, R122, R7, !PT ;  /* 0x000000077a0a7209 */ /* 0x000fe20007810000 */
[----:B------:R-:W-:Y:S01]  /*a360*/  UIADD3 UR20, UR20, 0x13240, URZ ;  /* 0x0001324014147890 */ /* 0x000fe2000fffe03f */
[----:B0-----:R-:W-:Y:S02]  /*a370*/  FMNMX.FTZ R5, R121, R8, !PT ;  /* 0x0000000879057209 */ /* 0x001fe40007810000 */
[----:B------:R-:W-:Y:S01]  /*a380*/  FMNMX.FTZ R11, R123, R10, !PT ;  /* 0x0000000a7b0b7209 */ /* 0x000fe20007810000 */
[----:B------:R-:W-:Y:S01]  /*a390*/  UPRMT UR20, UR44, 0x654, UR20 ;  /* 0x000006542c147896 */ /* 0x000fe20008000014 */
[----:B------:R-:W-:Y:S02]  /*a3a0*/  FMNMX.FTZ R8, R124, R5, !PT ;  /* 0x000000057c087209 */ /* 0x000fe40007810000 */
[----:B------:R-:W-:-:S02]  /*a3b0*/  FMNMX.FTZ R10, R126, R11, !PT ;  /* 0x0000000b7e0a7209 */ /* 0x000fc40007810000 */
[----:B------:R-:W-:Y:S02]  /*a3c0*/  FMNMX.FTZ R5, R125, R8, !PT ;  /* 0x000000087d057209 */ /* 0x000fe40007810000 */
[----:B------:R-:W-:Y:S02]  /*a3d0*/  FMNMX.FTZ R11, R127, R10, !PT ;  /* 0x0000000a7f0b7209 */ /* 0x000fe40007810000 */
[----:B------:R-:W-:Y:S01]  /*a3e0*/  FMNMX.FTZ R8, R128, R5, !PT ;  /* 0x0000000580087209 */ /* 0x000fe20007810000 */
[----:B------:R-:W-:Y:S01]  /*a3f0*/  SYNCS.ARRIVE.TRANS64.RED.A1T0 RZ, [UR20], RZ ;  /* 0x000000ffffff79a7 */ /* 0x000fe20008100414 */
        /* <DEDUP_REMOVED lines=79> */
[C---:B------:R-:W-:Y:S01]  /*a8f0*/  FFMA.FTZ R8, R5.reuse, R14, -8 ;  /* 0xc100000005087423 */ /* 0x040fe2000001000e */
[----:B------:R-:W-:-:S03]  /*a900*/  FADD.FTZ R6, -R5, R6 ;  /* 0x0000000605067221 */ /* 0x000fc60000010100 */
[--C-:B------:R-:W-:Y:S01]  /*a910*/  FFMA.FTZ R12, R121, UR42, -R8.reuse ;  /* 0x0000002a790c7c23 */ /* 0x100fe20008010808 */
[----:B------:R-:W-:Y:S02]  /*a920*/  IMAD.U32 R121, RZ, RZ, UR42 ;  /* 0x0000002aff797e24 */ /* 0x000fe4000f8e00ff */
        /* <DEDUP_REMOVED lines=39> */
[----:B------:R-:W-:-:S01]  /*aba0*/  FADD.FTZ R7, -R10, R7 ;  /* 0x000000070a077221 */ /* 0x000fc20000010100 */
[----:B------:R-:W-:Y:S01]  /*abb0*/  FFMA.FTZ R8, R10, R121, -8 ;  /* 0xc10000000a087423 */ /* 0x000fe20000010079 */
[----:B------:R-:W-:Y:S01]  /*abc0*/  FMUL.FTZ R6, R6, UR42 ;  /* 0x0000002a06067c20 */ /* 0x000fe20008410000 */
[----:B------:R-:W-:Y:S01]  /*abd0*/  MUFU.EX2 R11, R11 ;  /* 0x0000000b000b7308 */ /* 0x000fe20000000800 */
[----:B------:R-:W-:Y:S01]  /*abe0*/  FMUL.FTZ R7, R7, UR42 ;  /* 0x0000002a07077c20 */ /* 0x000fe20008410000 */
        /* <DEDUP_REMOVED lines=48> */
[----:B------:R-:W-:-:S06]  /*aef0*/  FFMA.FTZ R71, R71, UR42, -R8 ;  /* 0x0000002a47477c23 */ /* 0x000fcc0008010808 */
        /* <DEDUP_REMOVED lines=154> */
.L_x_871:
        /* <DEDUP_REMOVED lines=10> */
[----:B------:R-:W-:Y:S01]  /*b940*/  FMUL.FTZ R25, R25, R6 ;  /* 0x0000000619197220 */ /* 0x000fe20000410000 */
[----:B------:R-:W-:Y:S01]  /*b950*/  F2FP.SATFINITE.E4M3.F32.PACK_AB_MERGE_C R108, R109, R108, RZ ;  /* 0x0000006c6d6c723e */ /* 0x000fe200048070ff */
[----:B------:R-:W-:Y:S01]  /*b960*/  FMUL.FTZ R28, R28, R6 ;  /* 0x000000061c1c7220 */ /* 0x000fe20000410000 */
[----:B------:R-:W-:Y:S01]  /*b970*/  F2FP.SATFINITE.E4M3.F32.PACK_AB_MERGE_C R110, R111, R110, RZ ;  /* 0x0000006e6f6e723e */ /* 0x000fe200048070ff */
[----:B------:R-:W-:Y:S01]  /*b980*/  SYNCS.ARRIVE.TRANS64.RED.A1T0 RZ, [UR6], RZ ;  /* 0x000000ffffff79a7 */ /* 0x000fe20008100406 */
[----:B------:R-:W-:Y:S01]  /*b990*/  F2FP.SATFINITE.E4M3.F32.PACK_AB_MERGE_C R116, R117, R116, RZ ;  /* 0x000000747574723e */ /* 0x000fe200048070ff */
[----:B------:R-:W-:Y:S01]  /*b9a0*/  FMUL.FTZ R29, R29, R6 ;  /* 0x000000061d1d7220 */ /* 0x000fe20000410000 */
        /* <DEDUP_REMOVED lines=63> */
[----:B------:R-:W-:Y:S01]  /*bda0*/  F2FP.SATFINITE.E4M3.F32.PACK_AB_MERGE_C R139, R67, R66, R70 ;  /* 0x00000042438b723e */ /* 0x000fe20004807046 */
[----:B------:R-:W-:Y:S06]  /*bdb0*/  @P1 BRA `(.L_x_872) ;  /* 0xffffffdc00741947 */ /* 0x000fec000383ffff */
.L_x_861:
[----:B------:R-:W-:-:S13]  /*bdc0*/  ISETP.GE.AND P1, PT, R9, UR43, PT ;  /* 0x0000002b09007c0c */ /* 0x000fda000bf26270 */
[----:B------:R-:W-:Y:S05]  /*bdd0*/  @!P1 BRA `(.L_x_873) ;  /* 0x0000003c00d49947 */ /* 0x000fea0003800000 */
[----:B------:R-:W-:Y:S01]  /*bde0*/  IMAD.MOV.U32 R6, RZ, RZ, R10 ;  /* 0x000000ffff067224 */ /* 0x000fe200078e000a */
[----:B------:R-:W-:Y:S01]  /*bdf0*/  UMOV UR26, UR36 ;  /* 0x00000024001a7c82 */ /* 0x000fe20008000000 */
[----:B------:R-:W-:Y:S01]  /*be00*/  IMAD.MOV.U32 R7, RZ, RZ, R5 ;  /* 0x000000ffff077224 */ /* 0x000fe200078e0005 */
[----:B------:R-:W-:Y:S01]  /*be10*/  UMOV UR25, UR37 ;  /* 0x0000002500197c82 */ /* 0x000fe20008000000 */
[----:B------:R-:W-:Y:S01]  /*be20*/  ULDC UR20, c[0x0][0x9e4] ;  /* 0x0002790000147ab9 */ /* 0x000fe20000000800 */
[----:B------:R-:W-:Y:S01]  /*be30*/  ULDC UR23, c[0x0][0x9dc] ;  /* 0x0002770000177ab9 */ /* 0x000fe20000000800 */
[----:B------:R-:W-:Y:S01]  /*be40*/  ULDC UR22, c[0x0][0x288] ;  /* 0x0000a20000167ab9 */ /* 0x000fe20000000800 */
[----:B------:R-:W-:-:S05]  /*be50*/  ULDC UR21, c[0x0][0x9e0] ;  /* 0x0002780000157ab9 */ /* 0x000fca0000000800 */
.L_x_892:
[----:B------:R-:W-:-:S04]  /*be60*/  UISETP.NE.AND UP0, UPT, UR25, 0x1, UPT ;  /* 0x000000011900788c */ /* 0x000fc8000bf05270 */
[----:B------:R-:W-:-:S04]  /*be70*/  USEL UR36, URZ, 0x1, UP0 ;  /* 0x000000013f247887 */ /* 0x000fc80008000000 */
[----:B------:R-:W-:Y:S01]  /*be80*/  ULOP3.LUT UR36, UR26, UR36, URZ, 0x3c, !UPT ;  /* 0x000000241a247292 */ /* 0x000fe2000f8e3c3f */
[----:B------:R-:W-:Y:S11]  /*be90*/  @!P0 BRA `(.L_x_874) ;  /* 0x0000000000048947 */ /* 0x000ff60003800000 */
[----:B------:R-:W-:Y:S01]  /*bea0*/  BPT.TRAP 0x1 ;  /* 0x000000040000795c */ /* 0x000fe20000300000 */
.L_x_874:
        /* <DEDUP_REMOVED lines=9> */
.L_x_875:
[----:B-1----:R-:W-:Y:S05]  /*bf40*/  @P1 BRA `(.L_x_876) ;  /* 0x0000000000081947 */ /* 0x002fea0003800000 */
[----:B------:R-:W1:Y:S02]  /*bf50*/  SYNCS.PHASECHK.TRANS64.TRYWAIT P1, [UR24+0x13230], R5 ;  /* 0x01323005ff0075a7 */ /* 0x000e640008020158 */
[----:B-1----:R-:W-:Y:S05]  /*bf60*/  @!P1 BRA `(.L_x_877) ;  /* 0x000000b400149947 */ /* 0x002fea0003800000 */
.L_x_876:
        /* <DEDUP_REMOVED lines=64> */
.L_x_878:
[----:B------:R-:W-:Y:S01]  /*c370*/  ULEA UR11, UR25, UR45, 0x3 ;  /* 0x0000002d190b7291 */ /* 0x000fe2000f8e183f */
[----:B01----:R-:W-:-:S05]  /*c380*/  IMAD.U32 R5, RZ, RZ, UR26 ;  /* 0x0000001aff057e24 */ /* 0x003fca000f8e00ff */
[----:B------:R-:W-:-:S04]  /*c390*/  SHF.L.U32 R5, R5, 0x1f, RZ ;  /* 0x0000001f05057819 */ /* 0x000fc800000006ff */
[----:B------:R0:W1:Y:S01]  /*c3a0*/  SYNCS.PHASECHK.TRANS64.TRYWAIT P1, [UR11+0x13250], R5 ;  /* 0x01325005ff0075a7 */ /* 0x000062000802014b */
[----:B------:R-:W-:Y:S05]  /*c3b0*/  @!P0 BRA `(.L_x_879) ;  /* 0x0000000000048947 */ /* 0x000fea0003800000 */
[----:B------:R-:W-:Y:S01]  /*c3c0*/  BPT.TRAP 0x1 ;  /* 0x000000040000795c */ /* 0x000fe20000300000 */
.L_x_879:
[----:B-1----:R-:W-:Y:S05]  /*c3d0*/  @P1 BRA `(.L_x_880) ;  /* 0x0000000000081947 */ /* 0x002fea0003800000 */
[----:B------:R-:W1:Y:S02]  /*c3e0*/  SYNCS.PHASECHK.TRANS64.TRYWAIT P1, [UR11+0x13250], R5 ;  /* 0x01325005ff0075a7 */ /* 0x000e64000802014b */
[----:B-1----:R-:W-:Y:S05]  /*c3f0*/  @!P1 BRA `(.L_x_881) ;  /* 0x000000b000089947 */ /* 0x002fea0003800000 */
.L_x_880:
        /* <DEDUP_REMOVED lines=32> */
.L_x_882:
        /* <DEDUP_REMOVED lines=11> */
[----:B0-----:R-:W-:-:S05]  /*c6b0*/  @P2 IMAD.HI.U32 R5, R20, R5, RZ ;  /* 0x0000000514052227 */ /* 0x001fca00078e00ff */
[----:B-1----:R-:W-:Y:S01]  /*c6c0*/  @P2 SHF.R.U32.HI R20, RZ, R8, R5 ;  /* 0x00000008ff142219 */ /* 0x002fe20000011605 */
[----:B------:R-:W-:-:S04]  /*c6d0*/  VIADD R5, R15, 0x1 ;  /* 0x000000010f057836 */ /* 0x000fc80000000000 */
[----:B------:R-:W0:Y:S01]  /*c6e0*/  SHFL.IDX PT, R10, R20, RZ, 0x1c1f ;  /* 0x001c1fff140a7589 */ /* 0x000e2200000e0000 */
[----:B------:R-:W-:-:S04]  /*c6f0*/  IMAD R8, R18, -0x2, R5 ;  /* 0xfffffffe12087824 */ /* 0x000fc800078e0205 */
[C---:B------:R-:W-:Y:S01]  /*c700*/  VIADD R5, R8.reuse, 0xffffffff ;  /* 0xffffffff08057836 */ /* 0x040fe20000000000 */
[----:B------:R-:W-:-:S05]  /*c710*/  IADD3 R13, R8, -UR22, R17 ;  /* 0x80000016080d7c10 */ /* 0x000fca000fffe011 */
[C---:B------:R-:W-:Y:S02]  /*c720*/  VIADD R14, R13.reuse, UR21 ;  /* 0x000000150d0e7c36 */ /* 0x040fe40008000000 */
[----:B------:R-:W-:Y:S02]  /*c730*/  VIADD R13, R13, UR6 ;  /* 0x000000060d0d7c36 */ /* 0x000fe40008000000 */
[--C-:B0-----:R-:W-:Y:S02]  /*c740*/  IMAD.IADD R12, R14, 0x1, R10.reuse ;  /* 0x000000010e0c7824 */ /* 0x101fe400078e020a */
[----:B------:R-:W-:Y:S01]  /*c750*/  IMAD.IADD R8, R13, 0x1, R10 ;  /* 0x000000010d087824 */ /* 0x000fe200078e020a */
[----:B------:R-:W-:Y:S06]  /*c760*/  @!P1 BRA `(.L_x_883) ;  /* 0x0000000000549947 */ /* 0x000fec0003800000 */
[----:B------:R-:W-:Y:S01]  /*c770*/  IADD3 R21, R17, -UR22, R10 ;  /* 0x8000001611157c10 */ /* 0x000fe2000fffe00a */
        /* <DEDUP_REMOVED lines=11> */
.L_x_885:
[----:B------:R-:W-:-:S05]  /*c830*/  IMAD.U32 R136, RZ, RZ, UR20 ;  /* 0x00000014ff887e24 */ /* 0x000fca000f8e00ff */
[----:B------:R-:W-:-:S13]  /*c840*/  ISETP.NE.AND P1, PT, R136, 0x1, PT ;  /* 0x000000018800780c */ /* 0x000fda0003f25270 */
[----:B------:R-:W0:Y:S02]  /*c850*/  @P1 LDC.64 R10, c[0x0][0x9e8] ;  /* 0x00027a00ff0a1b82 */ /* 0x000e240000000a00 */
[----:B0-----:R-:W-:-:S05]  /*c860*/  @P1 IMAD.HI.U32 R10, R21, R10, RZ ;  /* 0x0000000a150a1227 */ /* 0x001fca00078e00ff */
[----:B------:R-:W-:-:S07]  /*c870*/  @P1 SHF.R.U32.HI R21, RZ, R11, R10 ;  /* 0x0000000bff151219 */ /* 0x000fce000001160a */
.L_x_886:
[----:B------:R-:W-:Y:S05]  /*c880*/  BSYNC B0 ;  /* 0x0000000000007941 */ /* 0x000fea0003800000 */
.L_x_884:
[----:B------:R-:W-:-:S05]  /*c890*/  IMAD R21, R21, R136, R5 ;  /* 0x0000008815157224 */ /* 0x000fca00078e0205 */
[----:B------:R-:W-:Y:S02]  /*c8a0*/  VIADDMNMX R12, R21, R136, R12, PT ;  /* 0x00000088150c7246 */ /* 0x000fe4000380010c */
[----:B------:R-:W-:-:S07]  /*c8b0*/  VIMNMX R8, R8, R21, !PT ;  /* 0x0000001508087248 */ /* 0x000fce0007fe0100 */
.L_x_883:
[C---:B------:R-:W-:Y:S02]  /*c8c0*/  ISETP.GE.AND P2, PT, R15.reuse, 0x2, PT ;  /* 0x000000020f00780c */ /* 0x040fe40003f46270 */
[C---:B------:R-:W-:Y:S02]  /*c8d0*/  ISETP.GE.AND P1, PT, R15.reuse, 0x9, PT ;  /* 0x000000090f00780c */ /* 0x040fe40003f26270 */
        /* <DEDUP_REMOVED lines=245> */
.L_x_889:
[----:B------:R-:W-:-:S05]  /*d830*/  IMAD.U32 R12, RZ, RZ, UR20 ;  /* 0x00000014ff0c7e24 */ /* 0x000fca000f8e00ff */
[----:B------:R-:W-:-:S13]  /*d840*/  ISETP.NE.AND P6, PT, R12, 0x1, PT ;  /* 0x000000010c00780c */ /* 0x000fda0003fc5270 */
[----:B------:R-:W0:Y:S02]  /*d850*/  @P6 LDC.64 R10, c[0x0][0x9e8] ;  /* 0x00027a00ff0a6b82 */ /* 0x000e240000000a00 */
[----:B0-----:R-:W-:-:S05]  /*d860*/  @P6 IMAD.HI.U32 R10, R8, R10, RZ ;  /* 0x0000000a080a6227 */ /* 0x001fca00078e00ff */
[----:B------:R-:W-:-:S07]  /*d870*/  @P6 SHF.R.U32.HI R8, RZ, R11, R10 ;  /* 0x0000000bff086219 */ /* 0x000fce000001160a */
.L_x_890:
[----:B------:R-:W-:Y:S05]  /*d880*/  BSYNC B0 ;  /* 0x0000000000007941 */ /* 0x000fea0003800000 */
.L_x_888:
[----:B------:R-:W-:-:S05]  /*d890*/  IMAD R5, R8, R12, R5 ;  /* 0x0000000c08057224 */ /* 0x000fca00078e0205 */
[----:B------:R-:W-:Y:S02]  /*d8a0*/  VIADDMNMX R14, R5, R12, R14, PT ;  /* 0x0000000c050e7246 */ /* 0x000fe4000380010e */
[----:B------:R-:W-:-:S07]  /*d8b0*/  VIMNMX R13, R13, R5, !PT ;  /* 0x000000050d0d7248 */ /* 0x000fce0007fe0100 */
.L_x_887:
[----:B------:R-:W-:Y:S01]  /*d8c0*/  ISETP.GT.AND P1, PT, R13, 0x20, !P1 ;  /* 0x000000200d00780c */ /* 0x000fe20004f24270 */
[----:B------:R-:W-:Y:S01]  /*d8d0*/  IMAD.U32 R10, RZ, RZ, UR42 ;  /* 0x0000002aff0a7e24 */ /* 0x000fe2000f8e00ff */
        /* <DEDUP_REMOVED lines=131> */
[----:B0-----:R-:W-:Y:S02]  /*e110*/  FMNMX.FTZ R5, R12, R5, !PT ;  /* 0x000000050c057209 */ /* 0x001fe40007810000 */
        /* <DEDUP_REMOVED lines=60> */
[C---:B------:R-:W-:Y:S02]  /*e4e0*/  ISETP.GT.AND P1, PT, R13.reuse, RZ, !P6 ;  /* 0x000000ff0d00720c */ /* 0x040fe40007724270 */
[----:B------:R-:W-:Y:S02]  /*e4f0*/  LOP3.LUT P6, RZ, R16, 0x8000000, RZ, 0xc0, !PT ;  /* 0x0800000010ff7812 */ /* 0x000fe400078cc0ff */
[----:B------:R-:W-:Y:S02]  /*e500*/  ISETP.LT.OR P1, PT, R14, 0x1, P1 ;  /* 0x000000010e00780c */ /* 0x000fe40000f21670 */
[----:B------:R-:W-:Y:S02]  /*e510*/  ISETP.GT.AND P2, PT, R13, 0x99, !P6 ;  /* 0x000000990d00780c */ /* 0x000fe40007744270 */
[----:B------:R-:W-:-:S02]  /*e520*/  FSEL R11, R122, -INF , !P1 ;  /* 0xff8000007a0b7808 */ /* 0x000fc40004800000 */
[----:B------:R-:W-:Y:S02]  /*e530*/  FSETP.NEU.FTZ.AND P1, PT, R5, -INF , PT ;  /* 0xff8000000500780b */ /* 0x000fe40003f3d000 */
[----:B------:R-:W-:Y:S02]  /*e540*/  FMNMX.FTZ R122, R11, R6, !PT ;  /* 0x000000060b7a7209 */ /* 0x000fe40007810000 */
[----:B------:R-:W-:Y:S02]  /*e550*/  FSEL R10, R10, RZ, P1 ;  /* 0x000000ff0a0a7208 */ /* 0x000fe40000800000 */
[----:B------:R-:W-:-:S03]  /*e560*/  ISETP.LT.OR P2, PT, R14, 0x9a, P2 ;  /* 0x0000009a0e00780c */ /* 0x000fc60001741670 */
[--C-:B------:R-:W-:Y:S01]  /*e570*/  FFMA.FTZ R15, R121, UR42, -R10.reuse ;  /* 0x0000002a790f7c23 */ /* 0x100fe2000801080a */
[----:B------:R-:W-:-:S01]  /*e580*/  FFMA.FTZ R121, R129, UR42, -R10 ;  /* 0x0000002a81797c23 */ /* 0x000fc2000801080a */
[----:B------:R-:W-:Y:S01]  /*e590*/  FMNMX.FTZ R129, R123, R122, !PT ;  /* 0x0000007a7b817209 */ /* 0x000fe20007810000 */
[----:B------:R-:W-:-:S01]  /*e5a0*/  FFMA.FTZ R13, R76, UR42, -R10 ;  /* 0x0000002a4c0d7c23 */ /* 0x000fc2000801080a */
[--C-:B------:R-:W-:Y:S01]  /*e5b0*/  FFMA.FTZ R14, R77, UR42, -R10.reuse ;  /* 0x0000002a4d0e7c23 */ /* 0x100fe2000801080a */
[----:B------:R-:W-:Y:S01]  /*e5c0*/  FSEL R71, R71, -INF , !P2 ;  /* 0xff80000047477808 */ /* 0x000fe20005000000 */
        /* <DEDUP_REMOVED lines=83> */
[----:B------:R-:W-:Y:S01]  /*eb00*/  FMNMX.FTZ R76, R70, R77, !PT ;  /* 0x0000004d464c7209 */ /* 0x000fe20007810000 */
[--C-:B------:R-:W-:Y:S01]  /*eb10*/  FFMA.FTZ R77, R81, UR42, -R10.reuse ;  /* 0x0000002a514d7c23 */ /* 0x100fe2000801080a */
[----:B------:R-:W-:-:S01]  /*eb20*/  FFMA.FTZ R81, R85, UR42, -R10 ;  /* 0x0000002a55517c23 */ /* 0x000fc2000801080a */
[----:B------:R-:W-:Y:S01]  /*eb30*/  IMAD.U32 R85, RZ, RZ, UR42 ;  /* 0x0000002aff557e24 */ /* 0x000fe2000f8e00ff */
[----:B------:R-:W-:Y:S01]  /*eb40*/  FMNMX.FTZ R122, R71, R76, !PT ;  /* 0x0000004c477a7209 */ /* 0x000fe20007810000 */
[----:B------:R-:W-:Y:S04]  /*eb50*/  MUFU.EX2 R113, R113 ;  /* 0x0000007100717308 */ /* 0x000fe80000000800 */
[----:B------:R-:W0:Y:S04]  /*eb60*/  SHFL.BFLY PT, R129, R122, 0x2, 0x1f ;  /* 0x0c401f007a817f89 */ /* 0x000e2800000e0000 */
[----:B------:R1:W-:Y:S08]  /*eb70*/  MUFU.EX2 R76, R124 ;  /* 0x0000007c004c7308 */ /* 0x0003f00000000800 */
[----:B------:R-:W-:Y:S08]  /*eb80*/  MUFU.EX2 R116, R116 ;  /* 0x0000007400747308 */ /* 0x000ff00000000800 */
[----:B------:R-:W-:Y:S01]  /*eb90*/  MUFU.EX2 R117, R117 ;  /* 0x0000007500757308 */ /* 0x000fe20000000800 */
[----:B0-----:R-:W-:-:S02]  /*eba0*/  FMNMX.FTZ R129, R122, R129, !PT ;  /* 0x000000817a817209 */ /* 0x001fc40007810000 */
[----:B------:R-:W-:-:S05]  /*ebb0*/  FSEL R122, R5, RZ, P1 ;  /* 0x000000ff057a7208 */ /* 0x000fca0000800000 */
[----:B------:R-:W-:Y:S01]  /*ebc0*/  MUFU.EX2 R88, R88 ;  /* 0x0000005800587308 */ /* 0x000fe20000000800 */
[----:B------:R-:W0:Y:S01]  /*ebd0*/  SHFL.BFLY PT, R84, R129, 0x1, 0x1f ;  /* 0x0c201f0081547f89 */ /* 0x000e2200000e0000 */
[----:B------:R-:W-:-:S04]  /*ebe0*/  FADD.FTZ R122, -R122, R7 ;  /* 0x000000077a7a7221 */ /* 0x000fc80000010100 */
[----:B------:R-:W-:Y:S02]  /*ebf0*/  FMUL.FTZ R7, R122, UR42 ;  /* 0x0000002a7a077c20 */ /* 0x000fe40008410000 */
[----:B------:R-:W-:Y:S08]  /*ec00*/  MUFU.EX2 R89, R89 ;  /* 0x0000005900597308 */ /* 0x000ff00000000800 */
[----:B------:R-:W2:Y:S08]  /*ec10*/  MUFU.EX2 R7, R7 ;  /* 0x0000000700077308 */ /* 0x000eb00000000800 */
[----:B------:R-:W-:Y:S01]  /*ec20*/  MUFU.EX2 R92, R92 ;  /* 0x0000005c005c7308 */ /* 0x000fe20000000800 */
[----:B0-----:R-:W-:-:S04]  /*ec30*/  FMNMX.FTZ R10, R129, R84, !PT ;  /* 0x00000054810a7209 */ /* 0x001fc80007810000 */
[C---:B------:R-:W-:Y:S01]  /*ec40*/  FSETP.NEU.FTZ.AND P1, PT, R10.reuse, -INF , PT ;  /* 0xff8000000a00780b */ /* 0x040fe20003f3d000 */
[----:B------:R-:W-:-:S02]  /*ec50*/  FFMA.FTZ R84, R10, R85, -8 ;  /* 0xc10000000a547423 */ /* 0x000fc40000010055 */
[----:B------:R-:W-:Y:S01]  /*ec60*/  MUFU.EX2 R93, R93 ;  /* 0x0000005d005d7308 */ /* 0x000fe20000000800 */
[----:B------:R-:W-:Y:S02]  /*ec70*/  FSEL R129, R10, RZ, P1 ;  /* 0x000000ff0a817208 */ /* 0x000fe40000800000 */
[----:B------:R-:W-:-:S03]  /*ec80*/  FSEL R84, R84, RZ, P1 ;  /* 0x000000ff54547208 */ /* 0x000fc60000800000 */
[----:B------:R-:W-:Y:S02]  /*ec90*/  FADD.FTZ R129, -R129, R6 ;  /* 0x0000000681817221 */ /* 0x000fe40000010100 */
[----:B------:R-:W-:-:S01]  /*eca0*/  FFMA.FTZ R11, R11, UR42, -R84 ;  /* 0x0000002a0b0b7c23 */ /* 0x000fc20008010854 */
[--C-:B------:R-:W-:Y:S01]  /*ecb0*/  FFMA.FTZ R122, R123, UR42, -R84.reuse ;  /* 0x0000002a7b7a7c23 */ /* 0x100fe20008010854 */
[----:B------:R-:W-:Y:S01]  /*ecc0*/  FMUL.FTZ R6, R129, UR42 ;  /* 0x0000002a81067c20 */ /* 0x000fe20008410000 */
[--C-:B------:R-:W-:Y:S01]  /*ecd0*/  FFMA.FTZ R85, R126, UR42, -R84.reuse ;  /* 0x0000002a7e557c23 */ /* 0x100fe20008010854 */
[----:B-1----:R-:W-:-:S01]  /*ece0*/  FFMA.FTZ R124, R127, UR42, -R84 ;  /* 0x0000002a7f7c7c23 */ /* 0x002fc20008010854 */
[--C-:B------:R-:W-:Y:S01]  /*ecf0*/  FFMA.FTZ R123, R130, UR42, -R84.reuse ;  /* 0x0000002a827b7c23 */ /* 0x100fe20008010854 */
[----:B------:R-:W-:Y:S01]  /*ed00*/  MUFU.EX2 R11, R11 ;  /* 0x0000000b000b7308 */ /* 0x000fe20000000800 */
[----:B------:R-:W-:-:S01]  /*ed10*/  FFMA.FTZ R126, R131, UR42, -R84 ;  /* 0x0000002a837e7c23 */ /* 0x000fc20008010854 */
[----:B--2---:R-:W-:Y:S01]  /*ed20*/  FFMA.FTZ R130, R7, R3, R8 ;  /* 0x0000000307827223 */ /* 0x004fe20000010008 */
[----:B------:R-:W-:-:S01]  /*ed30*/  FFMA.FTZ R127, R134, UR42, -R84 ;  /* 0x0000002a867f7c23 */ /* 0x000fc20008010854 */
[--C-:B------:R-:W-:Y:S01]  /*ed40*/  FFMA.FTZ R128, R135, UR42, -R84.reuse ;  /* 0x0000002a87807c23 */ /* 0x100fe20008010854 */
[----:B------:R-:W-:-:S01]  /*ed50*/  FFMA.FTZ R106, R106, UR42, -R84 ;  /* 0x0000002a6a6a7c23 */ /* 0x000fc20008010854 */
[----:B------:R-:W-:Y:S01]  /*ed60*/  FADD.FTZ R129, R15, R130 ;  /* 0x000000820f817221 */ /* 0x000fe20000010000 */
[----:B------:R-:W-:-:S01]  /*ed70*/  FFMA.FTZ R107, R107, UR42, -R84 ;  /* 0x0000002a6b6b7c23 */ /* 0x000fc20008010854 */
[----:B------:R-:W0:Y:S01]  /*ed80*/  MUFU.EX2 R6, R6 ;  /* 0x0000000600067308 */ /* 0x000e220000000800 */
[----:B------:R-:W-:-:S01]  /*ed90*/  FFMA.FTZ R110, R110, UR42, -R84 ;  /* 0x0000002a6e6e7c23 */ /* 0x000fc20008010854 */
[----:B------:R-:W-:Y:S01]  /*eda0*/  FADD.FTZ R130, R12, R129 ;  /* 0x000000810c827221 */ /* 0x000fe20000010000 */
[----:B------:R-:W-:-:S01]  /*edb0*/  FFMA.FTZ R111, R111, UR42, -R84 ;  /* 0x0000002a6f6f7c23 */ /* 0x000fc20008010854 */
[--C-:B------:R-:W-:Y:S01]  /*edc0*/  FFMA.FTZ R114, R114, UR42, -R84.reuse ;  /* 0x0000002a72727c23 */ /* 0x100fe20008010854 */
[----:B------:R-:W-:-:S01]  /*edd0*/  FFMA.FTZ R115, R115, UR42, -R84 ;  /* 0x0000002a73737c23 */ /* 0x000fc20008010854 */
[----:B------:R-:W-:Y:S01]  /*ede0*/  FADD.FTZ R129, R21, R130 ;  /* 0x0000008215817221 */ /* 0x000fe20000010000 */
[----:B------:R-:W-:-:S01]  /*edf0*/  FFMA.FTZ R118, R118, UR42, -R84 ;  /* 0x0000002a76767c23 */ /* 0x000fc20008010854 */
[----:B------:R-:W1:Y:S01]  /*ee00*/  MUFU.EX2 R122, R122 ;  /* 0x0000007a007a7308 */ /* 0x000e620000000800 */
[----:B------:R-:W-:-:S01]  /*ee10*/  FFMA.FTZ R119, R119, UR42, -R84 ;  /* 0x0000002a77777c23 */ /* 0x000fc20008010854 */
[----:B------:R-:W-:Y:S01]  /*ee20*/  FADD.FTZ R130, R20, R129 ;  /* 0x0000008114827221 */ /* 0x000fe20000010000 */
[----:B------:R-:W-:-:S01]  /*ee30*/  FFMA.FTZ R90, R90, UR42, -R84 ;  /* 0x0000002a5a5a7c23 */ /* 0x000fc20008010854 */
[--C-:B------:R-:W-:Y:S01]  /*ee40*/  FFMA.FTZ R91, R91, UR42, -R84.reuse ;  /* 0x0000002a5b5b7c23 */ /* 0x100fe20008010854 */
[----:B------:R-:W-:-:S01]  /*ee50*/  FFMA.FTZ R94, R94, UR42, -R84 ;  /* 0x0000002a5e5e7c23 */ /* 0x000fc20008010854 */
[----:B------:R-:W-:Y:S01]  /*ee60*/  FADD.FTZ R129, R121, R130 ;  /* 0x0000008279817221 */ /* 0x000fe20000010000 */
[----:B------:R-:W-:-:S01]  /*ee70*/  FFMA.FTZ R95, R95, UR42, -R84 ;  /* 0x0000002a5f5f7c23 */ /* 0x000fc20008010854 */
[----:B------:R-:W2:Y:S01]  /*ee80*/  MUFU.EX2 R85, R85 ;  /* 0x0000005500557308 */ /* 0x000ea20000000800 */
[----:B0-----:R-:W-:-:S01]  /*ee90*/  FFMA.FTZ R3, R6, R0, R11 ;  /* 0x0000000006037223 */ /* 0x001fc2000001000b */
[----:B------:R-:W-:Y:S01]  /*eea0*/  FADD.FTZ R130, R120, R129 ;  /* 0x0000008178827221 */ /* 0x000fe20000010000 */
[----:B------:R-:W-:-:S01]  /*eeb0*/  FFMA.FTZ R98, R98, UR42, -R84 ;  /* 0x0000002a62627c23 */ /* 0x000fc20008010854 */
[--C-:B------:R-:W-:Y:S01]  /*eec0*/  FFMA.FTZ R99, R99, UR42, -R84.reuse ;  /* 0x0000002a63637c23 */ /* 0x100fe20008010854 */
        /* <DEDUP_REMOVED lines=24> */
[----:B------:R-:W-:-:S03]  /*f050*/  FFMA.FTZ R71, R71, UR42, -R84 ;  /* 0x0000002a47477c23 */ /* 0x000fc60008010854 */
        /* <DEDUP_REMOVED lines=31> */
[----:B------:R-:W-:-:S06]  /*f250*/  FADD.FTZ R3, R93, R0 ;  /* 0x000000005d037221 */ /* 0x000fcc0000010000 */
        /* <DEDUP_REMOVED lines=44> */
[----:B------:R-:W-:-:S06]  /*f520*/  FADD.FTZ R0, R76, R129 ;  /* 0x000000814c007221 */ /* 0x000fcc0000010000 */
        /* <DEDUP_REMOVED lines=46> */
.L_x_891:
        /* <DEDUP_REMOVED lines=82> */
.L_x_873:
[----:B------:R-:W-:Y:S06]  /*fd30*/  BAR.ARV 0x8, 0x200 ;  /* 0x0208000000007b1d */ /* 0x000fec0000002000 */
[----:B------:R-:W-:Y:S05]  /*fd40*/  @!P0 BRA `(.L_x_893) ;  /* 0x0000000000048947 */ /* 0x000fea0003800000 */
[----:B------:R-:W-:Y:S01]  /*fd50*/  BPT.TRAP 0x1 ;  /* 0x000000040000795c */ /* 0x000fe20000300000 */
.L_x_893:
[----:B------:R-:W-:Y:S01]  /*fd60*/  ULEA UR14, UR37, UR45, 0x3 ;  /* 0x0000002d250e7291 */ /* 0x000fe2000f8e183f */
[----:B------:R-:W-:-:S05]  /*fd70*/  IMAD.U32 R4, RZ, RZ, UR36 ;  /* 0x00000024ff047e24 */ /* 0x000fca000f8e00ff */
[----:B------:R-:W-:-:S04]  /*fd80*/  SHF.L.U32 R4, R4, 0x1f, RZ ;  /* 0x0000001f04047819 */ /* 0x000fc800000006ff */
[----:B------:R0:W1:Y:S01]  /*fd90*/  SYNCS.PHASECHK.TRANS64.TRYWAIT P1, [UR14+0x13250], R4 ;  /* 0x01325004ff0075a7 */ /* 0x000062000802014e */
[----:B------:R-:W-:Y:S05]  /*fda0*/  @!P0 BRA `(.L_x_894) ;  /* 0x0000000000048947 */ /* 0x000fea0003800000 */
[----:B------:R-:W-:Y:S01]  /*fdb0*/  BPT.TRAP 0x1 ;  /* 0x000000040000795c */ /* 0x000fe20000300000 */
.L_x_894:
[----:B-1----:R-:W-:Y:S05]  /*fdc0*/  @P1 BRA `(.L_x_895) ;  /* 0x0000000000081947 */ /* 0x002fea0003800000 */
[----:B------:R-:W1:Y:S02]  /*fdd0*/  SYNCS.PHASECHK.TRANS64.TRYWAIT P1, [UR14+0x13250], R4 ;  /* 0x01325004ff0075a7 */ /* 0x000e64000802014e */
[----:B-1----:R-:W-:Y:S05]  /*fde0*/  @!P1 BRA `(.L_x_896) ;  /* 0x0000007400a49947 */ /* 0x002fea0003800000 */
.L_x_895:
[----:B------:R-:W-:Y:S01]  /*fdf0*/  ULDC.64 UR4, c[0x0][0x9a0] ;  /* 0x0002680000047ab9 */ /* 0x000fe20000000a00 */
[----:B------:R-:W-:Y:S01]  /*fe00*/  UIADD3 UR45, UR45, 0x1000, URZ ;  /* 0x000010002d2d7890 */ /* 0x000fe2000fffe03f */
[----:B------:R-:W-:Y:S01]  /*fe10*/  WARPGROUP.ARRIVE ;  /* 0x00000000000079c5 */ /* 0x000fe20000000000 */
[----:B------:R-:W-:Y:S01]  /*fe20*/  UISETP.NE.U32.AND UP0, UPT, UR4, URZ, UPT ;  /* 0x0000003f0400728c */ /* 0x000fe2000bf05070 */
[----:B01----:R-:W-:Y:S01]  /*fe30*/  IMAD.MOV.U32 R4, RZ, RZ, 0x3f800000 ;  /* 0x3f800000ff047424 */ /* 0x003fe200078e00ff */
[----:B------:R-:W-:Y:S02]  /*fe40*/  USHF.R.U32.HI UR45, URZ, 0x4, UR45 ;  /* 0x000000043f2d7899 */ /* 0x000fe4000801162d */
[----:B------:R-:W-:Y:S02]  /*fe50*/  UISETP.NE.AND.EX UP0, UPT, UR5, URZ, UPT, UP0 ;  /* 0x0000003f0500728c */ /* 0x000fe4000bf05300 */
[----:B------:R-:W-:-:S04]  /*fe60*/  ULOP3.LUT UR45, UR45, 0x3fff, URZ, 0xc0, !UPT ;  /* 0x00003fff2d2d7892 */ /* 0x000fc8000f8ec03f */
[----:B------:R-:W-:Y:S01]  /*fe70*/  ULOP3.LUT UR45, UR45, 0x10000, URZ, 0xfc, !UPT ;  /* 0x000100002d2d7892 */ /* 0x000fe2000f8efc3f */
[----:B------:R-:W-:-:S04]  /*fe80*/  PLOP3.LUT P1, PT, PT, PT, UP0, 0x80, 0x0 ;  /* 0x000000000000781c */ /* 0x000fc80003f2f008 */
[----:B------:R-:W-:Y:S01]  /*fe90*/  @UP0 USHF.R.S32.HI UR8, URZ, 0x1f, UR39 ;  /* 0x0000001f3f080899 */ /* 0x000fe20008011427 */
[----:B------:R-:W-:Y:S01]  /*fea0*/  @UP0 ULDC.64 UR10, c[0x0][0x9c8] ;  /* 0x00027200000a0ab9 */ /* 0x000fe20000000a00 */
[----:B------:R-:W-:Y:S02]  /*feb0*/  @UP0 USHF.R.S32.HI UR9, URZ, 0x1f, UR40 ;  /* 0x0000001f3f090899 */ /* 0x000fe40008011428 */
[----:B------:R-:W-:Y:S02]  /*fec0*/  @UP0 UIMAD UR8, UR8, UR10, URZ ;  /* 0x0000000a080802a4 */ /* 0x000fe4000f8e023f */
[----:B------:R-:W-:Y:S02]  /*fed0*/  @UP0 UIMAD.WIDE.U32 UR6, UR39, UR10, URZ ;  /* 0x0000000a270602a5 */ /* 0x000fe4000f8e003f */
[----:B------:R-:W-:Y:S02]  /*fee0*/  UIMAD UR10, UR37, 0x280, UR45 ;  /* 0x00000280250a78a4 */ /* 0x000fe4000f8e022d */
[----:B------:R-:W-:Y:S01]  /*fef0*/  @UP0 UIMAD UR8, UR39, UR11, UR8 ;  /* 0x0000000b270802a4 */ /* 0x000fe2000f8e0208 */
[----:B------:R-:W-:-:S02]  /*ff00*/  @UP0 ULDC.64 UR12, c[0x0][0x9d0] ;  /* 0x00027400000c0ab9 */ /* 0x000fc40000000a00 */
[----:B------:R-:W-:Y:S01]  /*ff10*/  UMOV UR11, 0xc0000010 ;  /* 0xc0000010000b7882 */ /* 0x000fe20000000000 */
[----:B------:R-:W-:Y:S02]  /*ff20*/  @UP0 UIMAD UR9, UR9, UR12, URZ ;  /* 0x0000000c090902a4 */ /* 0x000fe4000f8e023f */
[----:B------:R-:W-:-:S07]  /*ff30*/  @UP0 UIADD3 UR7, UR7, UR8, URZ ;  /* 0x0000000807070290 */ /* 0x000fce000fffe03f */
[----:B------:R-:W-:Y:S01]  /*ff40*/  QGMMA.64x64x32.F32.E4M3.E4M3 R24, R152, gdesc[UR8], R24, gsb0 ;  /* 0x00e0000898187df3 */ /* 0x000fe20008000818 */
[----:B------:R-:W-:Y:S02]  /*ff50*/  @UP0 UIMAD UR9, UR40, UR13, UR9 ;  /* 0x0000000d280902a4 */ /* 0x000fe4000f8e0209 */
        /* <DEDUP_REMOVED lines=22> */
[----:B------:R-:W1:Y:S04]  /*100c0*/  SHFL.BFLY PT, R8, R3, 0x2, 0x1f ;  /* 0x0c401f0003087f89 */ /* 0x000e6800000e0000 */
[----:B------:R-:W3:Y:S01]  /*100d0*/  SHFL.BFLY PT, R9, R0, 0x2, 0x1f ;  /* 0x0c401f0000097f89 */ /* 0x000ee200000e0000 */
[----:B------:R-:W-:Y:S02]  /*100e0*/  WARPGROUP.DEPBAR.LE gsb0, 0x0 ;  /* 0x00008000000079c5 */ /* 0x000fe40000010000 */
[----:B------:R-:W-:-:S06]  /*100f0*/  WARPGROUP.ARRIVE ;  /* 0x00000000000079c5 */ /* 0x000fcc0000000000 */
[----:B------:R-:W-:Y:S01]  /*10100*/  QGMMA.64x64x32.F32.E4M3.E4M3 R24, R140, gdesc[UR4], R24, gsb0 ;  /* 0x00e000048c187df3 */ /* 0x000fe20008000818 */
[----:B-1----:R-:W-:-:S01]  /*10110*/  FADD.FTZ R8, R8, R3 ;  /* 0x0000000308087221 */ /* 0x002fc20000010000 */
[----:B------:R-:W-:Y:S01]  /*10120*/  UIADD3 UR10, UR10, 0x200, URZ ;  /* 0x000002000a0a7890 */ /* 0x000fe2000fffe03f */
[----:B---3--:R-:W-:-:S01]  /*10130*/  FADD.FTZ R9, R9, R0 ;  /* 0x0000000009097221 */ /* 0x008fc20000010000 */
[----:B------:R-:W-:Y:S02]  /*10140*/  UMOV UR11, 0xc0000010 ;  /* 0xc0000010000b7882 */ /* 0x000fe40000000000 */
[----:B0-----:R-:W0:Y:S04]  /*10150*/  SHFL.BFLY PT, R7, R8, 0x1, 0x1f ;  /* 0x0c201f0008077f89 */ /* 0x001e2800000e0000 */
        /* <DEDUP_REMOVED lines=33> */
.L_x_897:
        /* <DEDUP_REMOVED lines=42> */
.L_x_819:
[----:B------:R-:W0:Y:S01]  /*10610*/  S2R R7, SR_CgaCtaId ;  /* 0x0000000000077919 */ /* 0x000e220000008800 */
[----:B------:R-:W-:Y:S01]  /*10620*/  MOV R4, 0x400 ;  /* 0x0000040000047802 */ /* 0x000fe20000000f00 */
[----:B------:R-:W-:Y:S01]  /*10630*/  BSSY B0, `(.L_x_898) ;  /* 0x0000182000007945 */ /* 0x000fe20003800000 */
[----:B------:R-:W-:Y:S02]  /*10640*/  BAR.SYNC.DEFER_BLOCKING 0x5, 0x200 ;  /* 0x0148000000007b1d */ /* 0x000fe40000010000 */
[----:B0-----:R-:W-:-:S05]  /*10650*/  LEA R4, R7, R4, 0x18 ;  /* 0x0000000407047211 */ /* 0x001fca00078ec0ff */
[----:B------:R-:W0:Y:S02]  /*10660*/  LDS R6, [R4+0x132d0] ;  /* 0x0132d00004067984 */ /* 0x000e240000000800 */
[----:B0-----:R-:W-:Y:S01]  /*10670*/  R2UR UR4, R6 ;  /* 0x00000000060472ca */ /* 0x001fe200000e0000 */
[----:B------:R-:W-:Y:S06]  /*10680*/  BAR.ARV 0x4, 0x200 ;  /* 0x0108000000007b1d */ /* 0x000fec0000002000 */
[----:B------:R-:W-:Y:S08]  /*10690*/  @P0 BRA `(.L_x_899) ;  /* 0x00000010000c0947 */ /* 0x000ff00003800000 */
[----:B------:R-:W0:Y:S01]  /*106a0*/  S2R R27, SR_TID.X ;  /* 0x00000000001b7919 */ /* 0x000e220000002100 */
[----:B------:R-:W-:Y:S01]  /*106b0*/  ULDC.64 UR6, c[0x4][0x38] ;  /* 0x01000e0000067ab9 */ /* 0x000fe20000000a00 */
[----:B------:R-:W2:Y:S04]  /*106c0*/  LDL R35, [R1+0xc] ;  /* 0x00000c0001237983 */ /* 0x000ea80000100800 */
[----:B------:R-:W3:Y:S01]  /*106d0*/  LDL R41, [R1+0x8] ;  /* 0x0000080001297983 */ /* 0x000ee20000100800 */
[----:B------:R-:W-:Y:S01]  /*106e0*/  F2FP.BF16.F32.PACK_AB R54, R54, R5 ;  /* 0x000000053636723e */ /* 0x000fe200000010ff */
[----:B------:R-:W1:Y:S01]  /*106f0*/  S2R R33, SR_SWINHI ;  /* 0x0000000000217919 */ /* 0x000e620000002f00 */
[----:B------:R-:W4:Y:S01]  /*10700*/  LDC R5, c[0x0][0xbe8] ;  /* 0x0002fa00ff057b82 */ /* 0x000f220000000800 */
[----:B------:R-:W-:-:S02]  /*10710*/  F2FP.BF16.F32.PACK_AB R25, R30, R25 ;  /* 0x000000191e19723e */ /* 0x000fc400000010ff */
[----:B------:R-:W-:Y:S02]  /*10720*/  F2FP.BF16.F32.PACK_AB R26, R31, R26 ;  /* 0x0000001a1f1a723e */ /* 0x000fe400000010ff */
[----:B------:R-:W-:Y:S02]  /*10730*/  F2FP.BF16.F32.PACK_AB R21, R36, R21 ;  /* 0x000000152415723e */ /* 0x000fe400000010ff */
[----:B------:R-:W-:Y:S02]  /*10740*/  F2FP.BF16.F32.PACK_AB R9, R52, R9 ;  /* 0x000000093409723e */ /* 0x000fe400000010ff */
[----:B------:R-:W-:Y:S02]  /*10750*/  F2FP.BF16.F32.PACK_AB R10, R53, R10 ;  /* 0x0000000a350a723e */ /* 0x000fe400000010ff */
[----:B------:R-:W-:Y:S02]  /*10760*/  F2FP.BF16.F32.PACK_AB R46, R46, R11 ;  /* 0x0000000b2e2e723e */ /* 0x000fe400000010ff */
[----:B------:R-:W-:-:S02]  /*10770*/  F2FP.BF16.F32.PACK_AB R20, R39, R20 ;  /* 0x000000142714723e */ /* 0x000fc400000010ff */
[----:B------:R-:W-:Y:S01]  /*10780*/  F2FP.BF16.F32.PACK_AB R55, R55, R8 ;  /* 0x000000083737723e */ /* 0x000fe200000010ff */
[----:B------:R-:W-:Y:S01]  /*10790*/  USHF.R.S32.HI UR12, URZ, 0x1f, UR40 ;  /* 0x0000001f3f0c7899 */ /* 0x000fe20008011428 */
[----:B------:R-:W-:Y:S01]  /*107a0*/  F2FP.BF16.F32.PACK_AB R24, R37, R24 ;  /* 0x000000182518723e */ /* 0x000fe200000010ff */
[----:B------:R-:W-:Y:S01]  /*107b0*/  ULDC.64 UR8, c[0x0][0xb90] ;  /* 0x0002e40000087ab9 */ /* 0x000fe20000000a00 */
[----:B0-----:R-:W-:Y:S01]  /*107c0*/  IMAD.SHL.U32 R6, R27, 0x4, RZ ;  /* 0x000000041b067824 */ /* 0x001fe200078e00ff */
[----:B------:R-:W-:Y:S02]  /*107d0*/  F2FP.BF16.F32.PACK_AB R13, R44, R13 ;  /* 0x0000000d2c0d723e */ /* 0x000fe400000010ff */
[----:B------:R-:W-:Y:S02]  /*107e0*/  F2FP.BF16.F32.PACK_AB R14, R45, R14 ;  /* 0x0000000e2d0e723e */ /* 0x000fe400000010ff */
[----:B------:R-:W-:Y:S02]  /*107f0*/  F2FP.BF16.F32.PACK_AB R15, R38, R15 ;  /* 0x0000000f260f723e */ /* 0x000fe400000010ff */
[----:B------:R-:W-:Y:S01]  /*10800*/  F2FP.BF16.F32.PACK_AB R47, R47, R12 ;  /* 0x0000000c2f2f723e */ /* 0x000fe200000010ff */
[----:B------:R-:W-:Y:S01]  /*10810*/  USHF.R.S32.HI UR13, URZ, 0x1f, UR39 ;  /* 0x0000001f3f0d7899 */ /* 0x000fe20008011427 */
[----:B------:R-:W-:Y:S01]  /*10820*/  LOP3.LUT R6, R6, 0xc, RZ, 0xc0, !PT ;  /* 0x0000000c06067812 */ /* 0x000fe200078ec0ff */
[----:B------:R-:W-:Y:S01]  /*10830*/  ULDC.64 UR10, c[0x0][0xb98] ;  /* 0x0002e600000a7ab9 */ /* 0x000fe20000000a00 */
[----:B------:R-:W-:Y:S02]  /*10840*/  BAR.SYNC.DEFER_BLOCKING 0x1, 0x180 ;  /* 0x0046000000007b1d */ /* 0x000fe40000010000 */
[----:B------:R-:W-:-:S05]  /*10850*/  IADD3 R6, P0, R6, UR6, RZ ;  /* 0x0000000606067c10 */ /* 0x000fca000ff1e0ff */
[----:B------:R-:W-:-:S05]  /*10860*/  IMAD.X R7, RZ, RZ, UR7, P0 ;  /* 0x00000007ff077e24 */ /* 0x000fca00080e06ff */
[----:B------:R0:W3:Y:S01]  /*10870*/  LDG.E.CONSTANT R17, desc[UR48][R6.64] ;  /* 0x0000003006117981 */ /* 0x0000e2000c1e9900 */
[----:B----4-:R-:W-:Y:S02]  /*10880*/  ISETP.NE.AND P2, PT, R5, 0x1, PT ;  /* 0x000000010500780c */ /* 0x010fe40003f45270 */
[----:B------:R-:W-:Y:S02]  /*10890*/  F2FP.BF16.F32.PACK_AB R28, R28, R57 ;  /* 0x000000391c1c723e */ /* 0x000fe400000010ff */
[----:B------:R-:W-:Y:S02]  /*108a0*/  F2FP.BF16.F32.PACK_AB R29, R29, R56 ;  /* 0x000000381d1d723e */ /* 0x000fe400000010ff */
[----:B0-----:R-:W-:-:S04]  /*108b0*/  LOP3.LUT P0, R6, R27, 0x3, RZ, 0xc0, !PT ;  /* 0x000000031b067812 */ /* 0x001fc8000780c0ff */
[----:B------:R-:W-:-:S03]  /*108c0*/  ISETP.EQ.OR P0, PT, R6, 0x3, !P0 ;  /* 0x000000030600780c */ /* 0x000fc60004702670 */
[----:B------:R-:W0:Y:S01]  /*108d0*/  @P2 LDC R42, c[0x0][0xbf0] ;  /* 0x0002fc00ff2a2b82 */ /* 0x000e220000000800 */
[----:B------:R-:W-:Y:S02]  /*108e0*/  MOV R6, R4 ;  /* 0x0000000400067202 */ /* 0x000fe40000000f00 */
[----:B-1----:R-:W-:Y:S02]  /*108f0*/  MOV R7, R33 ;  /* 0x0000002100077202 */ /* 0x002fe40000000f00 */
[----:B------:R-:W-:Y:S02]  /*10900*/  SEL R36, R25, R26, P0 ;  /* 0x0000001a19247207 */ /* 0x000fe40000000000 */
[----:B------:R-:W-:Y:S02]  /*10910*/  SEL R25, R26, R25, P0 ;  /* 0x000000191a197207 */ /* 0x000fe40000000000 */
[----:B------:R-:W-:Y:S01]  /*10920*/  SEL R34, R9, R10, P0 ;  /* 0x0000000a09227207 */ /* 0x000fe20000000000 */
[----:B------:R-:W1:Y:S01]  /*10930*/  @P2 LDC R26, c[0x0][0xbec] ;  /* 0x0002fb00ff1a2b82 */ /* 0x000e620000000800 */
[----:B------:R-:W-:Y:S01]  /*10940*/  SEL R31, R10, R9, P0 ;  /* 0x000000090a1f7207 */ /* 0x000fe20000000000 */
[----:B------:R-:W-:Y:S01]  /*10950*/  IMAD R9, R156, 0x40, R23 ;  /* 0x000000409c097824 */ /* 0x000fe200078e0217 */
[----:B------:R-:W-:Y:S01]  /*10960*/  SEL R32, R21, R24, P0 ;  /* 0x0000001815207207 */ /* 0x000fe20000000000 */
[----:B------:R-:W-:Y:S01]  /*10970*/  UIMAD UR5, UR12, UR8, URZ ;  /* 0x000000080c0572a4 */ /* 0x000fe2000f8e023f */
[----:B------:R-:W-:-:S02]  /*10980*/  SEL R21, R24, R21, P0 ;  /* 0x0000001518157207 */ /* 0x000fc40000000000 */
[----:B------:R-:W-:Y:S02]  /*10990*/  SEL R24, R13, R14, P0 ;  /* 0x0000000e0d187207 */ /* 0x000fe40000000000 */
[----:B------:R-:W-:Y:S01]  /*109a0*/  SEL R27, R14, R13, P0 ;  /* 0x0000000d0e1b7207 */ /* 0x000fe20000000000 */
[----:B------:R-:W-:Y:S01]  /*109b0*/  UIMAD.WIDE.U32 UR6, UR40, UR8, URZ ;  /* 0x00000008280672a5 */ /* 0x000fe2000f8e003f */
[----:B------:R-:W-:Y:S01]  /*109c0*/  SEL R38, R15, R20, P0 ;  /* 0x000000140f267207 */ /* 0x000fe20000000000 */
[----:B------:R-:W-:Y:S01]  /*109d0*/  UIMAD UR5, UR40, UR9, UR5 ;  /* 0x00000009280572a4 */ /* 0x000fe2000f8e0205 */
[----:B------:R-:W-:Y:S01]  /*109e0*/  SEL R33, R20, R15, P0 ;  /* 0x0000000f14217207 */ /* 0x000fe20000000000 */
[----:B------:R-:W-:Y:S01]  /*109f0*/  UIMAD UR8, UR13, UR10, URZ ;  /* 0x0000000a0d0872a4 */ /* 0x000fe2000f8e023f */
[----:B------:R-:W-:Y:S01]  /*10a00*/  SEL R30, R28, R29, P0 ;  /* 0x0000001d1c1e7207 */ /* 0x000fe20000000000 */
[----:B------:R-:W-:Y:S01]  /*10a10*/  UIADD3 UR7, UR7, UR5, URZ ;  /* 0x0000000507077290 */ /* 0x000fe2000fffe03f */
[----:B------:R-:W-:Y:S01]  /*10a20*/  SEL R29, R29, R28, P0 ;  /* 0x0000001c1d1d7207 */ /* 0x000fe20000000000 */
[----:B------:R-:W-:Y:S01]  /*10a30*/  UIMAD UR8, UR39, UR11, UR8 ;  /* 0x0000000b270872a4 */ /* 0x000fe2000f8e0208 */
[----:B------:R-:W-:Y:S01]  /*10a40*/  SEL R40, R46, R47, P0 ;  /* 0x0000002f2e287207 */ /* 0x000fe20000000000 */
[----:B------:R-:W-:Y:S01]  /*10a50*/  UIMAD.WIDE.U32 UR6, UR39, UR10, UR6 ;  /* 0x0000000a270672a5 */ /* 0x000fe2000f8e0006 */
[----:B------:R-:W-:Y:S01]  /*10a60*/  SEL R44, R54, R55, P0 ;  /* 0x00000037362c7207 */ /* 0x000fe20000000000 */
[----:B------:R-:W-:Y:S01]  /*10a70*/  ULDC UR5, c[0x0][0xa88] ;  /* 0x0002a20000057ab9 */ /* 0x000fe20000000800 */
[----:B------:R-:W-:Y:S01]  /*10a80*/  SEL R47, R47, R46, P0 ;  /* 0x0000002e2f2f7207 */ /* 0x000fe20000000000 */
[----:B------:R-:W-:Y:S01]  /*10a90*/  ULDC.64 UR10, c[0x0][0xaf0] ;  /* 0x0002bc00000a7ab9 */ /* 0x000fe20000000a00 */
[----:B------:R-:W-:Y:S01]  /*10aa0*/  SEL R55, R55, R54, P0 ;  /* 0x0000003637377207 */ /* 0x000fe20000000000 */
[----:B--2---:R-:W-:-:S03]  /*10ab0*/  IMAD.WIDE R10, R35, 0x2, R6 ;  /* 0x00000002230a7825 */ /* 0x004fc600078e0206 */
[C---:B------:R-:W-:Y:S01]  /*10ac0*/  IADD3 R39, P4, R10.reuse, 0x20, RZ ;  /* 0x000000200a277810 */ /* 0x040fe20007f9e0ff */
[----:B------:R-:W-:Y:S01]  /*10ad0*/  IMAD.WIDE R6, R9, 0x2, R6 ;  /* 0x0000000209067825 */ /* 0x000fe200078e0206 */
[C---:B------:R-:W-:Y:S02]  /*10ae0*/  LOP3.LUT R9, R10.reuse, 0x380, RZ, 0xc0, !PT ;  /* 0x000003800a097812 */ /* 0x040fe400078ec0ff */
[----:B------:R-:W-:Y:S02]  /*10af0*/  LOP3.LUT R8, R39, 0x380, RZ, 0xc0, !PT ;  /* 0x0000038027087812 */ /* 0x000fe400078ec0ff */
[----:B------:R-:W-:Y:S02]  /*10b00*/  IADD3 R37, P1, R10, 0x60, RZ ;  /* 0x000000600a257810 */ /* 0x000fe40007f3e0ff */
[----:B------:R-:W-:Y:S02]  /*10b10*/  SHF.R.U64 R9, R9, 0x3, RZ ;  /* 0x0000000309097819 */ /* 0x000fe400000012ff */
[----:B------:R-:W-:-:S02]  /*10b20*/  SHF.R.U64 R8, R8, 0x3, RZ ;  /* 0x0000000308087819 */ /* 0x000fc400000012ff */
[----:B------:R-:W-:Y:S02]  /*10b30*/  IADD3 R35, P3, R10, 0x40, RZ ;  /* 0x000000400a237810 */ /* 0x000fe40007f7e0ff */
[----:B------:R-:W-:Y:S02]  /*10b40*/  LOP3.LUT R12, R37, 0x380, RZ, 0xc0, !PT ;  /* 0x00000380250c7812 */ /* 0x000fe400078ec0ff */
[----:B------:R-:W-:Y:S02]  /*10b50*/  LOP3.LUT R10, R9, R10, RZ, 0x3c, !PT ;  /* 0x0000000a090a7212 */ /* 0x000fe400078e3cff */
[----:B------:R-:W-:Y:S01]  /*10b60*/  LOP3.LUT R8, R8, R39, RZ, 0x3c, !PT ;  /* 0x0000002708087212 */ /* 0x000fe200078e3cff */
[----:B------:R-:W-:Y:S01]  /*10b70*/  VIADD R39, R19, UR41 ;  /* 0x0000002913277c36 */ /* 0x000fe20008000000 */
[----:B------:R-:W-:Y:S01]  /*10b80*/  LOP3.LUT R14, R35, 0x380, RZ, 0xc0, !PT ;  /* 0x00000380230e7812 */ /* 0x000fe200078ec0ff */
[--C-:B------:R-:W-:Y:S01]  /*10b90*/  IMAD.X R13, RZ, RZ, R11.reuse, P1 ;  /* 0x000000ffff0d7224 */ /* 0x100fe200008e060b */
[----:B------:R-:W-:Y:S01]  /*10ba0*/  SHF.R.U64 R12, R12, 0x3, RZ ;  /* 0x000000030c0c7819 */ /* 0x000fe200000012ff */
[--C-:B------:R-:W-:Y:S01]  /*10bb0*/  IMAD.X R15, RZ, RZ, R11.reuse, P3 ;  /* 0x000000ffff0f7224 */ /* 0x100fe200018e060b */
[----:B------:R-:W-:Y:S01]  /*10bc0*/  MOV R48, R10 ;  /* 0x0000000a00307202 */ /* 0x000fe20000000f00 */
[----:B------:R-:W-:Y:S01]  /*10bd0*/  IMAD.X R9, RZ, RZ, R11, P4 ;  /* 0x000000ffff097224 */ /* 0x000fe200020e060b */
[----:B------:R-:W-:Y:S01]  /*10be0*/  SHF.R.U64 R14, R14, 0x3, RZ ;  /* 0x000000030e0e7819 */ /* 0x000fe200000012ff */
[----:B-1----:R-:W-:Y:S01]  /*10bf0*/  @P2 IMAD.HI.U32 R11, R39, R26, RZ ;  /* 0x0000001a270b2227 */ /* 0x002fe200078e00ff */
[----:B------:R-:W-:-:S02]  /*10c00*/  LOP3.LUT R12, R12, R37, RZ, 0x3c, !PT ;  /* 0x000000250c0c7212 */ /* 0x000fc400078e3cff */
[----:B------:R-:W-:Y:S01]  /*10c10*/  IADD3 R37, P4, R6, 0x1800, RZ ;  /* 0x0000180006257810 */ /* 0x000fe20007f9e0ff */
[----:B------:R-:W-:Y:S01]  /*10c20*/  IMAD.MOV.U32 R10, RZ, RZ, R39 ;  /* 0x000000ffff0a7224 */ /* 0x000fe200078e0027 */
[----:B------:R-:W-:Y:S02]  /*10c30*/  LOP3.LUT R14, R14, R35, RZ, 0x3c, !PT ;  /* 0x000000230e0e7212 */ /* 0x000fe400078e3cff */
[----:B------:R-:W-:Y:S02]  /*10c40*/  IADD3 R35, P3, R6, 0x3000, RZ ;  /* 0x0000300006237810 */ /* 0x000fe40007f7e0ff */
[----:B0-----:R-:W-:Y:S02]  /*10c50*/  @P2 SHF.R.U32.HI R10, RZ, R42, R11 ;  /* 0x0000002aff0a2219 */ /* 0x001fe4000001160b */
[----:B------:R-:W-:Y:S01]  /*10c60*/  LOP3.LUT R28, R37, 0x380, RZ, 0xc0, !PT ;  /* 0x00000380251c7812 */ /* 0x000fe200078ec0ff */
[----:B------:R-:W-:Y:S01]  /*10c70*/  IMAD.U32 R42, RZ, RZ, UR8 ;  /* 0x00000008ff2a7e24 */ /* 0x000fe2000f8e00ff */
[----:B------:R-:W-:Y:S01]  /*10c80*/  LOP3.LUT R20, R35, 0x380, RZ, 0xc0, !PT ;  /* 0x0000038023147812 */ /* 0x000fe200078ec0ff */
[----:B------:R-:W-:Y:S01]  /*10c90*/  ULDC.64 UR8, c[0x0][0xae8] ;  /* 0x0002ba0000087ab9 */ /* 0x000fe20000000a00 */
[----:B------:R-:W-:Y:S01]  /*10ca0*/  MOV R45, R14 ;  /* 0x0000000e002d7202 */ /* 0x000fe20000000f00 */
[----:B------:R-:W-:Y:S01]  /*10cb0*/  IMAD.MOV R14, RZ, RZ, -R10 ;  /* 0x000000ffff0e7224 */ /* 0x000fe200078e0a0a */
[----:B------:R-:W-:-:S02]  /*10cc0*/  MOV R43, R12 ;  /* 0x0000000c002b7202 */ /* 0x000fc40000000f00 */
[----:B------:R-:W-:Y:S02]  /*10cd0*/  SHF.R.S32.HI R11, RZ, 0x1f, R10 ;  /* 0x0000001fff0b7819 */ /* 0x000fe4000001140a */
[----:B------:R-:W-:Y:S02]  /*10ce0*/  IADD3 R10, P1, R10, UR6, RZ ;  /* 0x000000060a0a7c10 */ /* 0x000fe4000ff3e0ff */
[----:B---3--:R-:W-:Y:S02]  /*10cf0*/  LOP3.LUT R12, R17, 0x2, RZ, 0x3c, !PT ;  /* 0x00000002110c7812 */ /* 0x008fe400078e3cff */
[----:B------:R-:W-:Y:S02]  /*10d00*/  SHF.R.U64 R28, R28, 0x3, RZ ;  /* 0x000000031c1c7819 */ /* 0x000fe400000012ff */
[----:B------:R-:W-:Y:S01]  /*10d10*/  SHF.R.U64 R20, R20, 0x3, RZ ;  /* 0x0000000314147819 */ /* 0x000fe200000012ff */
[----:B------:R-:W-:Y:S01]  /*10d20*/  SHFL.IDX PT, R30, R30, R17, 0x1c1f ;  /* 0x001c1f111e1e7589 */ /* 0x000fe200000e0000 */
[----:B------:R-:W-:Y:S01]  /*10d30*/  IADD3.X R11, R11, UR7, R42, P1, !PT ;  /* 0x000000070b0b7c10 */ /* 0x000fe20008ffe42a */
[----:B------:R-:W-:Y:S01]  /*10d40*/  IMAD R13, R5, R14, R39 ;  /* 0x0000000e050d7224 */ /* 0x000fe200078e0227 */
[----:B------:R-:W-:Y:S01]  /*10d50*/  LOP3.LUT R28, R28, R37, RZ, 0x3c, !PT ;  /* 0x000000251c1c7212 */ /* 0x000fe200078e3cff */
[----:B------:R0:W-:Y:S01]  /*10d60*/  SHFL.IDX PT, R26, R24, R17, 0x1c1f ;  /* 0x001c1f11181a7589 */ /* 0x0001e200000e0000 */
[----:B------:R-:W-:Y:S01]  /*10d70*/  LOP3.LUT R20, R20, R35, RZ, 0x3c, !PT ;  /* 0x0000002314147212 */ /* 0x000fe200078e3cff */
[----:B------:R-:W-:-:S02]  /*10d80*/  ULDC.64 UR6, c[0x0][0xb88] ;  /* 0x0002e20000067ab9 */ /* 0x000fc40000000a00 */
[----:B------:R-:W-:Y:S04]  /*10d90*/  SHFL.IDX PT, R36, R36, R17, 0x1c1f ;  /* 0x001c1f1124247589 */ /* 0x000fe800000e0000 */
[----:B------:R-:W-:Y:S04]  /*10da0*/  SHFL.IDX PT, R15, R38, R17, 0x1c1f ;  /* 0x001c1f11260f7589 */ /* 0x000fe800000e0000 */
[----:B------:R-:W1:Y:S04]  /*10db0*/  SHFL.IDX PT, R29, R29, R12, 0x1c1f ;  /* 0x001c1f0c1d1d7589 */ /* 0x000e6800000e0000 */
[----:B------:R-:W2:Y:S04]  /*10dc0*/  SHFL.IDX PT, R27, R27, R12, 0x1c1f ;  /* 0x001c1f0c1b1b7589 */ /* 0x000ea800000e0000 */
[----:B------:R-:W3:Y:S04]  /*10dd0*/  SHFL.IDX PT, R25, R25, R12, 0x1c1f ;  /* 0x001c1f0c19197589 */ /* 0x000ee800000e0000 */
[----:B------:R-:W4:Y:S04]  /*10de0*/  SHFL.IDX PT, R42, R33, R12, 0x1c1f ;  /* 0x001c1f0c212a7589 */ /* 0x000f2800000e0000 */
[----:B------:R-:W-:Y:S04]  /*10df0*/  SHFL.IDX PT, R32, R32, R17, 0x1c1f ;  /* 0x001c1f1120207589 */ /* 0x000fe800000e0000 */
[----:B------:R-:W-:Y:S04]  /*10e00*/  SHFL.IDX PT, R37, R44, R17, 0x1c1f ;  /* 0x001c1f112c257589 */ /* 0x000fe800000e0000 */
[----:B------:R-:W4:Y:S01]  /*10e10*/  SHFL.IDX PT, R21, R21, R12, 0x1c1f ;  /* 0x001c1f0c15157589 */ /* 0x000f2200000e0000 */
[----:B------:R-:W-:-:S03]  /*10e20*/  SHF.R.S32.HI R14, RZ, 0x1f, R13 ;  /* 0x0000001fff0e7819 */ /* 0x000fc6000001140d */
[----:B------:R-:W-:Y:S04]  /*10e30*/  SHFL.IDX PT, R34, R34, R17, 0x1c1f ;  /* 0x001c1f1122227589 */ /* 0x000fe800000e0000 */
[----:B------:R1:W-:Y:S04]  /*10e40*/  SHFL.IDX PT, R35, R40, R17, 0x1c1f ;  /* 0x001c1f1128237589 */ /* 0x0003e800000e0000 */
[----:B------:R-:W4:Y:S04]  /*10e50*/  SHFL.IDX PT, R31, R31, R12, 0x1c1f ;  /* 0x001c1f0c1f1f7589 */ /* 0x000f2800000e0000 */
[----:B------:R2:W4:Y:S04]  /*10e60*/  SHFL.IDX PT, R44, R47, R12, 0x1c1f ;  /* 0x001c1f0c2f2c7589 */ /* 0x00052800000e0000 */
[----:B------:R4:W4:Y:S01]  /*10e70*/  SHFL.IDX PT, R46, R55, R12, 0x1c1f ;  /* 0x001c1f0c372e7589 */ /* 0x00092200000e0000 */
[----:B------:R-:W-:-:S02]  /*10e80*/  IMAD R14, R14, UR6, RZ ;  /* 0x000000060e0e7c24 */ /* 0x000fc4000f8e02ff */
[----:B------:R-:W-:-:S04]  /*10e90*/  IMAD.WIDE.U32 R10, R13, UR6, R10 ;  /* 0x000000060d0a7c25 */ /* 0x000fc8000f8e000a */
[----:B------:R-:W-:Y:S01]  /*10ea0*/  IMAD R13, R13, UR7, R14 ;  /* 0x000000070d0d7c24 */ /* 0x000fe2000f8e020e */
[----:B------:R-:W-:Y:S01]  /*10eb0*/  ULDC.64 UR6, c[0x0][0xb50] ;  /* 0x0002d40000067ab9 */ /* 0x000fe20000000a00 */
[----:B0-----:R-:W-:Y:S01]  /*10ec0*/  VIADD R24, R41, UR41 ;  /* 0x0000002929187c36 */ /* 0x001fe20008000000 */
[----:B------:R-:W-:Y:S01]  /*10ed0*/  LOP3.LUT P1, RZ, R157, 0x3, RZ, 0xc0, !PT ;  /* 0x000000039dff7812 */ /* 0x000fe2000782c0ff */
[----:B-1----:R-:W-:Y:S01]  /*10ee0*/  IMAD R17, R5, UR5, RZ ;  /* 0x0000000505117c24 */ /* 0x002fe2000f8e02ff */
[----:B------:R-:W-:Y:S01]  /*10ef0*/  LEA R33, P6, R10, UR6, 0x2 ;  /* 0x000000060a217c11 */ /* 0x000fe2000f8c10ff */
[----:B------:R-:W-:Y:S02]  /*10f00*/  IMAD.IADD R11, R11, 0x1, R13 ;  /* 0x000000010b0b7824 */ /* 0x000fe400078e020d */
[C---:B------:R-:W-:Y:S01]  /*10f10*/  VIADD R14, R24.reuse, 0x8 ;  /* 0x00000008180e7836 */ /* 0x040fe20000000000 */
[----:B--2---:R-:W-:Y:S02]  /*10f20*/  MOV R47, R8 ;  /* 0x00000008002f7202 */ /* 0x004fe40000000f00 */
[----:B------:R-:W-:-:S02]  /*10f30*/  ISETP.GE.OR P5, PT, R24, R17, P1 ;  /* 0x000000111800720c */ /* 0x000fc40000fa6670 */
[----:B------:R-:W-:Y:S02]  /*10f40*/  LEA.HI.X R49, R10, UR7, R11, 0x2, P6 ;  /* 0x000000070a317c11 */ /* 0x000fe4000b0f140b */
[----:B------:R-:W-:Y:S02]  /*10f50*/  ISETP.GE.OR P1, PT, R14, R17, P1 ;  /* 0x000000110e00720c */ /* 0x000fe40000f26670 */
[----:B------:R-:W-:Y:S02]  /*10f60*/  SEL R8, R30, R29, P0 ;  /* 0x0000001d1e087207 */ /* 0x000fe40000000000 */
[----:B------:R-:W-:Y:S02]  /*10f70*/  SEL R10, R29, R30, P0 ;  /* 0x0000001e1d0a7207 */ /* 0x000fe40000000000 */
[----:B------:R-:W-:Y:S02]  /*10f80*/  SEL R24, R26, R27, P0 ;  /* 0x0000001b1a187207 */ /* 0x000fe40000000000 */
[----:B---3--:R-:W-:-:S02]  /*10f90*/  SEL R9, R36, R25, P0 ;  /* 0x0000001924097207 */ /* 0x008fc40000000000 */
[----:B------:R-:W-:Y:S02]  /*10fa0*/  SEL R11, R25, R36, P0 ;  /* 0x00000024190b7207 */ /* 0x000fe40000000000 */
[----:B----4-:R-:W-:Y:S01]  /*10fb0*/  SEL R13, R15, R42, P0 ;  /* 0x0000002a0f0d7207 */ /* 0x010fe20000000000 */
[----:B------:R-:W-:Y:S01]  /*10fc0*/  SHFL.IDX PT, R38, R33, RZ, 0x1c1f ;  /* 0x001c1fff21267589 */ /* 0x000fe200000e0000 */
[----:B------:R-:W-:Y:S02]  /*10fd0*/  SEL R12, R32, R21, P0 ;  /* 0x00000015200c7207 */ /* 0x000fe40000000000 */
[----:B------:R-:W-:Y:S01]  /*10fe0*/  SEL R14, R21, R32, P0 ;  /* 0x00000020150e7207 */ /* 0x000fe20000000000 */
[----:B------:R0:W-:Y:S01]  /*10ff0*/  SHFL.IDX PT, R40, R33, 0x1, 0x1c1f ;  /* 0x003c1f0021287f89 */ /* 0x0001e200000e0000 */
[----:B------:R-:W-:Y:S02]  /*11000*/  SEL R26, R27, R26, P0 ;  /* 0x0000001a1b1a7207 */ /* 0x000fe40000000000 */
[----:B------:R-:W-:-:S02]  /*11010*/  SEL R15, R42, R15, P0 ;  /* 0x0000000f2a0f7207 */ /* 0x000fc40000000000 */
[----:B------:R-:W-:Y:S02]  /*11020*/  SEL R32, R34, R31, P0 ;  /* 0x0000001f22207207 */ /* 0x000fe40000000000 */
[----:B------:R-:W-:Y:S02]  /*11030*/  SEL R25, R35, R44, P0 ;  /* 0x0000002c23197207 */ /* 0x000fe40000000000 */
[----:B------:R-:W-:Y:S02]  /*11040*/  SEL R27, R44, R35, P0 ;  /* 0x000000232c1b7207 */ /* 0x000fe40000000000 */
[----:B------:R-:W-:Y:S02]  /*11050*/  SEL R34, R31, R34, P0 ;  /* 0x000000221f227207 */ /* 0x000fe40000000000 */
[----:B0-----:R-:W-:Y:S02]  /*11060*/  SEL R33, R37, R46, P0 ;  /* 0x0000002e25217207 */ /* 0x001fe40000000000 */
[----:B------:R-:W-:Y:S01]  /*11070*/  SEL R35, R46, R37, P0 ;  /* 0x000000252e237207 */ /* 0x000fe20000000000 */
[----:B------:R-:W-:Y:S04]  /*11080*/  STSM.16.M88.4 [R48], R8 ;  /* 0x0000000830007844 */ /* 0x000fe80000000200 */
[----:B------:R-:W-:Y:S04]  /*11090*/  STSM.16.M88.4 [R47], R12 ;  /* 0x0000000c2f007844 */ /* 0x000fe80000000200 */
[----:B------:R-:W-:Y:S04]  /*110a0*/  STSM.16.M88.4 [R45], R24 ;  /* 0x000000182d007844 */ /* 0x000fe80000000200 */
[----:B------:R-:W-:Y:S04]  /*110b0*/  STSM.16.M88.4 [R43], R32 ;  /* 0x000000202b007844 */ /* 0x000fe80000000200 */
[----:B------:R-:W0:Y:S01]  /*110c0*/  SHFL.IDX PT, R39, R49, RZ, 0x1c1f ;  /* 0x001c1fff31277589 */ /* 0x000e2200000e0000 */
[----:B------:R-:W-:Y:S06]  /*110d0*/  BAR.SYNC.DEFER_BLOCKING 0x1, 0x180 ;  /* 0x0046000000007b1d */ /* 0x000fec0000010000 */
[----:B------:R-:W1:Y:S01]  /*110e0*/  SHFL.IDX PT, R41, R49, 0x1, 0x1c1f ;  /* 0x003c1f0031297f89 */ /* 0x000e6200000e0000 */
[----:B------:R-:W-:-:S04]  /*110f0*/  LOP3.LUT R37, R6, 0x380, RZ, 0xc0, !PT ;  /* 0x0000038006257812 */ /* 0x000fc800078ec0ff */
[----:B------:R-:W-:Y:S01]  /*11100*/  SHF.R.U64 R37, R37, 0x3, RZ ;  /* 0x0000000325257819 */ /* 0x000fe200000012ff */
[----:B------:R-:W-:-:S03]  /*11110*/  IMAD.X R29, RZ, RZ, R7, P4 ;  /* 0x000000ffff1d7224 */ /* 0x000fc600020e0607 */
[----:B------:R-:W-:Y:S01]  /*11120*/  LOP3.LUT R36, R37, R6, RZ, 0x3c, !PT ;  /* 0x0000000625247212 */ /* 0x000fe200078e3cff */
[--C-:B------:R-:W-:Y:S02]  /*11130*/  IMAD.MOV.U32 R37, RZ, RZ, R7.reuse ;  /* 0x000000ffff257224 */ /* 0x100fe400078e0007 */
[----:B------:R-:W-:Y:S01]  /*11140*/  IMAD.X R21, RZ, RZ, R7, P3 ;  /* 0x000000ffff157224 */ /* 0x000fe200018e0607 */
[----:B0-----:R0:W-:Y:S04]  /*11150*/  @!P5 ST.E desc[UR48][R38.64], R3 ;  /* 0x000000032600d985 */ /* 0x0011e8000c101930 */
[----:B-1----:R1:W-:Y:S04]  /*11160*/  @!P1 ST.E desc[UR48][R40.64], R0 ;  /* 0x0000000028009985 */ /* 0x0023e8000c101930 */
[----:B------:R-:W2:Y:S04]  /*11170*/  LD.E.128 R8, desc[UR48][R36.64] ;  /* 0x0000003024087980 */ /* 0x000ea8000c101d00 */
[----:B------:R-:W3:Y:S04]  /*11180*/  LD.E.128 R28, desc[UR48][R28.64] ;  /* 0x000000301c1c7980 */ /* 0x000ee8000c101d00 */
[----:B------:R4:W3:Y:S01]  /*11190*/  LD.E.128 R12, desc[UR48][R20.64] ;  /* 0x00000030140c7980 */ /* 0x0008e2000c101d00 */
[----:B------:R-:W-:-:S04]  /*111a0*/  IADD3 R24, P0, R6, 0x4800, RZ ;  /* 0x0000480006187810 */ /* 0x000fc80007f1e0ff */
[----:B------:R-:W-:-:S04]  /*111b0*/  LOP3.LUT R6, R24, 0x380, RZ, 0xc0, !PT ;  /* 0x0000038018067812 */ /* 0x000fc800078ec0ff */
[----:B0-----:R-:W-:Y:S02]  /*111c0*/  SHF.R.U64 R3, R6, 0x3, RZ ;  /* 0x0000000306037819 */ /* 0x001fe400000012ff */
[----:B------:R-:W0:Y:S01]  /*111d0*/  @P2 LDC R6, c[0x0][0xbec] ;  /* 0x0002fb00ff062b82 */ /* 0x000e220000000800 */
[----:B------:R-:W-:-:S07]  /*111e0*/  IMAD.X R25, RZ, RZ, R7, P0 ;  /* 0x000000ffff197224 */ /* 0x000fce00000e0607 */
[----:B------:R-:W0:Y:S01]  /*111f0*/  @P2 LDC R7, c[0x0][0xbf0] ;  /* 0x0002fc00ff072b82 */ /* 0x000e220000000800 */
[----:B-1----:R-:W-:Y:S01]  /*11200*/  IMAD R0, R22, 0x30, R156 ;  /* 0x0000003016007824 */ /* 0x002fe200078e029c */
[----:B------:R-:W-:-:S03]  /*11210*/  UIMAD UR5, UR12, UR8, URZ ;  /* 0x000000080c0572a4 */ /* 0x000fc6000f8e023f */
[----:B----4-:R-:W-:Y:S01]  /*11220*/  VIADD R21, R0, UR41 ;  /* 0x0000002900157c36 */ /* 0x010fe20008000000 */
[----:B------:R-:W-:Y:S02]  /*11230*/  UIMAD.WIDE.U32 UR6, UR40, UR8, URZ ;  /* 0x00000008280672a5 */ /* 0x000fe4000f8e003f */
[----:B------:R-:W-:Y:S01]  /*11240*/  UIMAD UR5, UR40, UR9, UR5 ;  /* 0x00000009280572a4 */ /* 0x000fe2000f8e0205 */
[----:B------:R-:W-:Y:S01]  /*11250*/  LOP3.LUT R24, R3, R24, RZ, 0x3c, !PT ;  /* 0x0000001803187212 */ /* 0x000fe200078e3cff */
[----:B------:R-:W-:Y:S02]  /*11260*/  UIMAD UR8, UR13, UR10, URZ ;  /* 0x0000000a0d0872a4 */ /* 0x000fe4000f8e023f */
[----:B------:R-:W-:Y:S01]  /*11270*/  UIADD3 UR7, UR7, UR5, URZ ;  /* 0x0000000507077290 */ /* 0x000fe2000fffe03f */
[----:B0-----:R-:W-:Y:S01]  /*11280*/  @P2 IMAD.HI.U32 R0, R21, R6, RZ ;  /* 0x0000000615002227 */ /* 0x001fe200078e00ff */
[----:B------:R-:W-:Y:S01]  /*11290*/  UIMAD UR5, UR39, UR11, UR8 ;  /* 0x0000000b270572a4 */ /* 0x000fe2000f8e0208 */
[----:B------:R-:W5:Y:S02]  /*112a0*/  LD.E.128 R24, desc[UR48][R24.64] ;  /* 0x0000003018187980 */ /* 0x000f64000c101d00 */
[----:B------:R-:W-:Y:S01]  /*112b0*/  IMAD.MOV.U32 R3, RZ, RZ, R21 ;  /* 0x000000ffff037224 */ /* 0x000fe200078e0015 */
[----:B------:R-:W-:Y:S01]  /*112c0*/  UIMAD.WIDE.U32 UR6, UR39, UR10, UR6 ;  /* 0x0000000a270672a5 */ /* 0x000fe2000f8e0006 */
[----:B------:R-:W-:Y:S01]  /*112d0*/  VIADD R36, R156, UR41 ;  /* 0x000000299c247c36 */ /* 0x000fe20008000000 */
[----:B------:R-:W-:Y:S01]  /*112e0*/  ULDC.64 UR8, c[0x0][0xae0] ;  /* 0x0002b80000087ab9 */ /* 0x000fe20000000a00 */
[----:B------:R-:W-:Y:S01]  /*112f0*/  @P2 SHF.R.U32.HI R3, RZ, R7, R0 ;  /* 0x00000007ff032219 */ /* 0x000fe20000011600 */
[----:B------:R-:W-:Y:S01]  /*11300*/  UIADD3 UR5, UR7, UR5, URZ ;  /* 0x0000000507057290 */ /* 0x000fe2000fffe03f */
[----:B------:R-:W-:Y:S01]  /*11310*/  @!PT LDS RZ, [RZ] ;  /* 0x00000000fffff984 */ /* 0x000fe20000000800 */
[----:B------:R-:W-:Y:S01]  /*11320*/  @!PT LDS RZ, [RZ] ;  /* 0x00000000fffff984 */ /* 0x000fe20000000800 */
[----:B------:R-:W-:Y:S01]  /*11330*/  @!PT LDS RZ, [RZ] ;  /* 0x00000000fffff984 */ /* 0x000fe20000000800 */
[----:B------:R-:W-:Y:S01]  /*11340*/  @!PT LDS RZ, [RZ] ;  /* 0x00000000fffff984 */ /* 0x000fe20000000800 */
[----:B------:R0:W-:Y:S06]  /*11350*/  MEMBAR.ALL.CTA ;  /* 0x0000000000007992 */ /* 0x0001ec0000008000 */
[----:B0-----:R-:W0:Y:S01]  /*11360*/  FENCE.VIEW.ASYNC.S ;  /* 0x00000000000073c6 */ /* 0x001e220000000000 */
[--C-:B------:R-:W-:Y:S01]  /*11370*/  SHF.R.S32.HI R0, RZ, 0x1f, R3.reuse ;  /* 0x0000001fff007819 */ /* 0x100fe20000011403 */
[----:B------:R-:W-:-:S02]  /*11380*/  IMAD.MOV R20, RZ, RZ, -R3 ;  /* 0x000000ffff147224 */ /* 0x000fc400078e0a03 */
[----:B------:R-:W-:Y:S02]  /*11390*/  IMAD.U32 R7, RZ, RZ, UR7 ;  /* 0x00000007ff077e24 */ /* 0x000fe4000f8e00ff */
[----:B------:R-:W-:Y:S02]  /*113a0*/  IMAD R0, R0, UR8, RZ ;  /* 0x0000000800007c24 */ /* 0x000fe4000f8e02ff */
[----:B------:R-:W-:Y:S02]  /*113b0*/  IMAD R5, R5, R20, R21 ;  /* 0x0000001405057224 */ /* 0x000fe400078e0215 */
        /* <DEDUP_REMOVED lines=11> */
[----:B------:R-:W-:Y:S02]  /*11470*/  ULDC.64 UR6, c[0x0][0xa80] ;  /* 0x0002a00000067ab9 */ /* 0x000fe40000000a00 */
[----:B------:R-:W-:Y:S01]  /*11480*/  LEA R32, P0, R6, UR6, 0x1 ;  /* 0x0000000606207c11 */ /* 0x000fe2000f8008ff */
[----:B------:R-:W-:-:S04]  /*11490*/  IMAD.IADD R3, R7, 0x1, R3 ;  /* 0x0000000107037824 */ /* 0x000fc800078e0203 */
[----:B0-----:R-:W0:Y:S01]  /*114a0*/  SHFL.IDX PT, R20, R32, RZ, 0x181f ;  /* 0x00181fff20147589 */ /* 0x001e2200000e0000 */
[----:B------:R-:W-:-:S03]  /*114b0*/  LEA.HI.X R3, R6, UR7, R3, 0x1, P0 ;  /* 0x0000000706037c11 */ /* 0x000fc600080f0c03 */
[----:B------:R-:W1:Y:S04]  /*114c0*/  SHFL.IDX PT, R40, R32, 0x1, 0x181f ;  /* 0x00381f0020287f89 */ /* 0x000e6800000e0000 */
[----:B------:R-:W4:Y:S01]  /*114d0*/  SHFL.IDX PT, R44, R32, 0x2, 0x181f ;  /* 0x00581f00202c7f89 */ /* 0x000f2200000e0000 */
[----:B------:R-:W-:-:S03]  /*114e0*/  ISETP.GE.AND P0, PT, R23, UR5, PT ;  /* 0x0000000517007c0c */ /* 0x000fc6000bf06270 */
[----:B------:R-:W4:Y:S01]  /*114f0*/  SHFL.IDX PT, R34, R3, RZ, 0x181f ;  /* 0x00181fff03227589 */ /* 0x000f2200000e0000 */
[----:B------:R-:W-:-:S03]  /*11500*/  VIADD R0, R36, 0x30 ;  /* 0x0000003024007836 */ /* 0x000fc60000000000 */
[----:B------:R-:W4:Y:S01]  /*11510*/  SHFL.IDX PT, R38, R3, 0x1, 0x181f ;  /* 0x00381f0003267f89 */ /* 0x000f2200000e0000 */
[----:B------:R-:W-:-:S03]  /*11520*/  VIADD R6, R36, 0x60 ;  /* 0x0000006024067836 */ /* 0x000fc60000000000 */
[----:B------:R-:W4:Y:S01]  /*11530*/  SHFL.IDX PT, R42, R3, 0x2, 0x181f ;  /* 0x00581f00032a7f89 */ /* 0x000f2200000e0000 */
[-C--:B------:R-:W-:Y:S02]  /*11540*/  ISETP.GE.OR P1, PT, R36, R17.reuse, P0 ;  /* 0x000000112400720c */ /* 0x080fe40000726670 */
[-C--:B------:R-:W-:Y:S02]  /*11550*/  ISETP.GE.OR P2, PT, R0, R17.reuse, P0 ;  /* 0x000000110000720c */ /* 0x080fe40000746670 */
[----:B------:R-:W-:Y:S01]  /*11560*/  ISETP.GE.OR P3, PT, R6, R17, P0 ;  /* 0x000000110600720c */ /* 0x000fe20000766670 */
[----:B------:R-:W-:Y:S01]  /*11570*/  VIADD R0, R4, 0x13220 ;  /* 0x0001322004007836 */ /* 0x000fe20000000000 */
[----:B------:R-:W-:-:S07]  /*11580*/  SHF.R.S32.HI R50, RZ, 0x1f, R23 ;  /* 0x0000001fff327819 */ /* 0x000fce0000011417 */
[C---:B0-----:R-:W-:Y:S02]  /*11590*/  @!P1 LEA R4, P4, R23.reuse, R20, 0x1 ;  /* 0x0000001417049211 */ /* 0x041fe400078808ff */
[C---:B-1----:R-:W-:Y:S02]  /*115a0*/  @!P2 LEA R6, P5, R23.reuse, R40, 0x1 ;  /* 0x000000281706a211 */ /* 0x042fe400078a08ff */
[C---:B----4-:R-:W-:Y:S02]  /*115b0*/  @!P3 LEA R20, P6, R23.reuse, R44, 0x1 ;  /* 0x0000002c1714b211 */ /* 0x050fe400078c08ff */
[----:B------:R-:W-:Y:S02]  /*115c0*/  PRMT R0, RZ, 0x654, R0 ;  /* 0x00000654ff007816 */ /* 0x000fe40000000000 */
[C-C-:B------:R-:W-:Y:S02]  /*115d0*/  @!P1 LEA.HI.X R5, R23.reuse, R34, R50.reuse, 0x1, P4 ;  /* 0x0000002217059211 */ /* 0x140fe400020f0c32 */
[C-C-:B------:R-:W-:Y:S01]  /*115e0*/  @!P2 LEA.HI.X R7, R23.reuse, R38, R50.reuse, 0x1, P5 ;  /* 0x000000261707a211 */ /* 0x140fe200028f0c32 */
[----:B------:R0:W-:Y:S01]  /*115f0*/  SYNCS.ARRIVE.TRANS64.RED.A1T0 RZ, [R0+URZ], RZ ;  /* 0x000000ff00ff79a7 */ /* 0x0001e2000810043f */
[----:B------:R-:W-:Y:S01]  /*11600*/  @!P3 LEA.HI.X R21, R23, R42, R50, 0x1, P6 ;  /* 0x0000002a1715b211 */ /* 0x000fe200030f0c32 */
[----:B0-----:R-:W-:-:S05]  /*11610*/  VIADD R0, R36, 0x90 ;  /* 0x0000009024007836 */ /* 0x001fca0000000000 */
[----:B------:R-:W-:Y:S01]  /*11620*/  ISETP.GE.OR P0, PT, R0, R17, P0 ;  /* 0x000000110000720c */ /* 0x000fe20000706670 */
[----:B------:R-:W0:Y:S04]  /*11630*/  SHFL.IDX PT, R32, R32, 0x3, 0x181f ;  /* 0x00781f0020207f89 */ /* 0x000e2800000e0000 */
[----:B------:R1:W4:Y:S04]  /*11640*/  SHFL.IDX PT, R34, R3, 0x3, 0x181f ;  /* 0x00781f0003227f89 */ /* 0x00032800000e0000 */
[----:B--2---:R1:W-:Y:S04]  /*11650*/  @!P1 ST.E.128 desc[UR48][R4.64], R8 ;  /* 0x0000000804009985 */ /* 0x0043e8000c101d30 */
[----:B---3--:R1:W-:Y:S04]  /*11660*/  @!P2 ST.E.128 desc[UR48][R6.64], R28 ;  /* 0x0000001c0600a985 */ /* 0x0083e8000c101d30 */
[----:B------:R1:W-:Y:S01]  /*11670*/  @!P3 ST.E.128 desc[UR48][R20.64], R12 ;  /* 0x0000000c1400b985 */ /* 0x0003e2000c101d30 */
[----:B0---4-:R-:W-:Y:S05]  /*11680*/  @P0 BRA `(.L_x_900) ;  /* 0x0000000400f00947 */ /* 0x011fea0003800000 */
[----:B-1----:R-:W-:-:S04]  /*11690*/  LEA R4, P0, R23, R32, 0x1 ;  /* 0x0000002017047211 */ /* 0x002fc800078008ff */
[----:B------:R-:W-:-:S05]  /*116a0*/  LEA.HI.X R5, R23, R34, R50, 0x1, P0 ;  /* 0x0000002217057211 */ /* 0x000fca00000f0c32 */
[----:B-----5:R0:W-:Y:S01]  /*116b0*/  ST.E.128 desc[UR48][R4.64], R24 ;  /* 0x0000001804007985 */ /* 0x0201e2000c101d30 */
[----:B------:R-:W-:Y:S05]  /*116c0*/  BRA `(.L_x_900) ;  /* 0x0000000400e07947 */ /* 0x000fea0003800000 */
.L_x_899:
[----:B------:R-:W0:Y:S01]  /*116d0*/  LDC R11, c[0x0][0xbe8] ;  /* 0x0002fa00ff0b7b82 */ /* 0x000e220000000800 */
[----:B------:R-:W1:Y:S01]  /*116e0*/  S2R R0, SR_TID.X ;  /* 0x0000000000007919 */ /* 0x000e620000002100 */
[----:B------:R-:W-:Y:S01]  /*116f0*/  USHF.R.S32.HI UR8, URZ, 0x1f, UR40 ;  /* 0x0000001f3f087899 */ /* 0x000fe20008011428 */
[----:B------:R-:W-:Y:S01]  /*11700*/  BSSY B1, `(.L_x_901) ;  /* 0x0000031000017945 */ /* 0x000fe20003800000 */
[----:B------:R-:W-:Y:S01]  /*11710*/  USHF.R.S32.HI UR9, URZ, 0x1f, UR39 ;  /* 0x0000001f3f097899 */ /* 0x000fe20008011427 */
[----:B------:R-:W-:Y:S01]  /*11720*/  IMAD R8, R22, 0x30, R156 ;  /* 0x0000003016087824 */ /* 0x000fe200078e029c */
[----:B0-----:R-:W-:Y:S01]  /*11730*/  ISETP.NE.AND P1, PT, R11, 0x1, PT ;  /* 0x000000010b00780c */ /* 0x001fe20003f25270 */
[----:B-1----:R-:W-:-:S12]  /*11740*/  VIADD R0, R0, 0xffffff80 ;  /* 0xffffff8000007836 */ /* 0x002fd80000000000 */
[----:B------:R-:W0:Y:S01]  /*11750*/  @P1 LDC R9, c[0x0][0xbec] ;  /* 0x0002fb00ff091b82 */ /* 0x000e220000000800 */
[----:B------:R-:W-:-:S07]  /*11760*/  ISETP.GE.AND P0, PT, R0, 0xc0, PT ;  /* 0x000000c00000780c */ /* 0x000fce0003f06270 */
[----:B------:R-:W1:Y:S06]  /*11770*/  @P1 LDC R13, c[0x0][0xbf0] ;  /* 0x0002fc00ff0d1b82 */ /* 0x000e6c0000000800 */
[----:B------:R-:W-:Y:S05]  /*11780*/  @P0 BRA `(.L_x_902) ;  /* 0x0000000000a00947 */ /* 0x000fea0003800000 */
[----:B------:R-:W2:Y:S01]  /*11790*/  S2R R0, SR_TID.X ;  /* 0x0000000000007919 */ /* 0x000ea20000002100 */
[----:B------:R-:W3:Y:S01]  /*117a0*/  LDC R5, c[0x0][0xbe8] ;  /* 0x0002fa00ff057b82 */ /* 0x000ee20000000800 */
[----:B------:R-:W-:Y:S01]  /*117b0*/  IMAD.U32 R6, RZ, RZ, UR41 ;  /* 0x00000029ff067e24 */ /* 0x000fe2000f8e00ff */
[----:B------:R-:W-:Y:S02]  /*117c0*/  ULDC UR5, c[0x0][0xa88] ;  /* 0x0002a20000057ab9 */ /* 0x000fe40000000800 */
[----:B---3--:R-:W-:Y:S02]  /*117d0*/  IMAD R3, R5, UR5, RZ ;  /* 0x0000000505037c24 */ /* 0x008fe4000f8e02ff */
[----:B--2---:R-:W-:-:S04]  /*117e0*/  IADD3 R6, R6, -0x80, R0 ;  /* 0xffffff8006067810 */ /* 0x004fc80007ffe000 */
[----:B------:R-:W-:-:S13]  /*117f0*/  ISETP.GE.AND P0, PT, R6, R3, PT ;  /* 0x000000030600720c */ /* 0x000fda0003f06270 */
[----:B------:R-:W-:Y:S05]  /*11800*/  @P0 BRA `(.L_x_902) ;  /* 0x0000000000800947 */ /* 0x000fea0003800000 */
[----:B------:R-:W-:Y:S01]  /*11810*/  ISETP.NE.AND P0, PT, R5, 0x1, PT ;  /* 0x000000010500780c */ /* 0x000fe20003f05270 */
[----:B------:R-:W-:Y:S01]  /*11820*/  ULDC.64 UR10, c[0x0][0xb90] ;  /* 0x0002e400000a7ab9 */ /* 0x000fe20000000a00 */
[----:B------:R-:W-:Y:S01]  /*11830*/  IMAD.MOV.U32 R4, RZ, RZ, R6 ;  /* 0x000000ffff047224 */ /* 0x000fe200078e0006 */
[----:B------:R-:W-:Y:S02]  /*11840*/  UIMAD UR5, UR8, UR10, URZ ;  /* 0x0000000a080572a4 */ /* 0x000fe4000f8e023f */
[----:B------:R-:W-:Y:S02]  /*11850*/  UIMAD.WIDE.U32 UR6, UR40, UR10, URZ ;  /* 0x0000000a280672a5 */ /* 0x000fe4000f8e003f */
[----:B------:R-:W-:-:S03]  /*11860*/  UIMAD UR5, UR40, UR11, UR5 ;  /* 0x0000000b280572a4 */ /* 0x000fc6000f8e0205 */
[----:B------:R-:W-:Y:S01]  /*11870*/  ULDC.64 UR10, c[0x0][0xb98] ;  /* 0x0002e600000a7ab9 */ /* 0x000fe20000000a00 */
[----:B------:R-:W-:Y:S02]  /*11880*/  UIADD3 UR7, UR7, UR5, URZ ;  /* 0x0000000507077290 */ /* 0x000fe4000fffe03f */
[----:B------:R-:W2:Y:S01]  /*11890*/  @P0 LDC R3, c[0x0][0xbec] ;  /* 0x0002fb00ff030b82 */ /* 0x000ea20000000800 */
[----:B------:R-:W-:Y:S02]  /*118a0*/  UIMAD UR5, UR9, UR10, URZ ;  /* 0x0000000a090572a4 */ /* 0x000fe4000f8e023f */
[----:B------:R-:W-:Y:S02]  /*118b0*/  UIMAD.WIDE.U32 UR6, UR39, UR10, UR6 ;  /* 0x0000000a270672a5 */ /* 0x000fe4000f8e0006 */
[----:B------:R-:W-:-:S03]  /*118c0*/  UIMAD UR5, UR39, UR11, UR5 ;  /* 0x0000000b270572a4 */ /* 0x000fc6000f8e0205 */
[----:B------:R-:W3:Y:S01]  /*118d0*/  @P0 LDC R7, c[0x0][0xbf0] ;  /* 0x0002fc00ff070b82 */ /* 0x000ee20000000800 */
[----:B------:R-:W-:Y:S01]  /*118e0*/  ULDC.64 UR10, c[0x0][0xb88] ;  /* 0x0002e200000a7ab9 */ /* 0x000fe20000000a00 */
[----:B--2---:R-:W-:-:S05]  /*118f0*/  @P0 IMAD.HI.U32 R0, R6, R3, RZ ;  /* 0x0000000306000227 */ /* 0x004fca00078e00ff */
[----:B---3--:R-:W-:-:S05]  /*11900*/  @P0 SHF.R.U32.HI R4, RZ, R7, R0 ;  /* 0x00000007ff040219 */ /* 0x008fca0000011600 */
[----:B------:R-:W-:-:S04]  /*11910*/  IMAD.MOV R3, RZ, RZ, -R4 ;  /* 0x000000ffff037224 */ /* 0x000fc800078e0a04 */
[----:B------:R-:W-:Y:S01]  /*11920*/  IMAD R3, R5, R3, R6 ;  /* 0x0000000305037224 */ /* 0x000fe200078e0206 */
[----:B------:R-:W-:Y:S01]  /*11930*/  SHF.R.S32.HI R5, RZ, 0x1f, R4 ;  /* 0x0000001fff057819 */ /* 0x000fe20000011404 */
[----:B------:R-:W-:Y:S01]  /*11940*/  IMAD.U32 R6, RZ, RZ, UR5 ;  /* 0x00000005ff067e24 */ /* 0x000fe2000f8e00ff */
        /* <DEDUP_REMOVED lines=12> */
.L_x_902:
[----:B------:R-:W-:Y:S05]  /*11a10*/  BSYNC B1 ;  /* 0x0000000000017941 */ /* 0x000fea0003800000 */
.L_x_901:
[----:B------:R-:W-:Y:S01]  /*11a20*/  ULDC.64 UR10, c[0x0][0xae8] ;  /* 0x0002ba00000a7ab9 */ /* 0x000fe20000000a00 */
[----:B------:R-:W-:Y:S01]  /*11a30*/  VIADD R8, R8, UR41 ;  /* 0x0000002908087c36 */ /* 0x000fe20008000000 */
[----:B------:R-:W-:Y:S01]  /*11a40*/  UIMAD UR5, UR8, UR10, URZ ;  /* 0x0000000a080572a4 */ /* 0x000fe2000f8e023f */
[----:B------:R-:W-:Y:S01]  /*11a50*/  VIADD R30, R156, UR41 ;  /* 0x000000299c1e7c36 */ /* 0x000fe20008000000 */
[----:B------:R-:W-:Y:S01]  /*11a60*/  UIMAD.WIDE.U32 UR6, UR40, UR10, URZ ;  /* 0x0000000a280672a5 */ /* 0x000fe2000f8e003f */
[----:B0-----:R-:W-:Y:S01]  /*11a70*/  @P1 IMAD.HI.U32 R0, R8, R9, RZ ;  /* 0x0000000908001227 */ /* 0x001fe200078e00ff */
[----:B------:R-:W-:Y:S01]  /*11a80*/  UIMAD UR5, UR40, UR11, UR5 ;  /* 0x0000000b280572a4 */ /* 0x000fe2000f8e0205 */
[----:B------:R-:W-:Y:S02]  /*11a90*/  SHF.R.S32.HI R15, RZ, 0x1f, R23 ;  /* 0x0000001fff0f7819 */ /* 0x000fe40000011417 */
[----:B------:R-:W-:Y:S01]  /*11aa0*/  ULDC.64 UR10, c[0x0][0xaf0] ;  /* 0x0002bc00000a7ab9 */ /* 0x000fe20000000a00 */
[----:B------:R-:W-:Y:S01]  /*11ab0*/  UIADD3 UR7, UR7, UR5, URZ ;  /* 0x0000000507077290 */ /* 0x000fe2000fffe03f */
[----:B--2---:R-:W-:Y:S01]  /*11ac0*/  IMAD.MOV.U32 R3, RZ, RZ, R8 ;  /* 0x000000ffff037224 */ /* 0x004fe200078e0008 */
[----:B------:R-:W-:Y:S01]  /*11ad0*/  UIMAD UR5, UR9, UR10, URZ ;  /* 0x0000000a090572a4 */ /* 0x000fe2000f8e023f */
[----:B-1----:R-:W-:Y:S01]  /*11ae0*/  @P1 SHF.R.U32.HI R3, RZ, R13, R0 ;  /* 0x0000000dff031219 */ /* 0x002fe20000011600 */
[----:B------:R-:W-:-:S02]  /*11af0*/  UIMAD.WIDE.U32 UR6, UR39, UR10, UR6 ;  /* 0x0000000a270672a5 */ /* 0x000fc4000f8e0006 */
[----:B------:R-:W-:Y:S01]  /*11b00*/  UIMAD UR5, UR39, UR11, UR5 ;  /* 0x0000000b270572a4 */ /* 0x000fe2000f8e0205 */
[--C-:B------:R-:W-:Y:S01]  /*11b10*/  SHF.R.S32.HI R0, RZ, 0x1f, R3.reuse ;  /* 0x0000001fff007819 */ /* 0x100fe20000011403 */
[----:B------:R-:W-:Y:S01]  /*11b20*/  IMAD.MOV R7, RZ, RZ, -R3 ;  /* 0x000000ffff077224 */ /* 0x000fe200078e0a03 */
[----:B------:R-:W-:Y:S01]  /*11b30*/  ULDC.64 UR8, c[0x0][0xae0] ;  /* 0x0002b80000087ab9 */ /* 0x000fe20000000a00 */
[----:B------:R-:W-:Y:S02]  /*11b40*/  UIADD3 UR5, UR7, UR5, URZ ;  /* 0x0000000507057290 */ /* 0x000fe4000fffe03f */
[----:B------:R-:W-:Y:S02]  /*11b50*/  IMAD.U32 R5, RZ, RZ, UR7 ;  /* 0x00000007ff057e24 */ /* 0x000fe4000f8e00ff */
[----:B------:R-:W-:Y:S02]  /*11b60*/  IMAD R7, R11, R7, R8 ;  /* 0x000000070b077224 */ /* 0x000fe400078e0208 */
[----:B------:R-:W-:-:S02]  /*11b70*/  IMAD R0, R0, UR8, RZ ;  /* 0x0000000800007c24 */ /* 0x000fc4000f8e02ff */
[----:B------:R-:W-:Y:S01]  /*11b80*/  IMAD.U32 R4, RZ, RZ, UR6 ;  /* 0x00000006ff047e24 */ /* 0x000fe2000f8e00ff */
[----:B------:R-:W-:Y:S01]  /*11b90*/  ULDC.64 UR6, c[0x0][0xad8] ;  /* 0x0002b60000067ab9 */ /* 0x000fe20000000a00 */
[----:B------:R-:W-:Y:S01]  /*11ba0*/  IMAD.U32 R5, RZ, RZ, UR5 ;  /* 0x00000005ff057e24 */ /* 0x000fe2000f8e00ff */
[----:B------:R-:W-:Y:S01]  /*11bb0*/  ULDC UR5, c[0x0][0xac8] ;  /* 0x0002b20000057ab9 */ /* 0x000fe20000000800 */
[C---:B------:R-:W-:Y:S01]  /*11bc0*/  IMAD R9, R3.reuse, UR9, R0 ;  /* 0x0000000903097c24 */ /* 0x040fe2000f8e0200 */
[----:B------:R-:W-:Y:S01]  /*11bd0*/  SHF.R.S32.HI R0, RZ, 0x1f, R7 ;  /* 0x0000001fff007819 */ /* 0x000fe20000011407 */
        /* <DEDUP_REMOVED lines=8> */
[----:B------:R-:W-:Y:S01]  /*11c60*/  ULDC UR6, c[0x0][0xa88] ;  /* 0x0002a20000067ab9 */ /* 0x000fe20000000800 */
[----:B------:R-:W-:Y:S02]  /*11c70*/  VIADD R0, R30, 0x30 ;  /* 0x000000301e007836 */ /* 0x000fe40000000000 */
[----:B------:R-:W-:Y:S01]  /*11c80*/  LEA.HI.X R10, R4, UR7, R3, 0x1, P0 ;  /* 0x00000007040a7c11 */ /* 0x000fe200080f0c03 */
[----:B------:R-:W0:Y:S01]  /*11c90*/  SHFL.IDX PT, R6, R5, RZ, 0x181f ;  /* 0x00181fff05067589 */ /* 0x000e2200000e0000 */
[----:B------:R-:W-:Y:S01]  /*11ca0*/  IMAD R11, R11, UR6, RZ ;  /* 0x000000060b0b7c24 */ /* 0x000fe2000f8e02ff */
[----:B------:R-:W-:Y:S01]  /*11cb0*/  ISETP.GE.AND P0, PT, R23, UR5, PT ;  /* 0x0000000517007c0c */ /* 0x000fe2000bf06270 */
[C---:B------:R-:W-:Y:S01]  /*11cc0*/  VIADD R3, R30.reuse, 0x60 ;  /* 0x000000601e037836 */ /* 0x040fe20000000000 */
[----:B------:R-:W1:Y:S01]  /*11cd0*/  SHFL.IDX PT, R8, R5, 0x1, 0x181f ;  /* 0x00381f0005087f89 */ /* 0x000e6200000e0000 */
[C---:B------:R-:W-:Y:S01]  /*11ce0*/  VIADD R4, R30.reuse, 0x90 ;  /* 0x000000901e047836 */ /* 0x040fe20000000000 */
[----:B------:R-:W-:-:S02]  /*11cf0*/  ISETP.GE.OR P3, PT, R30, R11, P0 ;  /* 0x0000000b1e00720c */ /* 0x000fc40000766670 */
[----:B------:R-:W2:Y:S01]  /*11d00*/  SHFL.IDX PT, R24, R5, 0x2, 0x181f ;  /* 0x00581f0005187f89 */ /* 0x000ea200000e0000 */
[-C--:B------:R-:W-:Y:S02]  /*11d10*/  ISETP.GE.OR P2, PT, R0, R11.reuse, P0 ;  /* 0x0000000b0000720c */ /* 0x080fe40000746670 */
[-C--:B------:R-:W-:Y:S01]  /*11d20*/  ISETP.GE.OR P1, PT, R3, R11.reuse, P0 ;  /* 0x0000000b0300720c */ /* 0x080fe20000726670 */
[----:B------:R-:W3:Y:S01]  /*11d30*/  SHFL.IDX PT, R12, R10, RZ, 0x181f ;  /* 0x00181fff0a0c7589 */ /* 0x000ee200000e0000 */
[----:B------:R-:W-:-:S03]  /*11d40*/  ISETP.GE.OR P0, PT, R4, R11, P0 ;  /* 0x0000000b0400720c */ /* 0x000fc60000706670 */
[----:B------:R3:W4:Y:S04]  /*11d50*/  SHFL.IDX PT, R28, R5, 0x3, 0x181f ;  /* 0x00781f00051c7f89 */ /* 0x00072800000e0000 */
[----:B------:R-:W5:Y:S04]  /*11d60*/  SHFL.IDX PT, R14, R10, 0x1, 0x181f ;  /* 0x00381f000a0e7f89 */ /* 0x000f6800000e0000 */
[----:B------:R-:W5:Y:S01]  /*11d70*/  SHFL.IDX PT, R20, R10, 0x2, 0x181f ;  /* 0x00581f000a147f89 */ /* 0x000f6200000e0000 */
[----:B0-----:R-:W-:-:S03]  /*11d80*/  @!P3 LEA R4, P6, R23, R6, 0x1 ;  /* 0x000000061704b211 */ /* 0x001fc600078c08ff */
[----:B------:R4:W0:Y:S01]  /*11d90*/  SHFL.IDX PT, R26, R10, 0x3, 0x181f ;  /* 0x00781f000a1a7f89 */ /* 0x00082200000e0000 */
[C---:B-1----:R-:W-:Y:S02]  /*11da0*/  @!P2 LEA R6, P5, R23.reuse, R8, 0x1 ;  /* 0x000000081706a211 */ /* 0x042fe400078a08ff */
[C---:B--2---:R-:W-:Y:S02]  /*11db0*/  @!P1 LEA R8, P4, R23.reuse, R24, 0x1 ;  /* 0x0000001817089211 */ /* 0x044fe400078808ff */
[C---:B---3--:R-:W-:Y:S02]  /*11dc0*/  @!P3 LEA.HI.X R5, R23.reuse, R12, R15, 0x1, P6 ;  /* 0x0000000c1705b211 */ /* 0x048fe400030f0c0f */
[----:B----4-:R-:W-:-:S03]  /*11dd0*/  @!P0 LEA R10, P6, R23, R28, 0x1 ;  /* 0x0000001c170a8211 */ /* 0x010fc600078c08ff */
[----:B------:R2:W-:Y:S01]  /*11de0*/  @!P3 ST.E.128 desc[UR48][R4.64], RZ ;  /* 0x000000ff0400b985 */ /* 0x0005e2000c101d30 */
[C-C-:B-----5:R-:W-:Y:S02]  /*11df0*/  @!P2 LEA.HI.X R7, R23.reuse, R14, R15.reuse, 0x1, P5 ;  /* 0x0000000e1707a211 */ /* 0x160fe400028f0c0f */
[----:B------:R-:W-:-:S03]  /*11e00*/  @!P1 LEA.HI.X R9, R23, R20, R15, 0x1, P4 ;  /* 0x0000001417099211 */ /* 0x000fc600020f0c0f */
[----:B------:R2:W-:Y:S01]  /*11e10*/  @!P2 ST.E.128 desc[UR48][R6.64], RZ ;  /* 0x000000ff0600a985 */ /* 0x0005e2000c101d30 */
[----:B0-----:R-:W-:-:S03]  /*11e20*/  @!P0 LEA.HI.X R11, R23, R26, R15, 0x1, P6 ;  /* 0x0000001a170b8211 */ /* 0x001fc600030f0c0f */
[----:B------:R2:W-:Y:S04]  /*11e30*/  @!P1 ST.E.128 desc[UR48][R8.64], RZ ;  /* 0x000000ff08009985 */ /* 0x0005e8000c101d30 */
[----:B------:R2:W-:Y:S02]  /*11e40*/  @!P0 ST.E.128 desc[UR48][R10.64], RZ ;  /* 0x000000ff0a008985 */ /* 0x0005e4000c101d30 */
.L_x_900:
[----:B------:R-:W-:Y:S05]  /*11e50*/  BSYNC B0 ;  /* 0x0000000000007941 */ /* 0x000fea0003800000 */
.L_x_898:
[----:B------:R-:W-:Y:S02]  /*11e60*/  ULDC UR5, c[0x0][0xc38] ;  /* 0x00030e0000057ab9 */ /* 0x000fe40000000800 */
[----:B------:R-:W-:-:S06]  /*11e70*/  UISETP.GE.AND UP0, UPT, UR4, UR5, UPT ;  /* 0x000000050400728c */ /* 0x000fcc000bf06270 */
[----:B------:R-:W-:-:S13]  /*11e80*/  PLOP3.LUT P0, PT, PT, PT, UP0, 0x80, 0x0 ;  /* 0x000000000000781c */ /* 0x000fda0003f0f008 */
[----:B------:R-:W-:Y:S05]  /*11e90*/  @!P0 BRA `(.L_x_903) ;  /* 0xfffffeec008c8947 */ /* 0x000fea000383ffff */
[----:B------:R-:W-:Y:S05]  /*11ea0*/  EXIT ;  /* 0x000000000000794d */ /* 0x000fea0003800000 */
.L_x_809:
[----:B------:R-:W-:-:S08]  /*11eb0*/  NOP ;  /* 0x0000000000007918 */ /* 0x000fd00000000000 */
[----:B------:R-:W0:-:S00]  /*11ec0*/  USETMAXREG.DEALLOC.CTAPOOL 0x20 ;  /* 0x00000020000079c8 */ /* 0x000e0000080e0500 */
[----:B0-----:R-:W-:-:S06]  /*11ed0*/  LOP3.LUT R0, R0, 0x3, RZ, 0xc0, !PT ;  /* 0x0000000300007812 */ /* 0x001fcc00078ec0ff */
[----:B------:R-:W0:Y:S01]  /*11ee0*/  S2UR UR7, SR_CTAID.X ;  /* 0x00000000000779c3 */ /* 0x000e220000002500 */
[----:B------:R-:W-:Y:S01]  /*11ef0*/  LOP3.LUT R16, R16, 0xffffff7f, RZ, 0xc0, !PT ;  /* 0xffffff7f10107812 */ /* 0x000fe200078ec0ff */
[----:B------:R-:W-:Y:S01]  /*11f00*/  STL [R1+0x30], RZ ;  /* 0x000030ff01007387 */ /* 0x000fe20000100800 */
[----:B------:R-:W-:-:S03]  /*11f10*/  IMAD.MOV.U32 R28, RZ, RZ, RZ ;  /* 0x000000ffff1c7224 */ /* 0x000fc600078e00ff */
[----:B------:R1:W2:Y:S02]  /*11f20*/  SHFL.IDX PT, R2, R0, RZ, 0x1f ;  /* 0x00001fff00027589 */ /* 0x0002a400000e0000 */
[----:B-1----:R-:W0:Y:S01]  /*11f30*/  LDC R0, c[0x0][0xc38] ;  /* 0x00030e00ff007b82 */ /* 0x002e220000000800 */
[----:B--2---:R-:W-:-:S13]  /*11f40*/  ISETP.NE.AND P0, PT, R2, RZ, PT ;  /* 0x000000ff0200720c */ /* 0x004fda0003f05270 */
[----:B------:R-:W-:Y:S01]  /*11f50*/  @P0 LOP3.LUT R16, R16, 0x80, RZ, 0xfc, !PT ;  /* 0x0000008010100812 */ /* 0x000fe200078efcff */
[----:B------:R-:W-:Y:S06]  /*11f60*/  @P0 BAR.ARV 0x4, 0x200 ;  /* 0x0108000000000b1d */ /* 0x000fec0000002000 */
[----:B0-----:R-:W-:Y:S01]  /*11f70*/  ISETP.LE.AND P0, PT, R0, UR7, PT ;  /* 0x0000000700007c0c */ /* 0x001fe2000bf03270 */
[----:B------:R-:W-:-:S05]  /*11f80*/  IMAD.MOV.U32 R0, RZ, RZ, 0x1 ;  /* 0x00000001ff007424 */ /* 0x000fca00078e00ff */
[----:B------:R0:W-:Y:S07]  /*11f90*/  STL [R1], R0 ;  /* 0x0000000001007387 */ /* 0x0001ee0000100800 */
[----:B------:R-:W-:Y:S05]  /*11fa0*/  @P0 BRA `(.L_x_904) ;  /* 0x0000004c00680947 */ /* 0x000fea0003800000 */
[----:B------:R-:W1:Y:S01]  /*11fb0*/  S2R R11, SR_TID.X ;  /* 0x00000000000b7919 */ /* 0x000e620000002100 */
[----:B------:R-:W-:Y:S01]  /*11fc0*/  ULDC.64 UR42, c[0x0][0x2f0] ;  /* 0x0000bc00002a7ab9 */ /* 0x000fe20000000a00 */
[----:B------:R-:W-:Y:S01]  /*11fd0*/  ULDC.64 UR4, c[0x0][0x418] ;  /* 0x0001060000047ab9 */ /* 0x000fe20000000a00 */
[----:B------:R-:W-:Y:S01]  /*11fe0*/  MOV R17, 0x400 ;  /* 0x0000040000117802 */ /* 0x000fe20000000f00 */
[----:B------:R-:W-:Y:S01]  /*11ff0*/  UISETP.NE.U32.AND UP0, UPT, UR4, URZ, UPT ;  /* 0x0000003f0400728c */ /* 0x000fe2000bf05070 */
[----:B------:R-:W-:Y:S01]  /*12000*/  LOP3.LUT R16, R16, 0xfffffffe, RZ, 0xc0, !PT ;  /* 0xfffffffe10107812 */ /* 0x000fe200078ec0ff */
[----:B------:R-:W-:Y:S01]  /*12010*/  ULDC UR6, c[0x0][0x2b8] ;  /* 0x0000ae0000067ab9 */ /* 0x000fe20000000800 */
[----:B------:R-:W-:Y:S01]  /*12020*/  ULDC UR4, c[0x0][0x424] ;  /* 0x0001090000047ab9 */ /* 0x000fe20000000800 */
[----:B------:R-:W-:Y:S01]  /*12030*/  UISETP.NE.AND.EX UP0, UPT, UR5, URZ, UPT, UP0 ;  /* 0x0000003f0500728c */ /* 0x000fe2000bf05300 */
[----:B------:R-:W-:Y:S01]  /*12040*/  ULDC UR40, c[0x0][0x288] ;  /* 0x0000a20000287ab9 */ /* 0x000fe20000000800 */
[----:B------:R-:W-:Y:S01]  /*12050*/  ULDC UR41, c[0x0][0x448] ;  /* 0x0001120000297ab9 */ /* 0x000fe20000000800 */
[----:B------:R-:W-:Y:S01]  /*12060*/  ULOP3.LUT UR51, UR38, 0x2, URZ, 0xfc, !UPT ;  /* 0x0000000226337892 */ /* 0x000fe2000f8efc3f */
[C---:B-1----:R-:W-:Y:S01]  /*12070*/  IMAD.SHL.U32 R2, R11.reuse, 0x40, RZ ;  /* 0x000000400b027824 */ /* 0x042fe200078e00ff */
[----:B------:R-:W-:Y:S01]  /*12080*/  SHF.R.U32.HI R4, RZ, 0x1, R11 ;  /* 0x00000001ff047819 */ /* 0x000fe2000001160b */
[----:B0-----:R-:W-:-:S02]  /*12090*/  IMAD.SHL.U32 R0, R11, 0x20, RZ ;  /* 0x000000200b007824 */ /* 0x001fc400078e00ff */
[C---:B------:R-:W-:Y:S01]  /*120a0*/  IMAD.SHL.U32 R9, R11.reuse, 0x4, RZ ;  /* 0x000000040b097824 */ /* 0x040fe200078e00ff */
[----:B------:R-:W-:Y:S01]  /*120b0*/  LOP3.LUT R3, R2, 0x180, RZ, 0xc0, !PT ;  /* 0x0000018002037812 */ /* 0x000fe200078ec0ff */
[C---:B------:R-:W-:Y:S02]  /*120c0*/  IMAD.SHL.U32 R5, R11.reuse, 0x10, RZ ;  /* 0x000000100b057824 */ /* 0x040fe400078e00ff */
[----:B------:R-:W-:Y:S01]  /*120d0*/  IMAD.SHL.U32 R8, R11, 0x2, RZ ;  /* 0x000000020b087824 */ /* 0x000fe200078e00ff */
[----:B------:R-:W-:Y:S01]  /*120e0*/  LOP3.LUT R3, R3, 0x30, R4, 0xf8, !PT ;  /* 0x0000003003037812 */ /* 0x000fe200078ef804 */
[----:B------:R-:W-:Y:S01]  /*120f0*/  IMAD.SHL.U32 R6, R11, 0x8, RZ ;  /* 0x000000080b067824 */ /* 0x000fe200078e00ff */
[----:B------:R-:W-:Y:S02]  /*12100*/  LOP3.LUT R4, R0, 0x80, RZ, 0xc0, !PT ;  /* 0x0000008000047812 */ /* 0x000fe400078ec0ff */
[----:B------:R-:W-:Y:S02]  /*12110*/  LOP3.LUT R7, R5, 0x1b0, RZ, 0xc0, !PT ;  /* 0x000001b005077812 */ /* 0x000fe400078ec0ff */
[----:B------:R-:W-:-:S02]  /*12120*/  LOP3.LUT R4, R4, 0x10, R11, 0xf8, !PT ;  /* 0x0000001004047812 */ /* 0x000fc400078ef80b */
[----:B------:R-:W-:Y:S02]  /*12130*/  LOP3.LUT R8, R7, 0x30, R8, 0x78, !PT ;  /* 0x0000003007087812 */ /* 0x000fe400078e7808 */
[----:B------:R-:W-:Y:S02]  /*12140*/  LOP3.LUT R4, R4, 0x10, R9, 0x78, !PT ;  /* 0x0000001004047812 */ /* 0x000fe400078e7809 */
[----:B------:R-:W2:Y:S01]  /*12150*/  LDL R9, [R1+0x18] ;  /* 0x0000180001097983 */ /* 0x000ea20000100800 */
[----:B------:R-:W-:Y:S02]  /*12160*/  LOP3.LUT R7, R5, 0x600, RZ, 0xc0, !PT ;  /* 0x0000060005077812 */ /* 0x000fe400078ec0ff */
[----:B------:R-:W-:Y:S02]  /*12170*/  LOP3.LUT R3, R3, 0x30, R6, 0x78, !PT ;  /* 0x0000003003037812 */ /* 0x000fe400078e7806 */
[----:B------:R-:W-:Y:S02]  /*12180*/  LOP3.LUT R7, R7, 0x60, R0, 0xf8, !PT ;  /* 0x0000006007077812 */ /* 0x000fe400078ef800 */
[----:B------:R-:W-:-:S02]  /*12190*/  LOP3.LUT R2, R3, 0x640, R2, 0xf8, !PT ;  /* 0x0000064003027812 */ /* 0x000fc400078ef802 */
[----:B------:R-:W-:Y:S02]  /*121a0*/  LOP3.LUT R7, R7, 0x100, R0, 0xf8, !PT ;  /* 0x0000010007077812 */ /* 0x000fe400078ef800 */
[----:B------:R-:W-:Y:S01]  /*121b0*/  LOP3.LUT R6, R8, 0x640, R5, 0xf8, !PT ;  /* 0x0000064008067812 */ /* 0x000fe200078ef805 */
[----:B------:R0:W-:Y:S01]  /*121c0*/  STL [R1+0x24], R2 ;  /* 0x0000240201007387 */ /* 0x0001e20000100800 */
[----:B------:R-:W-:-:S03]  /*121d0*/  LOP3.LUT R10, R5, 0x30, RZ, 0xc0, !PT ;  /* 0x00000030050a7812 */ /* 0x000fc600078ec0ff */
[----:B------:R-:W-:Y:S01]  /*121e0*/  STL [R1+0x1c], R6 ;  /* 0x00001c0601007387 */ /* 0x000fe20000100800 */
[----:B0-----:R-:W-:-:S05]  /*121f0*/  LOP3.LUT R2, R7, R4, RZ, 0xfc, !PT ;  /* 0x0000000407027212 */ /* 0x001fca00078efcff */
[----:B------:R0:W-:Y:S01]  /*12200*/  STL [R1+0x20], R2 ;  /* 0x0000200201007387 */ /* 0x0001e20000100800 */
[----:B------:R-:W-:Y:S02]  /*12210*/  ISETP.GE.AND P1, PT, R10, UR43, PT ;  /* 0x0000002b0a007c0c */ /* 0x000fe4000bf26270 */
[----:B0-----:R-:W-:-:S04]  /*12220*/  LOP3.LUT R2, R11, 0x7f, RZ, 0xc0, !PT ;  /* 0x0000007f0b027812 */ /* 0x001fc800078ec0ff */
[----:B------:R-:W-:Y:S01]  /*12230*/  SHF.R.U32.HI R2, RZ, 0x2, R2 ;  /* 0x00000002ff027819 */ /* 0x000fe20000011602 */
[----:B------:R-:W-:-:S03]  /*12240*/  IMAD.U32 R4, RZ, RZ, UR7 ;  /* 0x00000007ff047e24 */ /* 0x000fc6000f8e00ff */
[----:B------:R-:W-:Y:S01]  /*12250*/  LOP3.LUT R0, R2, 0x60, R0, 0xf8, !PT ;  /* 0x0000006002007812 */ /* 0x000fe200078ef800 */
[----:B------:R-:W-:Y:S01]  /*12260*/  IMAD.MOV.U32 R3, RZ, RZ, 0x1 ;  /* 0x00000001ff037424 */ /* 0x000fe200078e00ff */
[----:B------:R-:W-:Y:S02]  /*12270*/  ISETP.GE.AND P0, PT, R10, UR43, PT ;  /* 0x0000002b0a007c0c */ /* 0x000fe4000bf06270 */
[----:B------:R-:W-:Y:S01]  /*12280*/  LOP3.LUT R2, R0, 0x80, RZ, 0xfc, !PT ;  /* 0x0000008000027812 */ /* 0x000fe200078efcff */
[----:B------:R0:W-:Y:S01]  /*12290*/  STL [R1+0x28], R4 ;  /* 0x0000280401007387 */ /* 0x0001e20000100800 */
[----:B------:R-:W-:-:S03]  /*122a0*/  @P1 LOP3.LUT R16, R16, 0x1, RZ, 0xfc, !PT ;  /* 0x0000000110101812 */ /* 0x000fc600078efcff */
[----:B------:R0:W-:Y:S01]  /*122b0*/  STL [R1], R3 ;  /* 0x0000000301007387 */ /* 0x0001e20000100800 */
[----:B------:R-:W-:-:S03]  /*122c0*/  LOP3.LUT R16, R16, 0xffffffef, RZ, 0xc0, !PT ;  /* 0xffffffef10107812 */ /* 0x000fc600078ec0ff */
[----:B------:R0:W-:Y:S01]  /*122d0*/  STL [R1+0x30], RZ ;  /* 0x000030ff01007387 */ /* 0x0001e20000100800 */
[----:B------:R-:W-:Y:S01]  /*122e0*/  USEL UR4, UR4, 0x1, UP0 ;  /* 0x0000000104047887 */ /* 0x000fe20008000000 */
[----:B------:R-:W-:Y:S02]  /*122f0*/  @P0 LOP3.LUT R16, R16, 0x10, RZ, 0xfc, !PT ;  /* 0x0000001010100812 */ /* 0x000fe400078efcff */
[----:B------:R-:W-:Y:S01]  /*12300*/  ISETP.GE.AND P0, PT, R10, UR6, PT ;  /* 0x000000060a007c0c */ /* 0x000fe2000bf06270 */
[----:B------:R-:W-:-:S04]  /*12310*/  UIMAD UR42, UR4, UR42, URZ ;  /* 0x0000002a042a72a4 */ /* 0x000fc8000f8e023f */
[----:B------:R-:W-:Y:S01]  /*12320*/  UIADD3 UR4, UR42, 0x9f, URZ ;  /* 0x0000009f2a047890 */ /* 0x000fe2000fffe03f */
[----:B------:R-:W-:-:S03]  /*12330*/  LOP3.LUT R16, R16, 0xffffffbf, RZ, 0xc0, !PT ;  /* 0xffffffbf10107812 */ /* 0x000fc600078ec0ff */
[----:B------:R-:W-:Y:S01]  /*12340*/  UIMAD.WIDE UR4, UR4, 0x66666667, URZ ;  /* 0x66666667040478a5 */ /* 0x000fe2000f8e023f */
[----:B------:R-:W-:-:S03]  /*12350*/  IMAD.MOV.U32 R28, RZ, RZ, RZ ;  /* 0x000000ffff1c7224 */ /* 0x000fc600078e00ff */
[----:B------:R-:W-:Y:S01]  /*12360*/  USHF.R.U32.HI UR39, URZ, 0x1f, UR5 ;  /* 0x0000001f3f277899 */ /* 0x000fe20008011605 */
[----:B------:R-:W-:Y:S01]  /*12370*/  @P0 LOP3.LUT R16, R16, 0x40, RZ, 0xfc, !PT ;  /* 0x0000004010100812 */ /* 0x000fe200078efcff */
[----:B------:R-:W-:Y:S02]  /*12380*/  UIMAD UR41, UR41, UR40, URZ ;  /* 0x00000028292972a4 */ /* 0x000fe4000f8e023f */
[----:B------:R-:W-:Y:S02]  /*12390*/  UIADD3 UR47, UR42, 0x1, -UR40 ;  /* 0x000000012a2f7890 */ /* 0x000fe4000fffe828 */
[----:B------:R-:W-:Y:S02]  /*123a0*/  ULOP3.LUT UR50, UR38, 0x1, URZ, 0xfc, !UPT ;  /* 0x0000000126327892 */ /* 0x000fe4000f8efc3f */
[----:B------:R-:W-:Y:S02]  /*123b0*/  UIADD3 UR40, UR42, -UR40, URZ ;  /* 0x800000282a287290 */ /* 0x000fe4000fffe03f */
[----:B------:R-:W-:Y:S01]  /*123c0*/  ULEA.HI.SX32 UR39, UR5, UR39, 0x1a ;  /* 0x0000002705277291 */ /* 0x000fe2000f8fd23f */
[----:B------:R-:W-:Y:S01]  /*123d0*/  ULDC UR46, c[0x0][0xc] ;  /* 0x00000300002e7ab9 */ /* 0x000fe20000000800 */
[----:B--2---:R-:W-:-:S05]  /*123e0*/  LEA R17, R9, R17, 0x18 ;  /* 0x0000001109117211 */ /* 0x004fca00078ec0ff */
[----:B------:R-:W-:-:S05]  /*123f0*/  IMAD.IADD R0, R17, 0x1, R6 ;  /* 0x0000000111007824 */ /* 0x000fca00078e0206 */
[----:B------:R0:W-:Y:S02]  /*12400*/  STL [R1+0x2c], R0 ;  /* 0x00002c0001007387 */ /* 0x0001e40000100800 */
.L_x_977:
[----:B0-----:R-:W2:Y:S01]  /*12410*/  LDL R0, [R1+0x28] ;  /* 0x0000280001007983 */ /* 0x001ea20000100800 */
[----:B------:R-:W-:Y:S02]  /*12420*/  ULDC UR7, c[0x0][0xc60] ;  /* 0x0003180000077ab9 */ /* 0x000fe40000000800 */
[----:B------:R-:W-:-:S11]  /*12430*/  UISETP.NE.AND UP0, UPT, UR7, 0x1, UPT ;  /* 0x000000010700788c */ /* 0x000fd6000bf05270 */
[----:B------:R-:W-:Y:S01]  /*12440*/  @UP0 ULDC UR4, c[0x0][0xc64] ;  /* 0x0003190000040ab9 */ /* 0x000fe20000000800 */
[----:B------:R-:W-:Y:S01]  /*12450*/  @UP0 ULDC UR8, c[0x0][0xc68] ;  /* 0x00031a0000080ab9 */ /* 0x000fe20000000800 */
[C---:B--2---:R-:W-:Y:S02]  /*12460*/  R2UR UR37, R0.reuse ;  /* 0x00000000002572ca */ /* 0x044fe400000e0000 */
[----:B------:R-:W-:-:S11]  /*12470*/  R2UR UR6, R0 ;  /* 0x00000000000672ca */ /* 0x000fd600000e0000 */
[----:B------:R-:W-:-:S04]  /*12480*/  UIMAD.WIDE.U32 UR4, UR37, UR4, URZ ;  /* 0x00000004250472a5 */ /* 0x000fc8000f8e003f */
[----:B------:R-:W-:-:S03]  /*12490*/  @UP0 USHF.R.U32.HI UR37, URZ, UR8, UR5 ;  /* 0x000000083f250299 */ /* 0x000fc60008011605 */
[----:B------:R-:W-:Y:S02]  /*124a0*/  ULDC UR4, c[0x0][0xc78] ;  /* 0x00031e0000047ab9 */ /* 0x000fe40000000800 */
[----:B------:R-:W-:Y:S02]  /*124b0*/  UISETP.GE.AND UP0, UPT, UR37, UR4, UPT ;  /* 0x000000042500728c */ /* 0x000fe4000bf06270 */
[----:B------:R-:W-:-:S04]  /*124c0*/  UIADD3 UR4, -UR37, URZ, URZ ;  /* 0x0000003f25047290 */ /* 0x000fc8000fffe13f */
[----:B------:R-:W-:Y:S01]  /*124d0*/  PLOP3.LUT P0, PT, PT, PT, UP0, 0x80, 0x0 ;  /* 0x000000000000781c */ /* 0x000fe20003f0f008 */
[----:B------:R-:W-:-:S12]  /*124e0*/  UIMAD UR7, UR7, UR4, UR6 ;  /* 0x00000004070772a4 */ /* 0x000fd8000f8e0206 */
[----:B-1----:R-:W-:Y:S05]  /*124f0*/  @!P0 BRA `(.L_x_905) ;  /* 0x0000000000208947 */ /* 0x002fea0003800000 */
        /* <DEDUP_REMOVED lines=8> */
.L_x_905:
[----:B------:R-:W-:Y:S01]  /*12580*/  ULDC UR8, c[0x0][0xc54] ;  /* 0x0003150000087ab9 */ /* 0x000fe20000000800 */
[----:B------:R-:W-:Y:S01]  /*12590*/  UMOV UR6, UR7 ;  /* 0x0000000700067c82 */ /* 0x000fe20008000000 */
[----:B------:R-:W-:-:S11]  /*125a0*/  UISETP.NE.AND UP0, UPT, UR8, 0x1, UPT ;  /* 0x000000010800788c */ /* 0x000fd6000bf05270 */
[----:B------:R-:W-:Y:S02]  /*125b0*/  @UP0 ULDC.64 UR10, c[0x0][0xc58] ;  /* 0x00031600000a0ab9 */ /* 0x000fe40000000a00 */
[----:B------:R-:W-:-:S04]  /*125c0*/  UIMAD.WIDE.U32 UR4, UR7, UR10, URZ ;  /* 0x0000000a070472a5 */ /* 0x000fc8000f8e003f */
[----:B------:R-:W-:-:S04]  /*125d0*/  @UP0 USHF.R.U32.HI UR6, URZ, UR11, UR5 ;  /* 0x0000000b3f060299 */ /* 0x000fc80008011605 */
[----:B------:R-:W-:-:S12]  /*125e0*/  UIMAD UR4, UR6, UR8, URZ ;  /* 0x00000008060472a4 */ /* 0x000fd8000f8e023f */
.L_x_906:
[----:B------:R-:W-:Y:S01]  /*125f0*/  ULDC UR5, c[0x0][0xc48] ;  /* 0x0003120000057ab9 */ /* 0x000fe20000000800 */
[----:B------:R-:W-:Y:S01]  /*12600*/  ULDC.64 UR8, c[0x0][0xa28] ;  /* 0x00028a0000087ab9 */ /* 0x000fe20000000a00 */
[----:B------:R-:W-:Y:S01]  /*12610*/  UISETP.NE.AND UP1, UPT, UR5, 0x1, UPT ;  /* 0x000000010500788c */ /* 0x000fe2000bf25270 */
[----:B------:R-:W-:Y:S01]  /*12620*/  IMAD.MOV.U32 R22, RZ, RZ, RZ ;  /* 0x000000ffff167224 */ /* 0x000fe200078e00ff */
[----:B------:R-:W-:Y:S02]  /*12630*/  UIADD3 UR4, UR7, -UR4, URZ ;  /* 0x8000000407047290 */ /* 0x000fe4000fffe03f */
[----:B------:R-:W-:Y:S01]  /*12640*/  UISETP.NE.U32.AND UP0, UPT, UR8, URZ, UPT ;  /* 0x0000003f0800728c */ /* 0x000fe2000bf05070 */
[----:B------:R-:W-:Y:S02]  /*12650*/  ULDC UR5, c[0x0][0xc54] ;  /* 0x0003150000057ab9 */ /* 0x000fe40000000800 */
[----:B------:R-:W-:Y:S02]  /*12660*/  UIMAD UR37, UR37, UR5, UR4 ;  /* 0x00000005252572a4 */ /* 0x000fe4000f8e0204 */
[----:B------:R-:W-:-:S02]  /*12670*/  UISETP.NE.AND.EX UP0, UPT, UR9, URZ, UPT, UP0 ;  /* 0x0000003f0900728c */ /* 0x000fc4000bf05300 */
[----:B------:R-:W-:Y:S01]  /*12680*/  @UP1 ULDC UR4, c[0x0][0xc4c] ;  /* 0x0003130000041ab9 */ /* 0x000fe20000000800 */
[----:B------:R-:W-:Y:S01]  /*12690*/  @UP1 ULDC UR7, c[0x0][0xc50] ;  /* 0x0003140000071ab9 */ /* 0x000fe20000000800 */
[----:B------:R-:W-:Y:S02]  /*126a0*/  UIMAD.WIDE.U32 UR4, UR37, UR4, URZ ;  /* 0x00000004250472a5 */ /* 0x000fe4000f8e003f */
[----:B------:R-:W-:Y:S01]  /*126b0*/  UMOV UR36, UR37 ;  /* 0x0000002500247c82 */ /* 0x000fe20008000000 */
[----:B------:R-:W-:Y:S01]  /*126c0*/  PLOP3.LUT P0, PT, PT, PT, UP0, 0x80, 0x0 ;  /* 0x000000000000781c */ /* 0x000fe20003f0f008 */
[----:B------:R-:W-:-:S03]  /*126d0*/  @UP1 USHF.R.U32.HI UR36, URZ, UR7, UR5 ;  /* 0x000000073f241299 */ /* 0x000fc60008011605 */
[----:B------:R-:W-:Y:S02]  /*126e0*/  @UP0 ULDC.64 UR4, c[0x0][0xa28] ;  /* 0x00028a0000040ab9 */ /* 0x000fe40000000a00 */
[----:B------:R-:W-:-:S06]  /*126f0*/  @UP0 UIMAD.WIDE UR4, UR36, 0x4, UR4 ;  /* 0x00000004240408a5 */ /* 0x000fcc000f8e0204 */
[----:B------:R-:W-:Y:S01]  /*12700*/  IMAD.U32 R2, RZ, RZ, UR4 ;  /* 0x00000004ff027e24 */ /* 0x000fe2000f8e00ff */
[----:B------:R-:W-:Y:S01]  /*12710*/  ULOP3.LUT UR6, URZ, UR6, URZ, 0x33, !UPT ;  /* 0x000000063f067292 */ /* 0x000fe2000f8e333f */
[----:B------:R-:W-:Y:S01]  /*12720*/  IMAD.U32 R3, RZ, RZ, UR5 ;  /* 0x00000005ff037e24 */ /* 0x000fe2000f8e00ff */
[----:B------:R-:W-:Y:S01]  /*12730*/  ULDC UR5, c[0x0][0x448] ;  /* 0x0001120000057ab9 */ /* 0x000fe20000000800 */
[----:B------:R-:W-:-:S03]  /*12740*/  ULDC UR4, c[0x0][0xc3c] ;  /* 0x00030f0000047ab9 */ /* 0x000fc60000000800 */
[----:B------:R-:W2:Y:S01]  /*12750*/  @P0 LDG.E R22, desc[UR48][R2.64] ;  /* 0x0000003002160981 */ /* 0x000ea2000c1e1900 */
[----:B------:R-:W-:Y:S02]  /*12760*/  UISETP.NE.AND UP2, UPT, UR5, 0x1, UPT ;  /* 0x000000010500788c */ /* 0x000fe4000bf45270 */
[----:B------:R-:W-:Y:S02]  /*12770*/  UIADD3 UR6, UR6, UR4, URZ ;  /* 0x0000000406067290 */ /* 0x000fe4000fffe03f */
[----:B------:R-:W-:Y:S02]  /*12780*/  UP2UR UR52, UPR, URZ, 0x4 ;  /* 0x000000043f347883 */ /* 0x000fe40008000000 */
[----:B------:R-:W-:Y:S01]  /*12790*/  UIMAD UR43, UR6, 0xc0, URZ ;  /* 0x000000c0062b78a4 */ /* 0x000fe2000f8e023f */
[----:B------:R-:W-:Y:S02]  /*127a0*/  ULDC.64 UR4, c[0x0][0x9e0] ;  /* 0x0002780000047ab9 */ /* 0x000fe40000000a00 */
[----:B------:R-:W-:-:S02]  /*127b0*/  UISETP.GE.AND UP0, UPT, UR5, 0x1, UPT ;  /* 0x000000010500788c */ /* 0x000fc4000bf06270 */
[----:B------:R-:W-:Y:S01]  /*127c0*/  UIADD3 UR8, UR43, 0xbf, URZ ;  /* 0x000000bf2b087890 */ /* 0x000fe2000fffe03f */
[----:B------:R-:W-:Y:S01]  /*127d0*/  @UP2 ULDC UR6, c[0x0][0x44c] ;  /* 0x0001130000062ab9 */ /* 0x000fe20000000800 */
[----:B------:R-:W-:Y:S02]  /*127e0*/  @UP2 ULDC UR9, c[0x0][0x450] ;  /* 0x0001140000092ab9 */ /* 0x000fe40000000800 */
[----:B------:R-:W-:Y:S01]  /*127f0*/  UIMAD.WIDE.U32 UR6, UR8, UR6, URZ ;  /* 0x00000006080672a5 */ /* 0x000fe2000f8e003f */
[----:B------:R-:W-:-:S03]  /*12800*/  PLOP3.LUT P1, PT, PT, PT, UP0, 0x80, 0x0 ;  /* 0x000000000000781c */ /* 0x000fc60003f2f008 */
[----:B------:R-:W-:-:S04]  /*12810*/  @UP2 USHF.R.U32.HI UR8, URZ, UR9, UR7 ;  /* 0x000000093f082299 */ /* 0x000fc80008011607 */
[----:B------:R-:W-:-:S04]  /*12820*/  UIADD3 UR6, UR47, UR8, URZ ;  /* 0x000000082f067290 */ /* 0x000fc8000fffe03f */
[----:B------:R-:W-:Y:S01]  /*12830*/  UIADD3 UR4, UR6, UR4, URZ ;  /* 0x0000000406047290 */ /* 0x000fe2000fffe03f */
[----:B--2---:R0:W-:Y:S01]  /*12840*/  STL [R1+0x14], R22 ;  /* 0x0000141601007387 */ /* 0x0041e20000100800 */
[----:B------:R-:W-:Y:S10]  /*12850*/  @!P1 BRA `(.L_x_907) ;  /* 0x0000000000449947 */ /* 0x000ff40003800000 */
[----:B------:R-:W-:Y:S01]  /*12860*/  ISETP.LT.AND P0, PT, RZ, UR6, PT ;  /* 0x00000006ff007c0c */ /* 0x000fe2000bf01270 */
[----:B------:R-:W-:-:S12]  /*12870*/  UIADD3 UR8, UR6, -0x1, URZ ;  /* 0xffffffff06087890 */ /* 0x000fd8000fffe03f */
[----:B------:R-:W-:Y:S05]  /*12880*/  @P0 BRA `(.L_x_908) ;  /* 0x00000000001c0947 */ /* 0x000fea0003800000 */
[----:B------:R-:W-:Y:S02]  /*12890*/  UISETP.NE.AND UP0, UPT, UR5, 0x1, UPT ;  /* 0x000000010500788c */ /* 0x000fe4000bf05270 */
[----:B------:R-:W-:-:S09]  /*128a0*/  UIADD3 UR8, -UR6, URZ, URZ ;  /* 0x0000003f06087290 */ /* 0x000fd2000fffe13f */
[----:B------:R-:W-:Y:S02]  /*128b0*/  @UP0 ULDC.64 UR10, c[0x0][0x9e8] ;  /* 0x00027a00000a0ab9 */ /* 0x000fe40000000a00 */
[----:B------:R-:W-:-:S04]  /*128c0*/  UIMAD.WIDE.U32 UR6, UR8, UR10, URZ ;  /* 0x0000000a080672a5 */ /* 0x000fc8000f8e003f */
[----:B------:R-:W-:-:S04]  /*128d0*/  @UP0 USHF.R.U32.HI UR8, URZ, UR11, UR7 ;  /* 0x0000000b3f080299 */ /* 0x000fc80008011607 */
[----:B------:R-:W-:Y:S01]  /*128e0*/  ULOP3.LUT UR8, URZ, UR8, URZ, 0x33, !UPT ;  /* 0x000000083f087292 */ /* 0x000fe2000f8e333f */
[----:B------:R-:W-:Y:S11]  /*128f0*/  BRA `(.L_x_909) ;  /* 0x0000000000107947 */ /* 0x000ff60003800000 */
.L_x_908:
[----:B------:R-:W-:-:S11]  /*12900*/  UISETP.NE.AND UP0, UPT, UR5, 0x1, UPT ;  /* 0x000000010500788c */ /* 0x000fd6000bf05270 */
[----:B------:R-:W-:Y:S02]  /*12910*/  @UP0 ULDC.64 UR10, c[0x0][0x9e8] ;  /* 0x00027a00000a0ab9 */ /* 0x000fe40000000a00 */
[----:B------:R-:W-:-:S04]  /*12920*/  UIMAD.WIDE.U32 UR6, UR8, UR10, URZ ;  /* 0x0000000a080672a5 */ /* 0x000fc8000f8e003f */
[----:B------:R-:W-:-:S12]  /*12930*/  @UP0 USHF.R.U32.HI UR8, URZ, UR11, UR7 ;  /* 0x0000000b3f080299 */ /* 0x000fd80008011607 */
.L_x_909:
[----:B------:R-:W-:-:S04]  /*12940*/  UIMAD UR8, UR8, UR5, UR5 ;  /* 0x00000005080872a4 */ /* 0x000fc8000f8e0205 */
[----:B------:R-:W-:-:S04]  /*12950*/  UISETP.LT.AND UP0, UPT, UR4, UR8, UPT ;  /* 0x000000080400728c */ /* 0x000fc8000bf01270 */
[----:B------:R-:W-:-:S12]  /*12960*/  USEL UR4, UR4, UR8, UP0 ;  /* 0x0000000804047287 */ /* 0x000fd80008000000 */
.L_x_907:
[----:B------:R-:W-:Y:S02]  /*12970*/  UISETP.NE.AND UP0, UPT, UR52, URZ, UPT ;  /* 0x0000003f3400728c */ /* 0x000fe4000bf05270 */
[----:B------:R-:W-:Y:S01]  /*12980*/  UIADD3 UR6, UR4, 0x9f, URZ ;  /* 0x0000009f04067890 */ /* 0x000fe2000fffe03f */
[----:B------:R-:W-:-:S03]  /*12990*/  UMOV UR10, UR43 ;  /* 0x0000002b000a7c82 */ /* 0x000fc60008000000 */
[----:B------:R-:W-:-:S04]  /*129a0*/  UIMAD.WIDE UR6, UR6, 0x66666667, URZ ;  /* 0x66666667060678a5 */ /* 0x000fc8000f8e023f */
[----:B------:R-:W-:Y:S01]  /*129b0*/  USHF.R.U32.HI UR4, URZ, 0x1f, UR7 ;  /* 0x0000001f3f047899 */ /* 0x000fe20008011607 */
[----:B------:R-:W-:Y:S02]  /*129c0*/  @UP0 ULDC UR8, c[0x0][0x44c] ;  /* 0x0001130000080ab9 */ /* 0x000fe40000000800 */
[----:B------:R-:W-:Y:S01]  /*129d0*/  @UP0 ULDC UR6, c[0x0][0x450] ;  /* 0x0001140000060ab9 */ /* 0x000fe20000000800 */
[----:B------:R-:W-:Y:S02]  /*129e0*/  UIMAD.WIDE.U32 UR8, UR43, UR8, URZ ;  /* 0x000000082b0872a5 */ /* 0x000fe4000f8e003f */
[----:B------:R-:W-:Y:S02]  /*129f0*/  ULEA.HI.SX32 UR4, UR7, UR4, 0x1a ;  /* 0x0000000407047291 */ /* 0x000fe4000f8fd23f */
[----:B------:R-:W-:Y:S02]  /*12a00*/  @UP0 USHF.R.U32.HI UR10, URZ, UR6, UR9 ;  /* 0x000000063f0a0299 */ /* 0x000fe40008011609 */
[----:B------:R-:W-:-:S02]  /*12a10*/  UISETP.LT.AND UP0, UPT, UR39, UR4, UPT ;  /* 0x000000042700728c */ /* 0x000fc4000bf01270 */
[----:B------:R-:W-:Y:S01]  /*12a20*/  UIADD3 UR6, UR40, UR10, URZ ;  /* 0x0000000a28067290 */ /* 0x000fe2000fffe03f */
[----:B------:R-:W-:Y:S01]  /*12a30*/  ULDC UR8, c[0x0][0x9dc] ;  /* 0x0002770000087ab9 */ /* 0x000fe20000000800 */
[----:B------:R-:W-:Y:S02]  /*12a40*/  USEL UR44, UR39, UR4, UP0 ;  /* 0x00000004272c7287 */ /* 0x000fe40008000000 */
[----:B------:R-:W-:Y:S01]  /*12a50*/  UIADD3 UR8, UR6, -UR8, URZ ;  /* 0x8000000806087290 */ /* 0x000fe2000fffe03f */
[----:B------:R-:W-:Y:S11]  /*12a60*/  @!P1 BRA `(.L_x_910) ;  /* 0x0000000000489947 */ /* 0x000ff60003800000 */
[----:B------:R-:W-:Y:S02]  /*12a70*/  UMOV UR4, UR6 ;  /* 0x0000000600047c82 */ /* 0x000fe40008000000 */
[----:B------:R-:W-:-:S06]  /*12a80*/  UISETP.GT.AND UP0, UPT, UR4, -0x1, UPT ;  /* 0xffffffff0400788c */ /* 0x000fcc000bf04270 */
[----:B------:R-:W-:-:S13]  /*12a90*/  PLOP3.LUT P0, PT, PT, PT, UP0, 0x80, 0x0 ;  /* 0x000000000000781c */ /* 0x000fda0003f0f008 */
[----:B------:R-:W-:Y:S05]  /*12aa0*/  @P0 BRA `(.L_x_911) ;  /* 0x00000000001c0947 */ /* 0x000fea0003800000 */
[----:B------:R-:W-:Y:S02]  /*12ab0*/  UISETP.NE.AND UP0, UPT, UR5, 0x1, UPT ;  /* 0x000000010500788c */ /* 0x000fe4000bf05270 */
[----:B------:R-:W-:-:S09]  /*12ac0*/  ULOP3.LUT UR4, URZ, UR4, URZ, 0x33, !UPT ;  /* 0x000000043f047292 */ /* 0x000fd2000f8e333f */
[----:B------:R-:W-:Y:S02]  /*12ad0*/  @UP0 ULDC.64 UR10, c[0x0][0x9e8] ;  /* 0x00027a00000a0ab9 */ /* 0x000fe40000000a00 */
[----:B------:R-:W-:-:S04]  /*12ae0*/  UIMAD.WIDE.U32 UR6, UR4, UR10, URZ ;  /* 0x0000000a040672a5 */ /* 0x000fc8000f8e003f */
[----:B------:R-:W-:-:S04]  /*12af0*/  @UP0 USHF.R.U32.HI UR4, URZ, UR11, UR7 ;  /* 0x0000000b3f040299 */ /* 0x000fc80008011607 */
[----:B------:R-:W-:Y:S01]  /*12b00*/  ULOP3.LUT UR4, URZ, UR4, URZ, 0x33, !UPT ;  /* 0x000000043f047292 */ /* 0x000fe2000f8e333f */
[----:B------:R-:W-:Y:S11]  /*12b10*/  BRA `(.L_x_912) ;  /* 0x0000000000107947 */ /* 0x000ff60003800000 */
.L_x_911:
[----:B------:R-:W-:-:S11]  /*12b20*/  UISETP.NE.AND UP0, UPT, UR5, 0x1, UPT ;  /* 0x000000010500788c */ /* 0x000fd6000bf05270 */
[----:B------:R-:W-:Y:S02]  /*12b30*/  @UP0 ULDC.64 UR10, c[0x0][0x9e8] ;  /* 0x00027a00000a0ab9 */ /* 0x000fe40000000a00 */
[----:B------:R-:W-:-:S04]  /*12b40*/  UIMAD.WIDE.U32 UR6, UR4, UR10, URZ ;  /* 0x0000000a040672a5 */ /* 0x000fc8000f8e003f */
[----:B------:R-:W-:-:S12]  /*12b50*/  @UP0 USHF.R.U32.HI UR4, URZ, UR11, UR7 ;  /* 0x0000000b3f040299 */ /* 0x000fd80008011607 */
.L_x_912:
[----:B------:R-:W-:-:S04]  /*12b60*/  UIMAD UR4, UR4, UR5, URZ ;  /* 0x00000005040472a4 */ /* 0x000fc8000f8e023f */
[----:B------:R-:W-:-:S04]  /*12b70*/  UISETP.LT.AND UP0, UPT, UR8, UR4, UPT ;  /* 0x000000040800728c */ /* 0x000fc8000bf01270 */
[----:B------:R-:W-:-:S12]  /*12b80*/  USEL UR8, UR8, UR4, !UP0 ;  /* 0x0000000408087287 */ /* 0x000fd8000c000000 */
.L_x_910:
[----:B------:R-:W-:Y:S01]  /*12b90*/  UIMAD.WIDE UR4, UR8, 0x66666667, URZ ;  /* 0x66666667080478a5 */ /* 0x000fe2000f8e023f */
[----:B------:R-:W-:Y:S03]  /*12ba0*/  BSSY B7, `(.L_x_913) ;  /* 0x00003fe000077945 */ /* 0x000fe60003800000 */
[----:B------:R-:W-:-:S04]  /*12bb0*/  USHF.R.U32.HI UR4, URZ, 0x1f, UR5 ;  /* 0x0000001f3f047899 */ /* 0x000fc80008011605 */
[----:B------:R-:W-:-:S04]  /*12bc0*/  ULEA.HI.SX32 UR4, UR5, UR4, 0x1a ;  /* 0x0000000405047291 */ /* 0x000fc8000f8fd23f */
[----:B------:R-:W-:-:S04]  /*12bd0*/  UISETP.LT.AND UP0, UPT, URZ, UR4, UPT ;  /* 0x000000043f00728c */ /* 0x000fc8000bf01270 */
[----:B------:R-:W-:-:S04]  /*12be0*/  USEL UR45, URZ, UR4, !UP0 ;  /* 0x000000043f2d7287 */ /* 0x000fc8000c000000 */
[----:B------:R-:W-:-:S06]  /*12bf0*/  UISETP.GT.AND UP0, UPT, UR44, UR45, UPT ;  /* 0x0000002d2c00728c */ /* 0x000fcc000bf04270 */
[----:B------:R-:W-:-:S13]  /*12c00*/  PLOP3.LUT P0, PT, PT, PT, UP0, 0x80, 0x0 ;  /* 0x000000000000781c */ /* 0x000fda0003f0f008 */
[----:B------:R-:W-:Y:S05]  /*12c10*/  @P0 BRA `(.L_x_914) ;  /* 0x0000000000480947 */ /* 0x000fea0003800000 */
[----:B------:R-:W1:Y:S02]  /*12c20*/  S2R R0, SR_TID.X ;  /* 0x0000000000007919 */ /* 0x000e640000002100 */
[----:B-1----:R-:W-:-:S04]  /*12c30*/  LOP3.LUT R0, R0, 0x7f, RZ, 0xc0, !PT ;  /* 0x0000007f00007812 */ /* 0x002fc800078ec0ff */
[----:B------:R-:W-:-:S13]  /*12c40*/  ISETP.NE.AND P0, PT, R0, RZ, PT ;  /* 0x000000ff0000720c */ /* 0x000fda0003f05270 */
[----:B------:R-:W-:Y:S05]  /*12c50*/  @P0 BRA `(.L_x_915) ;  /* 0x0000003c00c80947 */ /* 0x000fea0003800000 */
[----:B------:R-:W1:Y:S01]  /*12c60*/  S2R R5, SR_LANEID ;  /* 0x0000000000057919 */ /* 0x000e620000000000 */
[----:B------:R-:W-:Y:S01]  /*12c70*/  VOTEU.ANY UR4, UPT, PT ;  /* 0x0000000000047886 */ /* 0x000fe200038e0100 */
[----:B------:R-:W2:Y:S01]  /*12c80*/  LDC.64 R2, c[0x0][0xc80] ;  /* 0x00032000ff027b82 */ /* 0x000ea20000000a00 */
[----:B------:R-:W1:Y:S02]  /*12c90*/  FLO.U32 R0, UR4 ;  /* 0x0000000400007d00 */ /* 0x000e6400080e0000 */
[----:B-1----:R-:W-:-:S06]  /*12ca0*/  ISETP.EQ.U32.AND P1, PT, R0, R5, PT ;  /* 0x000000050000720c */ /* 0x002fcc0003f22070 */
[----:B------:R-:W2:Y:S07]  /*12cb0*/  POPC R5, UR4 ;  /* 0x0000000400057d09 */ /* 0x000eae0008000000 */
[----:B--2---:R-:W2:Y:S01]  /*12cc0*/  @P1 ATOMG.E.ADD.STRONG.GPU PT, R3, desc[UR48][R2.64], R5 ;  /* 0x00000005020319a8 */ /* 0x004ea200081ee1f0 */
[----:B------:R-:W1:Y:S02]  /*12cd0*/  S2R R4, SR_LTMASK ;  /* 0x0000000000047919 */ /* 0x000e640000003900 */
[----:B-1----:R-:W-:-:S04]  /*12ce0*/  LOP3.LUT R4, R4, UR4, RZ, 0xc0, !PT ;  /* 0x0000000404047c12 */ /* 0x002fc8000f8ec0ff */
[----:B------:R-:W1:Y:S01]  /*12cf0*/  POPC R7, R4 ;  /* 0x0000000400077309 */ /* 0x000e620000000000 */
[----:B--2---:R-:W1:Y:S02]  /*12d00*/  SHFL.IDX PT, R0, R3, R0, 0x1f ;  /* 0x00001f0003007589 */ /* 0x004e6400000e0000 */
[----:B-1----:R-:W-:-:S05]  /*12d10*/  IADD3 R0, R0, UR46, R7 ;  /* 0x0000002e00007c10 */ /* 0x002fca000fffe007 */
[----:B------:R2:W-:Y:S01]  /*12d20*/  STL [R1+0x28], R0 ;  /* 0x0000280001007387 */ /* 0x0005e20000100800 */
[----:B------:R-:W-:Y:S05]  /*12d30*/  BRA `(.L_x_915) ;  /* 0x0000003c00907947 */ /* 0x000fea0003800000 */
.L_x_914:
        /* <DEDUP_REMOVED lines=9> */
[----:B------:R-:W1:Y:S01]  /*12dd0*/  LDC.64 R2, c[0x4][R2] ;  /* 0x0100000002027b82 */ /* 0x000e620000000a00 */
        /* <DEDUP_REMOVED lines=9> */
[----:B01----:R-:W-:Y:S05]  /*12e70*/  CALL.ABS.NOINC R2 ;  /* 0x0000000002007343 */ /* 0x003fea0003c00000 */
.L_x_917:
[----:B------:R-:W-:Y:S05]  /*12e80*/  BSYNC B6 ;  /* 0x0000000000067941 */ /* 0x000fea0003800000 */
.L_x_916:
[----:B------:R-:W-:Y:S01]  /*12e90*/  VIADD R0, R17, 0x6000 ;  /* 0x0000600011007836 */ /* 0x000fe20000000000 */
[----:B------:R-:W-:Y:S01]  /*12ea0*/  LOP3.LUT R16, R16, 0xfffffffd, RZ, 0xc0, !PT ;  /* 0xfffffffd10107812 */ /* 0x000fe200078ec0ff */
[----:B------:R-:W-:Y:S03]  /*12eb0*/  BSSY B6, `(.L_x_918) ;  /* 0x0000014000067945 */ /* 0x000fe60003800000 */
        /* <DEDUP_REMOVED lines=19> */
.L_x_919:
[----:B------:R-:W-:Y:S05]  /*12ff0*/  BSYNC B6 ;  /* 0x0000000000067941 */ /* 0x000fea0003800000 */
.L_x_918:
        /* <DEDUP_REMOVED lines=20> */
.L_x_921:
[----:B------:R-:W-:Y:S05]  /*13140*/  BSYNC B6 ;  /* 0x0000000000067941 */ /* 0x000fea0003800000 */
.L_x_920:
[----:B------:R-:W-:Y:S01]  /*13150*/  LOP3.LUT P6, RZ, R16, 0x2, RZ, 0xc0, !PT ;  /* 0x0000000210ff7812 */ /* 0x000fe200078cc0ff */
[----:B------:R-:W-:-:S12]  /*13160*/  BSSY B6, `(.L_x_922) ;  /* 0x0000012000067945 */ /* 0x000fd80003800000 */
        /* <DEDUP_REMOVED lines=17> */
.L_x_923:
[----:B------:R-:W-:Y:S05]  /*13280*/  BSYNC B6 ;  /* 0x0000000000067941 */ /* 0x000fea0003800000 */
.L_x_922:
[----:B------:R-:W-:Y:S01]  /*13290*/  ULDC.64 UR4, c[0x0][0x9f8] ;  /* 0x00027e0000047ab9 */ /* 0x000fe20000000a00 */
[----:B------:R-:W-:Y:S01]  /*132a0*/  IMAD.U32 R20, RZ, RZ, UR36 ;  /* 0x00000024ff147e24 */ /* 0x000fe2000f8e00ff */
[----:B------:R-:W-:Y:S01]  /*132b0*/  UISETP.NE.U32.AND UP0, UPT, UR4, URZ, UPT ;  /* 0x0000003f0400728c */ /* 0x000fe2000bf05070 */
[----:B------:R-:W1:Y:S03]  /*132c0*/  LDC R19, c[0x0][0x430] ;  /* 0x00010c00ff137b82 */ /* 0x000e660000000800 */
[----:B------:R-:W-:-:S06]  /*132d0*/  UISETP.NE.AND.EX UP0, UPT, UR5, URZ, UPT, UP0 ;  /* 0x0000003f0500728c */ /* 0x000fcc000bf05300 */
[----:B------:R-:W-:-:S05]  /*132e0*/  PLOP3.LUT P0, PT, PT, PT, UP0, 0x80, 0x0 ;  /* 0x000000000000781c */ /* 0x000fca0003f0f008 */
[----:B------:R-:W-:Y:S02]  /*132f0*/  @UP0 ULDC.64 UR4, c[0x0][0x9f8] ;  /* 0x00027e0000040ab9 */ /* 0x000fe40000000a00 */
[----:B------:R-:W-:-:S06]  /*13300*/  @UP0 UIMAD.WIDE UR4, UR36, 0x4, UR4 ;  /* 0x00000004240408a5 */ /* 0x000fcc000f8e0204 */
[----:B------:R-:W-:Y:S01]  /*13310*/  IMAD.U32 R2, RZ, RZ, UR4 ;  /* 0x00000004ff027e24 */ /* 0x000fe2000f8e00ff */
[----:B------:R-:W-:Y:S01]  /*13320*/  ULDC UR4, c[0x0][0xc48] ;  /* 0x0003120000047ab9 */ /* 0x000fe20000000800 */
[----:B------:R-:W-:-:S05]  /*13330*/  IMAD.U32 R3, RZ, RZ, UR5 ;  /* 0x00000005ff037e24 */ /* 0x000fca000f8e00ff */
[----:B------:R-:W2:Y:S01]  /*13340*/  @P0 LDG.E R20, desc[UR48][R2.64] ;  /* 0x0000003002140981 */ /* 0x000ea2000c1e1900 */
[----:B-1----:R-:W-:Y:S01]  /*13350*/  ISETP.NE.AND P2, PT, R19, 0x1, PT ;  /* 0x000000011300780c */ /* 0x002fe20003f45270 */
[----:B------:R-:W-:Y:S01]  /*13360*/  UMOV UR5, 0xffffffff ;  /* 0xffffffff00057882 */ /* 0x000fe20000000000 */
[----:B------:R-:W-:Y:S01]  /*13370*/  LOP3.LUT R16, R16, 0xfffffff7, RZ, 0xc0, !PT ;  /* 0xfffffff710107812 */ /* 0x000fe200078ec0ff */
[----:B------:R-:W-:-:S10]  /*13380*/  IMAD.U32 R18, RZ, RZ, UR4 ;  /* 0x00000004ff127e24 */ /* 0x000fd4000f8e00ff */
[----:B------:R-:W-:Y:S01]  /*13390*/  @P2 LOP3.LUT R16, R16, 0x8, RZ, 0xfc, !PT ;  /* 0x0000000810102812 */ /* 0x000fe200078efcff */
[----:B--2---:R1:W-:Y:S01]  /*133a0*/  STL [R1+0x4], R20 ;  /* 0x0000041401007387 */ /* 0x0043e20000100800 */
[----:B------:R-:W-:Y:S05]  /*133b0*/  BRA.DIV UR5, `(.L_x_924) ;  /* 0x0000004205487947 */ /* 0x000fea000b800000 */
.L_x_997:
[----:B------:R-:W2:Y:S01]  /*133c0*/  S2R R0, SR_TID.X ;  /* 0x0000000000007919 */ /* 0x000ea20000002100 */
[----:B------:R-:W-:Y:S01]  /*133d0*/  UMOV UR4, 0xa0 ;  /* 0x000000a000047882 */ /* 0x000fe20000000000 */
[----:B------:R-:W3:Y:S01]  /*133e0*/  @P2 LDC R5, c[0x0][0x434] ;  /* 0x00010d00ff052b82 */ /* 0x000ee20000000800 */
[----:B------:R-:W-:Y:S01]  /*133f0*/  UIMAD UR4, UR44, UR4, -0xa0 ;  /* 0xffffff602c0474a4 */ /* 0x000fe2000f8e0204 */
[----:B------:R-:W4:Y:S01]  /*13400*/  S2R R11, SR_TID.X ;  /* 0x00000000000b7919 */ /* 0x000f220000002100 */
[----:B------:R-:W-:-:S05]  /*13410*/  SHF.R.S32.HI R14, RZ, 0x1f, R20 ;  /* 0x0000001fff0e7819 */ /* 0x000fca0000011414 */
[----:B------:R-:W0:Y:S01]  /*13420*/  @P2 LDC R7, c[0x0][0x438] ;  /* 0x00010e00ff072b82 */ /* 0x000e220000000800 */
[----:B------:R0:W-:Y:S01]  /*13430*/  STL [R1+0x10], R14 ;  /* 0x0000100e01007387 */ /* 0x0001e20000100800 */
[----:B--2---:R-:W-:Y:S01]  /*13440*/  LOP3.LUT R0, R0, 0x7f, RZ, 0xc0, !PT ;  /* 0x0000007f00007812 */ /* 0x004fe200078ec0ff */
[----:B----4-:R-:W-:-:S03]  /*13450*/  IMAD.SHL.U32 R13, R11, 0x20, RZ ;  /* 0x000000200b0d7824 */ /* 0x010fc600078e00ff */
[----:B------:R-:W-:Y:S01]  /*13460*/  SHF.R.U32.HI R10, RZ, 0x2, R0 ;  /* 0x00000002ff0a7819 */ /* 0x000fe20000011600 */
[----:B------:R-:W-:-:S03]  /*13470*/  IMAD.SHL.U32 R12, R11, 0x20, RZ ;  /* 0x000000200b0c7824 */ /* 0x000fc600078e00ff */
[C---:B------:R-:W-:Y:S02]  /*13480*/  LOP3.LUT R13, R10.reuse, 0x60, R13, 0xf8, !PT ;  /* 0x000000600a0d7812 */ /* 0x040fe400078ef80d */
[----:B------:R-:W-:Y:S02]  /*13490*/  LOP3.LUT R12, R10, 0x60, R12, 0xf8, !PT ;  /* 0x000000600a0c7812 */ /* 0x000fe400078ef80c */
[----:B------:R-:W-:-:S05]  /*134a0*/  LOP3.LUT R13, R13, 0x80, RZ, 0xfc, !PT ;  /* 0x000000800d0d7812 */ /* 0x000fca00078efcff */
[----:B------:R-:W-:-:S05]  /*134b0*/  VIADD R8, R13, UR4 ;  /* 0x000000040d087c36 */ /* 0x000fca0008000000 */
[C---:B------:R-:W-:Y:S01]  /*134c0*/  ISETP.GE.AND P0, PT, R8.reuse, UR42, PT ;  /* 0x0000002a08007c0c */ /* 0x040fe2000bf06270 */
[----:B------:R-:W-:-:S03]  /*134d0*/  IMAD.IADD R8, R8, 0x1, R22 ;  /* 0x0000000108087824 */ /* 0x000fc600078e0216 */
[----:B------:R-:W-:Y:S01]  /*134e0*/  ISETP.GT.U32.OR P0, PT, R13, 0x9f, P0 ;  /* 0x0000009f0d00780c */ /* 0x000fe20000704470 */
[----:B---3--:R-:W-:-:S04]  /*134f0*/  @P2 IMAD.HI.U32 R4, R8, R5, RZ ;  /* 0x0000000508042227 */ /* 0x008fc800078e00ff */
[----:B------:R-:W-:Y:S01]  /*13500*/  IMAD.MOV.U32 R0, RZ, RZ, R8 ;  /* 0x000000ffff007224 */ /* 0x000fe200078e0008 */
[----:B0-----:R-:W-:-:S07]  /*13510*/  @P2 SHF.R.U32.HI R0, RZ, R7, R4 ;  /* 0x00000007ff002219 */ /* 0x001fce0000011604 */
[----:B------:R-:W0:Y:S01]  /*13520*/  @!P0 LDC.64 R2, c[0x0][0x428] ;  /* 0x00010a00ff028b82 */ /* 0x000e220000000a00 */
[--C-:B------:R-:W-:Y:S01]  /*13530*/  @!P0 SHF.R.S32.HI R7, RZ, 0x1f, R0.reuse ;  /* 0x0000001fff078819 */ /* 0x100fe20000011400 */
[----:B------:R-:W-:-:S06]  /*13540*/  @!P0 IMAD.MOV.U32 R6, RZ, RZ, R0 ;  /* 0x000000ffff068224 */ /* 0x000fcc00078e0000 */
[----:B------:R-:W2:Y:S01]  /*13550*/  @!P0 LDC.64 R4, c[0x0][0x418] ;  /* 0x00010600ff048b82 */ /* 0x000ea20000000a00 */
[----:B0-----:R-:W-:-:S04]  /*13560*/  @!P0 IMAD R9, R14, R2, RZ ;  /* 0x000000020e098224 */ /* 0x001fc800078e02ff */
[C---:B------:R-:W-:Y:S02]  /*13570*/  @!P0 IMAD R9, R20.reuse, R3, R9 ;  /* 0x0000000314098224 */ /* 0x040fe400078e0209 */
[----:B------:R-:W-:-:S04]  /*13580*/  @!P0 IMAD.WIDE.U32 R2, R20, R2, R6 ;  /* 0x0000000214028225 */ /* 0x000fc800078e0006 */
[----:B------:R-:W-:Y:S01]  /*13590*/  @!P0 IMAD.IADD R9, R9, 0x1, R3 ;  /* 0x0000000109098824 */ /* 0x000fe200078e0203 */
[C---:B--2---:R-:W-:Y:S01]  /*135a0*/  @!P0 LEA R10, P1, R2.reuse, R4, 0x2 ;  /* 0x00000004020a8211 */ /* 0x044fe200078210ff */
[----:B------:R-:W0:Y:S01]  /*135b0*/  @P2 LDC R3, c[0x0][0x434] ;  /* 0x00010d00ff032b82 */ /* 0x000e220000000800 */
[----:B------:R-:W-:Y:S02]  /*135c0*/  IMAD.MOV.U32 R6, RZ, RZ, RZ ;  /* 0x000000ffff067224 */ /* 0x000fe400078e00ff */
[----:B------:R-:W-:Y:S01]  /*135d0*/  @!P0 LEA.HI.X R11, R2, R5, R9, 0x2, P1 ;  /* 0x00000005020b8211 */ /* 0x000fe200008f1409 */
[----:B------:R-:W-:-:S04]  /*135e0*/  VIADD R9, R12, UR4 ;  /* 0x000000040c097c36 */ /* 0x000fc80008000000 */
[----:B------:R-:W2:Y:S01]  /*135f0*/  @P2 LDC R2, c[0x0][0x438] ;  /* 0x00010e00ff022b82 */ /* 0x000ea20000000800 */
[C---:B------:R-:W-:Y:S01]  /*13600*/  ISETP.GE.AND P1, PT, R9.reuse, UR42, PT ;  /* 0x0000002a09007c0c */ /* 0x040fe2000bf26270 */
[----:B------:R-:W-:Y:S01]  /*13610*/  IMAD.IADD R9, R9, 0x1, R22 ;  /* 0x0000000109097824 */ /* 0x000fe200078e0216 */
[----:B------:R-:W5:Y:S03]  /*13620*/  @!P0 LDG.E R6, desc[UR48][R10.64] ;  /* 0x000000300a068981 */ /* 0x000f66000c1e1900 */
[----:B------:R-:W-:-:S08]  /*13630*/  IMAD.MOV.U32 R12, RZ, RZ, R9 ;  /* 0x000000ffff0c7224 */ /* 0x000fd000078e0009 */
[----:B------:R-:W3:Y:S01]  /*13640*/  @!P1 LDC.64 R4, c[0x0][0x428] ;  /* 0x00010a00ff049b82 */ /* 0x000ee20000000a00 */
[----:B0-----:R-:W-:-:S05]  /*13650*/  @P2 IMAD.HI.U32 R3, R9, R3, RZ ;  /* 0x0000000309032227 */ /* 0x001fca00078e00ff */
[----:B--2---:R-:W-:-:S04]  /*13660*/  @P2 SHF.R.U32.HI R12, RZ, R2, R3 ;  /* 0x00000002ff0c2219 */ /* 0x004fc80000011603 */
[--C-:B------:R-:W-:Y:S01]  /*13670*/  @!P1 SHF.R.S32.HI R3, RZ, 0x1f, R12.reuse ;  /* 0x0000001fff039819 */ /* 0x100fe2000001140c */
[----:B------:R-:W-:Y:S02]  /*13680*/  @!P1 IMAD.MOV.U32 R2, RZ, RZ, R12 ;  /* 0x000000ffff029224 */ /* 0x000fe400078e000c */
[-C--:B---3--:R-:W-:Y:S02]  /*13690*/  @!P1 IMAD R7, R14, R4.reuse, RZ ;  /* 0x000000040e079224 */ /* 0x088fe400078e02ff */
[----:B------:R-:W-:-:S04]  /*136a0*/  @!P1 IMAD.WIDE.U32 R2, R20, R4, R2 ;  /* 0x0000000414029225 */ /* 0x000fc800078e0002 */
[----:B------:R-:W-:Y:S02]  /*136b0*/  @!P1 IMAD R7, R20, R5, R7 ;  /* 0x0000000514079224 */ /* 0x000fe400078e0207 */
[----:B------:R-:W0:Y:S02]  /*136c0*/  @!P1 LDC.64 R4, c[0x0][0x418] ;  /* 0x00010600ff049b82 */ /* 0x000e240000000a00 */
[----:B------:R-:W-:Y:S02]  /*136d0*/  @!P1 IMAD.IADD R7, R3, 0x1, R7 ;  /* 0x0000000103079824 */ /* 0x000fe400078e0207 */
[----:B------:R-:W-:Y:S02]  /*136e0*/  IMAD.MOV R3, RZ, RZ, -R0 ;  /* 0x000000ffff037224 */ /* 0x000fe400078e0a00 */
[----:B------:R-:W-:Y:S01]  /*136f0*/  IMAD.MOV R0, RZ, RZ, -R12 ;  /* 0x000000ffff007224 */ /* 0x000fe200078e0a0c */
[----:B0-----:R-:W-:-:S04]  /*13700*/  @!P1 LEA R4, P0, R2, R4, 0x2 ;  /* 0x0000000402049211 */ /* 0x001fc800078010ff */
[----:B------:R-:W-:Y:S01]  /*13710*/  @!P1 LEA.HI.X R5, R2, R5, R7, 0x2, P0 ;  /* 0x0000000502059211 */ /* 0x000fe200000f1407 */
[----:B------:R-:W-:-:S06]  /*13720*/  IMAD.MOV.U32 R7, RZ, RZ, RZ ;  /* 0x000000ffff077224 */ /* 0x000fcc00078e00ff */
[----:B------:R0:W5:Y:S02]  /*13730*/  @!P1 LDG.E R7, desc[UR48][R4.64] ;  /* 0x0000003004079981 */ /* 0x000164000c1e1900 */
[----:B0-----:R-:W-:Y:S02]  /*13740*/  IMAD R5, R19, R3, R8 ;  /* 0x0000000313057224 */ /* 0x001fe400078e0208 */
[----:B------:R-:W-:-:S04]  /*13750*/  IMAD R3, RZ, RZ, -UR36 ;  /* 0x80000024ff037e24 */ /* 0x000fc8000f8e02ff */
[----:B------:R-:W-:Y:S02]  /*13760*/  IMAD R18, R18, R3, UR37 ;  /* 0x0000002512127e24 */ /* 0x000fe4000f8e0203 */
[----:B------:R-:W-:-:S03]  /*13770*/  IMAD R8, R19, R0, R9 ;  /* 0x0000000013087224 */ /* 0x000fc600078e0209 */
[----:B------:R-:W-:Y:S01]  /*13780*/  SHF.R.S32.HI R0, RZ, 0x1f, R18 ;  /* 0x0000001fff007819 */ /* 0x000fe20000011412 */
[----:B------:R-:W-:Y:S01]  /*13790*/  IMAD.U32 R2, RZ, RZ, UR51 ;  /* 0x00000033ff027e24 */ /* 0x000fe2000f8e00ff */
[----:B------:R-:W-:-:S03]  /*137a0*/  ISETP.GT.U32.AND P0, PT, R13, 0x9f, PT ;  /* 0x0000009f0d00780c */ /* 0x000fc60003f04070 */
[----:B------:R0:W-:Y:S01]  /*137b0*/  STL [R1+0x8], R0 ;  /* 0x0000080001007387 */ /* 0x0001e20000100800 */
[----:B------:R-:W-:Y:S02]  /*137c0*/  ISETP.NE.AND P2, PT, R2, 0x3, PT ;  /* 0x000000030200780c */ /* 0x000fe40003f45270 */
[----:B------:R-:W-:-:S04]  /*137d0*/  LOP3.LUT R16, R16, 0xfffffffb, RZ, 0xc0, !PT ;  /* 0xfffffffb10107812 */ /* 0x000fc800078ec0ff */
[----:B------:R-:W-:Y:S01]  /*137e0*/  LOP3.LUT R16, R16, 0xfffffffd, RZ, 0xc0, !PT ;  /* 0xfffffffd10107812 */ /* 0x000fe200078ec0ff */
[----:B------:R-:W-:-:S03]  /*137f0*/  IMAD.U32 R12, RZ, RZ, UR44 ;  /* 0x0000002cff0c7e24 */ /* 0x000fc6000f8e00ff */
[----:B------:R-:W-:Y:S01]  /*13800*/  @P0 LOP3.LUT R16, R16, 0x2, RZ, 0xfc, !PT ;  /* 0x0000000210100812 */ /* 0x000fe200078efcff */
[----:B------:R-:W-:-:S03]  /*13810*/  VIADD R12, R12, 0xffffffff ;  /* 0xffffffff0c0c7836 */ /* 0x000fc60000000000 */
[----:B------:R-:W-:Y:S01]  /*13820*/  @P2 LOP3.LUT R16, R16, 0x4, RZ, 0xfc, !PT ;  /* 0x0000000410102812 */ /* 0x000fe200078efcff */
[----:B0-----:R-:W-:Y:S06]  /*13830*/  @!P2 BRA `(.L_x_925) ;  /* 0x000000000004a947 */ /* 0x001fec0003800000 */
[----:B------:R-:W-:Y:S01]  /*13840*/  BPT.TRAP 0x1 ;  /* 0x000000040000795c */ /* 0x000fe20000300000 */
.L_x_925:
[----:B------:R-:W2:Y:S01]  /*13850*/  LDL R0, [R1] ;  /* 0x0000000001007983 */ /* 0x000ea20000100800 */
[----:B------:R-:W-:Y:S01]  /*13860*/  IMAD R4, R28, 0x8, R17 ;  /* 0x000000081c047824 */ /* 0x000fe200078e0211 */
[----:B------:R-:W-:Y:S01]  /*13870*/  BSSY B0, `(.L_x_926) ;  /* 0x0000005000007945 */ /* 0x000fe20003800000 */
[----:B------:R-:W-:Y:S02]  /*13880*/  SHF.R.S32.HI R25, RZ, 0x1f, R8 ;  /* 0x0000001fff197819 */ /* 0x000fe40000011408 */
[----:B--2---:R-:W-:-:S04]  /*13890*/  SHF.L.U32 R27, R0, 0x1f, RZ ;  /* 0x0000001f001b7819 */ /* 0x004fc800000006ff */
[----:B------:R-:W0:Y:S02]  /*138a0*/  SYNCS.PHASECHK.TRANS64.TRYWAIT P0, [R4+URZ+0x13280], R27 ;  /* 0x0132801b040075a7 */ /* 0x000e24000800017f */
[----:B0-----:R-:W-:Y:S05]  /*138b0*/  @!P0 BRA `(.L_x_927) ;  /* 0x0000003c00348947 */ /* 0x001fea0003800000 */
.L_x_998:
[----:B------:R-:W-:Y:S05]  /*138c0*/  BSYNC B0 ;  /* 0x0000000000007941 */ /* 0x000fea0003800000 */
.L_x_926:
[----:B------:R-:W2:Y:S01]  /*138d0*/  LDL R9, [R1+0x8] ;  /* 0x0000080001097983 */ /* 0x000ea20000100800 */
[----:B------:R-:W-:-:S03]  /*138e0*/  ULDC.64 UR4, c[0x0][0x328] ;  /* 0x0000ca0000047ab9 */ /* 0x000fc60000000a00 */
[----:B------:R-:W3:Y:S01]  /*138f0*/  LDL R13, [R1+0x1c] ;  /* 0x00001c00010d7983 */ /* 0x000ee20000100800 */
[----:B------:R-:W-:Y:S01]  /*13900*/  IMAD R0, R25, UR4, RZ ;  /* 0x0000000419007c24 */ /* 0x000fe2000f8e02ff */
[----:B-----5:R-:W-:Y:S01]  /*13910*/  SHF.R.S32.HI R26, RZ, 0x1f, R7 ;  /* 0x0000001fff1a7819 */ /* 0x020fe20000011407 */
[C---:B------:R-:W-:Y:S01]  /*13920*/  IMAD.WIDE.U32 R2, R8.reuse, UR4, RZ ;  /* 0x0000000408027c25 */ /* 0x040fe2000f8e00ff */
[----:B------:R-:W-:Y:S01]  /*13930*/  ULDC.64 UR6, c[0x0][0x338] ;  /* 0x0000ce0000067ab9 */ /* 0x000fe20000000a00 */
[----:B------:R-:W-:Y:S01]  /*13940*/  ULDC.64 UR8, c[0x0][0x330] ;  /* 0x0000cc0000087ab9 */ /* 0x000fe20000000a00 */
[----:B------:R-:W-:Y:S01]  /*13950*/  SHF.R.S32.HI R23, RZ, 0x1f, R5 ;  /* 0x0000001fff177819 */ /* 0x000fe20000011405 */
[----:B------:R-:W-:Y:S01]  /*13960*/  IMAD R0, R8, UR5, R0 ;  /* 0x0000000508007c24 */ /* 0x000fe2000f8e0200 */
[----:B------:R-:W-:Y:S01]  /*13970*/  ULDC.64 UR10, c[0x0][0x318] ;  /* 0x0000c600000a7ab9 */ /* 0x000fe20000000a00 */
[----:B------:R-:W4:Y:S01]  /*13980*/  S2R R14, SR_TID.X ;  /* 0x00000000000e7919 */ /* 0x000f220000002100 */
[----:B------:R-:W-:Y:S01]  /*13990*/  SHF.R.S32.HI R24, RZ, 0x1f, R6 ;  /* 0x0000001fff187819 */ /* 0x000fe20000011406 */
[----:B------:R-:W-:Y:S01]  /*139a0*/  IMAD.IADD R3, R3, 0x1, R0 ;  /* 0x0000000103037824 */ /* 0x000fe200078e0200 */
[----:B------:R-:W-:Y:S01]  /*139b0*/  LOP3.LUT P2, RZ, R16, 0x10, RZ, 0xc0, !PT ;  /* 0x0000001010ff7812 */ /* 0x000fe2000784c0ff */
[----:B------:R-:W-:-:S02]  /*139c0*/  IMAD R0, R26, UR6, RZ ;  /* 0x000000061a007c24 */ /* 0x000fc4000f8e02ff */
[----:B------:R-:W-:-:S04]  /*139d0*/  IMAD.WIDE.U32 R2, R7, UR6, R2 ;  /* 0x0000000607027c25 */ /* 0x000fc8000f8e0002 */
[----:B------:R-:W-:Y:S02]  /*139e0*/  IMAD R0, R7, UR7, R0 ;  /* 0x0000000707007c24 */ /* 0x000fe4000f8e0200 */
[----:B------:R-:W-:Y:S02]  /*139f0*/  IMAD R11, R23, UR4, RZ ;  /* 0x00000004170b7c24 */ /* 0x000fe4000f8e02ff */
[----:B------:R-:W-:Y:S02]  /*13a00*/  IMAD.IADD R3, R3, 0x1, R0 ;  /* 0x0000000103037824 */ /* 0x000fe400078e0200 */
[----:B------:R-:W-:Y:S02]  /*13a10*/  IMAD R11, R5, UR5, R11 ;  /* 0x00000005050b7c24 */ /* 0x000fe4000f8e020b */
[----:B------:R-:W-:Y:S01]  /*13a20*/  IMAD.WIDE.U32 R2, R18, UR8, R2 ;  /* 0x0000000812027c25 */ /* 0x000fe2000f8e0002 */
[----:B----4-:R-:W-:-:S04]  /*13a30*/  LOP3.LUT R14, R14, 0x7f, RZ, 0xc0, !PT ;  /* 0x0000007f0e0e7812 */ /* 0x010fc800078ec0ff */
[----:B------:R-:W-:Y:S01]  /*13a40*/  SHF.R.U32.HI R14, RZ, 0x2, R14 ;  /* 0x00000002ff0e7819 */ /* 0x000fe2000001160e */
        /* <DEDUP_REMOVED lines=12> */
[----:B------:R-:W-:Y:S01]  /*13b10*/  IADD3 R22, P0, R2, UR10, RZ ;  /* 0x0000000a02167c10 */ /* 0x000fe2000ff1e0ff */
[----:B---3--:R-:W-:-:S03]  /*13b20*/  IMAD R2, R28, 0x2800, R13 ;  /* 0x000028001c027824 */ /* 0x008fc600078e020d */
[----:B------:R-:W-:Y:S01]  /*13b30*/  IADD3.X R19, R0, UR11, R3, P0, !PT ;  /* 0x0000000b00137c10 */ /* 0x000fe200087fe403 */
[----:B------:R-:W-:-:S04]  /*13b40*/  IMAD.MOV.U32 R3, RZ, RZ, -0xa0 ;  /* 0xffffff60ff037424 */ /* 0x000fc800078e00ff */
[----:B------:R-:W-:-:S04]  /*13b50*/  IMAD R3, R12, R3, UR42 ;  /* 0x0000002a0c037e24 */ /* 0x000fc8000f8e0203 */
[----:B------:R-:W-:-:S05]  /*13b60*/  IMAD.IADD R3, R3, 0x1, -R14 ;  /* 0x0000000103037824 */ /* 0x000fca00078e0a0e */
[----:B------:R-:W-:Y:S01]  /*13b70*/  ISETP.GE.AND P5, PT, R3, 0x1, PT ;  /* 0x000000010300780c */ /* 0x000fe20003fa6270 */
[----:B------:R-:W-:-:S12]  /*13b80*/  BRA.DIV UR4, `(.L_x_928) ;  /* 0x0000003a04947947 */ /* 0x000fd8000b800000 */
[----:B------:R-:W2:Y:S01]  /*13b90*/  S2R R11, SR_TID.X ;  /* 0x00000000000b7919 */ /* 0x000ea20000002100 */
[----:B------:R-:W-:Y:S02]  /*13ba0*/  LOP3.LUT R16, R16, 0xffffffdf, RZ, 0xc0, !PT ;  /* 0xffffffdf10107812 */ /* 0x000fe400078ec0ff */
[C---:B------:R-:W-:Y:S01]  /*13bb0*/  ISETP.GE.AND P4, PT, R3.reuse, 0x21, PT ;  /* 0x000000210300780c */ /* 0x040fe20003f86270 */
[----:B------:R-:W3:Y:S01]  /*13bc0*/  SHFL.IDX PT, R12, R9, RZ, 0x1c1f ;  /* 0x001c1fff090c7589 */ /* 0x000ee200000e0000 */
[C---:B------:R-:W-:Y:S02]  /*13bd0*/  ISETP.GE.AND P3, PT, R3.reuse, 0x41, PT ;  /* 0x000000410300780c */ /* 0x040fe40003f66270 */
[----:B------:R-:W-:Y:S01]  /*13be0*/  ISETP.GE.AND P1, PT, R3, 0x61, PT ;  /* 0x000000610300780c */ /* 0x000fe20003f26270 */
[----:B------:R-:W4:Y:S01]  /*13bf0*/  SHFL.IDX PT, R0, R10, RZ, 0x1c1f ;  /* 0x001c1fff0a007589 */ /* 0x000f2200000e0000 */
[----:B--2---:R-:W-:-:S05]  /*13c00*/  IMAD.SHL.U32 R11, R11, 0x10, RZ ;  /* 0x000000100b0b7824 */ /* 0x004fca00078e00ff */
[----:B------:R-:W-:-:S04]  /*13c10*/  LOP3.LUT R11, R11, 0x30, RZ, 0xc0, !PT ;  /* 0x000000300b0b7812 */ /* 0x000fc800078ec0ff */
[----:B---3--:R-:W-:-:S05]  /*13c20*/  IADD3 R12, P0, R11, R12, RZ ;  /* 0x0000000c0b0c7210 */ /* 0x008fca0007f1e0ff */
[----:B----4-:R-:W-:Y:S01]  /*13c30*/  IMAD.X R13, RZ, RZ, R0, P0 ;  /* 0x000000ffff0d7224 */ /* 0x010fe200000e0600 */
[----:B------:R-:W-:Y:S01]  /*13c40*/  ISETP.LT.OR P0, PT, R3, 0x1, P2 ;  /* 0x000000010300780c */ /* 0x000fe20001701670 */
[----:B------:R-:W-:Y:S02]  /*13c50*/  IMAD.IADD R0, R17, 0x1, R2 ;  /* 0x0000000111007824 */ /* 0x000fe400078e0202 */
[----:B------:R-:W-:Y:S10]  /*13c60*/  SHFL.IDX PT, R2, R10, 0x1, 0x1c1f ;  /* 0x003c1f000a027f89 */ /* 0x000ff400000e0000 */
[----:B------:R2:W-:Y:S04]  /*13c70*/  LDGSTS.E.BYPASS.LTC128B.128 [R0+0x6000], desc[UR48][R12.64], !P0 ;  /* 0x060000000c007fae */ /* 0x0005e8000c101d70 */
[----:B--2---:R-:W2:Y:S02]  /*13c80*/  SHFL.IDX PT, R12, R9, 0x1, 0x1c1f ;  /* 0x003c1f00090c7f89 */ /* 0x004ea400000e0000 */
[----:B--2---:R-:W-:-:S05]  /*13c90*/  IADD3 R12, P0, R11, R12, RZ ;  /* 0x0000000c0b0c7210 */ /* 0x004fca0007f1e0ff */
[----:B------:R-:W-:Y:S01]  /*13ca0*/  IMAD.X R13, RZ, RZ, R2, P0 ;  /* 0x000000ffff0d7224 */ /* 0x000fe200000e0602 */
[----:B------:R-:W-:Y:S01]  /*13cb0*/  ISETP.LT.OR P0, PT, R3, 0x21, P2 ;  /* 0x000000210300780c */ /* 0x000fe20001701670 */
[----:B------:R-:W-:Y:S04]  /*13cc0*/  SHFL.IDX PT, R2, R10, 0x2, 0x1c1f ;  /* 0x005c1f000a027f89 */ /* 0x000fe800000e0000 */
[----:B------:R-:W-:Y:S08]  /*13cd0*/  SHFL.IDX PT, R10, R10, 0x3, 0x1c1f ;  /* 0x007c1f000a0a7f89 */ /* 0x000ff000000e0000 */
[----:B------:R2:W-:Y:S04]  /*13ce0*/  LDGSTS.E.BYPASS.LTC128B.128 [R0+0x6800], desc[UR48][R12.64], !P0 ;  /* 0x068000000c007fae */ /* 0x0005e8000c101d70 */
[----:B--2---:R-:W2:Y:S04]  /*13cf0*/  SHFL.IDX PT, R12, R9, 0x2, 0x1c1f ;  /* 0x005c1f00090c7f89 */ /* 0x004ea800000e0000 */
[----:B------:R-:W3:Y:S01]  /*13d00*/  SHFL.IDX PT, R9, R9, 0x3, 0x1c1f ;  /* 0x007c1f0009097f89 */ /* 0x000ee200000e0000 */
[----:B--2---:R-:W-:-:S05]  /*13d10*/  IADD3 R12, P0, R11, R12, RZ ;  /* 0x0000000c0b0c7210 */ /* 0x004fca0007f1e0ff */
[----:B------:R-:W-:Y:S01]  /*13d20*/  IMAD.X R13, RZ, RZ, R2, P0 ;  /* 0x000000ffff0d7224 */ /* 0x000fe200000e0602 */
[----:B------:R-:W-:Y:S01]  /*13d30*/  ISETP.LT.OR P0, PT, R3, 0x41, P2 ;  /* 0x000000410300780c */ /* 0x000fe20001701670 */
[----:B------:R2:W4:-:S12]  /*13d40*/  SHFL.IDX PT, R2, R19, RZ, 0x1c1f ;  /* 0x001c1fff13027589 */ /* 0x00051800000e0000 */
[----:B------:R3:W-:Y:S02]  /*13d50*/  LDGSTS.E.BYPASS.LTC128B.128 [R0+0x7000], desc[UR48][R12.64], !P0 ;  /* 0x070000000c007fae */ /* 0x0007e4000c101d70 */
[----:B---3--:R-:W-:-:S05]  /*13d60*/  IADD3 R12, P0, R11, R9, RZ ;  /* 0x000000090b0c7210 */ /* 0x008fca0007f1e0ff */
[----:B------:R-:W-:Y:S01]  /*13d70*/  IMAD.X R13, RZ, RZ, R10, P0 ;  /* 0x000000ffff0d7224 */ /* 0x000fe200000e060a */
[----:B------:R-:W-:Y:S01]  /*13d80*/  ISETP.LT.OR P0, PT, R3, 0x61, P2 ;  /* 0x000000610300780c */ /* 0x000fe20001701670 */
[----:B------:R2:W3:-:S12]  /*13d90*/  SHFL.IDX PT, R10, R22, RZ, 0x1c1f ;  /* 0x001c1fff160a7589 */ /* 0x0004d800000e0000 */
[----:B------:R2:W-:Y:S01]  /*13da0*/  LDGSTS.E.BYPASS.LTC128B.128 [R0+0x7800], desc[UR48][R12.64], !P0 ;  /* 0x078000000c007fae */ /* 0x0005e2000c101d70 */
[----:B------:R-:W-:-:S13]  /*13db0*/  ISETP.GE.AND P0, PT, R3, 0x81, PT ;  /* 0x000000810300780c */ /* 0x000fda0003f06270 */
[----:B--234-:R-:W-:-:S07]  /*13dc0*/  @P0 LOP3.LUT R16, R16, 0x20, RZ, 0xfc, !PT ;  /* 0x0000002010100812 */ /* 0x01cfce00078efcff */
.L_x_1010:
[----:B------:R-:W2:Y:S02]  /*13dd0*/  S2R R9, SR_TID.X ;  /* 0x0000000000097919 */ /* 0x000ea40000002100 */
[----:B--2---:R-:W-:-:S05]  /*13de0*/  IMAD.SHL.U32 R9, R9, 0x10, RZ ;  /* 0x0000001009097824 */ /* 0x004fca00078e00ff */
[----:B------:R-:W-:-:S04]  /*13df0*/  LOP3.LUT R9, R9, 0x30, RZ, 0xc0, !PT ;  /* 0x0000003009097812 */ /* 0x000fc800078ec0ff */
[----:B------:R-:W-:-:S05]  /*13e00*/  IADD3 R10, P0, R9, R10, RZ ;  /* 0x0000000a090a7210 */ /* 0x000fca0007f1e0ff */
[----:B------:R-:W-:Y:S01]  /*13e10*/  IMAD.X R11, RZ, RZ, R2, P0 ;  /* 0x000000ffff0b7224 */ /* 0x000fe200000e0602 */
[----:B------:R-:W-:-:S13]  /*13e20*/  ISETP.LT.OR P0, PT, R3, 0x81, P2 ;  /* 0x000000810300780c */ /* 0x000fda0001701670 */
[----:B------:R-:W-:Y:S01]  /*13e30*/  @!PT LDS RZ, [RZ] ;  /* 0x00000000fffff984 */ /* 0x000fe20000000800 */
[----:B------:R-:W-:Y:S01]  /*13e40*/  @!PT LDS RZ, [RZ] ;  /* 0x00000000fffff984 */ /* 0x000fe20000000800 */
[----:B------:R-:W-:Y:S01]  /*13e50*/  @!PT LDS RZ, [RZ] ;  /* 0x00000000fffff984 */ /* 0x000fe20000000800 */
[----:B------:R2:W-:Y:S01]  /*13e60*/  LDGSTS.E.BYPASS.LTC128B.128 [R0+0x8000], desc[UR48][R10.64], !P0 ;  /* 0x080000000a007fae */ /* 0x0005e2000c101d70 */
[----:B------:R-:W-:Y:S01]  /*13e70*/  PLOP3.LUT P0, PT, PT, PT, PT, 0x80, 0x0 ;  /* 0x000000000000781c */ /* 0x000fe20003f0f070 */
[----:B------:R-:W-:-:S12]  /*13e80*/  NOP ;  /* 0x0000000000007918 */ /* 0x000fd80000000000 */
.L_x_929:
[----:B------:R-:W-:Y:S02]  /*13e90*/  PLOP3.LUT P2, PT, P2, P0, PT, 0xa2, 0x0 ;  /* 0x000000000000781c */ /* 0x000fe40001741472 */
[----:B------:R-:W-:-:S08]  /*13ea0*/  @P0 R2UR P2, UR4, R4 ;  /* 0x00000000040402ca */ /* 0x000fd00000040000 */
[----:B------:R-:W-:-:S05]  /*13eb0*/  @P0 PLOP3.LUT P0, PT, P2, PT, PT, 0x80, 0x0 ;  /* 0x000000000000081c */ /* 0x000fca000170f070 */
[----:B------:R-:W-:Y:S01]  /*13ec0*/  @!P2 SYNCS.ARRIVE.TRANS64.RED.A0T1 RZ, [UR4+0x13270], RZ ;  /* 0x013270ffffffa9a7 */ /* 0x000fe20008200404 */
[----:B------:R-:W-:Y:S07]  /*13ed0*/  @!P2 ARRIVES.LDGSTSBAR.64.TRANSCNT [UR4+0x13270] ;  /* 0x01327000ff00a9b0 */ /* 0x000fee0008000a84 */
[----:B------:R-:W-:Y:S05]  /*13ee0*/  @P0 BRA.U.ANY `(.L_x_929) ;  /* 0xfffffffd00e80947 */ /* 0x000fea000393ffff */
[----:B------:R-:W-:Y:S01]  /*13ef0*/  NOP ;  /* 0x0000000000007918 */ /* 0x000fe20000000000 */
[----:B------:R-:W-:-:S05]  /*13f00*/  IMAD.U32 R2, RZ, RZ, UR51 ;  /* 0x00000033ff027e24 */ /* 0x000fca000f8e00ff */
[----:B------:R-:W-:-:S13]  /*13f10*/  ISETP.NE.AND P6, PT, R2, 0x3, PT ;  /* 0x000000030200780c */ /* 0x000fda0003fc5270 */
[----:B------:R-:W-:Y:S05]  /*13f20*/  @!P6 BRA `(.L_x_930) ;  /* 0x000000000004e947 */ /* 0x000fea0003800000 */
[----:B------:R-:W-:Y:S01]  /*13f30*/  BPT.TRAP 0x1 ;  /* 0x000000040000795c */ /* 0x000fe20000300000 */
.L_x_930:
[----:B------:R3:W-:Y:S01]  /*13f40*/  SYNCS.ARRIVE.TRANS64.A1T0 RZ, [R4+URZ+0x13270], RZ ;  /* 0x013270ff04ff79a7 */ /* 0x0007e2000810003f */
[----:B------:R-:W-:Y:S05]  /*13f50*/  @!P6 BRA `(.L_x_931) ;  /* 0x000000000004e947 */ /* 0x000fea0003800000 */
[----:B------:R-:W-:Y:S01]  /*13f60*/  BPT.TRAP 0x1 ;  /* 0x000000040000795c */ /* 0x000fe20000300000 */
.L_x_931:
[----:B------:R-:W4:Y:S01]  /*13f70*/  SYNCS.PHASECHK.TRANS64.TRYWAIT P0, [R4+URZ+0x13240], R27 ;  /* 0x0132401b040075a7 */ /* 0x000f22000800017f */
[----:B------:R-:W-:Y:S04]  /*13f80*/  BSSY B0, `(.L_x_932) ;  /* 0x0000002000007945 */ /* 0x000fe80003800000 */
[----:B----4-:R-:W-:Y:S05]  /*13f90*/  @!P0 BRA `(.L_x_933) ;  /* 0x0000003c00488947 */ /* 0x010fea0003800000 */
.L_x_1011:
[----:B------:R-:W-:Y:S05]  /*13fa0*/  BSYNC B0 ;  /* 0x0000000000007941 */ /* 0x000fea0003800000 */
.L_x_932:
[----:B--2---:R-:W2:Y:S01]  /*13fb0*/  LDL R11, [R1+0x8] ;  /* 0x00000800010b7983 */ /* 0x004ea20000100800 */
[----:B------:R-:W-:Y:S01]  /*13fc0*/  ULDC.64 UR4, c[0x0][0x300] ;  /* 0x0000c00000047ab9 */ /* 0x000fe20000000a00 */
[----:B------:R-:W-:Y:S01]  /*13fd0*/  ULDC.64 UR6, c[0x0][0x310] ;  /* 0x0000c40000067ab9 */ /* 0x000fe20000000a00 */
[----:B------:R-:W-:Y:S02]  /*13fe0*/  IMAD R9, R25, UR4, RZ ;  /* 0x0000000419097c24 */ /* 0x000fe4000f8e02ff */
        /* <DEDUP_REMOVED lines=8> */
[----:B------:R-:W-:Y:S02]  /*14070*/  IMAD.MOV.U32 R8, RZ, RZ, R2 ;  /* 0x000000ffff087224 */ /* 0x000fe400078e0002 */
[C---:B------:R-:W-:Y:S02]  /*14080*/  IMAD R7, R5.reuse, UR5, R7 ;  /* 0x0000000505077c24 */ /* 0x040fe4000f8e0207 */
        /* <DEDUP_REMOVED lines=19> */
[----:B------:R-:W-:Y:S01]  /*141c0*/  LOP3.LUT P2, RZ, R16, 0x1, RZ, 0xc0, !PT ;  /* 0x0000000110ff7812 */ /* 0x000fe2000784c0ff */
[----:B------:R-:W5:Y:S04]  /*141d0*/  SHFL.IDX PT, R3, R5, RZ, 0x1c1f ;  /* 0x001c1fff05037589 */ /* 0x000f6800000e0000 */
[----:B------:R-:W-:Y:S04]  /*141e0*/  SHFL.IDX PT, R7, R7, RZ, 0x1c1f ;  /* 0x001c1fff07077589 */ /* 0x000fe800000e0000 */
[----:B------:R-:W-:Y:S01]  /*141f0*/  SHFL.IDX PT, R14, R8, RZ, 0x1c1f ;  /* 0x001c1fff080e7589 */ /* 0x000fe200000e0000 */
[----:B--2---:R-:W-:-:S03]  /*14200*/  IMAD.SHL.U32 R9, R2, 0x10, RZ ;  /* 0x0000001002097824 */ /* 0x004fc600078e00ff */
[----:B------:R-:W2:Y:S02]  /*14210*/  SHFL.IDX PT, R2, R6, RZ, 0x1c1f ;  /* 0x001c1fff06027589 */ /* 0x000ea400000e0000 */
[----:B------:R-:W-:-:S04]  /*14220*/  LOP3.LUT R9, R9, 0x30, RZ, 0xc0, !PT ;  /* 0x0000003009097812 */ /* 0x000fc800078ec0ff */
[----:B-----5:R-:W-:-:S05]  /*14230*/  @P5 IADD3 R3, P0, R9, R3, RZ ;  /* 0x0000000309035210 */ /* 0x020fca0007f1e0ff */
[----:B--2---:R-:W-:-:S05]  /*14240*/  @P5 IMAD.X R2, RZ, RZ, R2, P0 ;  /* 0x000000ffff025224 */ /* 0x004fca00000e0602 */
[----:B------:R-:W-:-:S04]  /*14250*/  @P5 LOP3.LUT R3, R3, R2, RZ, 0x3c, !PT ;  /* 0x0000000203035212 */ /* 0x000fc800078e3cff */
[----:B------:R-:W-:-:S04]  /*14260*/  @P5 LOP3.LUT R2, R3, R2, RZ, 0x3c, !PT ;  /* 0x0000000203025212 */ /* 0x000fc800078e3cff */
[----:B------:R-:W-:-:S05]  /*14270*/  @P5 LOP3.LUT R3, R3, R2, RZ, 0x3c, !PT ;  /* 0x0000000203035212 */ /* 0x000fca00078e3cff */
[----:B------:R2:W-:Y:S04]  /*14280*/  @P5 LDGSTS.E.BYPASS.LTC128B.128 [R0+0xe000], desc[UR48][R2.64], !P2 ;  /* 0x0e00000002005fae */ /* 0x0005e8000d101d70 */
[----:B--2---:R-:W2:Y:S04]  /*14290*/  SHFL.IDX PT, R3, R5, 0x1, 0x1c1f ;  /* 0x003c1f0005037f89 */ /* 0x004ea800000e0000 */
[----:B------:R-:W5:Y:S01]  /*142a0*/  SHFL.IDX PT, R2, R6, 0x1, 0x1c1f ;  /* 0x003c1f0006027f89 */ /* 0x000f6200000e0000 */
[----:B--2---:R-:W-:-:S05]  /*142b0*/  @P4 IADD3 R3, P0, R9, R3, RZ ;  /* 0x0000000309034210 */ /* 0x004fca0007f1e0ff */
[----:B-----5:R-:W-:-:S05]  /*142c0*/  @P4 IMAD.X R2, RZ, RZ, R2, P0 ;  /* 0x000000ffff024224 */ /* 0x020fca00000e0602 */
[----:B------:R-:W-:-:S04]  /*142d0*/  @P4 LOP3.LUT R3, R3, R2, RZ, 0x3c, !PT ;  /* 0x0000000203034212 */ /* 0x000fc800078e3cff */
[----:B------:R-:W-:-:S04]  /*142e0*/  @P4 LOP3.LUT R2, R3, R2, RZ, 0x3c, !PT ;  /* 0x0000000203024212 */ /* 0x000fc800078e3cff */
[----:B------:R-:W-:-:S05]  /*142f0*/  @P4 LOP3.LUT R3, R3, R2, RZ, 0x3c, !PT ;  /* 0x0000000203034212 */ /* 0x000fca00078e3cff */
[----:B------:R2:W-:Y:S04]  /*14300*/  @P4 LDGSTS.E.BYPASS.LTC128B.128 [R0+0xe800], desc[UR48][R2.64], !P2 ;  /* 0x0e80000002004fae */ /* 0x0005e8000d101d70 */
[----:B--2---:R-:W2:Y:S04]  /*14310*/  SHFL.IDX PT, R3, R5, 0x2, 0x1c1f ;  /* 0x005c1f0005037f89 */ /* 0x004ea800000e0000 */
[----:B------:R-:W5:Y:S04]  /*14320*/  SHFL.IDX PT, R2, R6, 0x2, 0x1c1f ;  /* 0x005c1f0006027f89 */ /* 0x000f6800000e0000 */
[----:B------:R-:W0:Y:S04]  /*14330*/  SHFL.IDX PT, R5, R5, 0x3, 0x1c1f ;  /* 0x007c1f0005057f89 */ /* 0x000e2800000e0000 */
[----:B------:R-:W1:Y:S01]  /*14340*/  SHFL.IDX PT, R6, R6, 0x3, 0x1c1f ;  /* 0x007c1f0006067f89 */ /* 0x000e6200000e0000 */
[----:B--2---:R-:W-:-:S05]  /*14350*/  @P3 IADD3 R3, P0, R9, R3, RZ ;  /* 0x0000000309033210 */ /* 0x004fca0007f1e0ff */
[----:B-----5:R-:W-:-:S05]  /*14360*/  @P3 IMAD.X R2, RZ, RZ, R2, P0 ;  /* 0x000000ffff023224 */ /* 0x020fca00000e0602 */
[----:B------:R-:W-:-:S04]  /*14370*/  @P3 LOP3.LUT R3, R3, R2, RZ, 0x3c, !PT ;  /* 0x0000000203033212 */ /* 0x000fc800078e3cff */
[----:B------:R-:W-:-:S04]  /*14380*/  @P3 LOP3.LUT R2, R3, R2, RZ, 0x3c, !PT ;  /* 0x0000000203023212 */ /* 0x000fc800078e3cff */
[----:B------:R-:W-:-:S05]  /*14390*/  @P3 LOP3.LUT R3, R3, R2, RZ, 0x3c, !PT ;  /* 0x0000000203033212 */ /* 0x000fca00078e3cff */
[----:B------:R0:W-:Y:S02]  /*143a0*/  @P3 LDGSTS.E.BYPASS.LTC128B.128 [R0+0xf000], desc[UR48][R2.64], !P2 ;  /* 0x0f00000002003fae */ /* 0x0001e4000d101d70 */
[----:B0-----:R-:W-:-:S05]  /*143b0*/  @P1 IADD3 R2, P0, R9, R5, RZ ;  /* 0x0000000509021210 */ /* 0x001fca0007f1e0ff */
[----:B-1----:R-:W-:-:S05]  /*143c0*/  @P1 IMAD.X R3, RZ, RZ, R6, P0 ;  /* 0x000000ffff031224 */ /* 0x002fca00000e0606 */
[----:B------:R0:W-:Y:S03]  /*143d0*/  @P1 LDGSTS.E.BYPASS.LTC128B.128 [R0+0xf800], desc[UR48][R2.64], !P2 ;  /* 0x0f80000002001fae */ /* 0x0001e6000d101d70 */
.L_x_1023:
[----:B------:R-:W-:Y:S01]  /*143e0*/  LOP3.LUT P0, RZ, R16, 0x20, RZ, 0xc0, !PT ;  /* 0x0000002010ff7812 */ /* 0x000fe2000780c0ff */
[----:B------:R-:W-:-:S12]  /*143f0*/  BSSY B0, `(.L_x_935) ;  /* 0x000000c000007945 */ /* 0x000fd80003800000 */
[----:B------:R-:W-:Y:S05]  /*14400*/  @!P0 BRA `(.L_x_936) ;  /* 0x0000000000288947 */ /* 0x000fea0003800000 */
[----:B0-----:R-:W0:Y:S01]  /*14410*/  S2R R2, SR_TID.X ;  /* 0x0000000000027919 */ /* 0x001e220000002100 */
[----:B------:R-:W-:Y:S01]  /*14420*/  LOP3.LUT P1, RZ, R16, 0x1, RZ, 0xc0, !PT ;  /* 0x0000000110ff7812 */ /* 0x000fe2000782c0ff */
[----:B0-----:R-:W-:-:S05]  /*14430*/  IMAD.SHL.U32 R2, R2, 0x10, RZ ;  /* 0x0000001002027824 */ /* 0x001fca00078e00ff */
[----:B------:R-:W-:-:S04]  /*14440*/  LOP3.LUT R2, R2, 0x30, RZ, 0xc0, !PT ;  /* 0x0000003002027812 */ /* 0x000fc800078ec0ff */
[----:B------:R-:W-:-:S05]  /*14450*/  IADD3 R2, P0, R2, R14, RZ ;  /* 0x0000000e02027210 */ /* 0x000fca0007f1e0ff */
[----:B------:R-:W-:-:S05]  /*14460*/  IMAD.X R3, RZ, RZ, R7, P0 ;  /* 0x000000ffff037224 */ /* 0x000fca00000e0607 */
[----:B------:R-:W-:Y:S01]  /*14470*/  @!PT LDS RZ, [RZ] ;  /* 0x00000000fffff984 */ /* 0x000fe20000000800 */
[----:B------:R-:W-:Y:S01]  /*14480*/  @!PT LDS RZ, [RZ] ;  /* 0x00000000fffff984 */ /* 0x000fe20000000800 */
[----:B------:R-:W-:Y:S01]  /*14490*/  @!PT LDS RZ, [RZ] ;  /* 0x00000000fffff984 */ /* 0x000fe20000000800 */
[----:B------:R1:W-:Y:S03]  /*144a0*/  LDGSTS.E.BYPASS.LTC128B.128 [R0+0x10000], desc[UR48][R2.64], !P1 ;  /* 0x1000000002007fae */ /* 0x0003e6000c901d70 */
.L_x_936:
[----:B------:R-:W-:Y:S05]  /*144b0*/  BSYNC B0 ;  /* 0x0000000000007941 */ /* 0x000fea0003800000 */
.L_x_935:
[----:B------:R-:W-:Y:S01]  /*144c0*/  NOP ;  /* 0x0000000000007918 */ /* 0x000fe20000000000 */
[----:B------:R-:W-:-:S13]  /*144d0*/  PLOP3.LUT P0, PT, PT, PT, PT, 0x80, 0x0 ;  /* 0x000000000000781c */ /* 0x000fda0003f0f070 */
.L_x_937:
        /* <DEDUP_REMOVED lines=11> */
.L_x_938:
[----:B------:R-:W-:Y:S01]  /*14590*/  VIADD R0, R17, 0xb000 ;  /* 0x0000b00011007836 */ /* 0x000fe20000000000 */
[----:B------:R0:W-:Y:S06]  /*145a0*/  SYNCS.ARRIVE.TRANS64.A1T0 RZ, [R4+URZ+0x13230], RZ ;  /* 0x013230ff04ff79a7 */ /* 0x0001ec000810003f */
[----:B------:R-:W-:Y:S05]  /*145b0*/  WARPSYNC.ALL ;  /* 0x0000000000007948 */ /* 0x000fea0003800000 */
[----:B------:R-:W-:Y:S01]  /*145c0*/  BAR.SYNC.DEFER_BLOCKING 0x8, 0x200 ;  /* 0x0208000000007b1d */ /* 0x000fe20000010000 */
[----:B------:R-:W-:-:S05]  /*145d0*/  LOP3.LUT P0, RZ, R0, 0x1bf, RZ, 0xc0, !PT ;  /* 0x000001bf00ff7812 */ /* 0x000fca000780c0ff */
[----:B------:R-:W-:Y:S08]  /*145e0*/  BSSY B6, `(.L_x_939) ;  /* 0x0000012000067945 */ /* 0x000ff00003800000 */
[----:B------:R-:W-:Y:S05]  /*145f0*/  @!P0 BRA `(.L_x_940) ;  /* 0x0000000000408947 */ /* 0x000fea0003800000 */
[----:B------:R-:W-:Y:S01]  /*14600*/  MOV R2, 0x0 ;  /* 0x0000000000027802 */ /* 0x000fe20000000f00 */
[----:B------:R-:W-:Y:S01]  /*14610*/  ULDC.64 UR6, c[0x4][0x98] ;  /* 0x0100260000067ab9 */ /* 0x000fe20000000a00 */
[----:B------:R-:W-:Y:S01]  /*14620*/  ULDC.64 UR8, c[0x4][0xa0] ;  /* 0x0100280000087ab9 */ /* 0x000fe20000000a00 */
[----:B------:R-:W-:Y:S01]  /*14630*/  ULDC.64 UR4, c[0x4][0x28] ;  /* 0x01000a0000047ab9 */ /* 0x000fe20000000a00 */
[----:B0--34-:R-:W-:Y:S02]  /*14640*/  IMAD.U32 R4, RZ, RZ, UR6 ;  /* 0x00000006ff047e24 */ /* 0x019fe4000f8e00ff */
        /* <DEDUP_REMOVED lines=11> */
.L_x_940:
[----:B------:R-:W-:Y:S05]  /*14700*/  BSYNC B6 ;  /* 0x0000000000067941 */ /* 0x000fea0003800000 */
.L_x_939:
[----:B------:R-:W1:Y:S01]  /*14710*/  S2R R2, SR_TID.X ;  /* 0x0000000000027919 */ /* 0x000e620000002100 */
[----:B------:R2:W5:Y:S01]  /*14720*/  LDL R9, [R1+0x2c] ;  /* 0x00002c0001097983 */ /* 0x0005620000100800 */
[----:B------:R-:W-:Y:S01]  /*14730*/  UISETP.NE.AND UP0, UPT, UR52, URZ, UPT ;  /* 0x0000003f3400728c */ /* 0x000fe2000bf05270 */
[----:B------:R-:W-:Y:S01]  /*14740*/  R2UR UR7, R18 ;  /* 0x00000000120772ca */ /* 0x000fe200000e0000 */
[----:B------:R-:W-:Y:S01]  /*14750*/  ULDC.64 UR8, c[0x0][0x2d8] ;  /* 0x0000b60000087ab9 */ /* 0x000fe20000000a00 */
[----:B------:R-:W-:Y:S01]  /*14760*/  ULDC UR12, c[0x0][0x448] ;  /* 0x00011200000c7ab9 */ /* 0x000fe20000000800 */
[----:B------:R-:W-:Y:S01]  /*14770*/  ULDC.64 UR10, c[0x0][0x280] ;  /* 0x0000a000000a7ab9 */ /* 0x000fe20000000a00 */
[----:B-1----:R-:W-:-:S06]  /*14780*/  LOP3.LUT R19, R2, 0x7f, RZ, 0xc0, !PT ;  /* 0x0000007f02137812 */ /* 0x002fcc00078ec0ff */
[----:B------:R-:W-:Y:S01]  /*14790*/  @UP0 ULDC UR4, c[0x0][0x44c] ;  /* 0x0001130000040ab9 */ /* 0x000fe20000000800 */
[----:B------:R-:W-:Y:S01]  /*147a0*/  @UP0 ULDC UR13, c[0x0][0x44c] ;  /* 0x00011300000d0ab9 */ /* 0x000fe20000000800 */
[----:B------:R-:W-:Y:S02]  /*147b0*/  SHF.R.U32.HI R20, RZ, 0x2, R19 ;  /* 0x00000002ff147819 */ /* 0x000fe40000011613 */
[----:B------:R-:W3:Y:S01]  /*147c0*/  LDL R19, [R1+0x8] ;  /* 0x0000080001137983 */ /* 0x000ee20000100800 */
[----:B------:R-:W-:Y:S01]  /*147d0*/  IMAD.SHL.U32 R2, R2, 0x20, RZ ;  /* 0x0000002002027824 */ /* 0x000fe200078e00ff */
[----:B------:R-:W-:Y:S02]  /*147e0*/  PLOP3.LUT P0, PT, PT, PT, UP0, 0x80, 0x0 ;  /* 0x000000000000781c */ /* 0x000fe40003f0f008 */
[----:B------:R-:W-:Y:S02]  /*147f0*/  LOP3.LUT P5, RZ, R16, 0x40, RZ, 0xc0, !PT ;  /* 0x0000004010ff7812 */ /* 0x000fe400078ac0ff */
[----:B------:R-:W-:-:S05]  /*14800*/  LOP3.LUT R2, R20, 0x60, R2, 0xf8, !PT ;  /* 0x0000006014027812 */ /* 0x000fca00078ef802 */
[----:B------:R-:W-:-:S04]  /*14810*/  VIADD R6, R2, UR43 ;  /* 0x0000002b02067c36 */ /* 0x000fc80008000000 */
[----:B------:R-:W-:Y:S01]  /*14820*/  @P0 IMAD.HI.U32 R0, R6, UR4, RZ ;  /* 0x0000000406000c27 */ /* 0x000fe2000f8e00ff */
[----:B------:R-:W-:Y:S01]  /*14830*/  PLOP3.LUT P0, PT, PT, PT, UP0, 0x80, 0x0 ;  /* 0x000000000000781c */ /* 0x000fe20003f0f008 */
[----:B------:R-:W-:Y:S02]  /*14840*/  @UP0 ULDC UR4, c[0x0][0x450] ;  /* 0x0001140000040ab9 */ /* 0x000fe40000000800 */
[----:B------:R-:W-:-:S10]  /*14850*/  IMAD.MOV.U32 R2, RZ, RZ, R6 ;  /* 0x000000ffff027224 */ /* 0x000fd400078e0006 */
[----:B------:R-:W-:Y:S02]  /*14860*/  @P0 SHF.R.U32.HI R2, RZ, UR4, R0 ;  /* 0x00000004ff020c19 */ /* 0x000fe40008011600 */
[----:B------:R-:W-:Y:S02]  /*14870*/  R2UR UR4, R18 ;  /* 0x00000000120472ca */ /* 0x000fe400000e0000 */
[----:B------:R-:W-:-:S11]  /*14880*/  SHF.R.S32.HI R0, RZ, 0x1f, R2 ;  /* 0x0000001fff007819 */ /* 0x000fd60000011402 */
[----:B------:R-:W-:Y:S01]  /*14890*/  UIMAD.WIDE.U32 UR4, UR4, UR8, URZ ;  /* 0x00000008040472a5 */ /* 0x000fe2000f8e003f */
[----:B------:R-:W1:Y:S02]  /*148a0*/  S2R R20, SR_TID.X ;  /* 0x0000000000147919 */ /* 0x000e640000002100 */
[----:B-1----:R-:W-:-:S05]  /*148b0*/  IMAD.SHL.U32 R10, R20, 0x10, RZ ;  /* 0x00000010140a7824 */ /* 0x002fca00078e00ff */
[----:B------:R-:W-:Y:S02]  /*148c0*/  LOP3.LUT R10, R10, 0x30, RZ, 0xc0, !PT ;  /* 0x000000300a0a7812 */ /* 0x000fe400078ec0ff */
[----:B---3--:R-:W-:-:S13]  /*148d0*/  R2UR UR6, R19 ;  /* 0x00000000130672ca */ /* 0x008fda00000e0000 */
[----:B------:R-:W-:-:S04]  /*148e0*/  UIMAD UR6, UR6, UR8, URZ ;  /* 0x00000008060672a4 */ /* 0x000fc8000f8e023f */
[----:B------:R-:W-:Y:S02]  /*148f0*/  UIMAD UR7, UR7, UR9, UR6 ;  /* 0x00000009070772a4 */ /* 0x000fe4000f8e0206 */
[----:B------:R-:W-:Y:S01]  /*14900*/  USHF.R.S32.HI UR6, URZ, 0x1f, UR36 ;  /* 0x0000001f3f067899 */ /* 0x000fe20008011424 */
[----:B------:R-:W-:Y:S01]  /*14910*/  ULDC.64 UR8, c[0x0][0x2e0] ;  /* 0x0000b80000087ab9 */ /* 0x000fe20000000a00 */
[----:B------:R-:W-:Y:S02]  /*14920*/  UIADD3 UR5, UR5, UR7, URZ ;  /* 0x0000000705057290 */ /* 0x000fe4000fffe03f */
[----:B------:R-:W-:Y:S02]  /*14930*/  UIMAD UR6, UR6, UR8, URZ ;  /* 0x00000008060672a4 */ /* 0x000fe4000f8e023f */
[----:B------:R-:W-:Y:S02]  /*14940*/  UIMAD.WIDE.U32 UR4, UR36, UR8, UR4 ;  /* 0x00000008240472a5 */ /* 0x000fe4000f8e0004 */
[----:B------:R-:W-:-:S03]  /*14950*/  UIMAD UR6, UR36, UR9, UR6 ;  /* 0x00000009240672a4 */ /* 0x000fc6000f8e0206 */
[----:B------:R-:W-:Y:S01]  /*14960*/  ULDC.64 UR8, c[0x0][0x2d0] ;  /* 0x0000b40000087ab9 */ /* 0x000fe20000000a00 */
[----:B------:R-:W-:Y:S01]  /*14970*/  UIADD3 UR5, UR5, UR6, URZ ;  /* 0x0000000605057290 */ /* 0x000fe2000fffe03f */
[----:B------:R-:W-:Y:S02]  /*14980*/  IMAD R3, R0, UR8, RZ ;  /* 0x0000000800037c24 */ /* 0x000fe4000f8e02ff */
[----:B------:R-:W-:Y:S01]  /*14990*/  IMAD.U32 R5, RZ, RZ, UR8 ;  /* 0x00000008ff057e24 */ /* 0x000fe2000f8e00ff */
[----:B------:R-:W-:Y:S01]  /*149a0*/  ULDC.64 UR6, c[0x0][0x2c8] ;  /* 0x0000b20000067ab9 */ /* 0x000fe20000000a00 */
[----:B------:R-:W-:Y:S02]  /*149b0*/  IMAD.MOV R0, RZ, RZ, -R2 ;  /* 0x000000ffff007224 */ /* 0x000fe400078e0a02 */
[C---:B0---4-:R-:W-:Y:S02]  /*149c0*/  IMAD R4, R2.reuse, UR9, R3 ;  /* 0x0000000902047c24 */ /* 0x051fe4000f8e0203 */
[----:B------:R-:W-:-:S04]  /*149d0*/  IMAD.WIDE.U32 R2, R2, R5, UR4 ;  /* 0x0000000402027e25 */ /* 0x000fc8000f8e0005 */
[----:B------:R-:W-:Y:S02]  /*149e0*/  IMAD R0, R0, UR12, R6 ;  /* 0x0000000c00007c24 */ /* 0x000fe4000f8e0206 */
[----:B------:R-:W-:-:S03]  /*149f0*/  IMAD.IADD R3, R3, 0x1, R4 ;  /* 0x0000000103037824 */ /* 0x000fc600078e0204 */
[----:B------:R-:W-:Y:S01]  /*14a00*/  SHF.R.S32.HI R4, RZ, 0x1f, R0 ;  /* 0x0000001fff047819 */ /* 0x000fe20000011400 */
[----:B------:R-:W-:-:S04]  /*14a10*/  IMAD.WIDE.U32 R2, R0, UR6, R2 ;  /* 0x0000000600027c25 */ /* 0x000fc8000f8e0002 */
[----:B------:R-:W-:-:S04]  /*14a20*/  IMAD R4, R4, UR6, RZ ;  /* 0x0000000604047c24 */ /* 0x000fc8000f8e02ff */
[----:B------:R-:W-:Y:S01]  /*14a30*/  IMAD R4, R0, UR7, R4 ;  /* 0x0000000700047c24 */ /* 0x000fe2000f8e0204 */
[----:B------:R-:W-:-:S04]  /*14a40*/  IADD3 R0, P0, R2, UR10, RZ ;  /* 0x0000000a02007c10 */ /* 0x000fc8000ff1e0ff */
[----:B------:R-:W-:Y:S02]  /*14a50*/  IADD3.X R4, R3, UR11, R4, P0, !PT ;  /* 0x0000000b03047c10 */ /* 0x000fe400087fe404 */
[----:B------:R-:W-:Y:S01]  /*14a60*/  PLOP3.LUT P0, PT, PT, PT, UP0, 0x80, 0x0 ;  /* 0x000000000000781c */ /* 0x000fe20003f0f008 */
[----:B------:R-:W-:-:S12]  /*14a70*/  VIADD R6, R6, 0x80 ;  /* 0x0000008006067836 */ /* 0x000fd80000000000 */
[----:B------:R-:W-:Y:S01]  /*14a80*/  @P0 IMAD.HI.U32 R3, R6, UR13, RZ ;  /* 0x0000000d06030c27 */ /* 0x000fe2000f8e00ff */
[----:B------:R-:W-:Y:S01]  /*14a90*/  PLOP3.LUT P0, PT, PT, PT, UP0, 0x80, 0x0 ;  /* 0x000000000000781c */ /* 0x000fe20003f0f008 */
[----:B------:R-:W-:Y:S02]  /*14aa0*/  @UP0 ULDC UR13, c[0x0][0x450] ;  /* 0x00011400000d0ab9 */ /* 0x000fe40000000800 */
[----:B------:R-:W-:-:S10]  /*14ab0*/  IMAD.MOV.U32 R2, RZ, RZ, R6 ;  /* 0x000000ffff027224 */ /* 0x000fd400078e0006 */
[----:B------:R-:W-:-:S05]  /*14ac0*/  @P0 SHF.R.U32.HI R2, RZ, UR13, R3 ;  /* 0x0000000dff020c19 */ /* 0x000fca0008011603 */
[----:B------:R-:W-:-:S04]  /*14ad0*/  IMAD.MOV R3, RZ, RZ, -R2 ;  /* 0x000000ffff037224 */ /* 0x000fc800078e0a02 */
[----:B------:R-:W-:Y:S01]  /*14ae0*/  IMAD R6, R3, UR12, R6 ;  /* 0x0000000c03067c24 */ /* 0x000fe2000f8e0206 */
        /* <DEDUP_REMOVED lines=10> */
[----:B------:R-:W-:Y:S02]  /*14b90*/  IADD3 R5, P0, R2, UR10, RZ ;  /* 0x0000000a02057c10 */ /* 0x000fe4000ff1e0ff */
[----:B------:R-:W-:Y:S02]  /*14ba0*/  LOP3.LUT R19, R20, 0x7f, RZ, 0xc0, !PT ;  /* 0x0000007f14137812 */ /* 0x000fe400078ec0ff */
[----:B------:R-:W-:Y:S02]  /*14bb0*/  IADD3.X R7, R3, UR11, R7, P0, !PT ;  /* 0x0000000b03077c10 */ /* 0x000fe400087fe407 */
[----:B------:R-:W-:Y:S01]  /*14bc0*/  SHF.R.U32.HI R19, RZ, 0x2, R19 ;  /* 0x00000002ff137819 */ /* 0x000fe20000011613 */
[----:B--2---:R-:W-:Y:S06]  /*14bd0*/  BRA.DIV UR4, `(.L_x_941) ;  /* 0x0000003604d87947 */ /* 0x004fec000b800000 */
[----:B------:R-:W0:Y:S01]  /*14be0*/  SHFL.IDX PT, R3, R0, RZ, 0x1c1f ;  /* 0x001c1fff00037589 */ /* 0x000e2200000e0000 */
[----:B------:R-:W-:-:S03]  /*14bf0*/  VIADD R6, R19, UR43 ;  /* 0x0000002b13067c36 */ /* 0x000fc60008000000 */
[----:B------:R-:W1:Y:S02]  /*14c00*/  SHFL.IDX PT, R2, R4, RZ, 0x1c1f ;  /* 0x001c1fff04027589 */ /* 0x000e6400000e0000 */
[----:B------:R-:W-:Y:S02]  /*14c10*/  ISETP.GE.AND P1, PT, R6, UR41, PT ;  /* 0x0000002906007c0c */ /* 0x000fe4000bf26270 */
[----:B------:R-:W-:Y:S11]  /*14c20*/  SHFL.IDX PT, R14, R5, 0x1, 0x1c1f ;  /* 0x003c1f00050e7f89 */ /* 0x000ff600000e0000 */
[----:B0-----:R-:W-:-:S05]  /*14c30*/  @!P1 IADD3 R3, P0, R10, R3, RZ ;  /* 0x000000030a039210 */ /* 0x001fca0007f1e0ff */
[----:B-1----:R-:W-:-:S05]  /*14c40*/  @!P1 IMAD.X R2, RZ, RZ, R2, P0 ;  /* 0x000000ffff029224 */ /* 0x002fca00000e0602 */
[----:B------:R-:W-:-:S04]  /*14c50*/  @!P1 LOP3.LUT R3, R3, R2, RZ, 0x3c, !PT ;  /* 0x0000000203039212 */ /* 0x000fc800078e3cff */
[----:B------:R-:W-:-:S04]  /*14c60*/  @!P1 LOP3.LUT R2, R3, R2, RZ, 0x3c, !PT ;  /* 0x0000000203029212 */ /* 0x000fc800078e3cff */
[----:B------:R-:W-:-:S05]  /*14c70*/  @!P1 LOP3.LUT R3, R3, R2, RZ, 0x3c, !PT ;  /* 0x0000000203039212 */ /* 0x000fca00078e3cff */
[----:B-----5:R0:W-:Y:S02]  /*14c80*/  @!P1 LDGSTS.E.BYPASS.LTC128B.128 [R9+0xb000], desc[UR48][R2.64], !P5 ;  /* 0x0b00000002099fae */ /* 0x0201e4000e901d70 */
[----:B0-----:R-:W-:Y:S02]  /*14c90*/  VIADD R2, R6, 0x20 ;  /* 0x0000002006027836 */ /* 0x001fe40000000000 */
[----:B------:R-:W0:Y:S03]  /*14ca0*/  SHFL.IDX PT, R3, R0, 0x1, 0x1c1f ;  /* 0x003c1f0000037f89 */ /* 0x000e2600000e0000 */
[----:B------:R-:W-:Y:S02]  /*14cb0*/  ISETP.GE.AND P1, PT, R2, UR41, PT ;  /* 0x0000002902007c0c */ /* 0x000fe4000bf26270 */
        /* <DEDUP_REMOVED lines=9> */
[----:B------:R-:W-:Y:S01]  /*14d50*/  ISETP.GE.AND P1, PT, R2, UR41, PT ;  /* 0x0000002902007c0c */ /* 0x000fe2000bf26270 */
        /* <DEDUP_REMOVED lines=10> */
[----:B------:R-:W-:-:S13]  /*14e00*/  ISETP.GE.AND P1, PT, R2, UR41, PT ;  /* 0x0000002902007c0c */ /* 0x000fda000bf26270 */
[----:B------:R-:W-:Y:S02]  /*14e10*/  @!P1 IADD3 R2, P0, R10, R0, RZ ;  /* 0x000000000a029210 */ /* 0x000fe40007f1e0ff */
[----:B------:R-:W-:Y:S03]  /*14e20*/  SHFL.IDX PT, R0, R7, RZ, 0x1c1f ;  /* 0x001c1fff07007589 */ /* 0x000fe600000e0000 */
[----:B--2---:R-:W-:Y:S01]  /*14e30*/  @!P1 IMAD.X R3, RZ, RZ, R4, P0 ;  /* 0x000000ffff039224 */ /* 0x004fe200000e0604 */
[----:B------:R-:W-:Y:S04]  /*14e40*/  SHFL.IDX PT, R7, R7, 0x1, 0x1c1f ;  /* 0x003c1f0007077f89 */ /* 0x000fe800000e0000 */
[----:B------:R0:W-:Y:S04]  /*14e50*/  @!P1 LDGSTS.E.BYPASS.LTC128B.128 [R9+0xc800], desc[UR48][R2.64], !P5 ;  /* 0x0c80000002099fae */ /* 0x0001e8000e901d70 */
[----:B0-----:R-:W0:Y:S01]  /*14e60*/  SHFL.IDX PT, R2, R5, RZ, 0x1c1f ;  /* 0x001c1fff05027589 */ /* 0x001e2200000e0000 */
[----:B------:R-:W-:-:S05]  /*14e70*/  VIADD R3, R6, 0x80 ;  /* 0x0000008006037836 */ /* 0x000fca0000000000 */
[----:B------:R-:W-:-:S13]  /*14e80*/  ISETP.GE.AND P1, PT, R3, UR41, PT ;  /* 0x0000002903007c0c */ /* 0x000fda000bf26270 */
[----:B0-----:R-:W-:-:S05]  /*14e90*/  @!P1 IADD3 R2, P0, R10, R2, RZ ;  /* 0x000000020a029210 */ /* 0x001fca0007f1e0ff */
[----:B------:R-:W-:-:S05]  /*14ea0*/  @!P1 IMAD.X R3, RZ, RZ, R0, P0 ;  /* 0x000000ffff039224 */ /* 0x000fca00000e0600 */
[----:B------:R0:W-:Y:S03]  /*14eb0*/  @!P1 LDGSTS.E.BYPASS.LTC128B.128 [R9+0xd000], desc[UR48][R2.64], !P5 ;  /* 0x0d00000002099fae */ /* 0x0001e6000e901d70 */
.L_x_1036:
[----:B------:R-:W-:-:S05]  /*14ec0*/  VIADD R6, R6, 0xa0 ;  /* 0x000000a006067836 */ /* 0x000fca0000000000 */
[----:B------:R-:W-:-:S13]  /*14ed0*/  ISETP.GE.AND P0, PT, R6, UR41, PT ;  /* 0x0000002906007c0c */ /* 0x000fda000bf06270 */
        /* <DEDUP_REMOVED lines=8> */
.L_x_942:
        /* <DEDUP_REMOVED lines=18> */
.L_x_1037:
[----:B------:R-:W-:Y:S05]  /*15080*/  BSYNC B0 ;  /* 0x0000000000007941 */ /* 0x000fea0003800000 */
.L_x_943:
[----:B------:R-:W-:-:S04]  /*15090*/  UIADD3 UR4, UR44, -0x2, URZ ;  /* 0xfffffffe2c047890 */ /* 0x000fc8000fffe03f */
[----:B------:R-:W-:-:S06]  /*150a0*/  UISETP.GE.AND UP0, UPT, UR4, UR45, UPT ;  /* 0x0000002d0400728c */ /* 0x000fcc000bf06270 */
[----:B------:R-:W-:-:S13]  /*150b0*/  PLOP3.LUT P0, PT, PT, PT, UP0, 0x40, 0x0 ;  /* 0x000000000000781c */ /* 0x000fda0003f0e808 */
[----:B------:R-:W-:Y:S05]  /*150c0*/  @P0 BRA `(.L_x_945) ;  /* 0x0000001400140947 */ /* 0x000fea0003800000 */
[----:B------:R1:W5:Y:S01]  /*150d0*/  LDL.LU R22, [R1] ;  /* 0x0000000001167983 */ /* 0x0003620000300800 */
[----:B------:R-:W-:Y:S02]  /*150e0*/  IMAD.MOV.U32 R21, RZ, RZ, R28 ;  /* 0x000000ffff157224 */ /* 0x000fe400078e001c */
[----:B------:R-:W-:-:S07]  /*150f0*/  IMAD.U32 R29, RZ, RZ, UR4 ;  /* 0x00000004ff1d7e24 */ /* 0x000fce000f8e00ff */
.L_x_965:
[----:B--2---:R-:W2:Y:S01]  /*15100*/  LDL R2, [R1+0x14] ;  /* 0x0000140001027983 */ /* 0x004ea20000100800 */
[----:B0-----:R-:W3:Y:S03]  /*15110*/  LDC R3, c[0x0][0x430] ;  /* 0x00010c00ff037b82 */ /* 0x001ee60000000800 */
[----:B------:R-:W4:Y:S04]  /*15120*/  LDL R5, [R1+0x10] ;  /* 0x0000100001057983 */ /* 0x000f280000100800 */
[----:B------:R-:W4:Y:S01]  /*15130*/  LDL R10, [R1+0x4] ;  /* 0x00000400010a7983 */ /* 0x000f220000100800 */
[----:B0-----:R-:W0:Y:S01]  /*15140*/  S2R R0, SR_TID.X ;  /* 0x0000000000007919 */ /* 0x001e220000002100 */
[----:B-1----:R-:W1:Y:S01]  /*15150*/  S2R R7, SR_TID.X ;  /* 0x0000000000077919 */ /* 0x002e620000002100 */
[----:B---3--:R-:W-:-:S13]  /*15160*/  ISETP.NE.AND P0, PT, R3, 0x1, PT ;  /* 0x000000010300780c */ /* 0x008fda0003f05270 */
[----:B------:R-:W3:Y:S01]  /*15170*/  @P0 LDC R4, c[0x0][0x434] ;  /* 0x00010d00ff040b82 */ /* 0x000ee20000000800 */
[----:B0-----:R-:W-:-:S07]  /*15180*/  LOP3.LUT R6, R0, 0x7f, RZ, 0xc0, !PT ;  /* 0x0000007f00067812 */ /* 0x001fce00078ec0ff */
[----:B------:R-:W0:Y:S01]  /*15190*/  @P0 LDC R3, c[0x0][0x438] ;  /* 0x00010e00ff030b82 */ /* 0x000e220000000800 */
[----:B-1----:R-:W-:Y:S01]  /*151a0*/  IMAD.SHL.U32 R9, R7, 0x20, RZ ;  /* 0x0000002007097824 */ /* 0x002fe200078e00ff */
[----:B------:R-:W-:-:S06]  /*151b0*/  SHF.R.U32.HI R6, RZ, 0x2, R6 ;  /* 0x00000002ff067819 */ /* 0x000fcc0000011606 */
[----:B------:R-:W1:Y:S01]  /*151c0*/  @P0 LDC R0, c[0x0][0x434] ;  /* 0x00010d00ff000b82 */ /* 0x000e620000000800 */
[----:B------:R-:W-:Y:S01]  /*151d0*/  LOP3.LUT R9, R6, 0x60, R9, 0xf8, !PT ;  /* 0x0000006006097812 */ /* 0x000fe200078ef809 */
[----:B------:R-:W-:Y:S01]  /*151e0*/  IMAD.SHL.U32 R11, R7, 0x20, RZ ;  /* 0x00000020070b7824 */ /* 0x000fe200078e00ff */
[----:B------:R-:W-:Y:S05]  /*151f0*/  YIELD ;  /* 0x0000000000007946 */ /* 0x000fea0003800000 */
[----:B------:R-:W-:Y:S01]  /*15200*/  ULDC.64 UR6, c[0x0][0x428] ;  /* 0x00010a0000067ab9 */ /* 0x000fe20000000a00 */
[----:B------:R-:W-:Y:S01]  /*15210*/  ULDC.64 UR8, c[0x0][0x418] ;  /* 0x0001060000087ab9 */ /* 0x000fe20000000a00 */
[----:B------:R-:W-:Y:S01]  /*15220*/  ULDC UR4, c[0x0][0x430] ;  /* 0x00010c0000047ab9 */ /* 0x000fe20000000800 */
[----:B--2---:R-:W-:Y:S01]  /*15230*/  IMAD R8, R29, 0xa0, R2 ;  /* 0x000000a01d087824 */ /* 0x004fe200078e0202 */
[----:B------:R-:W-:-:S04]  /*15240*/  LOP3.LUT R2, R7, 0x7f, RZ, 0xc0, !PT ;  /* 0x0000007f07027812 */ /* 0x000fc800078ec0ff */
[----:B------:R-:W-:Y:S02]  /*15250*/  SHF.R.U32.HI R6, RZ, 0x2, R2 ;  /* 0x00000002ff067819 */ /* 0x000fe40000011602 */
[----:B------:R-:W2:Y:S02]  /*15260*/  @P0 LDC R2, c[0x0][0x438] ;  /* 0x00010e00ff020b82 */ /* 0x000ea40000000800 */
[----:B------:R-:W-:Y:S01]  /*15270*/  LOP3.LUT R11, R6, 0x60, R11, 0xf8, !PT ;  /* 0x00000060060b7812 */ /* 0x000fe200078ef80b */
[----:B------:R-:W-:-:S03]  /*15280*/  IMAD.IADD R9, R9, 0x1, R8 ;  /* 0x0000000109097824 */ /* 0x000fc600078e0208 */
[----:B------:R-:W-:Y:S01]  /*15290*/  LOP3.LUT R11, R11, 0x80, RZ, 0xfc, !PT ;  /* 0x000000800b0b7812 */ /* 0x000fe200078efcff */
[----:B---3--:R-:W-:-:S04]  /*152a0*/  @P0 IMAD.HI.U32 R4, R9, R4, RZ ;  /* 0x0000000409040227 */ /* 0x008fc800078e00ff */
[----:B------:R-:W-:Y:S02]  /*152b0*/  IMAD.IADD R8, R11, 0x1, R8 ;  /* 0x000000010b087824 */ /* 0x000fe400078e0208 */
[----:B------:R-:W-:Y:S01]  /*152c0*/  IMAD.MOV.U32 R7, RZ, RZ, R9 ;  /* 0x000000ffff077224 */ /* 0x000fe200078e0009 */
[----:B0-----:R-:W-:Y:S01]  /*152d0*/  @P0 SHF.R.U32.HI R7, RZ, R3, R4 ;  /* 0x00000003ff070219 */ /* 0x001fe20000011604 */
[----:B-1----:R-:W-:-:S04]  /*152e0*/  @P0 IMAD.HI.U32 R3, R8, R0, RZ ;  /* 0x0000000008030227 */ /* 0x002fc800078e00ff */
[----:B------:R-:W-:Y:S02]  /*152f0*/  IMAD.MOV.U32 R0, RZ, RZ, R8 ;  /* 0x000000ffff007224 */ /* 0x000fe400078e0008 */
[----:B----4-:R-:W-:Y:S01]  /*15300*/  IMAD R6, R5, UR6, RZ ;  /* 0x0000000605067c24 */ /* 0x010fe2000f8e02ff */
[----:B--2---:R-:W-:Y:S01]  /*15310*/  @P0 SHF.R.U32.HI R0, RZ, R2, R3 ;  /* 0x00000002ff000219 */ /* 0x004fe20000011603 */
[--C-:B------:R-:W-:Y:S01]  /*15320*/  IMAD.MOV.U32 R2, RZ, RZ, R7.reuse ;  /* 0x000000ffff027224 */ /* 0x100fe200078e0007 */
[----:B------:R-:W-:Y:S01]  /*15330*/  SHF.R.S32.HI R3, RZ, 0x1f, R7 ;  /* 0x0000001fff037819 */ /* 0x000fe20000011407 */
[C---:B------:R-:W-:Y:S02]  /*15340*/  IMAD R6, R10.reuse, UR7, R6 ;  /* 0x000000070a067c24 */ /* 0x040fe4000f8e0206 */
[----:B------:R-:W-:-:S04]  /*15350*/  IMAD.WIDE.U32 R2, R10, UR6, R2 ;  /* 0x000000060a027c25 */ /* 0x000fc8000f8e0002 */
[----:B------:R-:W-:Y:S01]  /*15360*/  IMAD.IADD R3, R6, 0x1, R3 ;  /* 0x0000000106037824 */ /* 0x000fe200078e0203 */
[----:B------:R-:W-:-:S04]  /*15370*/  LEA R4, P0, R2, UR8, 0x2 ;  /* 0x0000000802047c11 */ /* 0x000fc8000f8010ff */
[----:B------:R-:W-:-:S05]  /*15380*/  LEA.HI.X R5, R2, UR9, R3, 0x2, P0 ;  /* 0x0000000902057c11 */ /* 0x000fca00080f1403 */
[----:B------:R-:W2:Y:S01]  /*15390*/  LDG.E R4, desc[UR48][R4.64] ;  /* 0x0000003004047981 */ /* 0x000ea2000c1e1900 */
[----:B------:R-:W-:Y:S01]  /*153a0*/  ISETP.GT.U32.AND P1, PT, R11, 0x9f, PT ;  /* 0x0000009f0b00780c */ /* 0x000fe20003f24070 */
[----:B------:R-:W-:-:S04]  /*153b0*/  IMAD.MOV R2, RZ, RZ, -R7 ;  /* 0x000000ffff027224 */ /* 0x000fc800078e0a07 */
[----:B------:R-:W-:-:S08]  /*153c0*/  IMAD R9, R2, UR4, R9 ;  /* 0x0000000402097c24 */ /* 0x000fd0000f8e0209 */
[--C-:B------:R-:W-:Y:S01]  /*153d0*/  @!P1 SHF.R.S32.HI R3, RZ, 0x1f, R0.reuse ;  /* 0x0000001fff039819 */ /* 0x100fe20000011400 */
[----:B------:R-:W-:-:S04]  /*153e0*/  @!P1 IMAD.MOV.U32 R2, RZ, RZ, R0 ;  /* 0x000000ffff029224 */ /* 0x000fc800078e0000 */
[----:B------:R-:W-:-:S04]  /*153f0*/  @!P1 IMAD.WIDE.U32 R2, R10, UR6, R2 ;  /* 0x000000060a029c25 */ /* 0x000fc8000f8e0002 */
[----:B------:R-:W-:Y:S01]  /*15400*/  @!P1 IMAD.IADD R6, R6, 0x1, R3 ;  /* 0x0000000106069824 */ /* 0x000fe200078e0203 */
[----:B------:R-:W-:Y:S01]  /*15410*/  @!P1 LEA R10, P0, R2, UR8, 0x2 ;  /* 0x00000008020a9c11 */ /* 0x000fe2000f8010ff */
[----:B------:R-:W-:-:S03]  /*15420*/  VIADD R28, R21, 0x1 ;  /* 0x00000001151c7836 */ /* 0x000fc60000000000 */
[----:B------:R-:W-:Y:S02]  /*15430*/  @!P1 LEA.HI.X R11, R2, UR9, R6, 0x2, P0 ;  /* 0x00000009020b9c11 */ /* 0x000fe400080f1406 */
[----:B------:R-:W-:-:S04]  /*15440*/  ISETP.NE.AND P0, PT, R28, 0x2, PT ;  /* 0x000000021c00780c */ /* 0x000fc80003f05270 */
[----:B------:R-:W-:-:S04]  /*15450*/  SEL R2, RZ, 0x1, P0 ;  /* 0x00000001ff027807 */ /* 0x000fc80000000000 */
[----:B-----5:R-:W-:Y:S01]  /*15460*/  LOP3.LUT R2, R22, R2, RZ, 0x3c, !PT ;  /* 0x0000000216027212 */ /* 0x020fe200078e3cff */
[----:B------:R-:W-:-:S04]  /*15470*/  IMAD.U32 R12, RZ, RZ, UR51 ;  /* 0x00000033ff0c7e24 */ /* 0x000fc8000f8e00ff */
[----:B------:R0:W-:Y:S01]  /*15480*/  STL [R1], R2 ;  /* 0x0000000201007387 */ /* 0x0001e20000100800 */
[----:B------:R-:W-:Y:S01]  /*15490*/  ISETP.NE.AND P2, PT, R12, 0x3, PT ;  /* 0x000000030c00780c */ /* 0x000fe20003f45270 */
[----:B------:R-:W-:Y:S02]  /*154a0*/  IMAD.MOV R0, RZ, RZ, -R0 ;  /* 0x000000ffff007224 */ /* 0x000fe400078e0a00 */
[----:B------:R-:W-:Y:S02]  /*154b0*/  IMAD.MOV.U32 R7, RZ, RZ, RZ ;  /* 0x000000ffff077224 */ /* 0x000fe400078e00ff */
[----:B------:R-:W-:Y:S02]  /*154c0*/  IMAD R8, R0, UR4, R8 ;  /* 0x0000000400087c24 */ /* 0x000fe4000f8e0208 */
[----:B------:R-:W-:Y:S01]  /*154d0*/  IMAD.MOV.U32 R0, RZ, RZ, R29 ;  /* 0x000000ffff007224 */ /* 0x000fe200078e001d */
[----:B------:R-:W-:Y:S01]  /*154e0*/  SEL R28, R28, RZ, P0 ;  /* 0x000000ff1c1c7207 */ /* 0x000fe20000000000 */
[----:B------:R0:W5:Y:S01]  /*154f0*/  @!P1 LDG.E R7, desc[UR48][R10.64] ;  /* 0x000000300a079981 */ /* 0x000162000c1e1900 */
[----:B------:R-:W-:-:S02]  /*15500*/  VIADD R29, R29, 0xffffffff ;  /* 0xffffffff1d1d7836 */ /* 0x000fc40000000000 */
[----:B------:R-:W-:Y:S02]  /*15510*/  ISETP.GT.AND P1, PT, R0, UR45, PT ;  /* 0x0000002d00007c0c */ /* 0x000fe4000bf24270 */
[----:B--2---:R-:W-:Y:S01]  /*15520*/  SHF.R.S32.HI R26, RZ, 0x1f, R4 ;  /* 0x0000001fff1a7819 */ /* 0x004fe20000011404 */
[----:B0-----:R-:W-:Y:S10]  /*15530*/  @!P2 BRA `(.L_x_946) ;  /* 0x000000000004a947 */ /* 0x001ff40003800000 */
[----:B------:R-:W-:Y:S01]  /*15540*/  BPT.TRAP 0x1 ;  /* 0x000000040000795c */ /* 0x000fe20000300000 */
.L_x_946:
[----:B------:R-:W-:Y:S01]  /*15550*/  IMAD R0, R28, 0x8, R17 ;  /* 0x000000081c007824 */ /* 0x000fe200078e0211 */
[----:B------:R-:W-:Y:S01]  /*15560*/  SHF.L.U32 R27, R2, 0x1f, RZ ;  /* 0x0000001f021b7819 */ /* 0x000fe200000006ff */
[----:B------:R-:W-:Y:S01]  /*15570*/  BSSY B0, `(.L_x_947) ;  /* 0x0000004000007945 */ /* 0x000fe20003800000 */
[----:B------:R-:W-:Y:S02]  /*15580*/  SHF.R.S32.HI R25, RZ, 0x1f, R9 ;  /* 0x0000001fff197819 */ /* 0x000fe40000011409 */
[----:B------:R-:W0:Y:S02]  /*15590*/  SYNCS.PHASECHK.TRANS64.TRYWAIT P0, [R0+URZ+0x13280], R27 ;  /* 0x0132801b000075a7 */ /* 0x000e24000800017f */
[----:B0-----:R-:W-:Y:S05]  /*155a0*/  @!P0 BRA `(.L_x_948) ;  /* 0x00000034004c8947 */ /* 0x001fea0003800000 */
.L_x_1038:
[----:B------:R-:W-:Y:S05]  /*155b0*/  BSYNC B0 ;  /* 0x0000000000007941 */ /* 0x000fea0003800000 */
.L_x_947:
        /* <DEDUP_REMOVED lines=17> */
[----:B------:R-:W-:-:S03]  /*156d0*/  IMAD.WIDE.U32 R2, R18, UR8, R2 ;  /* 0x0000000812027c25 */ /* 0x000fc6000f8e0002 */
[----:B------:R-:W-:Y:S01]  /*156e0*/  IADD3 R5, P0, R2, UR10, RZ ;  /* 0x0000000a02057c10 */ /* 0x000fe2000ff1e0ff */
        /* <DEDUP_REMOVED lines=43> */
.L_x_1050:
        /* <DEDUP_REMOVED lines=11> */
.L_x_950:
        /* <DEDUP_REMOVED lines=11> */
.L_x_951:
[----:B------:R2:W-:Y:S01]  /*15b00*/  SYNCS.ARRIVE.TRANS64.A1T0 RZ, [R0+URZ+0x13270], RZ ;  /* 0x013270ff00ff79a7 */ /* 0x0005e2000810003f */
[----:B------:R-:W-:Y:S05]  /*15b10*/  @!P3 BRA `(.L_x_952) ;  /* 0x000000000004b947 */ /* 0x000fea0003800000 */
[----:B------:R-:W-:Y:S01]  /*15b20*/  BPT.TRAP 0x1 ;  /* 0x000000040000795c */ /* 0x000fe20000300000 */
.L_x_952:
[----:B------:R-:W3:Y:S01]  /*15b30*/  SYNCS.PHASECHK.TRANS64.TRYWAIT P0, [R0+URZ+0x13240], R27 ;  /* 0x0132401b000075a7 */ /* 0x000ee2000800017f */
[----:B------:R-:W-:Y:S04]  /*15b40*/  BSSY B0, `(.L_x_953) ;  /* 0x0000002000007945 */ /* 0x000fe80003800000 */
[----:B---3--:R-:W-:Y:S05]  /*15b50*/  @!P0 BRA `(.L_x_954) ;  /* 0x0000003400908947 */ /* 0x008fea0003800000 */
.L_x_1051:
[----:B------:R-:W-:Y:S05]  /*15b60*/  BSYNC B0 ;  /* 0x0000000000007941 */ /* 0x000fea0003800000 */
.L_x_953:
[----:B------:R-:W4:Y:S01]  /*15b70*/  LDL R10, [R1+0x8] ;  /* 0x00000800010a7983 */ /* 0x000f220000100800 */
[----:B------:R-:W-:Y:S01]  /*15b80*/  ULDC.64 UR4, c[0x0][0x300] ;  /* 0x0000c00000047ab9 */ /* 0x000fe20000000a00 */
[----:B------:R-:W-:Y:S01]  /*15b90*/  ULDC.64 UR6, c[0x0][0x310] ;  /* 0x0000c40000067ab9 */ /* 0x000fe20000000a00 */
[----:B------:R-:W-:Y:S01]  /*15ba0*/  IMAD R5, R25, UR4, RZ ;  /* 0x0000000419057c24 */ /* 0x000fe2000f8e02ff */
[----:B------:R-:W-:Y:S01]  /*15bb0*/  LOP3.LUT P2, RZ, R16, 0x1, RZ, 0xc0, !PT ;  /* 0x0000000110ff7812 */ /* 0x000fe2000784c0ff */
[----:B------:R-:W-:-:S04]  /*15bc0*/  IMAD.WIDE.U32 R2, R9, UR4, RZ ;  /* 0x0000000409027c25 */ /* 0x000fc8000f8e00ff */
[----:B------:R-:W-:Y:S02]  /*15bd0*/  IMAD R5, R9, UR5, R5 ;  /* 0x0000000509057c24 */ /* 0x000fe4000f8e0205 */
[----:B------:R-:W-:Y:S02]  /*15be0*/  IMAD R26, R26, UR6, RZ ;  /* 0x000000061a1a7c24 */ /* 0x000fe4000f8e02ff */
[----:B------:R-:W-:Y:S02]  /*15bf0*/  IMAD.IADD R3, R3, 0x1, R5 ;  /* 0x0000000103037824 */ /* 0x000fe400078e0205 */
        /* <DEDUP_REMOVED lines=49> */
.L_x_1063:
        /* <DEDUP_REMOVED lines=8> */
.L_x_956:
        /* <DEDUP_REMOVED lines=11> */
.L_x_957:
[----:B------:R2:W-:Y:S02]  /*16040*/  SYNCS.ARRIVE.TRANS64.A1T0 RZ, [R0+URZ+0x13230], RZ ;  /* 0x013230ff00ff79a7 */ /* 0x0005e4000810003f */
[----:B--23--:R-:W-:-:S05]  /*16050*/  IMAD.U32 R0, RZ, RZ, UR50 ;  /* 0x00000032ff007e24 */ /* 0x00cfca000f8e00ff */
[----:B------:R-:W-:-:S13]  /*16060*/  ISETP.NE.AND P0, PT, R0, 0x3, PT ;  /* 0x000000030000780c */ /* 0x000fda0003f05270 */
[----:B------:R-:W-:Y:S05]  /*16070*/  @!P0 BRA `(.L_x_958) ;  /* 0x0000000000048947 */ /* 0x000fea0003800000 */
[----:B------:R-:W-:Y:S01]  /*16080*/  BPT.TRAP 0x1 ;  /* 0x000000040000795c */ /* 0x000fe20000300000 */
.L_x_958:
[----:B------:R-:W-:Y:S01]  /*16090*/  LOP3.LUT R3, R22, 0x1, RZ, 0x3c, !PT ;  /* 0x0000000116037812 */ /* 0x000fe200078e3cff */
[----:B------:R-:W-:Y:S01]  /*160a0*/  IMAD R2, R21, 0x8, R17 ;  /* 0x0000000815027824 */ /* 0x000fe200078e0211 */
[----:B------:R-:W-:Y:S02]  /*160b0*/  BSSY B0, `(.L_x_959) ;  /* 0x0000004000007945 */ /* 0x000fe40003800000 */
[----:B------:R-:W-:-:S04]  /*160c0*/  SHF.L.U32 R3, R3, 0x1f, RZ ;  /* 0x0000001f03037819 */ /* 0x000fc800000006ff */
[----:B------:R-:W0:Y:S02]  /*160d0*/  SYNCS.PHASECHK.TRANS64.TRYWAIT P2, [R2+URZ+0x13270], R3 ;  /* 0x01327003020075a7 */ /* 0x000e24000804017f */
[----:B0-----:R-:W-:Y:S05]  /*160e0*/  @!P2 BRA `(.L_x_960) ;  /* 0x00000034009ca947 */ /* 0x001fea0003800000 */
.L_x_1064:
[----:B------:R-:W-:Y:S05]  /*160f0*/  BSYNC B0 ;  /* 0x0000000000007941 */ /* 0x000fea0003800000 */
.L_x_959:
[----:B------:R-:W-:-:S05]  /*16100*/  IMAD.U32 R0, RZ, RZ, UR51 ;  /* 0x00000033ff007e24 */ /* 0x000fca000f8e00ff */
[----:B------:R-:W-:-:S13]  /*16110*/  ISETP.NE.AND P2, PT, R0, 0x3, PT ;  /* 0x000000030000780c */ /* 0x000fda0003f45270 */
[----:B------:R-:W-:Y:S05]  /*16120*/  @!P2 BRA `(.L_x_961) ;  /* 0x000000000004a947 */ /* 0x000fea0003800000 */
[----:B------:R-:W-:Y:S01]  /*16130*/  BPT.TRAP 0x1 ;  /* 0x000000040000795c */ /* 0x000fe20000300000 */
.L_x_961:
[----:B------:R-:W-:Y:S01]  /*16140*/  SHF.L.U32 R5, R22, 0x1f, RZ ;  /* 0x0000001f16057819 */ /* 0x000fe200000006ff */
[----:B0-----:R-:W-:-:S03]  /*16150*/  IMAD R3, R21, 0x2800, RZ ;  /* 0x0000280015037824 */ /* 0x001fc600078e02ff */
[----:B------:R-:W0:Y:S02]  /*16160*/  SYNCS.PHASECHK.TRANS64.TRYWAIT P2, [R2+URZ+0x13260], R5 ;  /* 0x01326005020075a7 */ /* 0x000e24000804017f */
[----:B0-----:R-:W-:Y:S05]  /*16170*/  @!P2 BRA `(.L_x_962) ;  /* 0x00000034008ca947 */ /* 0x001fea0003800000 */
.L_x_1065:
[----:B------:R-:W2:Y:S04]  /*16180*/  LDL R0, [R1+0x24] ;  /* 0x0000240001007983 */ /* 0x000ea80000100800 */
[----:B------:R-:W3:Y:S01]  /*16190*/  LDL R10, [R1+0x20] ;  /* 0x00002000010a7983 */ /* 0x000ee20000100800 */
[----:B------:R-:W-:Y:S05]  /*161a0*/  WARPSYNC.ALL ;  /* 0x0000000000007948 */ /* 0x000fea0003800000 */
[----:B------:R-:W-:-:S05]  /*161b0*/  IMAD.U32 R12, RZ, RZ, UR51 ;  /* 0x00000033ff0c7e24 */ /* 0x000fca000f8e00ff */
[----:B------:R-:W-:Y:S02]  /*161c0*/  ISETP.NE.AND P2, PT, R12, 0x3, PT ;  /* 0x000000030c00780c */ /* 0x000fe40003f45270 */
[C---:B--2---:R-:W-:Y:S02]  /*161d0*/  LOP3.LUT R0, R3.reuse, R0, RZ, 0xfc, !PT ;  /* 0x0000000003007212 */ /* 0x044fe400078efcff */
[----:B---3--:R-:W-:-:S03]  /*161e0*/  LOP3.LUT R3, R3, R10, RZ, 0xfc, !PT ;  /* 0x0000000a03037212 */ /* 0x008fc600078efcff */
[C---:B------:R-:W-:Y:S02]  /*161f0*/  IMAD.IADD R0, R17.reuse, 0x1, R0 ;  /* 0x0000000111007824 */ /* 0x040fe400078e0200 */
[----:B------:R-:W-:-:S03]  /*16200*/  IMAD.IADD R3, R17, 0x1, R3 ;  /* 0x0000000111037824 */ /* 0x000fc600078e0203 */
[----:B0-----:R-:W4:Y:S02]  /*16210*/  LDSM.16.MT88.4 R4, [R0+0x6000] ;  /* 0x006000000004783b */ /* 0x001f240000004200 */
[C-C-:B----4-:R-:W-:Y:S02]  /*16220*/  PRMT R8, R4.reuse, 0x6420, R5.reuse ;  /* 0x0000642004087816 */ /* 0x150fe40000000005 */
        /* <DEDUP_REMOVED lines=36> */
.L_x_963:
[----:B--2---:R2:W-:Y:S01]  /*16470*/  SYNCS.ARRIVE.TRANS64.A1T0 RZ, [R2+URZ+0x13250], RZ ;  /* 0x013250ff02ff79a7 */ /* 0x0045e2000810003f */
[----:B------:R-:W-:Y:S06]  /*16480*/  BAR.SYNC.DEFER_BLOCKING 0x2, 0x80 ;  /* 0x0082000000007b1d */ /* 0x000fec0000010000 */
[----:B------:R-:W-:Y:S05]  /*16490*/  @!P0 BRA `(.L_x_964) ;  /* 0x0000000000048947 */ /* 0x000fea0003800000 */
[----:B------:R-:W-:Y:S01]  /*164a0*/  BPT.TRAP 0x1 ;  /* 0x000000040000795c */ /* 0x000fe20000300000 */
.L_x_964:
[----:B------:R-:W3:Y:S01]  /*164b0*/  LDL R0, [R1+0x18] ;  /* 0x0000180001007983 */ /* 0x000ee20000100800 */
[----:B--2---:R-:W-:Y:S02]  /*164c0*/  VIADD R2, R2, 0x13280 ;  /* 0x0001328002027836 */ /* 0x004fe40000000000 */
[----:B------:R-:W-:Y:S01]  /*164d0*/  IMAD.MOV.U32 R21, RZ, RZ, R28 ;  /* 0x000000ffff157224 */ /* 0x000fe200078e001c */
[----:B------:R2:W5:Y:S02]  /*164e0*/  LDL R22, [R1] ;  /* 0x0000000001167983 */ /* 0x0005640000100800 */
[----:B---3--:R-:W-:-:S04]  /*164f0*/  PRMT R2, R0, 0x654, R2 ;  /* 0x0000065400027816 */ /* 0x008fc80000000002 */
[----:B------:R2:W-:Y:S01]  /*16500*/  SYNCS.ARRIVE.TRANS64.RED.A1T0 RZ, [R2+URZ], RZ ;  /* 0x000000ff02ff79a7 */ /* 0x0005e2000810043f */
[----:B------:R-:W-:Y:S05]  /*16510*/  @P1 BRA `(.L_x_965) ;  /* 0xffffffe800f81947 */ /* 0x000fea000383ffff */
.L_x_945:
[----:B0-----:R-:W0:Y:S01]  /*16520*/  S2R R0, SR_TID.X ;  /* 0x0000000000007919 */ /* 0x001e220000002100 */
[----:B------:R-:W-:Y:S01]  /*16530*/  BSSY B0, `(.L_x_966) ;  /* 0x0000012000007945 */ /* 0x000fe20003800000 */
[----:B------:R-:W-:Y:S01]  /*16540*/  IMAD.U32 R6, RZ, RZ, UR50 ;  /* 0x00000032ff067e24 */ /* 0x000fe2000f8e00ff */
[----:B0-----:R-:W-:-:S04]  /*16550*/  LOP3.LUT R0, R0, 0x7f, RZ, 0xc0, !PT ;  /* 0x0000007f00007812 */ /* 0x001fc800078ec0ff */
[----:B------:R-:W-:-:S13]  /*16560*/  ISETP.NE.AND P0, PT, R0, RZ, PT ;  /* 0x000000ff0000720c */ /* 0x000fda0003f05270 */
[----:B------:R-:W-:Y:S05]  /*16570*/  @P0 BRA `(.L_x_967) ;  /* 0x0000000000340947 */ /* 0x000fea0003800000 */
[----:B------:R-:W0:Y:S01]  /*16580*/  S2R R5, SR_LANEID ;  /* 0x0000000000057919 */ /* 0x000e220000000000 */
[----:B------:R-:W-:Y:S01]  /*16590*/  VOTEU.ANY UR4, UPT, PT ;  /* 0x0000000000047886 */ /* 0x000fe200038e0100 */
[----:B--2---:R-:W2:Y:S01]  /*165a0*/  LDC.64 R2, c[0x0][0xc80] ;  /* 0x00032000ff027b82 */ /* 0x004ea20000000a00 */
[----:B------:R-:W0:Y:S02]  /*165b0*/  FLO.U32 R0, UR4 ;  /* 0x0000000400007d00 */ /* 0x000e2400080e0000 */
[----:B0-----:R-:W-:-:S06]  /*165c0*/  ISETP.EQ.U32.AND P1, PT, R0, R5, PT ;  /* 0x000000050000720c */ /* 0x001fcc0003f22070 */
[----:B------:R-:W2:Y:S07]  /*165d0*/  POPC R5, UR4 ;  /* 0x0000000400057d09 */ /* 0x000eae0008000000 */
[----:B--2---:R-:W2:Y:S01]  /*165e0*/  @P1 ATOMG.E.ADD.STRONG.GPU PT, R3, desc[UR48][R2.64], R5 ;  /* 0x00000005020319a8 */ /* 0x004ea200081ee1f0 */
[----:B------:R-:W0:Y:S02]  /*165f0*/  S2R R4, SR_LTMASK ;  /* 0x0000000000047919 */ /* 0x000e240000003900 */
[----:B0-----:R-:W-:-:S04]  /*16600*/  LOP3.LUT R4, R4, UR4, RZ, 0xc0, !PT ;  /* 0x0000000404047c12 */ /* 0x001fc8000f8ec0ff */
[----:B------:R-:W0:Y:S01]  /*16610*/  POPC R7, R4 ;  /* 0x0000000400077309 */ /* 0x000e220000000000 */
[----:B--2---:R-:W0:Y:S02]  /*16620*/  SHFL.IDX PT, R0, R3, R0, 0x1f ;  /* 0x00001f0003007589 */ /* 0x004e2400000e0000 */
[----:B0-----:R-:W-:-:S05]  /*16630*/  IADD3 R0, R0, UR46, R7 ;  /* 0x0000002e00007c10 */ /* 0x001fca000fffe007 */
[----:B------:R0:W-:Y:S02]  /*16640*/  STL [R1+0x28], R0 ;  /* 0x0000280001007387 */ /* 0x0001e40000100800 */
.L_x_967:
[----:B------:R-:W-:Y:S05]  /*16650*/  BSYNC B0 ;  /* 0x0000000000007941 */ /* 0x000fea0003800000 */
.L_x_966:
[----:B------:R-:W-:-:S13]  /*16660*/  ISETP.NE.AND P1, PT, R6, 0x3, PT ;  /* 0x000000030600780c */ /* 0x000fda0003f25270 */
[----:B------:R-:W-:Y:S05]  /*16670*/  @!P1 BRA `(.L_x_968) ;  /* 0x0000000000049947 */ /* 0x000fea0003800000 */
[----:B------:R-:W-:Y:S01]  /*16680*/  BPT.TRAP 0x1 ;  /* 0x000000040000795c */ /* 0x000fe20000300000 */
.L_x_968:
[----:B0-----:R-:W3:Y:S01]  /*16690*/  LDL R0, [R1] ;  /* 0x0000000001007983 */ /* 0x001ee20000100800 */
[----:B------:R-:W-:Y:S01]  /*166a0*/  IMAD R3, R28, 0x8, R17 ;  /* 0x000000081c037824 */ /* 0x000fe200078e0211 */
[----:B------:R-:W-:Y:S01]  /*166b0*/  BSSY B0, `(.L_x_969) ;  /* 0x0000005000007945 */ /* 0x000fe20003800000 */
[----:B---3--:R-:W-:-:S04]  /*166c0*/  LOP3.LUT R0, R0, 0x1, RZ, 0x3c, !PT ;  /* 0x0000000100007812 */ /* 0x008fc800078e3cff */
[----:B------:R-:W-:-:S04]  /*166d0*/  SHF.L.U32 R0, R0, 0x1f, RZ ;  /* 0x0000001f00007819 */ /* 0x000fc800000006ff */
[----:B------:R-:W0:Y:S02]  /*166e0*/  SYNCS.PHASECHK.TRANS64.TRYWAIT P2, [R3+URZ+0x13270], R0 ;  /* 0x01327000030075a7 */ /* 0x000e24000804017f */
[----:B0-----:R-:W-:Y:S05]  /*166f0*/  @!P2 BRA `(.L_x_970) ;  /* 0x000000300040a947 */ /* 0x001fea0003800000 */
.L_x_1066:
[----:B------:R-:W-:Y:S05]  /*16700*/  BSYNC B0 ;  /* 0x0000000000007941 */ /* 0x000fea0003800000 */
.L_x_969:
[----:B--2---:R-:W-:-:S05]  /*16710*/  IMAD.U32 R2, RZ, RZ, UR51 ;  /* 0x00000033ff027e24 */ /* 0x004fca000f8e00ff */
[----:B------:R-:W-:-:S13]  /*16720*/  ISETP.NE.AND P2, PT, R2, 0x3, PT ;  /* 0x000000030200780c */ /* 0x000fda0003f45270 */
[----:B------:R-:W-:Y:S05]  /*16730*/  @!P2 BRA `(.L_x_971) ;  /* 0x000000000004a947 */ /* 0x000fea0003800000 */
[----:B------:R-:W-:Y:S01]  /*16740*/  BPT.TRAP 0x1 ;  /* 0x000000040000795c */ /* 0x000fe20000300000 */
.L_x_971:
[----:B0-----:R-:W2:Y:S02]  /*16750*/  LDL R0, [R1] ;  /* 0x0000000001007983 */ /* 0x001ea40000100800 */
[----:B--2---:R-:W-:-:S04]  /*16760*/  SHF.L.U32 R0, R0, 0x1f, RZ ;  /* 0x0000001f00007819 */ /* 0x004fc800000006ff */
[----:B------:R-:W0:Y:S02]  /*16770*/  SYNCS.PHASECHK.TRANS64.TRYWAIT P2, [R3+URZ+0x13260], R0 ;  /* 0x01326000030075a7 */ /* 0x000e24000804017f */
[----:B0-----:R-:W-:Y:S05]  /*16780*/  @!P2 BRA `(.L_x_972) ;  /* 0x000000300030a947 */ /* 0x001fea0003800000 */
.L_x_1067:
[----:B------:R-:W0:Y:S04]  /*16790*/  LDL R4, [R1+0x24] ;  /* 0x0000240001047983 */ /* 0x000e280000100800 */
[----:B------:R-:W2:Y:S01]  /*167a0*/  LDL R10, [R1+0x20] ;  /* 0x00002000010a7983 */ /* 0x000ea20000100800 */
[----:B------:R-:W-:Y:S01]  /*167b0*/  IMAD R2, R28, 0x2800, RZ ;  /* 0x000028001c027824 */ /* 0x000fe200078e02ff */
[----:B------:R-:W-:Y:S05]  /*167c0*/  WARPSYNC.ALL ;  /* 0x0000000000007948 */ /* 0x000fea0003800000 */
[----:B------:R-:W-:-:S05]  /*167d0*/  IMAD.U32 R12, RZ, RZ, UR51 ;  /* 0x00000033ff0c7e24 */ /* 0x000fca000f8e00ff */
[----:B------:R-:W-:Y:S02]  /*167e0*/  ISETP.NE.AND P2, PT, R12, 0x3, PT ;  /* 0x000000030c00780c */ /* 0x000fe40003f45270 */
[C---:B0-----:R-:W-:Y:S02]  /*167f0*/  LOP3.LUT R0, R2.reuse, R4, RZ, 0xfc, !PT ;  /* 0x0000000402007212 */ /* 0x041fe400078efcff */
[----:B--2---:R-:W-:-:S03]  /*16800*/  LOP3.LUT R2, R2, R10, RZ, 0xfc, !PT ;  /* 0x0000000a02027212 */ /* 0x004fc600078efcff */
[C---:B------:R-:W-:Y:S02]  /*16810*/  IMAD.IADD R0, R17.reuse, 0x1, R0 ;  /* 0x0000000111007824 */ /* 0x040fe400078e0200 */
        /* <DEDUP_REMOVED lines=39> */
.L_x_973:
[----:B--2---:R2:W-:Y:S01]  /*16a90*/  SYNCS.ARRIVE.TRANS64.A1T0 RZ, [R3+URZ+0x13250], RZ ;  /* 0x013250ff03ff79a7 */ /* 0x0045e2000810003f */
[----:B------:R-:W-:Y:S06]  /*16aa0*/  BAR.SYNC.DEFER_BLOCKING 0x2, 0x80 ;  /* 0x0082000000007b1d */ /* 0x000fec0000010000 */
[----:B------:R-:W-:Y:S05]  /*16ab0*/  @!P1 BRA `(.L_x_974) ;  /* 0x0000000000049947 */ /* 0x000fea0003800000 */
[----:B------:R-:W-:Y:S01]  /*16ac0*/  BPT.TRAP 0x1 ;  /* 0x000000040000795c */ /* 0x000fe20000300000 */
.L_x_974:
[----:B------:R-:W3:Y:S04]  /*16ad0*/  LDL R0, [R1+0x18] ;  /* 0x0000180001007983 */ /* 0x000ee80000100800 */
[----:B0-----:R-:W4:Y:S01]  /*16ae0*/  LDL.LU R2, [R1] ;  /* 0x0000000001027983 */ /* 0x001f220000300800 */
        /* <DEDUP_REMOVED lines=8> */
[----:B------:R0:W-:Y:S02]  /*16b70*/  STL [R1], R2 ;  /* 0x0000000201007387 */ /* 0x0001e40000100800 */
.L_x_915:
[----:B------:R-:W-:Y:S05]  /*16b80*/  BSYNC B7 ;  /* 0x0000000000077941 */ /* 0x000fea0003800000 */
.L_x_913:
[----:B--2---:R2:W5:Y:S04]  /*16b90*/  LDL R0, [R1+0x18] ;  /* 0x0000180001007983 */ /* 0x0045680000100800 */
[----:B0-----:R2:W5:Y:S01]  /*16ba0*/  LDL R2, [R1+0x28] ;  /* 0x0000280001027983 */ /* 0x0015620000100800 */
[----:B------:R-:W-:-:S13]  /*16bb0*/  LOP3.LUT P1, RZ, R16, 0x80, RZ, 0xc0, !PT ;  /* 0x0000008010ff7812 */ /* 0x000fda000782c0ff */
[----:B--2---:R-:W-:Y:S05]  /*16bc0*/  @!P1 BRA `(.L_x_975) ;  /* 0x0000000000289947 */ /* 0x004fea0003800000 */
[----:B------:R-:W0:Y:S08]  /*16bd0*/  S2UR UR4, SR_CgaCtaId ;  /* 0x00000000000479c3 */ /* 0x000e300000008800 */
[----:B------:R-:W-:Y:S01]  /*16be0*/  BAR.SYNC.DEFER_BLOCKING 0x5, 0x200 ;  /* 0x0148000000007b1d */ /* 0x000fe20000010000 */
[----:B------:R-:W-:Y:S01]  /*16bf0*/  MOV R17, 0x400 ;  /* 0x0000040000117802 */ /* 0x000fe20000000f00 */
[----:B0----5:R-:W-:-:S05]  /*16c00*/  IMAD.U32 R0, RZ, RZ, UR4 ;  /* 0x00000004ff007e24 */ /* 0x021fca000f8e00ff */
[----:B------:R-:W-:Y:S01]  /*16c10*/  LEA R17, R0, R17, 0x18 ;  /* 0x0000001100117211 */ /* 0x000fe200078ec0ff */
[----:B------:R-:W-:Y:S04]  /*16c20*/  STL [R1+0x18], R0 ;  /* 0x0000180001007387 */ /* 0x000fe80000100800 */
[----:B------:R-:W0:Y:S04]  /*16c30*/  LDS R2, [R17+0x132d0] ;  /* 0x0132d00011027984 */ /* 0x000e280000000800 */
[----:B0-----:R0:W-:Y:S01]  /*16c40*/  STL [R1+0x28], R2 ;  /* 0x0000280201007387 */ /* 0x0011e20000100800 */
[----:B------:R-:W-:Y:S06]  /*16c50*/  BAR.ARV 0x4, 0x200 ;  /* 0x0108000000007b1d */ /* 0x000fec0000002000 */
[----:B------:R-:W-:Y:S05]  /*16c60*/  BRA `(.L_x_976) ;  /* 0x0000000000287947 */ /* 0x000fea0003800000 */
.L_x_975:
[----:B-----5:R-:W-:Y:S01]  /*16c70*/  IMAD.MOV.U32 R3, RZ, RZ, R0 ;  /* 0x000000ffff037224 */ /* 0x020fe200078e0000 */
[----:B------:R-:W-:Y:S01]  /*16c80*/  @!P0 MOV R0, 0x400 ;  /* 0x0000040000008802 */ /* 0x000fe20000000f00 */
[----:B------:R-:W-:Y:S06]  /*16c90*/  BAR.SYNC.DEFER_BLOCKING 0x4, 0x200 ;  /* 0x0108000000007b1d */ /* 0x000fec0000010000 */
[----:B------:R-:W0:Y:S02]  /*16ca0*/  @!P0 S2R R3, SR_CgaCtaId ;  /* 0x0000000000038919 */ /* 0x000e240000008800 */
[----:B0-----:R-:W-:Y:S01]  /*16cb0*/  @!P0 LEA R17, R3, R0, 0x18 ;  /* 0x0000000003118211 */ /* 0x001fe200078ec0ff */
[----:B------:R-:W-:Y:S04]  /*16cc0*/  @!P0 STL [R1+0x18], R3 ;  /* 0x0000180301008387 */ /* 0x000fe80000100800 */
[----:B------:R-:W0:Y:S04]  /*16cd0*/  SHFL.IDX PT, R0, R2, RZ, 0x1f ;  /* 0x00001fff02007589 */ /* 0x000e2800000e0000 */
[----:B------:R2:W-:Y:S04]  /*16ce0*/  @!P0 STS [R17+0x132d0], R2 ;  /* 0x0132d00211008388 */ /* 0x0005e80000000800 */
[----:B0-----:R2:W-:Y:S01]  /*16cf0*/  STL [R1+0x28], R0 ;  /* 0x0000280001007387 */ /* 0x0015e20000100800 */
[----:B------:R-:W-:Y:S06]  /*16d00*/  BAR.ARV 0x5, 0x200 ;  /* 0x0148000000007b1d */ /* 0x000fec0000002000 */
.L_x_976:
[----:B--2---:R-:W2:Y:S01]  /*16d10*/  LDL R0, [R1+0x28] ;  /* 0x0000280001007983 */ /* 0x004ea20000100800 */
[----:B------:R-:W-:Y:S02]  /*16d20*/  ULDC UR4, c[0x0][0xc38] ;  /* 0x00030e0000047ab9 */ /* 0x000fe40000000800 */
[----:B--2---:R-:W-:-:S13]  /*16d30*/  ISETP.GE.AND P0, PT, R0, UR4, PT ;  /* 0x0000000400007c0c */ /* 0x004fda000bf06270 */
[----:B------:R-:W-:Y:S05]  /*16d40*/  @!P0 BRA `(.L_x_977) ;  /* 0xffffffb400b08947 */ /* 0x000fea000383ffff */
.L_x_904:
[----:B0-----:R-:W2:Y:S01]  /*16d50*/  LDL.LU R0, [R1+0x30] ;  /* 0x0000300001007983 */ /* 0x001ea20000300800 */
[----:B------:R-:W-:Y:S01]  /*16d60*/  BSSY B0, `(.L_x_978) ;  /* 0x000000b000007945 */ /* 0x000fe20003800000 */
[----:B------:R-:W0:Y:S01]  /*16d70*/  S2R R5, SR_CgaCtaId ;  /* 0x0000000000057919 */ /* 0x000e220000008800 */
[----:B--2---:R-:W-:-:S05]  /*16d80*/  VIADD R0, R0, 0x1 ;  /* 0x0000000100007836 */ /* 0x004fca0000000000 */
[----:B------:R-:W-:-:S04]  /*16d90*/  LEA.HI R2, R0, R0, RZ, 0x1 ;  /* 0x0000000000027211 */ /* 0x000fc800078f08ff */
[----:B------:R-:W-:Y:S02]  /*16da0*/  LOP3.LUT R3, R2, 0xfffffffe, RZ, 0xc0, !PT ;  /* 0xfffffffe02037812 */ /* 0x000fe400078ec0ff */
[----:B------:R-:W-:-:S03]  /*16db0*/  MOV R2, 0x400 ;  /* 0x0000040000027802 */ /* 0x000fc60000000f00 */
[----:B------:R-:W-:Y:S01]  /*16dc0*/  IMAD.IADD R0, R0, 0x1, -R3 ;  /* 0x0000000100007824 */ /* 0x000fe200078e0a03 */
[----:B0-----:R-:W-:-:S04]  /*16dd0*/  LEA R5, R5, R2, 0x18 ;  /* 0x0000000205057211 */ /* 0x001fc800078ec0ff */
[----:B------:R-:W-:-:S04]  /*16de0*/  SHF.L.U32 R0, R0, 0x1f, RZ ;  /* 0x0000001f00007819 */ /* 0x000fc800000006ff */
[----:B------:R-:W0:Y:S02]  /*16df0*/  SYNCS.PHASECHK.TRANS64.TRYWAIT P0, [R5+URZ+0x13220], R0 ;  /* 0x01322000050075a7 */ /* 0x000e24000800017f */
[----:B0-----:R-:W-:Y:S05]  /*16e00*/  @!P0 BRA `(.L_x_979) ;  /* 0x0000002800a48947 */ /* 0x001fea0003800000 */
.L_x_1068:
[----:B------:R-:W-:Y:S05]  /*16e10*/  BSYNC B0 ;  /* 0x0000000000007941 */ /* 0x000fea0003800000 */
.L_x_978:
[----:B------:R-:W-:-:S03]  /*16e20*/  UMOV UR4, 0xffffffff ;  /* 0xffffffff00047882 */ /* 0x000fc60000000000 */
[----:B------:R-:W-:Y:S05]  /*16e30*/  BRA.DIV UR4, `(.L_x_980) ;  /* 0x0000002a04ac7947 */ /* 0x000fea000b800000 */
[----:B0-----:R-:W0:Y:S02]  /*16e40*/  S2R R0, SR_TID.X ;  /* 0x0000000000007919 */ /* 0x001e240000002100 */
[----:B0-----:R-:W-:-:S04]  /*16e50*/  SHF.R.U32.HI R0, RZ, 0x5, R0 ;  /* 0x00000005ff007819 */ /* 0x001fc80000011600 */
[----:B------:R-:W-:-:S05]  /*16e60*/  LOP3.LUT R0, R0, 0x3, RZ, 0xc0, !PT ;  /* 0x0000000300007812 */ /* 0x000fca00078ec0ff */
[----:B------:R0:W2:Y:S02]  /*16e70*/  SHFL.IDX PT, R14, R0, RZ, 0x1f ;  /* 0x00001fff000e7589 */ /* 0x0000a400000e0000 */
.L_x_1071:
[----:B--2---:R-:W-:Y:S01]  /*16e80*/  ISETP.NE.AND P0, PT, R14, RZ, PT ;  /* 0x000000ff0e00720c */ /* 0x004fe20003f05270 */
[----:B------:R-:W-:-:S12]  /*16e90*/  BSSY B0, `(.L_x_981) ;  /* 0x000002e000007945 */ /* 0x000fd80003800000 */
[----:B------:R-:W-:Y:S05]  /*16ea0*/  @P0 BRA `(.L_x_982) ;  /* 0x0000000000b00947 */ /* 0x000fea0003800000 */
[----:B------:R-:W-:-:S03]  /*16eb0*/  UMOV UR4, 0xffffffff ;  /* 0xffffffff00047882 */ /* 0x000fc60000000000 */
[----:B------:R-:W-:Y:S05]  /*16ec0*/  BRA.DIV UR4, `(.L_x_983) ;  /* 0x0000002a04bc7947 */ /* 0x000fea000b800000 */
[----:B------:R-:W-:-:S13]  /*16ed0*/  ELECT P6, URZ, PT ;  /* 0x00000000003f782f */ /* 0x000fda00038c0000 */
.L_x_1074:
[----:B------:R-:W-:Y:S05]  /*16ee0*/  @!P6 BRA `(.L_x_982) ;  /* 0x0000000000a0e947 */ /* 0x000fea0003800000 */
[----:B------:R-:W-:-:S06]  /*16ef0*/  ULOP3.LUT UR4, UR38, 0x2, URZ, 0xfc, !UPT ;  /* 0x0000000226047892 */ /* 0x000fcc000f8efc3f */
[----:B0-----:R-:W-:-:S05]  /*16f00*/  IMAD.U32 R0, RZ, RZ, UR4 ;  /* 0x00000004ff007e24 */ /* 0x001fca000f8e00ff */
[----:B------:R-:W-:-:S13]  /*16f10*/  ISETP.NE.AND P0, PT, R0, 0x3, PT ;  /* 0x000000030000780c */ /* 0x000fda0003f05270 */
[----:B------:R-:W-:Y:S05]  /*16f20*/  @!P0 BRA `(.L_x_984) ;  /* 0x0000000000048947 */ /* 0x000fea0003800000 */
[----:B------:R-:W-:Y:S01]  /*16f30*/  BPT.TRAP 0x1 ;  /* 0x000000040000795c */ /* 0x000fe20000300000 */
.L_x_984:
[----:B------:R-:W2:Y:S01]  /*16f40*/  LDL R0, [R1] ;  /* 0x0000000001007983 */ /* 0x000ea20000100800 */
[C---:B------:R-:W-:Y:S02]  /*16f50*/  IMAD R3, R28.reuse, 0x8, R5 ;  /* 0x000000081c037824 */ /* 0x040fe400078e0205 */
[----:B------:R-:W-:-:S05]  /*16f60*/  VIADD R28, R28, 0x1 ;  /* 0x000000011c1c7836 */ /* 0x000fca0000000000 */
[----:B------:R-:W-:Y:S02]  /*16f70*/  ISETP.NE.AND P2, PT, R28, 0x2, PT ;  /* 0x000000021c00780c */ /* 0x000fe40003f45270 */
[----:B--2---:R-:W-:Y:S02]  /*16f80*/  SHF.L.U32 R2, R0, 0x1f, RZ ;  /* 0x0000001f00027819 */ /* 0x004fe400000006ff */
[----:B------:R-:W-:Y:S02]  /*16f90*/  SEL R0, RZ, 0x1, P2 ;  /* 0x00000001ff007807 */ /* 0x000fe40001000000 */
[----:B------:R-:W0:Y:S02]  /*16fa0*/  SYNCS.PHASECHK.TRANS64.TRYWAIT P1, [R3+URZ+0x13240], R2 ;  /* 0x01324002030075a7 */ /* 0x000e24000802017f */
[----:B0-----:R-:W-:Y:S05]  /*16fb0*/  @!P1 BRA `(.L_x_985) ;  /* 0x0000002800a09947 */ /* 0x001fea0003800000 */
.L_x_1075:
[----:B------:R-:W2:Y:S01]  /*16fc0*/  LDL.LU R4, [R1] ;  /* 0x0000000001047983 */ /* 0x000ea20000300800 */
[----:B------:R-:W-:Y:S02]  /*16fd0*/  SEL R28, R28, RZ, P2 ;  /* 0x000000ff1c1c7207 */ /* 0x000fe40001000000 */
[----:B--2---:R-:W-:Y:S01]  /*16fe0*/  LOP3.LUT R0, R4, R0, RZ, 0x3c, !PT ;  /* 0x0000000004007212 */ /* 0x004fe200078e3cff */
[----:B------:R-:W-:Y:S06]  /*16ff0*/  @!P0 BRA `(.L_x_986) ;  /* 0x0000000000048947 */ /* 0x000fec0003800000 */
[----:B------:R-:W-:Y:S01]  /*17000*/  BPT.TRAP 0x1 ;  /* 0x000000040000795c */ /* 0x000fe20000300000 */
.L_x_986:
[----:B------:R-:W-:Y:S01]  /*17010*/  IMAD R5, R28, 0x8, R5 ;  /* 0x000000081c057824 */ /* 0x000fe200078e0205 */
[----:B------:R-:W-:-:S04]  /*17020*/  SHF.L.U32 R0, R0, 0x1f, RZ ;  /* 0x0000001f00007819 */ /* 0x000fc800000006ff */
[----:B------:R-:W2:Y:S02]  /*17030*/  SYNCS.PHASECHK.TRANS64.TRYWAIT P1, [R5+URZ+0x13240], R0 ;  /* 0x01324000050075a7 */ /* 0x000ea4000802017f */
[----:B--2---:R-:W-:Y:S05]  /*17040*/  @!P1 BRA `(.L_x_987) ;  /* 0x0000002800909947 */ /* 0x004fea0003800000 */
.L_x_1076:
[----:B------:R-:W-:Y:S05]  /*17050*/  @!P0 BRA `(.L_x_988) ;  /* 0x0000000000048947 */ /* 0x000fea0003800000 */
[----:B------:R-:W-:Y:S01]  /*17060*/  BPT.TRAP 0x1 ;  /* 0x000000040000795c */ /* 0x000fe20000300000 */
.L_x_988:
[----:B------:R-:W3:Y:S02]  /*17070*/  SYNCS.PHASECHK.TRANS64.TRYWAIT P1, [R3+URZ+0x13260], R2 ;  /* 0x01326002030075a7 */ /* 0x000ee4000802017f */
[----:B---3--:R-:W-:Y:S05]  /*17080*/  @!P1 BRA `(.L_x_989) ;  /* 0x0000002800949947 */ /* 0x008fea0003800000 */
.L_x_1077:
[----:B------:R-:W-:Y:S05]  /*17090*/  @!P0 BRA `(.L_x_990) ;  /* 0x0000000000048947 */ /* 0x000fea0003800000 */
[----:B------:R-:W-:Y:S01]  /*170a0*/  BPT.TRAP 0x1 ;  /* 0x000000040000795c */ /* 0x000fe20000300000 */
.L_x_990:
[----:B------:R-:W4:Y:S02]  /*170b0*/  SYNCS.PHASECHK.TRANS64.TRYWAIT P1, [R5+URZ+0x13260], R0 ;  /* 0x01326000050075a7 */ /* 0x000f24000802017f */
[----:B----4-:R-:W-:Y:S05]  /*170c0*/  @!P1 BRA `(.L_x_991) ;  /* 0x0000002800989947 */ /* 0x010fea0003800000 */
.L_x_1078:
[----:B------:R-:W-:Y:S05]  /*170d0*/  @!P0 BRA `(.L_x_992) ;  /* 0x0000000000048947 */ /* 0x000fea0003800000 */
[----:B------:R-:W-:Y:S01]  /*170e0*/  BPT.TRAP 0x1 ;  /* 0x000000040000795c */ /* 0x000fe20000300000 */
.L_x_992:
[----:B------:R-:W5:Y:S02]  /*170f0*/  SYNCS.PHASECHK.TRANS64.TRYWAIT P1, [R3+URZ+0x13280], R2 ;  /* 0x01328002030075a7 */ /* 0x000f64000802017f */
[----:B-----5:R-:W-:Y:S05]  /*17100*/  @!P1 BRA `(.L_x_993) ;  /* 0x00000028009c9947 */ /* 0x020fea0003800000 */
.L_x_1079:
[----:B------:R-:W-:Y:S05]  /*17110*/  @!P0 BRA `(.L_x_994) ;  /* 0x0000000000048947 */ /* 0x000fea0003800000 */
[----:B------:R-:W-:Y:S01]  /*17120*/  BPT.TRAP 0x1 ;  /* 0x000000040000795c */ /* 0x000fe20000300000 */
.L_x_994:
[----:B------:R0:W0:Y:S02]  /*17130*/  SYNCS.PHASECHK.TRANS64.TRYWAIT P0, [R5+URZ+0x13280], R0 ;  /* 0x01328000050075a7 */ /* 0x000024000800017f */
[----:B0-----:R-:W-:Y:S05]  /*17140*/  @!P0 NANOSLEEP.SYNCS 0x989680 ;  /* 0x009896800000895d */ /* 0x001fea0003900000 */
[----:B------:R-:W0:Y:S02]  /*17150*/  @!P0 SYNCS.PHASECHK.TRANS64 P0, [R5+URZ+0x13280], R0 ;  /* 0x01328000050085a7 */ /* 0x000e24000800007f */
[----:B0-----:R-:W-:Y:S05]  /*17160*/  @!P0 BRA `(.L_x_994) ;  /* 0xfffffffc00f08947 */ /* 0x001fea000383ffff */
.L_x_982:
[----:B------:R-:W-:Y:S05]  /*17170*/  BSYNC B0 ;  /* 0x0000000000007941 */ /* 0x000fea0003800000 */
.L_x_981:
[----:B------:R-:W-:Y:S05]  /*17180*/  EXIT ;  /* 0x000000000000794d */ /* 0x000fea0003800000 */
.L_x_821:
[----:B0-----:R-:W-:-:S04]  /*17190*/  IMAD.U32 R3, RZ, RZ, UR45 ;  /* 0x0000002dff037e24 */ /* 0x001fc8000f8e00ff */
[----:B------:R0:W1:Y:S03]  /*171a0*/  SYNCS.PHASECHK.TRANS64.TRYWAIT P1, [R3+URZ+0x13200], R0 ;  /* 0x01320000030075a7 */ /* 0x000066000802017f */
[----:B-1----:R-:W-:Y:S05]  /*171b0*/  @!P1 NANOSLEEP.SYNCS 0x989680 ;  /* 0x009896800000995d */ /* 0x002fea0003900000 */
[----:B------:R-:W1:Y:S02]  /*171c0*/  @!P1 SYNCS.PHASECHK.TRANS64 P1, [R3+URZ+0x13200], R0 ;  /* 0x01320000030095a7 */ /* 0x000e64000802007f */
[----:B-1----:R-:W-:Y:S05]  /*171d0*/  @!P1 BRA `(.L_x_821) ;  /* 0xfffffffc00ec9947 */ /* 0x002fea000383ffff */
[----:B------:R-:W-:Y:S05]  /*171e0*/  BRA `(.L_x_995) ;  /* 0xfffffea800887947 */ /* 0x000fea000383ffff */
.L_x_825:
[----:B-1----:R1:W2:Y:S02]  /*171f0*/  SYNCS.PHASECHK.TRANS64.TRYWAIT P1, [R3+URZ+0x13230], R0 ;  /* 0x01323000030075a7 */ /* 0x0022a4000802017f */
[----:B--2---:R-:W-:Y:S05]  /*17200*/  @!P1 NANOSLEEP.SYNCS 0x989680 ;  /* 0x009896800000995d */ /* 0x004fea0003900000 */
[----:B------:R-:W2:Y:S02]  /*17210*/  @!P1 SYNCS.PHASECHK.TRANS64 P1, [R3+URZ+0x13230], R0 ;  /* 0x01323000030095a7 */ /* 0x000ea4000802007f */
[----:B--2---:R-:W-:Y:S05]  /*17220*/  @!P1 BRA `(.L_x_825) ;  /* 0xfffffffc00f09947 */ /* 0x004fea000383ffff */
[----:B------:R-:W-:Y:S05]  /*17230*/  BRA `(.L_x_824) ;  /* 0xfffffea800a47947 */ /* 0x000fea000383ffff */
.L_x_842:
[----:B-1----:R-:W-:-:S04]  /*17240*/  IMAD.U32 R6, RZ, RZ, UR23 ;  /* 0x00000017ff067e24 */ /* 0x002fc8000f8e00ff */
[----:B------:R1:W2:Y:S03]  /*17250*/  SYNCS.PHASECHK.TRANS64.TRYWAIT P1, [R6+URZ+0x13230], R5 ;  /* 0x01323005060075a7 */ /* 0x0002a6000802017f */
[----:B--2---:R-:W-:Y:S05]  /*17260*/  @!P1 NANOSLEEP.SYNCS 0x989680 ;  /* 0x009896800000995d */ /* 0x004fea0003900000 */
[----:B------:R-:W2:Y:S02]  /*17270*/  @!P1 SYNCS.PHASECHK.TRANS64 P1, [R6+URZ+0x13230], R5 ;  /* 0x01323005060095a7 */ /* 0x000ea4000802007f */
[----:B--2---:R-:W-:Y:S05]  /*17280*/  @!P1 BRA `(.L_x_842) ;  /* 0xfffffffc00ec9947 */ /* 0x004fea000383ffff */
[----:B------:R-:W-:Y:S05]  /*17290*/  BRA `(.L_x_841) ;  /* 0xfffffee800107947 */ /* 0x000fea000383ffff */
.L_x_846:
[----:B-1----:R-:W-:-:S04]  /*172a0*/  IMAD.U32 R6, RZ, RZ, UR11 ;  /* 0x0000000bff067e24 */ /* 0x002fc8000f8e00ff */
[----:B------:R1:W2:Y:S03]  /*172b0*/  SYNCS.PHASECHK.TRANS64.TRYWAIT P1, [R6+URZ+0x13250], R5 ;  /* 0x01325005060075a7 */ /* 0x0002a6000802017f */
[----:B--2---:R-:W-:Y:S05]  /*172c0*/  @!P1 NANOSLEEP.SYNCS 0x989680 ;  /* 0x009896800000995d */ /* 0x004fea0003900000 */
[----:B------:R-:W2:Y:S02]  /*172d0*/  @!P1 SYNCS.PHASECHK.TRANS64 P1, [R6+URZ+0x13250], R5 ;  /* 0x01325005060095a7 */ /* 0x000ea4000802007f */
[----:B--2---:R-:W-:Y:S05]  /*172e0*/  @!P1 BRA `(.L_x_846) ;  /* 0xfffffffc00ec9947 */ /* 0x004fea000383ffff */
[----:B------:R-:W-:Y:S05]  /*172f0*/  BRA `(.L_x_845) ;  /* 0xfffffeec001c7947 */ /* 0x000fea000383ffff */
.L_x_865:
[----:B-1----:R-:W-:-:S04]  /*17300*/  IMAD.U32 R8, RZ, RZ, UR20 ;  /* 0x00000014ff087e24 */ /* 0x002fc8000f8e00ff */
[----:B------:R1:W2:Y:S03]  /*17310*/  SYNCS.PHASECHK.TRANS64.TRYWAIT P1, [R8+URZ+0x13230], R5 ;  /* 0x01323005080075a7 */ /* 0x0002a6000802017f */
[----:B--2---:R-:W-:Y:S05]  /*17320*/  @!P1 NANOSLEEP.SYNCS 0x989680 ;  /* 0x009896800000995d */ /* 0x004fea0003900000 */
[----:B------:R-:W2:Y:S02]  /*17330*/  @!P1 SYNCS.PHASECHK.TRANS64 P1, [R8+URZ+0x13230], R5 ;  /* 0x01323005080095a7 */ /* 0x000ea4000802007f */
[----:B--2---:R-:W-:Y:S05]  /*17340*/  @!P1 BRA `(.L_x_865) ;  /* 0xfffffffc00ec9947 */ /* 0x004fea000383ffff */
[----:B------:R-:W-:Y:S05]  /*17350*/  BRA `(.L_x_864) ;  /* 0xffffff2800507947 */ /* 0x000fea000383ffff */
.L_x_869:
[----:B-1----:R-:W-:-:S04]  /*17360*/  IMAD.U32 R8, RZ, RZ, UR11 ;  /* 0x0000000bff087e24 */ /* 0x002fc8000f8e00ff */
[----:B------:R1:W2:Y:S03]  /*17370*/  SYNCS.PHASECHK.TRANS64.TRYWAIT P1, [R8+URZ+0x13250], R5 ;  /* 0x01325005080075a7 */ /* 0x0002a6000802017f */
[----:B--2---:R-:W-:Y:S05]  /*17380*/  @!P1 NANOSLEEP.SYNCS 0x989680 ;  /* 0x009896800000995d */ /* 0x004fea0003900000 */
[----:B------:R-:W2:Y:S02]  /*17390*/  @!P1 SYNCS.PHASECHK.TRANS64 P1, [R8+URZ+0x13250], R5 ;  /* 0x01325005080095a7 */ /* 0x000ea4000802007f */
[----:B--2---:R-:W-:Y:S05]  /*173a0*/  @!P1 BRA `(.L_x_869) ;  /* 0xfffffffc00ec9947 */ /* 0x004fea000383ffff */
[----:B------:R-:W-:Y:S05]  /*173b0*/  BRA `(.L_x_868) ;  /* 0xffffff2c005c7947 */ /* 0x000fea000383ffff */
.L_x_877:
[----:B-1----:R-:W-:-:S04]  /*173c0*/  IMAD.U32 R8, RZ, RZ, UR24 ;  /* 0x00000018ff087e24 */ /* 0x002fc8000f8e00ff */
[----:B------:R1:W2:Y:S03]  /*173d0*/  SYNCS.PHASECHK.TRANS64.TRYWAIT P1, [R8+URZ+0x13230], R5 ;  /* 0x01323005080075a7 */ /* 0x0002a6000802017f */
[----:B--2---:R-:W-:Y:S05]  /*173e0*/  @!P1 NANOSLEEP.SYNCS 0x989680 ;  /* 0x009896800000995d */ /* 0x004fea0003900000 */
[----:B------:R-:W2:Y:S02]  /*173f0*/  @!P1 SYNCS.PHASECHK.TRANS64 P1, [R8+URZ+0x13230], R5 ;  /* 0x01323005080095a7 */ /* 0x000ea4000802007f */
[----:B--2---:R-:W-:Y:S05]  /*17400*/  @!P1 BRA `(.L_x_877) ;  /* 0xfffffffc00ec9947 */ /* 0x004fea000383ffff */
[----:B------:R-:W-:Y:S05]  /*17410*/  BRA `(.L_x_876) ;  /* 0xffffff4800d47947 */ /* 0x000fea000383ffff */
.L_x_881:
[----:B-1----:R-:W-:-:S04]  /*17420*/  IMAD.U32 R8, RZ, RZ, UR11 ;  /* 0x0000000bff087e24 */ /* 0x002fc8000f8e00ff */
[----:B------:R1:W2:Y:S03]  /*17430*/  SYNCS.PHASECHK.TRANS64.TRYWAIT P1, [R8+URZ+0x13250], R5 ;  /* 0x01325005080075a7 */ /* 0x0002a6000802017f */
[----:B--2---:R-:W-:Y:S05]  /*17440*/  @!P1 NANOSLEEP.SYNCS 0x989680 ;  /* 0x009896800000995d */ /* 0x004fea0003900000 */
[----:B------:R-:W2:Y:S02]  /*17450*/  @!P1 SYNCS.PHASECHK.TRANS64 P1, [R8+URZ+0x13250], R5 ;  /* 0x01325005080095a7 */ /* 0x000ea4000802007f */
[----:B--2---:R-:W-:Y:S05]  /*17460*/  @!P1 BRA `(.L_x_881) ;  /* 0xfffffffc00ec9947 */ /* 0x004fea000383ffff */
[----:B------:R-:W-:Y:S05]  /*17470*/  BRA `(.L_x_880) ;  /* 0xffffff4c00e07947 */ /* 0x000fea000383ffff */
.L_x_896:
[----:B-1----:R-:W-:-:S04]  /*17480*/  IMAD.U32 R7, RZ, RZ, UR14 ;  /* 0x0000000eff077e24 */ /* 0x002fc8000f8e00ff */
[----:B------:R1:W2:Y:S03]  /*17490*/  SYNCS.PHASECHK.TRANS64.TRYWAIT P1, [R7+URZ+0x13250], R4 ;  /* 0x01325004070075a7 */ /* 0x0002a6000802017f */
[----:B--2---:R-:W-:Y:S05]  /*174a0*/  @!P1 NANOSLEEP.SYNCS 0x989680 ;  /* 0x009896800000995d */ /* 0x004fea0003900000 */
[----:B------:R-:W2:Y:S02]  /*174b0*/  @!P1 SYNCS.PHASECHK.TRANS64 P1, [R7+URZ+0x13250], R4 ;  /* 0x01325004070095a7 */ /* 0x000ea4000802007f */
[----:B--2---:R-:W-:Y:S05]  /*174c0*/  @!P1 BRA `(.L_x_896) ;  /* 0xfffffffc00ec9947 */ /* 0x004fea000383ffff */
[----:B------:R-:W-:Y:S05]  /*174d0*/  BRA `(.L_x_895) ;  /* 0xffffff8800447947 */ /* 0x000fea000383ffff */
.L_x_924:
[----:B------:R-:W2:Y:S01]  /*174e0*/  S2R R21, SR_TID.X ;  /* 0x0000000000157919 */ /* 0x000ea20000002100 */
[----:B------:R-:W-:Y:S02]  /*174f0*/  IMAD.MOV.U32 R12, RZ, RZ, RZ ;  /* 0x000000ffff0c7224 */ /* 0x000fe400078e00ff */
[----:B------:R-:W-:Y:S02]  /*17500*/  IMAD.MOV.U32 R11, RZ, RZ, 0x1f ;  /* 0x0000001fff0b7424 */ /* 0x000fe400078e00ff */
[----:B------:R-:W-:Y:S01]  /*17510*/  IMAD.MOV.U32 R15, RZ, RZ, -0x1 ;  /* 0xffffffffff0f7424 */ /* 0x000fe200078e00ff */
[----:B--2---:R-:W-:-:S04]  /*17520*/  SHF.R.U32.HI R21, RZ, 0x5, R21 ;  /* 0x00000005ff157819 */ /* 0x004fc80000011615 */
[----:B------:R-:W-:-:S05]  /*17530*/  LOP3.LUT R21, R21, 0x3, RZ, 0xc0, !PT ;  /* 0x0000000315157812 */ /* 0x000fca00078ec0ff */
[----:B------:R-:W-:-:S07]  /*17540*/  IMAD.MOV.U32 R13, RZ, RZ, R21 ;  /* 0x000000ffff0d7224 */ /* 0x000fce00078e0015 */
[----:B01----:R-:W-:Y:S05]  /*17550*/  WARPSYNC.COLLECTIVE R15, `(.L_x_996) ;  /* 0x000000000f087348 */ /* 0x003fea0003c00000 */
[----:B------:R2:W3:Y:S02]  /*17560*/  SHFL.IDX P6, R14, R13, R12, R11 ;  /* 0x0000000c0d0e7389 */ /* 0x0004e400000c000b */
[----:B0123--:R-:W-:Y:S01]  /*17570*/  ENDCOLLECTIVE ;  /* 0x000000000000791b */ /* 0x00ffe20003800000 */
.L_x_996:
[----:B------:R-:W-:Y:S05]  /*17580*/  BRA `(.L_x_997) ;  /* 0xffffffbc008c7947 */ /* 0x000fea000383ffff */
.L_x_927:
[----:B0-----:R0:W2:Y:S02]  /*17590*/  SYNCS.PHASECHK.TRANS64.TRYWAIT P0, [R4+URZ+0x13280], R27 ;  /* 0x0132801b040075a7 */ /* 0x0010a4000800017f */
[----:B--2---:R-:W-:Y:S05]  /*175a0*/  @!P0 NANOSLEEP.SYNCS 0x989680 ;  /* 0x009896800000895d */ /* 0x004fea0003900000 */
[----:B------:R-:W2:Y:S02]  /*175b0*/  @!P0 SYNCS.PHASECHK.TRANS64 P0, [R4+URZ+0x13280], R27 ;  /* 0x0132801b040085a7 */ /* 0x000ea4000800007f */
[----:B--2---:R-:W-:Y:S05]  /*175c0*/  @!P0 BRA `(.L_x_927) ;  /* 0xfffffffc00f08947 */ /* 0x004fea000383ffff */
[----:B------:R-:W-:Y:S05]  /*175d0*/  BRA `(.L_x_998) ;  /* 0xffffffc000b87947 */ /* 0x000fea000383ffff */
.L_x_928:
[----:B------:R-:W-:Y:S01]  /*175e0*/  BSSY B0, `(.L_x_999) ;  /* 0x0000008000007945 */ /* 0x000fe20003800000 */
[----:B------:R-:W-:Y:S02]  /*175f0*/  IMAD.MOV.U32 R13, RZ, RZ, R10 ;  /* 0x000000ffff0d7224 */ /* 0x000fe400078e000a */
[----:B------:R-:W-:Y:S02]  /*17600*/  IMAD.MOV.U32 R12, RZ, RZ, RZ ;  /* 0x000000ffff0c7224 */ /* 0x000fe400078e00ff */
[----:B------:R-:W-:Y:S02]  /*17610*/  IMAD.MOV.U32 R11, RZ, RZ, 0x1c1f ;  /* 0x00001c1fff0b7424 */ /* 0x000fe400078e00ff */
[----:B------:R-:W-:-:S07]  /*17620*/  IMAD.MOV.U32 R15, RZ, RZ, -0x1 ;  /* 0xffffffffff0f7424 */ /* 0x000fce00078e00ff */
[----:B01----:R-:W-:Y:S05]  /*17630*/  WARPSYNC.COLLECTIVE R15, `(.L_x_1000) ;  /* 0x000000000f087348 */ /* 0x003fea0003c00000 */
[----:B------:R2:W3:Y:S02]  /*17640*/  SHFL.IDX P6, R14, R13, R12, R11 ;  /* 0x0000000c0d0e7389 */ /* 0x0004e400000c000b */
[----:B0123--:R-:W-:Y:S01]  /*17650*/  ENDCOLLECTIVE ;  /* 0x000000000000791b */ /* 0x00ffe20003800000 */
.L_x_1000:
[----:B------:R-:W-:Y:S05]  /*17660*/  BSYNC B0 ;  /* 0x0000000000007941 */ /* 0x000fea0003800000 */
.L_x_999:
[----:B------:R-:W0:Y:S01]  /*17670*/  S2R R20, SR_TID.X ;  /* 0x0000000000147919 */ /* 0x000e220000002100 */
[----:B------:R-:W-:Y:S01]  /*17680*/  IMAD.MOV.U32 R13, RZ, RZ, R9 ;  /* 0x000000ffff0d7224 */ /* 0x000fe200078e0009 */
[----:B------:R-:W-:Y:S01]  /*17690*/  LOP3.LUT R16, R16, 0xffffffdf, RZ, 0xc0, !PT ;  /* 0xffffffdf10107812 */ /* 0x000fe200078ec0ff */
[----:B------:R-:W-:Y:S01]  /*176a0*/  IMAD.MOV.U32 R12, RZ, RZ, RZ ;  /* 0x000000ffff0c7224 */ /* 0x000fe200078e00ff */
[C---:B------:R-:W-:Y:S01]  /*176b0*/  ISETP.GE.AND P4, PT, R3.reuse, 0x21, PT ;  /* 0x000000210300780c */ /* 0x040fe20003f86270 */
[----:B------:R-:W-:Y:S01]  /*176c0*/  IMAD.MOV.U32 R11, RZ, RZ, 0x1c1f ;  /* 0x00001c1fff0b7424 */ /* 0x000fe200078e00ff */
[C---:B------:R-:W-:Y:S01]  /*176d0*/  ISETP.GE.AND P3, PT, R3.reuse, 0x41, PT ;  /* 0x000000410300780c */ /* 0x040fe20003f66270 */
[----:B------:R-:W-:Y:S01]  /*176e0*/  IMAD.MOV.U32 R15, RZ, RZ, -0x1 ;  /* 0xffffffffff0f7424 */ /* 0x000fe200078e00ff */
[----:B------:R-:W-:Y:S01]  /*176f0*/  ISETP.GE.AND P1, PT, R3, 0x61, PT ;  /* 0x000000610300780c */ /* 0x000fe20003f26270 */
[----:B------:R-:W-:-:S12]  /*17700*/  IMAD.MOV.U32 R0, RZ, RZ, R14 ;  /* 0x000000ffff007224 */ /* 0x000fd800078e000e */
[----:B0-----:R-:W-:Y:S05]  /*17710*/  WARPSYNC.COLLECTIVE R15, `(.L_x_1001) ;  /* 0x000000000f087348 */ /* 0x001fea0003c00000 */
[----:B------:R1:W2:Y:S02]  /*17720*/  SHFL.IDX P6, R14, R13, R12, R11 ;  /* 0x0000000c0d0e7389 */ /* 0x0002a400000c000b */
[----:B012---:R-:W-:Y:S01]  /*17730*/  ENDCOLLECTIVE ;  /* 0x000000000000791b */ /* 0x007fe20003800000 */
.L_x_1001:
[----:B------:R-:W-:Y:S02]  /*17740*/  IMAD.MOV.U32 R13, RZ, RZ, R10 ;  /* 0x000000ffff0d7224 */ /* 0x000fe400078e000a */
[----:B------:R-:W-:Y:S02]  /*17750*/  IMAD.SHL.U32 R20, R20, 0x10, RZ ;  /* 0x0000001014147824 */ /* 0x000fe400078e00ff */
[----:B------:R-:W-:-:S03]  /*17760*/  IMAD.MOV.U32 R12, RZ, RZ, R14 ;  /* 0x000000ffff0c7224 */ /* 0x000fc600078e000e */
        /* <DEDUP_REMOVED lines=8> */
.L_x_1002:
[----:B------:R-:W-:-:S05]  /*177f0*/  IMAD.IADD R0, R17, 0x1, R2 ;  /* 0x0000000111007824 */ /* 0x000fca00078e0202 */
        /* <DEDUP_REMOVED lines=10> */
.L_x_1003:
[----:B------:R-:W-:Y:S02]  /*178a0*/  IMAD.MOV.U32 R13, RZ, RZ, R10 ;  /* 0x000000ffff0d7224 */ /* 0x000fe400078e000a */
[----:B------:R-:W-:Y:S02]  /*178b0*/  IMAD.MOV.U32 R12, RZ, RZ, R14 ;  /* 0x000000ffff0c7224 */ /* 0x000fe400078e000e */
[----:B------:R-:W-:-:S05]  /*178c0*/  IMAD.SHL.U32 R21, R21, 0x10, RZ ;  /* 0x0000001015157824 */ /* 0x000fca00078e00ff */
        /* <DEDUP_REMOVED lines=8> */
.L_x_1004:
        /* <DEDUP_REMOVED lines=10> */
.L_x_1005:
        /* <DEDUP_REMOVED lines=10> */
.L_x_1006:
        /* <DEDUP_REMOVED lines=11> */
.L_x_1007:
[----:B------:R-:W-:Y:S02]  /*17b40*/  IMAD.SHL.U32 R2, R2, 0x10, RZ ;  /* 0x0000001002027824 */ /* 0x000fe400078e00ff */
[----:B------:R-:W-:-:S03]  /*17b50*/  IMAD.MOV.U32 R13, RZ, RZ, R19 ;  /* 0x000000ffff0d7224 */ /* 0x000fc600078e0013 */
[----:B------:R-:W-:Y:S01]  /*17b60*/  LOP3.LUT R2, R2, 0x30, RZ, 0xc0, !PT ;  /* 0x0000003002027812 */ /* 0x000fe200078ec0ff */
[----:B------:R-:W-:Y:S02]  /*17b70*/  IMAD.MOV.U32 R12, RZ, RZ, RZ ;  /* 0x000000ffff0c7224 */ /* 0x000fe400078e00ff */
[----:B------:R-:W-:-:S07]  /*17b80*/  IMAD.MOV.U32 R9, RZ, RZ, R14 ;  /* 0x000000ffff097224 */ /* 0x000fce00078e000e */
[----:B------:R-:W-:Y:S05]  /*17b90*/  WARPSYNC.COLLECTIVE R15, `(.L_x_1008) ;  /* 0x000000000f087348 */ /* 0x000fea0003c00000 */
[----:B------:R0:W1:Y:S02]  /*17ba0*/  SHFL.IDX P6, R14, R13, R12, R11 ;  /* 0x0000000c0d0e7389 */ /* 0x00006400000c000b */
[----:B01----:R-:W-:Y:S01]  /*17bb0*/  ENDCOLLECTIVE ;  /* 0x000000000000791b */ /* 0x003fe20003800000 */
.L_x_1008:
        /* <DEDUP_REMOVED lines=13> */
.L_x_1009:
[----:B------:R-:W-:Y:S01]  /*17c90*/  @P0 LOP3.LUT R16, R16, 0x20, RZ, 0xfc, !PT ;  /* 0x0000002010100812 */ /* 0x000fe200078efcff */
[----:B------:R-:W-:Y:S01]  /*17ca0*/  IMAD.MOV.U32 R10, RZ, RZ, R14 ;  /* 0x000000ffff0a7224 */ /* 0x000fe200078e000e */
[----:B------:R-:W-:Y:S06]  /*17cb0*/  BRA `(.L_x_1010) ;  /* 0xffffffc000447947 */ /* 0x000fec000383ffff */
.L_x_933:
[----:B----4-:R4:W0:Y:S02]  /*17cc0*/  SYNCS.PHASECHK.TRANS64.TRYWAIT P0, [R4+URZ+0x13240], R27 ;  /* 0x0132401b040075a7 */ /* 0x010824000800017f */
[----:B0-----:R-:W-:Y:S05]  /*17cd0*/  @!P0 NANOSLEEP.SYNCS 0x989680 ;  /* 0x009896800000895d */ /* 0x001fea0003900000 */
[----:B------:R-:W0:Y:S02]  /*17ce0*/  @!P0 SYNCS.PHASECHK.TRANS64 P0, [R4+URZ+0x13240], R27 ;  /* 0x0132401b040085a7 */ /* 0x000e24000800007f */
[----:B0-----:R-:W-:Y:S05]  /*17cf0*/  @!P0 BRA `(.L_x_933) ;  /* 0xfffffffc00f08947 */ /* 0x001fea000383ffff */
[----:B------:R-:W-:Y:S05]  /*17d00*/  BRA `(.L_x_1011) ;  /* 0xffffffc000a47947 */ /* 0x000fea000383ffff */
.L_x_934:
[----:B------:R-:W-:Y:S01]  /*17d10*/  BSSY B0, `(.L_x_1012) ;  /* 0x0000008000007945 */ /* 0x000fe20003800000 */
[----:B------:R-:W-:Y:S02]  /*17d20*/  IMAD.MOV.U32 R13, RZ, RZ, R6 ;  /* 0x000000ffff0d7224 */ /* 0x000fe400078e0006 */
[----:B------:R-:W-:Y:S02]  /*17d30*/  IMAD.MOV.U32 R12, RZ, RZ, RZ ;  /* 0x000000ffff0c7224 */ /* 0x000fe400078e00ff */
[----:B------:R-:W-:Y:S02]  /*17d40*/  IMAD.MOV.U32 R11, RZ, RZ, 0x1c1f ;  /* 0x00001c1fff0b7424 */ /* 0x000fe400078e00ff */
[----:B------:R-:W-:-:S07]  /*17d50*/  IMAD.MOV.U32 R15, RZ, RZ, -0x1 ;  /* 0xffffffffff0f7424 */ /* 0x000fce00078e00ff */
[----:B01-34-:R-:W-:Y:S05]  /*17d60*/  WARPSYNC.COLLECTIVE R15, `(.L_x_1013) ;  /* 0x000000000f087348 */ /* 0x01bfea0003c00000 */
[----:B------:R2:W0:Y:S02]  /*17d70*/  SHFL.IDX P6, R14, R13, R12, R11 ;  /* 0x0000000c0d0e7389 */ /* 0x00042400000c000b */
[----:B01234-:R-:W-:Y:S01]  /*17d80*/  ENDCOLLECTIVE ;  /* 0x000000000000791b */ /* 0x01ffe20003800000 */
.L_x_1013:
[----:B------:R-:W-:Y:S05]  /*17d90*/  BSYNC B0 ;  /* 0x0000000000007941 */ /* 0x000fea0003800000 */
.L_x_1012:
[----:B------:R-:W0:Y:S01]  /*17da0*/  S2R R19, SR_TID.X ;  /* 0x0000000000137919 */ /* 0x000e220000002100 */
[----:B------:R-:W-:Y:S01]  /*17db0*/  IMAD.MOV.U32 R13, RZ, RZ, R5 ;  /* 0x000000ffff0d7224 */ /* 0x000fe200078e0005 */
[----:B------:R-:W-:Y:S01]  /*17dc0*/  LOP3.LUT P2, RZ, R16, 0x1, RZ, 0xc0, !PT ;  /* 0x0000000110ff7812 */ /* 0x000fe2000784c0ff */
[----:B------:R-:W-:Y:S02]  /*17dd0*/  IMAD.MOV.U32 R12, RZ, RZ, RZ ;  /* 0x000000ffff0c7224 */ /* 0x000fe400078e00ff */
[----:B------:R-:W-:Y:S02]  /*17de0*/  IMAD.MOV.U32 R11, RZ, RZ, 0x1c1f ;  /* 0x00001c1fff0b7424 */ /* 0x000fe400078e00ff */
[----:B------:R-:W-:Y:S02]  /*17df0*/  IMAD.MOV.U32 R15, RZ, RZ, -0x1 ;  /* 0xffffffffff0f7424 */ /* 0x000fe400078e00ff */
[----:B------:R-:W-:-:S07]  /*17e00*/  IMAD.MOV.U32 R2, RZ, RZ, R14 ;  /* 0x000000ffff027224 */ /* 0x000fce00078e000e */
[----:B0-----:R-:W-:Y:S05]  /*17e10*/  WARPSYNC.COLLECTIVE R15, `(.L_x_1014) ;  /* 0x000000000f087348 */ /* 0x001fea0003c00000 */
[----:B------:R1:W2:Y:S02]  /*17e20*/  SHFL.IDX P6, R14, R13, R12, R11 ;  /* 0x0000000c0d0e7389 */ /* 0x0002a400000c000b */
[----:B012---:R-:W-:Y:S01]  /*17e30*/  ENDCOLLECTIVE ;  /* 0x000000000000791b */ /* 0x007fe20003800000 */
.L_x_1014:
[----:B------:R-:W-:Y:S02]  /*17e40*/  IMAD.MOV.U32 R13, RZ, RZ, R6 ;  /* 0x000000ffff0d7224 */ /* 0x000fe400078e0006 */
[----:B------:R-:W-:Y:S02]  /*17e50*/  IMAD.MOV.U32 R12, RZ, RZ, 0x1 ;  /* 0x00000001ff0c7424 */ /* 0x000fe400078e00ff */
[----:B------:R-:W-:Y:S02]  /*17e60*/  IMAD.SHL.U32 R19, R19, 0x10, RZ ;  /* 0x0000001013137824 */ /* 0x000fe400078e00ff */
[----:B------:R-:W-:-:S03]  /*17e70*/  IMAD.MOV.U32 R3, RZ, RZ, R14 ;  /* 0x000000ffff037224 */ /* 0x000fc600078e000e */
[----:B------:R-:W-:-:S07]  /*17e80*/  LOP3.LUT R19, R19, 0x30, RZ, 0xc0, !PT ;  /* 0x0000003013137812 */ /* 0x000fce00078ec0ff */
[----:B------:R-:W-:Y:S05]  /*17e90*/  WARPSYNC.COLLECTIVE R15, `(.L_x_1015) ;  /* 0x000000000f087348 */ /* 0x000fea0003c00000 */
[----:B------:R0:W1:Y:S02]  /*17ea0*/  SHFL.IDX P6, R14, R13, R12, R11 ;  /* 0x0000000c0d0e7389 */ /* 0x00006400000c000b */
[----:B01----:R-:W-:Y:S01]  /*17eb0*/  ENDCOLLECTIVE ;  /* 0x000000000000791b */ /* 0x003fe20003800000 */
.L_x_1015:
        /* <DEDUP_REMOVED lines=14> */
.L_x_1016:
[----:B------:R-:W-:Y:S02]  /*17fa0*/  IMAD.MOV.U32 R13, RZ, RZ, R6 ;  /* 0x000000ffff0d7224 */ /* 0x000fe400078e0006 */
[----:B------:R-:W-:Y:S02]  /*17fb0*/  IMAD.MOV.U32 R12, RZ, RZ, 0x2 ;  /* 0x00000002ff0c7424 */ /* 0x000fe400078e00ff */
[----:B------:R-:W-:-:S07]  /*17fc0*/  IMAD.MOV.U32 R3, RZ, RZ, R14 ;  /* 0x000000ffff037224 */ /* 0x000fce00078e000e */
[----:B------:R-:W-:Y:S05]  /*17fd0*/  WARPSYNC.COLLECTIVE R15, `(.L_x_1017) ;  /* 0x000000000f087348 */ /* 0x000fea0003c00000 */
[----:B------:R0:W1:Y:S02]  /*17fe0*/  SHFL.IDX P6, R14, R13, R12, R11 ;  /* 0x0000000c0d0e7389 */ /* 0x00006400000c000b */
[----:B01----:R-:W-:Y:S01]  /*17ff0*/  ENDCOLLECTIVE ;  /* 0x000000000000791b */ /* 0x003fe20003800000 */
.L_x_1017:
        /* <DEDUP_REMOVED lines=14> */
.L_x_1018:
[----:B------:R-:W-:Y:S02]  /*180e0*/  IMAD.MOV.U32 R13, RZ, RZ, R6 ;  /* 0x000000ffff0d7224 */ /* 0x000fe400078e0006 */
[----:B------:R-:W-:Y:S02]  /*180f0*/  IMAD.MOV.U32 R12, RZ, RZ, 0x3 ;  /* 0x00000003ff0c7424 */ /* 0x000fe400078e00ff */
[----:B------:R-:W-:-:S07]  /*18100*/  IMAD.MOV.U32 R3, RZ, RZ, R14 ;  /* 0x000000ffff037224 */ /* 0x000fce00078e000e */
[----:B------:R-:W-:Y:S05]  /*18110*/  WARPSYNC.COLLECTIVE R15, `(.L_x_1019) ;  /* 0x000000000f087348 */ /* 0x000fea0003c00000 */
[----:B------:R0:W1:Y:S02]  /*18120*/  SHFL.IDX P6, R14, R13, R12, R11 ;  /* 0x0000000c0d0e7389 */ /* 0x00006400000c000b */
[----:B01----:R-:W-:Y:S01]  /*18130*/  ENDCOLLECTIVE ;  /* 0x000000000000791b */ /* 0x003fe20003800000 */
.L_x_1019:
        /* <DEDUP_REMOVED lines=10> */
.L_x_1020:
        /* <DEDUP_REMOVED lines=10> */
.L_x_1021:
        /* <DEDUP_REMOVED lines=11> */
.L_x_1022:
[----:B------:R-:W-:Y:S05]  /*18330*/  BRA `(.L_x_1023) ;  /* 0xffffffc000287947 */ /* 0x000fea000383ffff */
.L_x_941:
[----:B------:R-:W-:Y:S02]  /*18340*/  IMAD.MOV.U32 R13, RZ, RZ, R4 ;  /* 0x000000ffff0d7224 */ /* 0x000fe400078e0004 */
[----:B------:R-:W-:Y:S02]  /*18350*/  IMAD.MOV.U32 R12, RZ, RZ, RZ ;  /* 0x000000ffff0c7224 */ /* 0x000fe400078e00ff */
[----:B------:R-:W-:Y:S02]  /*18360*/  IMAD.MOV.U32 R11, RZ, RZ, 0x1c1f ;  /* 0x00001c1fff0b7424 */ /* 0x000fe400078e00ff */
[----:B------:R-:W-:Y:S02]  /*18370*/  IMAD.MOV.U32 R15, RZ, RZ, -0x1 ;  /* 0xffffffffff0f7424 */ /* 0x000fe400078e00ff */
[----:B------:R-:W-:-:S07]  /*18380*/  VIADD R6, R19, UR43 ;  /* 0x0000002b13067c36 */ /* 0x000fce0008000000 */
[----:B-----5:R-:W-:Y:S05]  /*18390*/  WARPSYNC.COLLECTIVE R15, `(.L_x_1024) ;  /* 0x000000000f087348 */ /* 0x020fea0003c00000 */
[----:B------:R0:W1:Y:S02]  /*183a0*/  SHFL.IDX P6, R14, R13, R12, R11 ;  /* 0x0000000c0d0e7389 */ /* 0x00006400000c000b */
[----:B01---5:R-:W-:Y:S01]  /*183b0*/  ENDCOLLECTIVE ;  /* 0x000000000000791b */ /* 0x023fe20003800000 */
.L_x_1024:
[C---:B------:R-:W-:Y:S01]  /*183c0*/  VIADD R8, R6.reuse, 0x20 ;  /* 0x0000002006087836 */ /* 0x040fe20000000000 */
[----:B------:R-:W-:Y:S01]  /*183d0*/  ISETP.GE.AND P1, PT, R6, UR41, PT ;  /* 0x0000002906007c0c */ /* 0x000fe2000bf26270 */
[----:B------:R-:W-:Y:S02]  /*183e0*/  IMAD.MOV.U32 R13, RZ, RZ, R0 ;  /* 0x000000ffff0d7224 */ /* 0x000fe400078e0000 */
[----:B------:R-:W-:-:S10]  /*183f0*/  IMAD.MOV.U32 R2, RZ, RZ, R14 ;  /* 0x000000ffff027224 */ /* 0x000fd400078e000e */
[----:B------:R-:W-:Y:S05]  /*18400*/  WARPSYNC.COLLECTIVE R15, `(.L_x_1025) ;  /* 0x000000000f087348 */ /* 0x000fea0003c00000 */
[----:B------:R0:W1:Y:S02]  /*18410*/  SHFL.IDX P6, R14, R13, R12, R11 ;  /* 0x0000000c0d0e7389 */ /* 0x00006400000c000b */
[----:B01----:R-:W-:Y:S01]  /*18420*/  ENDCOLLECTIVE ;  /* 0x000000000000791b */ /* 0x003fe20003800000 */
.L_x_1025:
[----:B------:R-:W-:Y:S02]  /*18430*/  IMAD.MOV.U32 R13, RZ, RZ, R4 ;  /* 0x000000ffff0d7224 */ /* 0x000fe400078e0004 */
[----:B------:R-:W-:Y:S02]  /*18440*/  IMAD.MOV.U32 R12, RZ, RZ, 0x1 ;  /* 0x00000001ff0c7424 */ /* 0x000fe400078e00ff */
[----:B------:R-:W-:-:S07]  /*18450*/  IMAD.MOV.U32 R3, RZ, RZ, R14 ;  /* 0x000000ffff037224 */ /* 0x000fce00078e000e */
[----:B------:R-:W-:Y:S05]  /*18460*/  WARPSYNC.COLLECTIVE R15, `(.L_x_1026) ;  /* 0x000000000f087348 */ /* 0x000fea0003c00000 */
[----:B------:R0:W1:Y:S02]  /*18470*/  SHFL.IDX P6, R14, R13, R12, R11 ;  /* 0x0000000c0d0e7389 */ /* 0x00006400000c000b */
[----:B01----:R-:W-:Y:S01]  /*18480*/  ENDCOLLECTIVE ;  /* 0x000000000000791b */ /* 0x003fe20003800000 */
.L_x_1026:
        /* <DEDUP_REMOVED lines=10> */
[----:B------:R-:W-:Y:S01]  /*18530*/  ISETP.GE.AND P1, PT, R8, UR41, PT ;  /* 0x0000002908007c0c */ /* 0x000fe2000bf26270 */
[----:B0-----:R-:W-:-:S12]  /*18540*/  IMAD.MOV.U32 R2, RZ, RZ, R14 ;  /* 0x000000ffff027224 */ /* 0x001fd800078e000e */
[----:B------:R-:W-:Y:S05]  /*18550*/  WARPSYNC.COLLECTIVE R15, `(.L_x_1027) ;  /* 0x000000000f087348 */ /* 0x000fea0003c00000 */
[----:B------:R0:W1:Y:S02]  /*18560*/  SHFL.IDX P6, R14, R13, R12, R11 ;  /* 0x0000000c0d0e7389 */ /* 0x00006400000c000b */
[----:B01----:R-:W-:Y:S01]  /*18570*/  ENDCOLLECTIVE ;  /* 0x000000000000791b */ /* 0x003fe20003800000 */
.L_x_1027:
[----:B------:R-:W-:Y:S02]  /*18580*/  IMAD.MOV.U32 R13, RZ, RZ, R4 ;  /* 0x000000ffff0d7224 */ /* 0x000fe400078e0004 */
[----:B------:R-:W-:Y:S02]  /*18590*/  IMAD.MOV.U32 R12, RZ, RZ, 0x2 ;  /* 0x00000002ff0c7424 */ /* 0x000fe400078e00ff */
[----:B------:R-:W-:-:S07]  /*185a0*/  IMAD.MOV.U32 R3, RZ, RZ, R14 ;  /* 0x000000ffff037224 */ /* 0x000fce00078e000e */
[----:B------:R-:W-:Y:S05]  /*185b0*/  WARPSYNC.COLLECTIVE R15, `(.L_x_1028) ;  /* 0x000000000f087348 */ /* 0x000fea0003c00000 */
[----:B------:R0:W1:Y:S02]  /*185c0*/  SHFL.IDX P6, R14, R13, R12, R11 ;  /* 0x0000000c0d0e7389 */ /* 0x00006400000c000b */
[----:B01----:R-:W-:Y:S01]  /*185d0*/  ENDCOLLECTIVE ;  /* 0x000000000000791b */ /* 0x003fe20003800000 */
.L_x_1028:
        /* <DEDUP_REMOVED lines=11> */
[----:B------:R-:W-:Y:S01]  /*18690*/  ISETP.GE.AND P1, PT, R2, UR41, PT ;  /* 0x0000002902007c0c */ /* 0x000fe2000bf26270 */
[----:B------:R-:W-:-:S12]  /*186a0*/  IMAD.MOV.U32 R2, RZ, RZ, R14 ;  /* 0x000000ffff027224 */ /* 0x000fd800078e000e */
[----:B------:R-:W-:Y:S05]  /*186b0*/  WARPSYNC.COLLECTIVE R15, `(.L_x_1029) ;  /* 0x000000000f087348 */ /* 0x000fea0003c00000 */
[----:B------:R0:W1:Y:S02]  /*186c0*/  SHFL.IDX P6, R14, R13, R12, R11 ;  /* 0x0000000c0d0e7389 */ /* 0x00006400000c000b */
[----:B01----:R-:W-:Y:S01]  /*186d0*/  ENDCOLLECTIVE ;  /* 0x000000000000791b */ /* 0x003fe20003800000 */
.L_x_1029:
[----:B------:R-:W-:Y:S02]  /*186e0*/  IMAD.MOV.U32 R13, RZ, RZ, R4 ;  /* 0x000000ffff0d7224 */ /* 0x000fe400078e0004 */
[----:B------:R-:W-:Y:S02]  /*186f0*/  IMAD.MOV.U32 R12, RZ, RZ, 0x3 ;  /* 0x00000003ff0c7424 */ /* 0x000fe400078e00ff */
[----:B------:R-:W-:-:S07]  /*18700*/  IMAD.MOV.U32 R3, RZ, RZ, R14 ;  /* 0x000000ffff037224 */ /* 0x000fce00078e000e */
[----:B------:R-:W-:Y:S05]  /*18710*/  WARPSYNC.COLLECTIVE R15, `(.L_x_1030) ;  /* 0x000000000f087348 */ /* 0x000fea0003c00000 */
[----:B------:R0:W1:Y:S02]  /*18720*/  SHFL.IDX P6, R14, R13, R12, R11 ;  /* 0x0000000c0d0e7389 */ /* 0x00006400000c000b */
[----:B01----:R-:W-:Y:S01]  /*18730*/  ENDCOLLECTIVE ;  /* 0x000000000000791b */ /* 0x003fe20003800000 */
.L_x_1030:
        /* <DEDUP_REMOVED lines=10> */
.L_x_1031:
[----:B------:R-:W-:Y:S01]  /*187e0*/  @!PT LDS RZ, [RZ] ;  /* 0x00000000fffff984 */ /* 0x000fe20000000800 */
[----:B------:R-:W-:Y:S01]  /*187f0*/  @!PT LDS RZ, [RZ] ;  /* 0x00000000fffff984 */ /* 0x000fe20000000800 */
[----:B------:R-:W-:Y:S01]  /*18800*/  @!PT LDS RZ, [RZ] ;  /* 0x00000000fffff984 */ /* 0x000fe20000000800 */
[----:B------:R0:W-:Y:S01]  /*18810*/  @!P1 LDGSTS.E.BYPASS.LTC128B.128 [R9+0xc000], desc[UR48][R2.64], !P5 ;  /* 0x0c00000002099fae */ /* 0x0001e2000e901d70 */
[----:B------:R-:W-:Y:S02]  /*18820*/  IMAD.MOV.U32 R13, RZ, RZ, R7 ;  /* 0x000000ffff0d7224 */ /* 0x000fe400078e0007 */
[----:B0-----:R-:W-:Y:S02]  /*18830*/  VIADD R2, R6, 0x60 ;  /* 0x0000006006027836 */ /* 0x001fe40000000000 */
[----:B------:R-:W-:-:S03]  /*18840*/  IMAD.MOV.U32 R12, RZ, RZ, RZ ;  /* 0x000000ffff0c7224 */ /* 0x000fc600078e00ff */
[----:B------:R-:W-:Y:S01]  /*18850*/  ISETP.GE.AND P1, PT, R2, UR41, PT ;  /* 0x0000002902007c0c */ /* 0x000fe2000bf26270 */
[----:B------:R-:W-:-:S12]  /*18860*/  IMAD.MOV.U32 R0, RZ, RZ, R14 ;  /* 0x000000ffff007224 */ /* 0x000fd800078e000e */
[----:B------:R-:W-:Y:S05]  /*18870*/  WARPSYNC.COLLECTIVE R15, `(.L_x_1032) ;  /* 0x000000000f087348 */ /* 0x000fea0003c00000 */
[----:B------:R0:W1:Y:S02]  /*18880*/  SHFL.IDX P6, R14, R13, R12, R11 ;  /* 0x0000000c0d0e7389 */ /* 0x00006400000c000b */
[----:B01----:R-:W-:Y:S01]  /*18890*/  ENDCOLLECTIVE ;  /* 0x000000000000791b */ /* 0x003fe20003800000 */
.L_x_1032:
[----:B------:R-:W-:Y:S01]  /*188a0*/  @!P1 IADD3 R2, P0, R10, R0, RZ ;  /* 0x000000000a029210 */ /* 0x000fe20007f1e0ff */
[----:B------:R-:W-:-:S04]  /*188b0*/  VIADD R0, R6, 0x80 ;  /* 0x0000008006007836 */ /* 0x000fc80000000000 */
[----:B------:R-:W-:Y:S02]  /*188c0*/  @!P1 IMAD.X R3, RZ, RZ, R4, P0 ;  /* 0x000000ffff039224 */ /* 0x000fe400000e0604 */
[----:B------:R-:W-:-:S03]  /*188d0*/  IMAD.MOV.U32 R13, RZ, RZ, R5 ;  /* 0x000000ffff0d7224 */ /* 0x000fc600078e0005 */
[----:B------:R-:W-:Y:S01]  /*188e0*/  @!PT LDS RZ, [RZ] ;  /* 0x00000000fffff984 */ /* 0x000fe20000000800 */
[----:B------:R-:W-:Y:S01]  /*188f0*/  @!PT LDS RZ, [RZ] ;  /* 0x00000000fffff984 */ /* 0x000fe20000000800 */
[----:B------:R-:W-:Y:S01]  /*18900*/  @!PT LDS RZ, [RZ] ;  /* 0x00000000fffff984 */ /* 0x000fe20000000800 */
[----:B------:R0:W-:Y:S01]  /*18910*/  @!P1 LDGSTS.E.BYPASS.LTC128B.128 [R9+0xc800], desc[UR48][R2.64], !P5 ;  /* 0x0c80000002099fae */ /* 0x0001e2000e901d70 */
[----:B------:R-:W-:Y:S01]  /*18920*/  ISETP.GE.AND P1, PT, R0, UR41, PT ;  /* 0x0000002900007c0c */ /* 0x000fe2000bf26270 */
[----:B------:R-:W-:-:S12]  /*18930*/  IMAD.MOV.U32 R0, RZ, RZ, R14 ;  /* 0x000000ffff007224 */ /* 0x000fd800078e000e */
[----:B0-----:R-:W-:Y:S05]  /*18940*/  WARPSYNC.COLLECTIVE R15, `(.L_x_1033) ;  /* 0x000000000f087348 */ /* 0x001fea0003c00000 */
[----:B------:R1:W2:Y:S02]  /*18950*/  SHFL.IDX P6, R14, R13, R12, R11 ;  /* 0x0000000c0d0e7389 */ /* 0x0002a400000c000b */
[----:B012---:R-:W-:Y:S01]  /*18960*/  ENDCOLLECTIVE ;  /* 0x000000000000791b */ /* 0x007fe20003800000 */
.L_x_1033:
[----:B------:R-:W-:Y:S02]  /*18970*/  IMAD.MOV.U32 R13, RZ, RZ, R7 ;  /* 0x000000ffff0d7224 */ /* 0x000fe400078e0007 */
[----:B------:R-:W-:Y:S02]  /*18980*/  IMAD.MOV.U32 R12, RZ, RZ, 0x1 ;  /* 0x00000001ff0c7424 */ /* 0x000fe400078e00ff */
[----:B------:R-:W-:-:S07]  /*18990*/  IMAD.MOV.U32 R2, RZ, RZ, R14 ;  /* 0x000000ffff027224 */ /* 0x000fce00078e000e */
[----:B------:R-:W-:Y:S05]  /*189a0*/  WARPSYNC.COLLECTIVE R15, `(.L_x_1034) ;  /* 0x000000000f087348 */ /* 0x000fea0003c00000 */
[----:B------:R0:W1:Y:S02]  /*189b0*/  SHFL.IDX P6, R14, R13, R12, R11 ;  /* 0x0000000c0d0e7389 */ /* 0x00006400000c000b */
[----:B01----:R-:W-:Y:S01]  /*189c0*/  ENDCOLLECTIVE ;  /* 0x000000000000791b */ /* 0x003fe20003800000 */
.L_x_1034:
        /* <DEDUP_REMOVED lines=11> */
.L_x_1035:
[----:B------:R-:W-:Y:S05]  /*18a80*/  BRA `(.L_x_1036) ;  /* 0xffffffc4000c7947 */ /* 0x000fea000383ffff */
.L_x_944:
[----:B0-----:R0:W1:Y:S02]  /*18a90*/  SYNCS.PHASECHK.TRANS64.TRYWAIT P0, [R17+URZ+0x13220], R0 ;  /* 0x01322000110075a7 */ /* 0x001064000800017f */
[----:B-1----:R-:W-:Y:S05]  /*18aa0*/  @!P0 NANOSLEEP.SYNCS 0x989680 ;  /* 0x009896800000895d */ /* 0x002fea0003900000 */
[----:B------:R-:W1:Y:S02]  /*18ab0*/  @!P0 SYNCS.PHASECHK.TRANS64 P0, [R17+URZ+0x13220], R0 ;  /* 0x01322000110085a7 */ /* 0x000e64000800007f */
[----:B-1----:R-:W-:Y:S05]  /*18ac0*/  @!P0 BRA `(.L_x_944) ;  /* 0xfffffffc00f08947 */ /* 0x002fea000383ffff */
[----:B------:R-:W-:Y:S05]  /*18ad0*/  BRA `(.L_x_1037) ;  /* 0xffffffc400687947 */ /* 0x000fea000383ffff */
.L_x_948:
[----:B0-----:R0:W1:Y:S02]  /*18ae0*/  SYNCS.PHASECHK.TRANS64.TRYWAIT P0, [R0+URZ+0x13280], R27 ;  /* 0x0132801b000075a7 */ /* 0x001064000800017f */
[----:B-1----:R-:W-:Y:S05]  /*18af0*/  @!P0 NANOSLEEP.SYNCS 0x989680 ;  /* 0x009896800000895d */ /* 0x002fea0003900000 */
[----:B------:R-:W1:Y:S02]  /*18b00*/  @!P0 SYNCS.PHASECHK.TRANS64 P0, [R0+URZ+0x13280], R27 ;  /* 0x0132801b000085a7 */ /* 0x000e64000800007f */
[----:B-1----:R-:W-:Y:S05]  /*18b10*/  @!P0 BRA `(.L_x_948) ;  /* 0xfffffffc00f08947 */ /* 0x002fea000383ffff */
[----:B------:R-:W-:Y:S05]  /*18b20*/  BRA `(.L_x_1038) ;  /* 0xffffffc800a07947 */ /* 0x000fea000383ffff */
.L_x_949:
        /* <DEDUP_REMOVED lines=8> */
.L_x_1040:
[----:B------:R-:W-:Y:S05]  /*18bb0*/  BSYNC B0 ;  /* 0x0000000000007941 */ /* 0x000fea0003800000 */
.L_x_1039:
        /* <DEDUP_REMOVED lines=10> */
.L_x_1041:
        /* <DEDUP_REMOVED lines=11> */
.L_x_1042:
        /* <DEDUP_REMOVED lines=10> */
.L_x_1043:
        /* <DEDUP_REMOVED lines=11> */
.L_x_1044:
        /* <DEDUP_REMOVED lines=10> */
.L_x_1045:
        /* <DEDUP_REMOVED lines=11> */
.L_x_1046:
        /* <DEDUP_REMOVED lines=10> */
.L_x_1047:
[----:B------:R-:W-:Y:S02]  /*19050*/  IMAD.MOV.U32 R13, RZ, RZ, R19 ;  /* 0x000000ffff0d7224 */ /* 0x000fe400078e0013 */
[----:B------:R-:W-:Y:S02]  /*19060*/  IMAD.MOV.U32 R12, RZ, RZ, RZ ;  /* 0x000000ffff0c7224 */ /* 0x000fe400078e00ff */
[----:B------:R-:W-:Y:S02]  /*19070*/  IMAD.SHL.U32 R3, R3, 0x10, RZ ;  /* 0x0000001003037824 */ /* 0x000fe400078e00ff */
[----:B------:R-:W-:-:S07]  /*19080*/  IMAD.MOV.U32 R2, RZ, RZ, R14 ;  /* 0x000000ffff027224 */ /* 0x000fce00078e000e */
[----:B------:R-:W-:Y:S05]  /*19090*/  WARPSYNC.COLLECTIVE R15, `(.L_x_1048) ;  /* 0x000000000f087348 */ /* 0x000fea0003c00000 */
[----:B------:R0:W1:Y:S02]  /*190a0*/  SHFL.IDX P6, R14, R13, R12, R11 ;  /* 0x0000000c0d0e7389 */ /* 0x00006400000c000b */
[----:B01----:R-:W-:Y:S01]  /*190b0*/  ENDCOLLECTIVE ;  /* 0x000000000000791b */ /* 0x003fe20003800000 */
.L_x_1048:
        /* <DEDUP_REMOVED lines=12> */
.L_x_1049:
[----:B------:R-:W-:Y:S01]  /*19180*/  IMAD.MOV.U32 R2, RZ, RZ, R14 ;  /* 0x000000ffff027224 */ /* 0x000fe200078e000e */
[----:B------:R-:W-:Y:S06]  /*19190*/  BRA `(.L_x_1050) ;  /* 0xffffffc800007947 */ /* 0x000fec000383ffff */
.L_x_954:
[----:B---3--:R3:W4:Y:S02]  /*191a0*/  SYNCS.PHASECHK.TRANS64.TRYWAIT P0, [R0+URZ+0x13240], R27 ;  /* 0x0132401b000075a7 */ /* 0x008724000800017f */
[----:B----4-:R-:W-:Y:S05]  /*191b0*/  @!P0 NANOSLEEP.SYNCS 0x989680 ;  /* 0x009896800000895d */ /* 0x010fea0003900000 */
[----:B------:R-:W4:Y:S02]  /*191c0*/  @!P0 SYNCS.PHASECHK.TRANS64 P0, [R0+URZ+0x13240], R27 ;  /* 0x0132401b000085a7 */ /* 0x000f24000800007f */
[----:B----4-:R-:W-:Y:S05]  /*191d0*/  @!P0 BRA `(.L_x_954) ;  /* 0xfffffffc00f08947 */ /* 0x010fea000383ffff */
[----:B------:R-:W-:Y:S05]  /*191e0*/  BRA `(.L_x_1051) ;  /* 0xffffffc8005c7947 */ /* 0x000fea000383ffff */
.L_x_955:
        /* <DEDUP_REMOVED lines=8> */
.L_x_1053:
[----:B------:R-:W-:Y:S05]  /*19270*/  BSYNC B0 ;  /* 0x0000000000007941 */ /* 0x000fea0003800000 */
.L_x_1052:
        /* <DEDUP_REMOVED lines=8> */
.L_x_1054:
[----:B------:R-:W-:Y:S02]  /*19300*/  IMAD.MOV.U32 R13, RZ, RZ, R5 ;  /* 0x000000ffff0d7224 */ /* 0x000fe400078e0005 */
[----:B------:R-:W-:Y:S02]  /*19310*/  IMAD.MOV.U32 R12, RZ, RZ, 0x1 ;  /* 0x00000001ff0c7424 */ /* 0x000fe400078e00ff */
[----:B------:R-:W-:-:S07]  /*19320*/  IMAD.MOV.U32 R2, RZ, RZ, R14 ;  /* 0x000000ffff027224 */ /* 0x000fce00078e000e */
[----:B------:R-:W-:Y:S05]  /*19330*/  WARPSYNC.COLLECTIVE R15, `(.L_x_1055) ;  /* 0x000000000f087348 */ /* 0x000fea0003c00000 */
[----:B------:R0:W1:Y:S02]  /*19340*/  SHFL.IDX P6, R14, R13, R12, R11 ;  /* 0x0000000c0d0e7389 */ /* 0x00006400000c000b */
[----:B01----:R-:W-:Y:S01]  /*19350*/  ENDCOLLECTIVE ;  /* 0x000000000000791b */ /* 0x003fe20003800000 */
.L_x_1055:
        /* <DEDUP_REMOVED lines=11> */
.L_x_1056:
[----:B------:R-:W-:Y:S02]  /*19410*/  IMAD.MOV.U32 R13, RZ, RZ, R5 ;  /* 0x000000ffff0d7224 */ /* 0x000fe400078e0005 */
[----:B------:R-:W-:Y:S02]  /*19420*/  IMAD.MOV.U32 R12, RZ, RZ, 0x2 ;  /* 0x00000002ff0c7424 */ /* 0x000fe400078e00ff */
[----:B------:R-:W-:-:S07]  /*19430*/  IMAD.MOV.U32 R2, RZ, RZ, R14 ;  /* 0x000000ffff027224 */ /* 0x000fce00078e000e */
[----:B------:R-:W-:Y:S05]  /*19440*/  WARPSYNC.COLLECTIVE R15, `(.L_x_1057) ;  /* 0x000000000f087348 */ /* 0x000fea0003c00000 */
[----:B------:R0:W1:Y:S02]  /*19450*/  SHFL.IDX P6, R14, R13, R12, R11 ;  /* 0x0000000c0d0e7389 */ /* 0x00006400000c000b */
[----:B01----:R-:W-:Y:S01]  /*19460*/  ENDCOLLECTIVE ;  /* 0x000000000000791b */ /* 0x003fe20003800000 */
.L_x_1057:
        /* <DEDUP_REMOVED lines=11> */
.L_x_1058:
[----:B------:R-:W-:Y:S02]  /*19520*/  IMAD.MOV.U32 R13, RZ, RZ, R5 ;  /* 0x000000ffff0d7224 */ /* 0x000fe400078e0005 */
[----:B------:R-:W-:Y:S02]  /*19530*/  IMAD.MOV.U32 R12, RZ, RZ, 0x3 ;  /* 0x00000003ff0c7424 */ /* 0x000fe400078e00ff */
[----:B------:R-:W-:-:S07]  /*19540*/  IMAD.MOV.U32 R2, RZ, RZ, R14 ;  /* 0x000000ffff027224 */ /* 0x000fce00078e000e */
[----:B------:R-:W-:Y:S05]  /*19550*/  WARPSYNC.COLLECTIVE R15, `(.L_x_1059) ;  /* 0x000000000f087348 */ /* 0x000fea0003c00000 */
[----:B------:R0:W1:Y:S02]  /*19560*/  SHFL.IDX P6, R14, R13, R12, R11 ;  /* 0x0000000c0d0e7389 */ /* 0x00006400000c000b */
[----:B01----:R-:W-:Y:S01]  /*19570*/  ENDCOLLECTIVE ;  /* 0x000000000000791b */ /* 0x003fe20003800000 */
.L_x_1059:
        /* <DEDUP_REMOVED lines=11> */
.L_x_1060:
[----:B------:R-:W-:Y:S02]  /*19630*/  IMAD.MOV.U32 R13, RZ, RZ, R7 ;  /* 0x000000ffff0d7224 */ /* 0x000fe400078e0007 */
[----:B------:R-:W-:Y:S02]  /*19640*/  IMAD.MOV.U32 R12, RZ, RZ, RZ ;  /* 0x000000ffff0c7224 */ /* 0x000fe400078e00ff */
[----:B------:R-:W-:-:S07]  /*19650*/  IMAD.MOV.U32 R2, RZ, RZ, R14 ;  /* 0x000000ffff027224 */ /* 0x000fce00078e000e */
[----:B------:R-:W-:Y:S05]  /*19660*/  WARPSYNC.COLLECTIVE R15, `(.L_x_1061) ;  /* 0x000000000f087348 */ /* 0x000fea0003c00000 */
[----:B------:R0:W1:Y:S02]  /*19670*/  SHFL.IDX P6, R14, R13, R12, R11 ;  /* 0x0000000c0d0e7389 */ /* 0x00006400000c000b */
[----:B01----:R-:W-:Y:S01]  /*19680*/  ENDCOLLECTIVE ;  /* 0x000000000000791b */ /* 0x003fe20003800000 */
.L_x_1061:
        /* <DEDUP_REMOVED lines=11> */
.L_x_1062:
[----:B------:R-:W-:Y:S01]  /*19740*/  IMAD.MOV.U32 R2, RZ, RZ, R14 ;  /* 0x000000ffff027224 */ /* 0x000fe200078e000e */
[----:B------:R-:W-:Y:S06]  /*19750*/  BRA `(.L_x_1063) ;  /* 0xffffffc400ec7947 */ /* 0x000fec000383ffff */
.L_x_960:
[----:B0-----:R0:W2:Y:S02]  /*19760*/  SYNCS.PHASECHK.TRANS64.TRYWAIT P2, [R2+URZ+0x13270], R3 ;  /* 0x01327003020075a7 */ /* 0x0010a4000804017f */
[----:B--2---:R-:W-:Y:S05]  /*19770*/  @!P2 NANOSLEEP.SYNCS 0x989680 ;  /* 0x009896800000a95d */ /* 0x004fea0003900000 */
[----:B------:R-:W2:Y:S02]  /*19780*/  @!P2 SYNCS.PHASECHK.TRANS64 P2, [R2+URZ+0x13270], R3 ;  /* 0x013270030200a5a7 */ /* 0x000ea4000804007f */
[----:B--2---:R-:W-:Y:S05]  /*19790*/  @!P2 BRA `(.L_x_960) ;  /* 0xfffffffc00f0a947 */ /* 0x004fea000383ffff */
[----:B------:R-:W-:Y:S05]  /*197a0*/  BRA `(.L_x_1064) ;  /* 0xffffffc800507947 */ /* 0x000fea000383ffff */
.L_x_962:
[----:B0-----:R0:W2:Y:S02]  /*197b0*/  SYNCS.PHASECHK.TRANS64.TRYWAIT P2, [R2+URZ+0x13260], R5 ;  /* 0x01326005020075a7 */ /* 0x0010a4000804017f */
[----:B--2---:R-:W-:Y:S05]  /*197c0*/  @!P2 NANOSLEEP.SYNCS 0x989680 ;  /* 0x009896800000a95d */ /* 0x004fea0003900000 */
[----:B------:R-:W2:Y:S02]  /*197d0*/  @!P2 SYNCS.PHASECHK.TRANS64 P2, [R2+URZ+0x13260], R5 ;  /* 0x013260050200a5a7 */ /* 0x000ea4000804007f */
[----:B--2---:R-:W-:Y:S05]  /*197e0*/  @!P2 BRA `(.L_x_962) ;  /* 0xfffffffc00f0a947 */ /* 0x004fea000383ffff */
[----:B------:R-:W-:Y:S05]  /*197f0*/  BRA `(.L_x_1065) ;  /* 0xffffffc800607947 */ /* 0x000fea000383ffff */
.L_x_970:
[----:B0-----:R0:W3:Y:S02]  /*19800*/  SYNCS.PHASECHK.TRANS64.TRYWAIT P2, [R3+URZ+0x13270], R0 ;  /* 0x01327000030075a7 */ /* 0x0010e4000804017f */
[----:B---3--:R-:W-:Y:S05]  /*19810*/  @!P2 NANOSLEEP.SYNCS 0x989680 ;  /* 0x009896800000a95d */ /* 0x008fea0003900000 */
[----:B------:R-:W3:Y:S02]  /*19820*/  @!P2 SYNCS.PHASECHK.TRANS64 P2, [R3+URZ+0x13270], R0 ;  /* 0x013270000300a5a7 */ /* 0x000ee4000804007f */
[----:B---3--:R-:W-:Y:S05]  /*19830*/  @!P2 BRA `(.L_x_970) ;  /* 0xfffffffc00f0a947 */ /* 0x008fea000383ffff */
[----:B------:R-:W-:Y:S05]  /*19840*/  BRA `(.L_x_1066) ;  /* 0xffffffcc00ac7947 */ /* 0x000fea000383ffff */
.L_x_972:
[----:B0-----:R0:W2:Y:S02]  /*19850*/  SYNCS.PHASECHK.TRANS64.TRYWAIT P2, [R3+URZ+0x13260], R0 ;  /* 0x01326000030075a7 */ /* 0x0010a4000804017f */
[----:B--2---:R-:W-:Y:S05]  /*19860*/  @!P2 NANOSLEEP.SYNCS 0x989680 ;  /* 0x009896800000a95d */ /* 0x004fea0003900000 */
[----:B------:R-:W2:Y:S02]  /*19870*/  @!P2 SYNCS.PHASECHK.TRANS64 P2, [R3+URZ+0x13260], R0 ;  /* 0x013260000300a5a7 */ /* 0x000ea4000804007f */
[----:B--2---:R-:W-:Y:S05]  /*19880*/  @!P2 BRA `(.L_x_972) ;  /* 0xfffffffc00f0a947 */ /* 0x004fea000383ffff */
[----:B------:R-:W-:Y:S05]  /*19890*/  BRA `(.L_x_1067) ;  /* 0xffffffcc00bc7947 */ /* 0x000fea000383ffff */
.L_x_979:
[----:B0-----:R0:W2:Y:S02]  /*198a0*/  SYNCS.PHASECHK.TRANS64.TRYWAIT P0, [R5+URZ+0x13220], R0 ;  /* 0x01322000050075a7 */ /* 0x0010a4000800017f */
[----:B--2---:R-:W-:Y:S05]  /*198b0*/  @!P0 NANOSLEEP.SYNCS 0x989680 ;  /* 0x009896800000895d */ /* 0x004fea0003900000 */
[----:B------:R-:W2:Y:S02]  /*198c0*/  @!P0 SYNCS.PHASECHK.TRANS64 P0, [R5+URZ+0x13220], R0 ;  /* 0x01322000050085a7 */ /* 0x000ea4000800007f */
[----:B--2---:R-:W-:Y:S05]  /*198d0*/  @!P0 BRA `(.L_x_979) ;  /* 0xfffffffc00f08947 */ /* 0x004fea000383ffff */
[----:B------:R-:W-:Y:S05]  /*198e0*/  BRA `(.L_x_1068) ;  /* 0xffffffd400487947 */ /* 0x000fea000383ffff */
.L_x_980:
[----:B------:R-:W2:Y:S01]  /*198f0*/  S2R R2, SR_TID.X ;  /* 0x0000000000027919 */ /* 0x000ea20000002100 */
[----:B------:R-:W-:Y:S01]  /*19900*/  BSSY B0, `(.L_x_1069) ;  /* 0x000000a000007945 */ /* 0x000fe20003800000 */
        /* <DEDUP_REMOVED lines=9> */
.L_x_1070:
[----:B------:R-:W-:Y:S05]  /*199a0*/  BSYNC B0 ;  /* 0x0000000000007941 */ /* 0x000fea0003800000 */
.L_x_1069:
[----:B------:R-:W-:Y:S05]  /*199b0*/  BRA `(.L_x_1071) ;  /* 0xffffffd400307947 */ /* 0x000fea000383ffff */
.L_x_983:
[----:B------:R-:W-:Y:S01]  /*199c0*/  BSSY B1, `(.L_x_1072) ;  /* 0x0000006000017945 */ /* 0x000fe20003800000 */
[----:B------:R-:W-:-:S07]  /*199d0*/  IMAD.MOV.U32 R15, RZ, RZ, -0x1 ;  /* 0xffffffffff0f7424 */ /* 0x000fce00078e00ff */
[----:B01----:R-:W-:Y:S05]  /*199e0*/  WARPSYNC.COLLECTIVE R15, `(.L_x_1073) ;  /* 0x000000000f0c7348 */ /* 0x003fea0003c00000 */
[----:B------:R-:W-:Y:S02]  /*199f0*/  ELECT P6, UR62, PT ;  /* 0x00000000003e782f */ /* 0x000fe400038c0000 */
[----:B------:R-:W-:Y:S01]  /*19a00*/  MOV R14, UR62 ;  /* 0x0000003e000e7c02 */ /* 0x000fe20008000f00 */
[----:B01----:R-:W-:Y:S10]  /*19a10*/  ENDCOLLECTIVE ;  /* 0x000000000000791b */ /* 0x003ff40003800000 */
.L_x_1073:
[----:B------:R-:W-:Y:S05]  /*19a20*/  BSYNC B1 ;  /* 0x0000000000017941 */ /* 0x000fea0003800000 */
.L_x_1072:
[----:B------:R-:W-:Y:S05]  /*19a30*/  BRA `(.L_x_1074) ;  /* 0xffffffd400287947 */ /* 0x000fea000383ffff */
.L_x_985:
[----:B0-----:R0:W2:Y:S02]  /*19a40*/  SYNCS.PHASECHK.TRANS64.TRYWAIT P1, [R3+URZ+0x13240], R2 ;  /* 0x01324002030075a7 */ /* 0x0010a4000802017f */
[----:B--2---:R-:W-:Y:S05]  /*19a50*/  @!P1 NANOSLEEP.SYNCS 0x989680 ;  /* 0x009896800000995d */ /* 0x004fea0003900000 */
[----:B------:R-:W2:Y:S02]  /*19a60*/  @!P1 SYNCS.PHASECHK.TRANS64 P1, [R3+URZ+0x13240], R2 ;  /* 0x01324002030095a7 */ /* 0x000ea4000802007f */
[----:B--2---:R-:W-:Y:S05]  /*19a70*/  @!P1 BRA `(.L_x_985) ;  /* 0xfffffffc00f09947 */ /* 0x004fea000383ffff */
[----:B------:R-:W-:Y:S05]  /*19a80*/  BRA `(.L_x_1075) ;  /* 0xffffffd4004c7947 */ /* 0x000fea000383ffff */
.L_x_987:
[----:B--2---:R2:W3:Y:S02]  /*19a90*/  SYNCS.PHASECHK.TRANS64.TRYWAIT P1, [R5+URZ+0x13240], R0 ;  /* 0x01324000050075a7 */ /* 0x0044e4000802017f */
[----:B---3--:R-:W-:Y:S05]  /*19aa0*/  @!P1 NANOSLEEP.SYNCS 0x989680 ;  /* 0x009896800000995d */ /* 0x008fea0003900000 */
[----:B------:R-:W3:Y:S02]  /*19ab0*/  @!P1 SYNCS.PHASECHK.TRANS64 P1, [R5+URZ+0x13240], R0 ;  /* 0x01324000050095a7 */ /* 0x000ee4000802007f */
[----:B---3--:R-:W-:Y:S05]  /*19ac0*/  @!P1 BRA `(.L_x_987) ;  /* 0xfffffffc00f09947 */ /* 0x008fea000383ffff */
[----:B------:R-:W-:Y:S05]  /*19ad0*/  BRA `(.L_x_1076) ;  /* 0xffffffd4005c7947 */ /* 0x000fea000383ffff */
.L_x_989:
[----:B---3--:R3:W4:Y:S02]  /*19ae0*/  SYNCS.PHASECHK.TRANS64.TRYWAIT P1, [R3+URZ+0x13260], R2 ;  /* 0x01326002030075a7 */ /* 0x008724000802017f */
[----:B----4-:R-:W-:Y:S05]  /*19af0*/  @!P1 NANOSLEEP.SYNCS 0x989680 ;  /* 0x009896800000995d */ /* 0x010fea0003900000 */
[----:B------:R-:W4:Y:S02]  /*19b00*/  @!P1 SYNCS.PHASECHK.TRANS64 P1, [R3+URZ+0x13260], R2 ;  /* 0x01326002030095a7 */ /* 0x000f24000802007f */
[----:B----4-:R-:W-:Y:S05]  /*19b10*/  @!P1 BRA `(.L_x_989) ;  /* 0xfffffffc00f09947 */ /* 0x010fea000383ffff */
[----:B------:R-:W-:Y:S05]  /*19b20*/  BRA `(.L_x_1077) ;  /* 0xffffffd400587947 */ /* 0x000fea000383ffff */
.L_x_991:
[----:B----4-:R4:W0:Y:S02]  /*19b30*/  SYNCS.PHASECHK.TRANS64.TRYWAIT P1, [R5+URZ+0x13260], R0 ;  /* 0x01326000050075a7 */ /* 0x010824000802017f */
[----:B0-----:R-:W-:Y:S05]  /*19b40*/  @!P1 NANOSLEEP.SYNCS 0x989680 ;  /* 0x009896800000995d */ /* 0x001fea0003900000 */
[----:B------:R-:W0:Y:S02]  /*19b50*/  @!P1 SYNCS.PHASECHK.TRANS64 P1, [R5+URZ+0x13260], R0 ;  /* 0x01326000050095a7 */ /* 0x000e24000802007f */
[----:B0-----:R-:W-:Y:S05]  /*19b60*/  @!P1 BRA `(.L_x_991) ;  /* 0xfffffffc00f09947 */ /* 0x001fea000383ffff */
[----:B------:R-:W-:Y:S05]  /*19b70*/  BRA `(.L_x_1078) ;  /* 0xffffffd400547947 */ /* 0x000fea000383ffff */
.L_x_993:
[----:B------:R0:W0:Y:S02]  /*19b80*/  SYNCS.PHASECHK.TRANS64.TRYWAIT P1, [R3+URZ+0x13280], R2 ;  /* 0x01328002030075a7 */ /* 0x000024000802017f */
[----:B0-----:R-:W-:Y:S05]  /*19b90*/  @!P1 NANOSLEEP.SYNCS 0x989680 ;  /* 0x009896800000995d */ /* 0x001fea0003900000 */
[----:B------:R-:W0:Y:S02]  /*19ba0*/  @!P1 SYNCS.PHASECHK.TRANS64 P1, [R3+URZ+0x13280], R2 ;  /* 0x01328002030095a7 */ /* 0x000e24000802007f */
[----:B0-----:R-:W-:Y:S05]  /*19bb0*/  @!P1 BRA `(.L_x_993) ;  /* 0xfffffffc00f09947 */ /* 0x001fea000383ffff */
[----:B------:R-:W-:Y:S05]  /*19bc0*/  BRA `(.L_x_1079) ;  /* 0xffffffd400507947 */ /* 0x000fea000383ffff */
.L_x_1080:
        /* <DEDUP_REMOVED lines=11> */
.L_x_2750:


//--------------------- .text._ZN7cutlass13device_kernelIN5flash11enable_sm90INS1_16FlashAttnFwdSm90INS1_25CollectiveMainloopFwdSm90ILi2EN4cute5tupleIJNS5_1CILi1EEES8_S8_EEENS6_IJNS7_ILi192EEENS7_ILi160EEENS7_ILi64EEEEEELi64ENS_12float_e4m3_tEfNS_4arch4Sm90ELb0ELb1ELb0ELb1ELb1ELb0ELb0ELb1ELb1ELb1ELb0ELb0EEENS1_21CollectiveEpilogueFwdINS6_IJSA_SC_SB_EEES9_NS_10bfloat16_tESG_Li384ELb1ELb1ELb0ELb1EEENS1_36VarlenDynamicPersistentTileSchedulerILi192ELi160ELi384ELi128ELb0ELb1ELb1ELb1ELb0ELb1EEEEEEEEEvNT_6ParamsE --------------------------
	.section	.text._ZN7cutlass13device_kernelIN5flash11enable_sm90INS1_16FlashAttnFwdSm90INS1_25CollectiveMainloopFwdSm90ILi2EN4cute5tupleIJNS5_1CILi1EEES8_S8_EEENS6_IJNS7_ILi192EEENS7_ILi160EEENS7_ILi64EEEEEELi64ENS_12float_e4m3_tEfNS_4arch4Sm90ELb0ELb1ELb0ELb1ELb1ELb0ELb0ELb1ELb1ELb1ELb0ELb0EEENS1_21CollectiveEpilogueFwdINS6_IJSA_SC_SB_EEES9_NS_10bfloat16_tESG_Li384ELb1ELb1ELb0ELb1EEENS1_36VarlenDynamicPersistentTileSchedulerILi192ELi160ELi384ELi128ELb0ELb1ELb1ELb1ELb0ELb1EEEEEEEEEvNT_6ParamsE,"ax",@progbits
	.align	128
.text._ZN7cutlass13device_kernelIN5flash11enable_sm90INS1_16FlashAttnFwdSm90INS1_25CollectiveMainloopFwdSm90ILi2EN4cute5tupleIJNS5_1CILi1EEES8_S8_EEENS6_IJNS7_ILi192EEENS7_ILi160EEENS7_ILi64EEEEEELi64ENS_12float_e4m3_tEfNS_4arch4Sm90ELb0ELb1ELb0ELb1ELb1ELb0ELb0ELb1ELb1ELb1ELb0ELb0EEENS1_21CollectiveEpilogueFwdINS6_IJSA_SC_SB_EEES9_NS_10bfloat16_tESG_Li384ELb1ELb1ELb0ELb1EEENS1_36VarlenDynamicPersistentTileSchedulerILi192ELi160ELi384ELi128ELb0ELb1ELb1ELb1ELb0ELb1EEEEEEEEEvNT_6ParamsE:
        .type           _ZN7cutlass13device_kernelIN5flash11enable_sm90INS1_16FlashAttnFwdSm90INS1_25CollectiveMainloopFwdSm90ILi2EN4cute5tupleIJNS5_1CILi1EEES8_S8_EEENS6_IJNS7_ILi192EEENS7_ILi160EEENS7_ILi64EEEEEELi64ENS_12float_e4m3_tEfNS_4arch4Sm90ELb0ELb1ELb0ELb1ELb1ELb0ELb0ELb1ELb1ELb1ELb0ELb0EEENS1_21CollectiveEpilogueFwdINS6_IJSA_SC_SB_EEES9_NS_10bfloat16_tESG_Li384ELb1ELb1ELb0ELb1EEENS1_36VarlenDynamicPersistentTileSchedulerILi192ELi160ELi384ELi128ELb0ELb1ELb1ELb1ELb0ELb1EEEEEEEEEvNT_6ParamsE,@function
        .size           _ZN7cutlass13device_kernelIN5flash11enable_sm90INS1_16FlashAttnFwdSm90INS1_25CollectiveMainloopFwdSm90ILi2EN4cute5tupleIJNS5_1CILi1EEES8_S8_EEENS6_IJNS7_ILi192EEENS7_ILi160EEENS7_ILi64EEEEEELi64ENS_12float_e4m3_tEfNS_4arch4Sm90ELb0ELb1ELb0ELb1ELb1ELb0ELb0ELb1ELb1ELb1ELb0ELb0EEENS1_21CollectiveEpilogueFwdINS6_IJSA_SC_SB_EEES9_NS_10bfloat16_tESG_Li384ELb1ELb1ELb0ELb1EEENS1_36VarlenDynamicPersistentTileSchedulerILi192ELi160ELi384ELi128ELb0ELb1ELb1ELb1ELb0ELb1EEEEEEEEEvNT_6ParamsE,(.L_x_2751 - _ZN7cutlass13device_kernelIN5flash11enable_sm90INS1_16FlashAttnFwdSm90INS1_25CollectiveMainloopFwdSm90ILi2EN4cute5tupleIJNS5_1CILi1EEES8_S8_EEENS6_IJNS7_ILi192EEENS7_ILi160EEENS7_ILi64EEEEEELi64ENS_12float_e4m3_tEfNS_4arch4Sm90ELb0ELb1ELb0ELb1ELb1ELb0ELb0ELb1ELb1ELb1ELb0ELb0EEENS1_21CollectiveEpilogueFwdINS6_IJSA_SC_SB_EEES9_NS_10bfloat16_tESG_Li384ELb1ELb1ELb0ELb1EEENS1_36VarlenDynamicPersistentTileSchedulerILi192ELi160ELi384ELi128ELb0ELb1ELb1ELb1ELb0ELb1EEEEEEEEEvNT_6ParamsE)
        .other          _ZN7cutlass13device_kernelIN5flash11enable_sm90INS1_16FlashAttnFwdSm90INS1_25CollectiveMainloopFwdSm90ILi2EN4cute5tupleIJNS5_1CILi1EEES8_S8_EEENS6_IJNS7_ILi192EEENS7_ILi160EEENS7_ILi64EEEEEELi64ENS_12float_e4m3_tEfNS_4arch4Sm90ELb0ELb1ELb0ELb1ELb1ELb0ELb0ELb1ELb1ELb1ELb0ELb0EEENS1_21CollectiveEpilogueFwdINS6_IJSA_SC_SB_EEES9_NS_10bfloat16_tESG_Li384ELb1ELb1ELb0ELb1EEENS1_36VarlenDynamicPersistentTileSchedulerILi192ELi160ELi384ELi128ELb0ELb1ELb1ELb1ELb0ELb1EEEEEEEEEvNT_6ParamsE,@"STO_CUDA_ENTRY STV_DEFAULT"
_ZN7cutlass13device_kernelIN5flash11enable_sm90INS1_16FlashAttnFwdSm90INS1_25CollectiveMainloopFwdSm90ILi2EN4cute5tupleIJNS5_1CILi1EEES8_S8_EEENS6_IJNS7_ILi192EEENS7_ILi160EEENS7_ILi64EEEEEELi64ENS_12float_e4m3_tEfNS_4arch4Sm90ELb0ELb1ELb0ELb1ELb1ELb0ELb0ELb1ELb1ELb1ELb0ELb0EEENS1_21CollectiveEpilogueFwdINS6_IJSA_SC_SB_EEES9_NS_10bfloat16_tESG_Li384ELb1ELb1ELb0ELb1EEENS1_36VarlenDynamicPersistentTileSchedulerILi192ELi160ELi384ELi128ELb0ELb1ELb1ELb1ELb0ELb1EEEEEEEEEvNT_6ParamsE:
        /* <DEDUP_REMOVED lines=45> */
.L_x_1081:
        /* <DEDUP_REMOVED lines=22> */
.L_x_1082:
        /* <DEDUP_REMOVED lines=18> */
.L_x_1083:
        /* <DEDUP_REMOVED lines=22> */
.L_x_1084:
        /* <DEDUP_REMOVED lines=24> */
.L_x_1085:
        /* <DEDUP_REMOVED lines=8> */
.L_x_1087:
        /* <DEDUP_REMOVED lines=16> */
[----:B------:R-:W-:Y:S01]  /*09b0*/  ULOP3.LUT UR47, UR38, 0x1, URZ, 0xfc, !UPT ;  /* 0x00000001262f7892 */ /* 0x000fe2000f8efc3f */
[----:B------:R-:W-:Y:S01]  /*09c0*/  R2UR UR5, R5 ;  /* 0x00000000050572ca */ /* 0x000fe200000e0000 */
[----:B------:R-:W-:Y:S01]  /*09d0*/  UMOV UR46, URZ ;  /* 0x0000003f002e7c82 */ /* 0x000fe20008000000 */
[----:B------:R-:W-:Y:S01]  /*09e0*/  R2UR UR48, R7 ;  /* 0x00000000073072ca */ /* 0x000fe200000e0000 */
[----:B------:R-:W-:Y:S01]  /*09f0*/  UMOV UR36, URZ ;  /* 0x0000003f00247c82 */ /* 0x000fe20008000000 */
[----:B------:R-:W-:Y:S01]  /*0a00*/  UMOV UR37, URZ ;  /* 0x0000003f00257c82 */ /* 0x000fe20008000000 */
[----:B0-----:R-:W-:-:S05]  /*0a10*/  VIADD R12, R0, 0xffffff80 ;  /* 0xffffff80000c7836 */ /* 0x001fca0000000000 */
[----:B------:R-:W-:-:S04]  /*0a20*/  SHF.R.S32.HI R0, RZ, 0x1f, R12 ;  /* 0x0000001fff007819 */ /* 0x000fc8000001140c */
[CC--:B------:R-:W-:Y:S02]  /*0a30*/  LEA.HI R2, R0.reuse, R12.reuse, RZ, 0x7 ;  /* 0x0000000c00027211 */ /* 0x0c0fe400078f38ff */
[-C--:B------:R-:W-:Y:S02]  /*0a40*/  LEA.HI R4, R0, R12.reuse, RZ, 0x5 ;  /* 0x0000000c00047211 */ /* 0x080fe400078f28ff */
[----:B------:R-:W-:Y:S02]  /*0a50*/  LOP3.LUT R157, R2, 0xffffff80, RZ, 0xc0, !PT ;  /* 0xffffff80029d7812 */ /* 0x000fe400078ec0ff */
[----:B------:R-:W-:Y:S01]  /*0a60*/  LEA.HI R3, R0, R12, RZ, 0x4 ;  /* 0x0000000c00037211 */ /* 0x000fe200078f20ff */
[----:B------:R-:W-:Y:S01]  /*0a70*/  IMAD.SHL.U32 R5, R4, 0x20, RZ ;  /* 0x0000002004057824 */ /* 0x000fe200078e00ff */
[----:B------:R-:W-:Y:S01]  /*0a80*/  SHF.R.S32.HI R11, RZ, 0x7, R2 ;  /* 0x00000007ff0b7819 */ /* 0x000fe20000011402 */
[----:B------:R-:W-:Y:S01]  /*0a90*/  IMAD.IADD R157, R12, 0x1, -R157 ;  /* 0x000000010c9d7824 */ /* 0x000fe200078e0a9d */
[----:B------:R-:W-:-:S02]  /*0aa0*/  LOP3.LUT R4, R3, 0x3fffff0, RZ, 0xc0, !PT ;  /* 0x03fffff003047812 */ /* 0x000fc400078ec0ff */
[----:B------:R-:W-:Y:S02]  /*0ab0*/  LOP3.LUT R5, R5, 0xfffffc00, RZ, 0xc0, !PT ;  /* 0xfffffc0005057812 */ /* 0x000fe400078ec0ff */
[----:B------:R-:W-:Y:S01]  /*0ac0*/  SHF.R.S32.HI R6, RZ, 0x1f, R157 ;  /* 0x0000001fff067819 */ /* 0x000fe2000001149d */
[----:B------:R-:W-:Y:S01]  /*0ad0*/  IMAD.IADD R4, R12, 0x1, -R4 ;  /* 0x000000010c047824 */ /* 0x000fe200078e0a04 */
[----:B------:R-:W-:Y:S02]  /*0ae0*/  SHF.R.S32.HI R2, RZ, 0x4, R3 ;  /* 0x00000004ff027819 */ /* 0x000fe40000011403 */
[----:B------:R-:W-:Y:S01]  /*0af0*/  LEA.HI R7, R6, R157, RZ, 0x2 ;  /* 0x0000009d06077211 */ /* 0x000fe200078f10ff */
[----:B------:R-:W-:Y:S01]  /*0b00*/  IMAD R4, R4, 0x40, R5 ;  /* 0x0000004004047824 */ /* 0x000fe200078e0205 */
[----:B------:R-:W-:Y:S01]  /*0b10*/  LEA.HI R3, R3, R2, RZ, 0x1 ;  /* 0x0000000203037211 */ /* 0x000fe200078f08ff */
[----:B------:R-:W-:Y:S01]  /*0b20*/  IMAD.HI R5, R11, 0x55555556, RZ ;  /* 0x555555560b057827 */ /* 0x000fe200078e02ff */
[----:B------:R-:W-:-:S02]  /*0b30*/  SHF.R.S32.HI R8, RZ, 0x2, R7 ;  /* 0x00000002ff087819 */ /* 0x000fc40000011407 */
[----:B------:R-:W-:Y:S02]  /*0b40*/  SHF.R.S32.HI R9, RZ, 0x1f, R7 ;  /* 0x0000001fff097819 */ /* 0x000fe40000011407 */
[----:B------:R-:W-:Y:S02]  /*0b50*/  LEA.HI R6, R6, R157, RZ, 0x5 ;  /* 0x0000009d06067211 */ /* 0x000fe400078f28ff */
[----:B------:R-:W-:Y:S02]  /*0b60*/  LEA.HI R9, R9, R8, RZ, 0x3 ;  /* 0x0000000809097211 */ /* 0x000fe400078f18ff */
[----:B------:R-:W-:Y:S02]  /*0b70*/  LOP3.LUT R3, R3, 0x1ffffffe, RZ, 0xc0, !PT ;  /* 0x1ffffffe03037812 */ /* 0x000fe400078ec0ff */
[----:B------:R-:W-:Y:S02]  /*0b80*/  LOP3.LUT R9, R9, 0xfffffff8, RZ, 0xc0, !PT ;  /* 0xfffffff809097812 */ /* 0x000fe400078ec0ff */
[----:B------:R-:W-:Y:S01]  /*0b90*/  LEA.HI R5, R5, R5, RZ, 0x1 ;  /* 0x0000000505057211 */ /* 0x000fe200078f08ff */
[----:B------:R-:W-:Y:S01]  /*0ba0*/  IMAD.IADD R3, R2, 0x1, -R3 ;  /* 0x0000000102037824 */ /* 0x000fe200078e0a03 */
[----:B------:R-:W-:Y:S01]  /*0bb0*/  SHF.R.S32.HI R6, RZ, 0x5, R6 ;  /* 0x00000005ff067819 */ /* 0x000fe20000011406 */
[----:B------:R-:W-:Y:S01]  /*0bc0*/  IMAD.IADD R9, R8, 0x1, -R9 ;  /* 0x0000000108097824 */ /* 0x000fe200078e0a09 */
[CC--:B------:R-:W-:Y:S01]  /*0bd0*/  LEA.HI R10, R0.reuse, R12.reuse, RZ, 0x2 ;  /* 0x0000000c000a7211 */ /* 0x0c0fe200078f10ff */
[----:B------:R-:W-:Y:S01]  /*0be0*/  IMAD R5, R5, -0x3, R11 ;  /* 0xfffffffd05057824 */ /* 0x000fe200078e020b */
[----:B------:R-:W-:Y:S01]  /*0bf0*/  LEA.HI R0, R0, R12, RZ, 0x3 ;  /* 0x0000000c00007211 */ /* 0x000fe200078f18ff */
[----:B------:R-:W-:Y:S01]  /*0c00*/  IMAD R6, R6, 0x10, R9 ;  /* 0x0000001006067824 */ /* 0x000fe200078e0209 */
[----:B------:R-:W-:Y:S01]  /*0c10*/  LOP3.LUT R10, R10, 0xfffffffc, RZ, 0xc0, !PT ;  /* 0xfffffffc0a0a7812 */ /* 0x000fe200078ec0ff */
[----:B------:R-:W-:Y:S01]  /*0c20*/  IMAD R2, R3, 0x8, R4 ;  /* 0x0000000803027824 */ /* 0x000fe200078e0204 */
[----:B------:R-:W-:Y:S01]  /*0c30*/  LOP3.LUT R23, R0, 0xfffffff8, RZ, 0xc0, !PT ;  /* 0xfffffff800177812 */ /* 0x000fe200078ec0ff */
[----:B------:R-:W-:Y:S01]  /*0c40*/  IMAD R5, R5, 0x40, R6 ;  /* 0x0000004005057824 */ /* 0x000fe200078e0206 */
[----:B------:R-:W-:Y:S01]  /*0c50*/  SHF.R.S32.HI R156, RZ, 0x3, R0 ;  /* 0x00000003ff9c7819 */ /* 0x000fe20000011400 */
[C---:B------:R-:W-:Y:S01]  /*0c60*/  IMAD.IADD R10, R12.reuse, 0x1, -R10 ;  /* 0x000000010c0a7824 */ /* 0x040fe200078e0a0a */
[----:B------:R0:W-:Y:S01]  /*0c70*/  STL [R1+0xc], R2 ;  /* 0x00000c0201007387 */ /* 0x0001e20000100800 */
[----:B------:R-:W-:-:S03]  /*0c80*/  IMAD.IADD R23, R12, 0x1, -R23 ;  /* 0x000000010c177824 */ /* 0x000fc600078e0a17 */
[----:B------:R1:W-:Y:S01]  /*0c90*/  STL [R1+0x8], R5 ;  /* 0x0000080501007387 */ /* 0x0003e20000100800 */
[----:B------:R-:W-:-:S04]  /*0ca0*/  LEA.HI R8, R10, R10, RZ, 0x1 ;  /* 0x0000000a0a087211 */ /* 0x000fc800078f08ff */
[----:B------:R-:W-:Y:S02]  /*0cb0*/  LOP3.LUT R11, R8, 0x1ffffffe, RZ, 0xc0, !PT ;  /* 0x1ffffffe080b7812 */ /* 0x000fe400078ec0ff */
[----:B0-----:R-:W-:-:S03]  /*0cc0*/  LOP3.LUT R2, R7, 0x7ffffffc, RZ, 0xc0, !PT ;  /* 0x7ffffffc07027812 */ /* 0x001fc600078ec0ff */
[----:B------:R-:W-:Y:S02]  /*0cd0*/  IMAD.IADD R11, R10, 0x1, -R11 ;  /* 0x000000010a0b7824 */ /* 0x000fe400078e0a0b */
[----:B------:R-:W-:Y:S02]  /*0ce0*/  IMAD.IADD R19, R157, 0x1, -R2 ;  /* 0x000000019d137824 */ /* 0x000fe400078e0a02 */
[----:B-1----:R-:W-:-:S07]  /*0cf0*/  IMAD R22, R11, 0x8, R5 ;  /* 0x000000080b167824 */ /* 0x002fce00078e0205 */
.L_x_1183:
[----:B------:R-:W-:Y:S01]  /*0d00*/  ULDC.64 UR6, c[0x0][0xa28] ;  /* 0x00028a0000067ab9 */ /* 0x000fe20000000a00 */
[----:B------:R-:W-:Y:S01]  /*0d10*/  IMAD.MOV.U32 R0, RZ, RZ, RZ ;  /* 0x000000ffff007224 */ /* 0x000fe200078e00ff */
[----:B------:R-:W-:Y:S01]  /*0d20*/  UISETP.NE.U32.AND UP0, UPT, UR6, URZ, UPT ;  /* 0x0000003f0600728c */ /* 0x000fe2000bf05070 */
[----:B------:R-:W-:-:S03]  /*0d30*/  ULDC UR4, c[0x0][0x424] ;  /* 0x0001090000047ab9 */ /* 0x000fc60000000800 */
[----:B------:R-:W-:-:S03]  /*0d40*/  UISETP.NE.AND.EX UP0, UPT, UR7, URZ, UPT, UP0 ;  /* 0x0000003f0700728c */ /* 0x000fc6000bf05300 */
[----:B------:R-:W-:Y:S02]  /*0d50*/  ULDC.64 UR6, c[0x0][0xa18] ;  /* 0x0002860000067ab9 */ /* 0x000fe40000000a00 */
[----:B------:R-:W-:Y:S01]  /*0d60*/  UISETP.NE.U32.AND UP1, UPT, UR6, URZ, UPT ;  /* 0x0000003f0600728c */ /* 0x000fe2000bf25070 */
[----:B------:R-:W-:-:S03]  /*0d70*/  PLOP3.LUT P0, PT, PT, PT, UP0, 0x80, 0x0 ;  /* 0x000000000000781c */ /* 0x000fc60003f0f008 */
[----:B------:R-:W-:-:S03]  /*0d80*/  UISETP.NE.AND.EX UP1, UPT, UR7, URZ, UPT, UP1 ;  /* 0x0000003f0700728c */ /* 0x000fc6000bf25310 */
[----:B------:R-:W-:Y:S02]  /*0d90*/  @UP0 ULDC.64 UR6, c[0x0][0xa28] ;  /* 0x00028a0000060ab9 */ /* 0x000fe40000000a00 */
[----:B------:R-:W-:Y:S01]  /*0da0*/  @UP0 UIMAD.WIDE UR6, UR48, 0x4, UR6 ;  /* 0x00000004300608a5 */ /* 0x000fe2000f8e0206 */
[----:B------:R-:W-:-:S05]  /*0db0*/  PLOP3.LUT P2, PT, PT, PT, UP1, 0x80, 0x0 ;  /* 0x000000000000781c */ /* 0x000fca0003f4f018 */
[----:B------:R-:W-:Y:S01]  /*0dc0*/  @UP1 ULDC.64 UR8, c[0x0][0xa18] ;  /* 0x0002860000081ab9 */ /* 0x000fe20000000a00 */
[----:B012---:R-:W-:Y:S02]  /*0dd0*/  IMAD.U32 R4, RZ, RZ, UR6 ;  /* 0x00000006ff047e24 */ /* 0x007fe4000f8e00ff */
[----:B------:R-:W-:Y:S01]  /*0de0*/  IMAD.U32 R5, RZ, RZ, UR7 ;  /* 0x00000007ff057e24 */ /* 0x000fe2000f8e00ff */
[----:B------:R-:W-:-:S04]  /*0df0*/  @UP1 UIMAD.WIDE UR6, UR48, 0x4, UR8 ;  /* 0x00000004300618a5 */ /* 0x000fc8000f8e0208 */
[----:B-----5:R0:W5:Y:S02]  /*0e00*/  @P0 LDG.E R0, desc[UR50][R4.64] ;  /* 0x0000003204000981 */ /* 0x020164000c1e1900 */
[----:B------:R-:W-:Y:S02]  /*0e10*/  IMAD.U32 R6, RZ, RZ, UR6 ;  /* 0x00000006ff067e24 */ /* 0x000fe4000f8e00ff */
[----:B------:R-:W-:Y:S01]  /*0e20*/  IMAD.U32 R7, RZ, RZ, UR7 ;  /* 0x00000007ff077e24 */ /* 0x000fe2000f8e00ff */
[----:B------:R-:W-:-:S04]  /*0e30*/  ULDC.64 UR6, c[0x0][0x418] ;  /* 0x0001060000067ab9 */ /* 0x000fc80000000a00 */
[----:B------:R0:W5:Y:S01]  /*0e40*/  @P2 LDG.E R18, desc[UR50][R6.64] ;  /* 0x0000003206122981 */ /* 0x000162000c1e1900 */
[----:B------:R-:W-:-:S04]  /*0e50*/  UISETP.NE.U32.AND UP0, UPT, UR6, URZ, UPT ;  /* 0x0000003f0600728c */ /* 0x000fc8000bf05070 */
[----:B------:R-:W-:-:S03]  /*0e60*/  UISETP.NE.AND.EX UP0, UPT, UR7, URZ, UPT, UP0 ;  /* 0x0000003f0700728c */ /* 0x000fc6000bf05300 */
[----:B------:R-:W-:Y:S01]  /*0e70*/  ULDC.64 UR6, c[0x0][0xa20] ;  /* 0x0002880000067ab9 */ /* 0x000fe20000000a00 */
[----:B------:R-:W-:Y:S01]  /*0e80*/  USEL UR4, UR4, 0x1, UP0 ;  /* 0x0000000104047887 */ /* 0x000fe20008000000 */
[----:B------:R-:W-:Y:S01]  /*0e90*/  ISETP.NE.U32.AND P1, PT, RZ, UR6, PT ;  /* 0x00000006ff007c0c */ /* 0x000fe2000bf25070 */
[----:B------:R-:W-:Y:S02]  /*0ea0*/  ULDC UR6, c[0x0][0x2f0] ;  /* 0x0000bc0000067ab9 */ /* 0x000fe40000000800 */
[----:B------:R-:W-:Y:S01]  /*0eb0*/  UIMAD UR4, UR4, UR6, URZ ;  /* 0x00000006040472a4 */ /* 0x000fe2000f8e023f */
[----:B------:R-:W-:Y:S01]  /*0ec0*/  ISETP.NE.AND.EX P1, PT, RZ, UR7, PT, P1 ;  /* 0x00000007ff007c0c */ /* 0x000fe2000bf25310 */
[----:B0-----:R-:W-:-:S12]  /*0ed0*/  @P2 BRA `(.L_x_1088) ;  /* 0x0000000000302947 */ /* 0x001fd80003800000 */
[----:B------:R-:W-:Y:S01]  /*0ee0*/  ULDC.64 UR6, c[0x0][0xa00] ;  /* 0x0002800000067ab9 */ /* 0x000fe20000000a00 */
[----:B-----5:R-:W0:Y:S01]  /*0ef0*/  LDC R18, c[0x0][0x288] ;  /* 0x0000a200ff127b82 */ /* 0x020e220000000800 */
[----:B------:R-:W-:-:S04]  /*0f00*/  ISETP.NE.U32.AND P0, PT, RZ, UR6, PT ;  /* 0x00000006ff007c0c */ /* 0x000fc8000bf05070 */
[----:B------:R-:W-:-:S13]  /*0f10*/  ISETP.NE.AND.EX P0, PT, RZ, UR7, PT, P0 ;  /* 0x00000007ff007c0c */ /* 0x000fda000bf05300 */
[----:B------:R-:W-:Y:S05]  /*0f20*/  @!P0 BRA `(.L_x_1088) ;  /* 0x00000000001c8947 */ /* 0x000fea0003800000 */
[----:B------:R-:W-:Y:S02]  /*0f30*/  ULDC.64 UR6, c[0x0][0xa00] ;  /* 0x0002800000067ab9 */ /* 0x000fe40000000a00 */
[----:B------:R-:W-:-:S06]  /*0f40*/  UIMAD.WIDE UR6, UR48, 0x4, UR6 ;  /* 0x00000004300678a5 */ /* 0x000fcc000f8e0206 */
[----:B------:R-:W-:Y:S02]  /*0f50*/  IMAD.U32 R4, RZ, RZ, UR6 ;  /* 0x00000006ff047e24 */ /* 0x000fe4000f8e00ff */
[----:B------:R-:W-:-:S05]  /*0f60*/  IMAD.U32 R5, RZ, RZ, UR7 ;  /* 0x00000007ff057e24 */ /* 0x000fca000f8e00ff */
[----:B0-----:R-:W2:Y:S04]  /*0f70*/  LDG.E R18, desc[UR50][R4.64] ;  /* 0x0000003204127981 */ /* 0x001ea8000c1e1900 */
[----:B------:R-:W2:Y:S02]  /*0f80*/  LDG.E R3, desc[UR50][R4.64+0x4] ;  /* 0x0000043204037981 */ /* 0x000ea4000c1e1900 */
[----:B--2---:R-:W-:-:S07]  /*0f90*/  IMAD.IADD R18, R3, 0x1, -R18 ;  /* 0x0000000103127824 */ /* 0x004fce00078e0a12 */
.L_x_1088:
[----:B------:R-:W-:Y:S01]  /*0fa0*/  IMAD.U32 R17, RZ, RZ, UR4 ;  /* 0x00000004ff117e24 */ /* 0x000fe2000f8e00ff */
[----:B------:R-:W-:Y:S01]  /*0fb0*/  UMOV UR39, UR49 ;  /* 0x0000003100277c82 */ /* 0x000fe20008000000 */
[----:B------:R-:W-:Y:S01]  /*0fc0*/  UMOV UR40, UR48 ;  /* 0x0000003000287c82 */ /* 0x000fe20008000000 */
[----:B------:R-:W-:Y:S05]  /*0fd0*/  @!P1 BRA `(.L_x_1089) ;  /* 0x0000000000189947 */ /* 0x000fea0003800000 */
[----:B------:R-:W-:Y:S02]  /*0fe0*/  ULDC.64 UR6, c[0x0][0xa20] ;  /* 0x0002880000067ab9 */ /* 0x000fe40000000a00 */
[----:B------:R-:W-:-:S06]  /*0ff0*/  UIMAD.WIDE UR6, UR48, 0x4, UR6 ;  /* 0x00000004300678a5 */ /* 0x000fcc000f8e0206 */
[----:B------:R-:W-:Y:S02]  /*1000*/  IMAD.U32 R4, RZ, RZ, UR6 ;  /* 0x00000006ff047e24 */ /* 0x000fe4000f8e00ff */
[----:B------:R-:W-:-:S05]  /*1010*/  IMAD.U32 R5, RZ, RZ, UR7 ;  /* 0x00000007ff057e24 */ /* 0x000fca000f8e00ff */
[----:B------:R1:W5:Y:S01]  /*1020*/  LDG.E R17, desc[UR50][R4.64] ;  /* 0x0000003204117981 */ /* 0x000362000c1e1900 */
[----:B------:R-:W-:Y:S05]  /*1030*/  BRA `(.L_x_1090) ;  /* 0x00000000002c7947 */ /* 0x000fea0003800000 */
.L_x_1089:
[----:B------:R-:W-:Y:S02]  /*1040*/  ULDC.64 UR6, c[0x0][0xa08] ;  /* 0x0002820000067ab9 */ /* 0x000fe40000000a00 */
[----:B------:R-:W-:-:S04]  /*1050*/  ISETP.NE.U32.AND P0, PT, RZ, UR6, PT ;  /* 0x00000006ff007c0c */ /* 0x000fc8000bf05070 */
[----:B------:R-:W-:-:S13]  /*1060*/  ISETP.NE.AND.EX P0, PT, RZ, UR7, PT, P0 ;  /* 0x00000007ff007c0c */ /* 0x000fda000bf05300 */
[----:B------:R-:W-:Y:S05]  /*1070*/  @!P0 BRA `(.L_x_1090) ;  /* 0x00000000001c8947 */ /* 0x000fea0003800000 */
[----:B------:R-:W-:Y:S02]  /*1080*/  ULDC.64 UR6, c[0x0][0xa08] ;  /* 0x0002820000067ab9 */ /* 0x000fe40000000a00 */
[----:B------:R-:W-:-:S06]  /*1090*/  UIMAD.WIDE UR6, UR48, 0x4, UR6 ;  /* 0x00000004300678a5 */ /* 0x000fcc000f8e0206 */
[----:B------:R-:W-:Y:S02]  /*10a0*/  IMAD.U32 R4, RZ, RZ, UR6 ;  /* 0x00000006ff047e24 */ /* 0x000fe4000f8e00ff */
[----:B------:R-:W-:-:S05]  /*10b0*/  IMAD.U32 R5, RZ, RZ, UR7 ;  /* 0x00000007ff057e24 */ /* 0x000fca000f8e00ff */
[----:B------:R-:W2:Y:S04]  /*10c0*/  LDG.E R17, desc[UR50][R4.64] ;  /* 0x0000003204117981 */ /* 0x000ea8000c1e1900 */
[----:B------:R-:W2:Y:S02]  /*10d0*/  LDG.E R6, desc[UR50][R4.64+0x4] ;  /* 0x0000043204067981 */ /* 0x000ea4000c1e1900 */
[----:B--2---:R-:W-:-:S07]  /*10e0*/  IMAD.IADD R17, R6, 0x1, -R17 ;  /* 0x0000000106117824 */ /* 0x004fce00078e0a11 */
.L_x_1090:
[----:B------:R-:W-:Y:S01]  /*10f0*/  ULDC.64 UR8, c[0x0][0x990] ;  /* 0x0002640000087ab9 */ /* 0x000fe20000000a00 */
[----:B------:R-:W-:Y:S01]  /*1100*/  ULDC.64 UR6, c[0x0][0x998] ;  /* 0x0002660000067ab9 */ /* 0x000fe20000000a00 */
[----:B------:R-:W-:Y:S01]  /*1110*/  UISETP.NE.U32.AND UP0, UPT, UR8, URZ, UPT ;  /* 0x0000003f0800728c */ /* 0x000fe2000bf05070 */
[----:B------:R-:W-:Y:S01]  /*1120*/  IMAD.MOV.U32 R8, RZ, RZ, 0x3f800000 ;  /* 0x3f800000ff087424 */ /* 0x000fe200078e00ff */
[----:B------:R-:W-:Y:S01]  /*1130*/  UISETP.NE.U32.AND UP1, UPT, UR6, URZ, UPT ;  /* 0x0000003f0600728c */ /* 0x000fe2000bf25070 */
[----:B------:R-:W-:Y:S01]  /*1140*/  IMAD.MOV.U32 R3, RZ, RZ, 0x3f800000 ;  /* 0x3f800000ff037424 */ /* 0x000fe200078e00ff */
[----:B------:R-:W-:Y:S01]  /*1150*/  UISETP.NE.AND.EX UP0, UPT, UR9, URZ, UPT, UP0 ;  /* 0x0000003f0900728c */ /* 0x000fe2000bf05300 */
[----:B------:R-:W2:Y:S01]  /*1160*/  LDC R9, c[0x0][0x448] ;  /* 0x00011200ff097b82 */ /* 0x000ea20000000800 */
[----:B------:R-:W-:-:S04]  /*1170*/  UISETP.NE.AND.EX UP1, UPT, UR7, URZ, UPT, UP1 ;  /* 0x0000003f0700728c */ /* 0x000fc8000bf25310 */
[----:B------:R-:W-:Y:S02]  /*1180*/  PLOP3.LUT P0, PT, PT, PT, UP0, 0x80, 0x0 ;  /* 0x000000000000781c */ /* 0x000fe40003f0f008 */
[----:B------:R-:W-:Y:S01]  /*1190*/  PLOP3.LUT P1, PT, PT, PT, UP1, 0x80, 0x0 ;  /* 0x000000000000781c */ /* 0x000fe20003f2f018 */
[----:B------:R-:W3:Y:S02]  /*11a0*/  LDC.64 R12, c[0x0][0x9e0] ;  /* 0x00027800ff0c7b82 */ /* 0x000ee40000000a00 */
[----:B------:R-:W-:Y:S02]  /*11b0*/  @UP0 USHF.R.S32.HI UR4, URZ, 0x1f, UR48 ;  /* 0x0000001f3f040899 */ /* 0x000fe40008011430 */
[----:B------:R-:W-:Y:S01]  /*11c0*/  @UP1 USHF.R.S32.HI UR15, URZ, 0x1f, UR48 ;  /* 0x0000001f3f0f1899 */ /* 0x000fe20008011430 */
[----:B------:R-:W-:Y:S01]  /*11d0*/  @UP0 ULDC.64 UR12, c[0x0][0x9a8] ;  /* 0x00026a00000c0ab9 */ /* 0x000fe20000000a00 */
[----:B------:R-:W-:Y:S01]  /*11e0*/  @UP1 ULDC.64 UR16, c[0x0][0x9b8] ;  /* 0x00026e0000101ab9 */ /* 0x000fe20000000a00 */
[----:B------:R-:W-:-:S02]  /*11f0*/  @UP0 UIMAD UR4, UR4, UR12, URZ ;  /* 0x0000000c040402a4 */ /* 0x000fc4000f8e023f */
[----:B------:R-:W-:Y:S02]  /*1200*/  @UP1 UIMAD UR15, UR15, UR16, URZ ;  /* 0x000000100f0f12a4 */ /* 0x000fe4000f8e023f */
[----:B------:R-:W-:Y:S02]  /*1210*/  @UP0 UIMAD UR14, UR48, UR13, UR4 ;  /* 0x0000000d300e02a4 */ /* 0x000fe4000f8e0204 */
[----:B------:R-:W-:Y:S02]  /*1220*/  @UP0 UIMAD.WIDE.U32 UR10, UR48, UR12, URZ ;  /* 0x0000000c300a02a5 */ /* 0x000fe4000f8e003f */
[----:B------:R-:W-:Y:S02]  /*1230*/  @UP0 USHF.R.S32.HI UR4, URZ, 0x1f, UR49 ;  /* 0x0000001f3f040899 */ /* 0x000fe40008011431 */
[----:B------:R-:W-:Y:S02]  /*1240*/  @UP1 UIMAD.WIDE.U32 UR12, UR48, UR16, URZ ;  /* 0x00000010300c12a5 */ /* 0x000fe4000f8e003f */
[----:B------:R-:W-:-:S02]  /*1250*/  @UP1 UIMAD UR15, UR48, UR17, UR15 ;  /* 0x00000011300f12a4 */ /* 0x000fc4000f8e020f */
[----:B------:R-:W-:Y:S01]  /*1260*/  @UP1 USHF.R.S32.HI UR20, URZ, 0x1f, UR49 ;  /* 0x0000001f3f141899 */ /* 0x000fe20008011431 */
[----:B------:R-:W-:Y:S01]  /*1270*/  @UP0 ULDC.64 UR16, c[0x0][0x9b0] ;  /* 0x00026c0000100ab9 */ /* 0x000fe20000000a00 */
[----:B------:R-:W-:Y:S01]  /*1280*/  @UP1 ULDC.64 UR18, c[0x0][0x9c0] ;  /* 0x0002700000121ab9 */ /* 0x000fe20000000a00 */
[----:B------:R-:W-:Y:S02]  /*1290*/  @UP0 UIMAD UR4, UR4, UR16, URZ ;  /* 0x00000010040402a4 */ /* 0x000fe4000f8e023f */
[----:B------:R-:W-:Y:S02]  /*12a0*/  @UP0 UIADD3 UR11, UR11, UR14, URZ ;  /* 0x0000000e0b0b0290 */ /* 0x000fe4000fffe03f */
[----:B------:R-:W-:Y:S02]  /*12b0*/  @UP1 UIMAD UR14, UR20, UR18, URZ ;  /* 0x00000012140e12a4 */ /* 0x000fe4000f8e023f */
[----:B------:R-:W-:Y:S02]  /*12c0*/  @UP1 UIADD3 UR13, UR13, UR15, URZ ;  /* 0x0000000f0d0d1290 */ /* 0x000fe4000fffe03f */
[----:B------:R-:W-:-:S02]  /*12d0*/  @UP0 UIMAD UR4, UR49, UR17, UR4 ;  /* 0x00000011310402a4 */ /* 0x000fc4000f8e0204 */
[----:B------:R-:W-:Y:S02]  /*12e0*/  @UP0 UIMAD.WIDE.U32 UR10, UR49, UR16, UR10 ;  /* 0x00000010310a02a5 */ /* 0x000fe4000f8e000a */
[----:B------:R-:W-:Y:S02]  /*12f0*/  @UP1 UIMAD UR14, UR49, UR19, UR14 ;  /* 0x00000013310e12a4 */ /* 0x000fe4000f8e020e */
[----:B------:R-:W-:Y:S02]  /*1300*/  @UP1 UIMAD.WIDE.U32 UR12, UR49, UR18, UR12 ;  /* 0x00000012310c12a5 */ /* 0x000fe4000f8e000c */
[----:B------:R-:W-:Y:S02]  /*1310*/  @UP0 UIADD3 UR11, UR11, UR4, URZ ;  /* 0x000000040b0b0290 */ /* 0x000fe4000fffe03f */
[----:B------:R-:W-:Y:S02]  /*1320*/  @UP0 ULEA UR8, UP2, UR10, UR8, 0x2 ;  /* 0x000000080a080291 */ /* 0x000fe4000f84103f */
[----:B------:R-:W-:-:S02]  /*1330*/  @UP1 UIADD3 UR4, UR13, UR14, URZ ;  /* 0x0000000e0d041290 */ /* 0x000fc4000fffe03f */
[----:B------:R-:W-:Y:S02]  /*1340*/  @UP1 ULEA UR6, UP3, UR12, UR6, 0x2 ;  /* 0x000000060c061291 */ /* 0x000fe4000f86103f */
[----:B------:R-:W-:Y:S01]  /*1350*/  @UP0 ULEA.HI.X UR9, UR10, UR9, UR11, 0x2, UP2 ;  /* 0x000000090a090291 */ /* 0x000fe200090f140b */
[----:B-1----:R-:W-:Y:S01]  /*1360*/  IMAD.U32 R4, RZ, RZ, UR8 ;  /* 0x00000008ff047e24 */ /* 0x002fe2000f8e00ff */
[----:B------:R-:W-:Y:S02]  /*1370*/  @UP1 ULEA.HI.X UR7, UR12, UR7, UR4, 0x2, UP3 ;  /* 0x000000070c071291 */ /* 0x000fe400098f1404 */
[----:B------:R-:W-:Y:S02]  /*1380*/  IMAD.U32 R6, RZ, RZ, UR6 ;  /* 0x00000006ff067e24 */ /* 0x000fe4000f8e00ff */
[----:B------:R-:W-:Y:S02]  /*1390*/  IMAD.U32 R5, RZ, RZ, UR9 ;  /* 0x00000009ff057e24 */ /* 0x000fe4000f8e00ff */
[----:B------:R-:W-:-:S03]  /*13a0*/  IMAD.U32 R7, RZ, RZ, UR7 ;  /* 0x00000007ff077e24 */ /* 0x000fc6000f8e00ff */
[----:B------:R1:W4:Y:S04]  /*13b0*/  @P0 LDG.E R8, desc[UR50][R4.64] ;  /* 0x0000003204080981 */ /* 0x000328000c1e1900 */
[----:B------:R-:W4:Y:S01]  /*13c0*/  @P1 LDG.E R3, desc[UR50][R6.64] ;  /* 0x0000003206031981 */ /* 0x000f22000c1e1900 */
[----:B--2---:R-:W-:Y:S01]  /*13d0*/  ISETP.NE.AND P3, PT, R9, 0x1, PT ;  /* 0x000000010900780c */ /* 0x004fe20003f65270 */
[----:B------:R-:W-:Y:S01]  /*13e0*/  UIMAD UR41, UR5, 0xc0, URZ ;  /* 0x000000c0052978a4 */ /* 0x000fe2000f8e023f */
[----:B---3--:R-:W-:Y:S01]  /*13f0*/  ISETP.GE.AND P2, PT, R13, 0x1, PT ;  /* 0x000000010d00780c */ /* 0x008fe20003f46270 */
[----:B-----5:R-:W-:Y:S01]  /*1400*/  IMAD.IADD R17, R17, 0x1, -R0 ;  /* 0x0000000111117824 */ /* 0x020fe200078e0a00 */
[----:B------:R-:W-:Y:S01]  /*1410*/  ULDC UR5, c[0x0][0x988] ;  /* 0x0002620000057ab9 */ /* 0x000fe20000000800 */
[----:B------:R-:W-:Y:S01]  /*1420*/  UIADD3 UR4, UR41, 0xbf, URZ ;  /* 0x000000bf29047890 */ /* 0x000fe2000fffe03f */
[----:B------:R-:W-:-:S02]  /*1430*/  LOP3.LUT R2, R2, 0xffffffef, RZ, 0xc0, !PT ;  /* 0xffffffef02027812 */ /* 0x000fc400078ec0ff */
[----:B0-----:R-:W-:-:S05]  /*1440*/  IADD3 R0, R17, 0x1, -R18 ;  /* 0x0000000111007810 */ /* 0x001fca0007ffe812 */
[----:B------:R-:W1:Y:S01]  /*1450*/  @P3 LDC R9, c[0x0][0x44c] ;  /* 0x00011300ff093b82 */ /* 0x000e620000000800 */
[----:B------:R-:W-:-:S04]  /*1460*/  @P3 LOP3.LUT R2, R2, 0x10, RZ, 0xfc, !PT ;  /* 0x0000001002023812 */ /* 0x000fc800078efcff */
[----:B------:R-:W-:-:S03]  /*1470*/  LOP3.LUT R2, R2, 0xfffffff7, RZ, 0xc0, !PT ;  /* 0xfffffff702027812 */ /* 0x000fc600078ec0ff */
[----:B------:R-:W0:Y:S01]  /*1480*/  @P3 LDC R11, c[0x0][0x450] ;  /* 0x00011400ff0b3b82 */ /* 0x000e220000000800 */
[----:B------:R-:W-:Y:S01]  /*1490*/  @P2 LOP3.LUT R2, R2, 0x8, RZ, 0xfc, !PT ;  /* 0x0000000802022812 */ /* 0x000fe200078efcff */
[----:B-1----:R-:W-:-:S04]  /*14a0*/  @P3 IMAD.HI.U32 R4, R9, UR4, RZ ;  /* 0x0000000409043c27 */ /* 0x002fc8000f8e00ff */
[----:B----4-:R-:W-:-:S04]  /*14b0*/  FMUL.FTZ R3, R8, R3 ;  /* 0x0000000308037220 */ /* 0x010fc80000410000 */
[----:B------:R-:W-:Y:S01]  /*14c0*/  FMUL.FTZ R5, R3, UR5 ;  /* 0x0000000503057c20 */ /* 0x000fe20008410000 */
[----:B------:R-:W-:Y:S01]  /*14d0*/  IMAD.U32 R3, RZ, RZ, UR4 ;  /* 0x00000004ff037e24 */ /* 0x000fe2000f8e00ff */
[----:B0-----:R-:W-:-:S03]  /*14e0*/  @P3 SHF.R.U32.HI R3, RZ, R11, R4 ;  /* 0x0000000bff033219 */ /* 0x001fc60000011604 */
[----:B------:R-:W-:Y:S02]  /*14f0*/  R2UR UR42, R5 ;  /* 0x00000000052a72ca */ /* 0x000fe400000e0000 */
[----:B------:R-:W-:-:S04]  /*1500*/  IMAD.IADD R7, R0, 0x1, R3 ;  /* 0x0000000100077824 */ /* 0x000fc800078e0203 */
[----:B------:R-:W-:Y:S01]  /*1510*/  IMAD.IADD R0, R7, 0x1, R12 ;  /* 0x0000000107007824 */ /* 0x000fe200078e020c */
[----:B------:R-:W-:Y:S08]  /*1520*/  @!P2 BRA `(.L_x_1091) ;  /* 0x000000000040a947 */ /* 0x000ff00003800000 */
        /* <DEDUP_REMOVED lines=10> */
.L_x_1092:
[----:B------:R-:W-:-:S13]  /*15d0*/  ISETP.NE.AND P0, PT, R13, 0x1, PT ;  /* 0x000000010d00780c */ /* 0x000fda0003f05270 */
[----:B------:R-:W0:Y:S02]  /*15e0*/  @P0 LDC.64 R4, c[0x0][0x9e8] ;  /* 0x00027a00ff040b82 */ /* 0x000e240000000a00 */
[----:B0-----:R-:W-:-:S05]  /*15f0*/  @P0 IMAD.HI.U32 R4, R3, R4, RZ ;  /* 0x0000000403040227 */ /* 0x001fca00078e00ff */
[----:B------:R-:W-:-:S07]  /*1600*/  @P0 SHF.R.U32.HI R3, RZ, R5, R4 ;  /* 0x00000005ff030219 */ /* 0x000fce0000011604 */
.L_x_1093:
[----:B------:R-:W-:-:S05]  /*1610*/  IMAD R3, R3, R13, R13 ;  /* 0x0000000d03037224 */ /* 0x000fca00078e020d */
[----:B------:R-:W-:-:S07]  /*1620*/  VIMNMX R0, R0, R3, PT ;  /* 0x0000000300007248 */ /* 0x000fce0003fe0100 */
.L_x_1091:
[----:B------:R-:W0:Y:S01]  /*1630*/  @P3 LDC R5, c[0x0][0x44c] ;  /* 0x00011300ff053b82 */ /* 0x000e220000000800 */
[----:B------:R-:W-:Y:S01]  /*1640*/  IMAD.U32 R4, RZ, RZ, UR41 ;  /* 0x00000029ff047e24 */ /* 0x000fe2000f8e00ff */
[----:B------:R-:W-:Y:S01]  /*1650*/  ULDC UR4, c[0x0][0x9dc] ;  /* 0x0002770000047ab9 */ /* 0x000fe20000000800 */
[----:B------:R-:W-:Y:S02]  /*1660*/  VIADD R3, R0, 0x9f ;  /* 0x0000009f00037836 */ /* 0x000fe40000000000 */
[C---:B------:R-:W-:Y:S02]  /*1670*/  IMAD.IADD R105, R17.reuse, 0x1, -R18 ;  /* 0x0000000111697824 */ /* 0x040fe400078e0a12 */
[----:B------:R-:W-:Y:S01]  /*1680*/  VIADD R0, R17, 0x9f ;  /* 0x0000009f11007836 */ /* 0x000fe20000000000 */
        /* <DEDUP_REMOVED lines=23> */
.L_x_1095:
[----:B------:R-:W-:-:S13]  /*1800*/  ISETP.NE.AND P0, PT, R13, 0x1, PT ;  /* 0x000000010d00780c */ /* 0x000fda0003f05270 */
[----:B------:R-:W0:Y:S02]  /*1810*/  @P0 LDC.64 R4, c[0x0][0x9e8] ;  /* 0x00027a00ff040b82 */ /* 0x000e240000000a00 */
[----:B0-----:R-:W-:-:S05]  /*1820*/  @P0 IMAD.HI.U32 R0, R6, R4, RZ ;  /* 0x0000000406000227 */ /* 0x001fca00078e00ff */
[----:B------:R-:W-:-:S07]  /*1830*/  @P0 SHF.R.U32.HI R6, RZ, R5, R0 ;  /* 0x00000005ff060219 */ /* 0x000fce0000011600 */
.L_x_1096:
[----:B------:R-:W-:-:S05]  /*1840*/  IMAD R6, R6, R13, RZ ;  /* 0x0000000d06067224 */ /* 0x000fca00078e02ff */
[----:B------:R-:W-:-:S13]  /*1850*/  R2UR UR5, R6 ;  /* 0x00000000060572ca */ /* 0x000fda00000e0000 */
[----:B------:R-:W-:-:S04]  /*1860*/  UISETP.LT.AND UP0, UPT, UR4, UR5, UPT ;  /* 0x000000050400728c */ /* 0x000fc8000bf01270 */
[----:B------:R-:W-:-:S12]  /*1870*/  USEL UR4, UR4, UR5, !UP0 ;  /* 0x0000000504047287 */ /* 0x000fd8000c000000 */
.L_x_1094:
[----:B------:R-:W-:Y:S01]  /*1880*/  UIMAD.WIDE UR4, UR4, 0x66666667, URZ ;  /* 0x66666667040478a5 */ /* 0x000fe2000f8e023f */
[----:B------:R-:W-:Y:S01]  /*1890*/  PLOP3.LUT P0, PT, PT, PT, PT, 0x80, 0x0 ;  /* 0x000000000000781c */ /* 0x000fe20003f0f070 */
[----:B------:R-:W-:Y:S01]  /*18a0*/  IMAD.MOV.U32 R4, RZ, RZ, RZ ;  /* 0x000000ffff047224 */ /* 0x000fe200078e00ff */
        /* <DEDUP_REMOVED lines=9> */
[----:B------:R-:W-:Y:S01]  /*1940*/  UISETP.LT.AND UP0, UPT, URZ, UR4, UPT ;  /* 0x000000043f00728c */ /* 0x000fe2000bf01270 */
[----:B------:R-:W-:Y:S02]  /*1950*/  CS2R R14, SRZ ;  /* 0x00000000000e7805 */ /* 0x000fe4000001ff00 */
[----:B------:R-:W-:Y:S02]  /*1960*/  CS2R R20, SRZ ;  /* 0x0000000000147805 */ /* 0x000fe4000001ff00 */
[----:B------:R-:W-:Y:S01]  /*1970*/  CS2R R38, SRZ ;  /* 0x0000000000267805 */ /* 0x000fe2000001ff00 */
[----:B------:R-:W-:Y:S01]  /*1980*/  USEL UR43, URZ, UR4, !UP0 ;  /* 0x000000043f2b7287 */ /* 0x000fe2000c000000 */
[----:B------:R-:W-:-:S02]  /*1990*/  CS2R R36, SRZ ;  /* 0x0000000000247805 */ /* 0x000fc4000001ff00 */
[----:B------:R-:W-:Y:S02]  /*19a0*/  CS2R R24, SRZ ;  /* 0x0000000000187805 */ /* 0x000fe4000001ff00 */
[----:B------:R-:W-:Y:S02]  /*19b0*/  CS2R R56, SRZ ;  /* 0x0000000000387805 */ /* 0x000fe4000001ff00 */
[----:B------:R-:W-:Y:S02]  /*19c0*/  CS2R R26, SRZ ;  /* 0x00000000001a7805 */ /* 0x000fe4000001ff00 */
[----:B------:R-:W-:Y:S02]  /*19d0*/  CS2R R58, SRZ ;  /* 0x00000000003a7805 */ /* 0x000fe4000001ff00 */
[----:B------:R-:W-:Y:S02]  /*19e0*/  ISETP.GT.AND P1, PT, R104, UR43, PT ;  /* 0x0000002b68007c0c */ /* 0x000fe4000bf24270 */
[----:B------:R-:W-:Y:S01]  /*19f0*/  CS2R R32, SRZ ;  /* 0x0000000000207805 */ /* 0x000fe2000001ff00 */
[----:B------:R-:W-:-:S10]  /*1a00*/  IMAD.MOV.U32 R61, RZ, RZ, RZ ;  /* 0x000000ffff3d7224 */ /* 0x000fd400078e00ff */
        /* <DEDUP_REMOVED lines=8> */
[----:B------:R-:W-:-:S06]  /*1a90*/  SHF.R.S32.HI R0, RZ, 0x7, R0 ;  /* 0x00000007ff007819 */ /* 0x000fcc0000011400 */
        /* <DEDUP_REMOVED lines=28> */
.L_x_1098:
        /* <DEDUP_REMOVED lines=9> */
.L_x_1291:
[----:B------:R-:W-:Y:S05]  /*1cf0*/  @!P0 BRA `(.L_x_1100) ;  /* 0x0000000000048947 */ /* 0x000fea0003800000 */
[----:B------:R-:W-:Y:S01]  /*1d00*/  BPT.TRAP 0x1 ;  /* 0x000000040000795c */ /* 0x000fe20000300000 */
.L_x_1100:
[----:B0-----:R-:W-:Y:S02]  /*1d10*/  IMAD.U32 R3, RZ, RZ, UR37 ;  /* 0x00000025ff037e24 */ /* 0x001fe4000f8e00ff */
[----:B------:R-:W-:-:S03]  /*1d20*/  IMAD.U32 R0, RZ, RZ, UR36 ;  /* 0x00000024ff007e24 */ /* 0x000fc6000f8e00ff */
[----:B------:R-:W-:Y:S02]  /*1d30*/  LEA R3, R3, UR45, 0x3 ;  /* 0x0000002d03037c11 */ /* 0x000fe4000f8e18ff */
[----:B------:R-:W-:-:S04]  /*1d40*/  SHF.L.U32 R0, R0, 0x1f, RZ ;  /* 0x0000001f00007819 */ /* 0x000fc800000006ff */
[----:B------:R0:W1:Y:S01]  /*1d50*/  SYNCS.PHASECHK.TRANS64.TRYWAIT P1, [R3+URZ+0x13230], R0 ;  /* 0x01323000030075a7 */ /* 0x000062000802017f */
[----:B------:R-:W-:Y:S05]  /*1d60*/  @!P0 BRA `(.L_x_1101) ;  /* 0x0000000000048947 */ /* 0x000fea0003800000 */
[----:B------:R-:W-:Y:S01]  /*1d70*/  BPT.TRAP 0x1 ;  /* 0x000000040000795c */ /* 0x000fe20000300000 */
.L_x_1101:
[----:B-1----:R-:W-:Y:S05]  /*1d80*/  @P1 BRA `(.L_x_1102) ;  /* 0x0000000000081947 */ /* 0x002fea0003800000 */
[----:B------:R-:W1:Y:S02]  /*1d90*/  SYNCS.PHASECHK.TRANS64.TRYWAIT P1, [R3+URZ+0x13230], R0 ;  /* 0x01323000030075a7 */ /* 0x000e64000802017f */
[----:B-1----:R-:W-:Y:S05]  /*1da0*/  @!P1 BRA `(.L_x_1103) ;  /* 0x0000016c00fc9947 */ /* 0x002fea0003800000 */
.L_x_1102:
        /* <DEDUP_REMOVED lines=73> */
.L_x_1104:
[----:B------:R-:W2:Y:S01]  /*2240*/  LDC R107, c[0x0][0x448] ;  /* 0x00011200ff6b7b82 */ /* 0x000ea20000000800 */
[----:B------:R-:W-:Y:S01]  /*2250*/  VIADD R6, R22, UR41 ;  /* 0x0000002916067c36 */ /* 0x000fe20008000000 */
[----:B------:R-:W-:Y:S01]  /*2260*/  R2UR UR6, R3 ;  /* 0x00000000030672ca */ /* 0x000fe200000e0000 */
[----:B01----:R-:W-:Y:S01]  /*2270*/  IMAD.MOV.U32 R3, RZ, RZ, -0xa0 ;  /* 0xffffff60ff037424 */ /* 0x003fe200078e00ff */
[----:B------:R-:W-:Y:S01]  /*2280*/  LOP3.LUT P1, RZ, R2, 0x8, RZ, 0xc0, !PT ;  /* 0x0000000802ff7812 */ /* 0x000fe2000782c0ff */
[----:B------:R-:W-:Y:S01]  /*2290*/  ULDC UR21, c[0x0][0x9dc] ;  /* 0x0002770000157ab9 */ /* 0x000fe20000000800 */
[----:B------:R-:W-:Y:S01]  /*22a0*/  ULDC UR7, c[0x0][0x9e0] ;  /* 0x0002780000077ab9 */ /* 0x000fe20000000800 */
[----:B------:R-:W-:-:S04]  /*22b0*/  IMAD R8, R104, R3, 0xa1 ;  /* 0x000000a168087424 */ /* 0x000fc800078e0203 */
[----:B------:R-:W-:-:S04]  /*22c0*/  VIADD R13, R8, 0xffffffff ;  /* 0xffffffff080d7836 */ /* 0x000fc80000000000 */
[----:B------:R-:W-:-:S04]  /*22d0*/  UIADD3 UR6, UR6, 0x13240, URZ ;  /* 0x0001324006067890 */ /* 0x000fc8000fffe03f */
[----:B------:R-:W-:Y:S01]  /*22e0*/  UPRMT UR6, UR44, 0x654, UR6 ;  /* 0x000006542c067896 */ /* 0x000fe20008000006 */
[----:B--2---:R-:W-:-:S08]  /*22f0*/  ISETP.NE.AND P2, PT, R107, 0x1, PT ;  /* 0x000000016b00780c */ /* 0x004fd00003f45270 */
[----:B------:R-:W-:Y:S01]  /*2300*/  SYNCS.ARRIVE.TRANS64.RED.A1T0 RZ, [UR6], RZ ;  /* 0x000000ffffff79a7 */ /* 0x000fe20008100406 */
[----:B------:R-:W-:-:S04]  /*2310*/  ULOP3.LUT UR6, URZ, UR21, URZ, 0x33, !UPT ;  /* 0x000000153f067292 */ /* 0x000fc8000f8e333f */
[----:B------:R-:W0:Y:S08]  /*2320*/  @P2 LDC R5, c[0x0][0x44c] ;  /* 0x00011300ff052b82 */ /* 0x000e300000000800 */
[----:B------:R-:W1:Y:S01]  /*2330*/  @P2 LDC R7, c[0x0][0x450] ;  /* 0x00011400ff072b82 */ /* 0x000e620000000800 */
[----:B0-----:R-:W-:-:S04]  /*2340*/  @P2 IMAD.HI.U32 R0, R6, R5, RZ ;  /* 0x0000000506002227 */ /* 0x001fc800078e00ff */
[----:B------:R-:W-:Y:S01]  /*2350*/  IMAD R5, R19, -0x2, R8 ;  /* 0xfffffffe13057824 */ /* 0x000fe200078e0208 */
[----:B-1----:R-:W-:Y:S01]  /*2360*/  @P2 SHF.R.U32.HI R6, RZ, R7, R0 ;  /* 0x00000007ff062219 */ /* 0x002fe20000011600 */
[----:B------:R-:W-:-:S03]  /*2370*/  IMAD R0, R104, -0xa0, R17 ;  /* 0xffffff6068007824 */ /* 0x000fc600078e0211 */
[----:B------:R-:W-:Y:S01]  /*2380*/  IADD3 R7, -R18, R5, R17 ;  /* 0x0000000512077210 */ /* 0x000fe20007ffe111 */
[----:B------:R-:W-:Y:S01]  /*2390*/  VIADD R5, R5, 0xffffffff ;  /* 0xffffffff05057836 */ /* 0x000fe20000000000 */
[----:B------:R-:W0:Y:S01]  /*23a0*/  SHFL.IDX PT, R10, R6, RZ, 0x1c1f ;  /* 0x001c1fff060a7589 */ /* 0x000e2200000e0000 */
[----:B------:R-:W-:-:S04]  /*23b0*/  VIADD R0, R0, 0xa0 ;  /* 0x000000a000007836 */ /* 0x000fc80000000000 */
[----:B------:R-:W-:Y:S02]  /*23c0*/  IMAD R3, R19, -0x2, R0 ;  /* 0xfffffffe13037824 */ /* 0x000fe400078e0200 */
[C---:B------:R-:W-:Y:S02]  /*23d0*/  VIADD R0, R7.reuse, UR7 ;  /* 0x0000000707007c36 */ /* 0x040fe40008000000 */
[----:B------:R-:W-:-:S03]  /*23e0*/  VIADD R7, R7, UR6 ;  /* 0x0000000607077c36 */ /* 0x000fc60008000000 */
[----:B0-----:R-:W-:Y:S01]  /*23f0*/  VIADDMNMX R8, R10, R0, R3, PT ;  /* 0x000000000a087246 */ /* 0x001fe20003800103 */
[----:B------:R-:W-:Y:S01]  /*2400*/  IMAD.IADD R9, R7, 0x1, R10 ;  /* 0x0000000107097824 */ /* 0x000fe200078e020a */
[----:B------:R-:W-:Y:S06]  /*2410*/  @!P1 BRA `(.L_x_1105) ;  /* 0x00000000005c9947 */ /* 0x000fec0003800000 */
[----:B------:R-:W-:Y:S01]  /*2420*/  IADD3 R10, -R18, R17, R10 ;  /* 0x00000011120a7210 */ /* 0x000fe20007ffe10a */
        /* <DEDUP_REMOVED lines=12> */
.L_x_1107:
[----:B------:R-:W-:Y:S02]  /*24f0*/  ULDC UR6, c[0x0][0x9e4] ;  /* 0x0002790000067ab9 */ /* 0x000fe40000000800 */
[----:B------:R-:W-:-:S05]  /*2500*/  IMAD.U32 R15, RZ, RZ, UR6 ;  /* 0x00000006ff0f7e24 */ /* 0x000fca000f8e00ff */
[----:B------:R-:W-:-:S13]  /*2510*/  ISETP.NE.AND P1, PT, R15, 0x1, PT ;  /* 0x000000010f00780c */ /* 0x000fda0003f25270 */
[----:B------:R-:W0:Y:S02]  /*2520*/  @P1 LDC.64 R20, c[0x0][0x9e8] ;  /* 0x00027a00ff141b82 */ /* 0x000e240000000a00 */
[----:B0-----:R-:W-:-:S05]  /*2530*/  @P1 IMAD.HI.U32 R12, R10, R20, RZ ;  /* 0x000000140a0c1227 */ /* 0x001fca00078e00ff */
[----:B------:R-:W-:-:S07]  /*2540*/  @P1 SHF.R.U32.HI R10, RZ, R21, R12 ;  /* 0x00000015ff0a1219 */ /* 0x000fce000001160c */
.L_x_1108:
[----:B------:R-:W-:Y:S05]  /*2550*/  BSYNC B0 ;  /* 0x0000000000007941 */ /* 0x000fea0003800000 */
.L_x_1106:
[----:B------:R-:W-:-:S05]  /*2560*/  IMAD R10, R10, R15, R5 ;  /* 0x0000000f0a0a7224 */ /* 0x000fca00078e0205 */
[----:B------:R-:W-:Y:S02]  /*2570*/  VIADDMNMX R8, R10, R15, R8, PT ;  /* 0x0000000f0a087246 */ /* 0x000fe40003800108 */
[----:B------:R-:W-:-:S07]  /*2580*/  VIMNMX R9, R9, R10, !PT ;  /* 0x0000000a09097248 */ /* 0x000fce0007fe0100 */
.L_x_1105:
        /* <DEDUP_REMOVED lines=13> */
[----:B------:R-:W-:Y:S02]  /*2660*/  FSEL R89, R89, -INF , !P2 ;  /* 0xff80000059597808 */ /* 0x000fe40005000000 */
        /* <DEDUP_REMOVED lines=24> */
[----:B0-----:R-:W-:Y:S01]  /*27f0*/  VIADDMNMX R3, R6, R0, R3, PT ;  /* 0x0000000006037246 */ /* 0x001fe20003800103 */
[----:B------:R-:W-:Y:S01]  /*2800*/  IMAD.IADD R0, R7, 0x1, R6 ;  /* 0x0000000107007824 */ /* 0x000fe200078e0206 */
        /* <DEDUP_REMOVED lines=208> */
.L_x_1111:
[----:B------:R-:W-:Y:S02]  /*3510*/  ULDC UR6, c[0x0][0x9e4] ;  /* 0x0002790000067ab9 */ /* 0x000fe40000000800 */
[----:B------:R-:W-:-:S05]  /*3520*/  IMAD.U32 R10, RZ, RZ, UR6 ;  /* 0x00000006ff0a7e24 */ /* 0x000fca000f8e00ff */
[----:B------:R-:W-:-:S13]  /*3530*/  ISETP.NE.AND P6, PT, R10, 0x1, PT ;  /* 0x000000010a00780c */ /* 0x000fda0003fc5270 */
[----:B------:R-:W0:Y:S02]  /*3540*/  @P6 LDC.64 R6, c[0x0][0x9e8] ;  /* 0x00027a00ff066b82 */ /* 0x000e240000000a00 */
[----:B0-----:R-:W-:-:S05]  /*3550*/  @P6 IMAD.HI.U32 R6, R8, R6, RZ ;  /* 0x0000000608066227 */ /* 0x001fca00078e00ff */
[----:B------:R-:W-:-:S07]  /*3560*/  @P6 SHF.R.U32.HI R8, RZ, R7, R6 ;  /* 0x00000007ff086219 */ /* 0x000fce0000011606 */
.L_x_1112:
[----:B------:R-:W-:Y:S05]  /*3570*/  BSYNC B0 ;  /* 0x0000000000007941 */ /* 0x000fea0003800000 */
.L_x_1110:
[----:B------:R-:W-:-:S05]  /*3580*/  IMAD R5, R8, R10, R5 ;  /* 0x0000000a08057224 */ /* 0x000fca00078e0205 */
[----:B------:R-:W-:Y:S02]  /*3590*/  VIADDMNMX R3, R5, R10, R3, PT ;  /* 0x0000000a05037246 */ /* 0x000fe40003800103 */
[----:B------:R-:W-:-:S07]  /*35a0*/  VIMNMX R0, R0, R5, !PT ;  /* 0x0000000500007248 */ /* 0x000fce0007fe0100 */
.L_x_1109:
        /* <DEDUP_REMOVED lines=201> */
[----:B------:R-:W-:Y:S01]  /*4240*/  FMNMX.FTZ R73, R103, R6, !PT ;  /* 0x0000000667497209 */ /* 0x000fe20007810000 */
[----:B------:R-:W-:-:S01]  /*4250*/  FFMA.FTZ R7, R88, UR42, -R106 ;  /* 0x0000002a58077c23 */ /* 0x000fc2000801086a */
[--C-:B------:R-:W-:Y:S01]  /*4260*/  FFMA.FTZ R88, R77, UR42, -R106.reuse ;  /* 0x0000002a4d587c23 */ /* 0x100fe2000801086a */
[----:B------:R-:W-:-:S01]  /*4270*/  FFMA.FTZ R8, R89, UR42, -R106 ;  /* 0x0000002a59087c23 */ /* 0x000fc2000801086a */
[----:B------:R-:W-:Y:S01]  /*4280*/  FMNMX.FTZ R6, R74, R73, !PT ;  /* 0x000000494a067209 */ /* 0x000fe20007810000 */
[----:B------:R-:W-:-:S01]  /*4290*/  FFMA.FTZ R89, R81, UR42, -R106 ;  /* 0x0000002a51597c23 */ /* 0x000fc2000801086a */
[----:B------:R-:W-:Y:S01]  /*42a0*/  ISETP.LT.OR P1, PT, R3, 0x8a, P1 ;  /* 0x0000008a0300780c */ /* 0x000fe20000f21670 */
[----:B------:R-:W-:-:S01]  /*42b0*/  FFMA.FTZ R84, R84, UR42, -R106 ;  /* 0x0000002a54547c23 */ /* 0x000fc2000801086a */
[----:B------:R-:W-:Y:S01]  /*42c0*/  FMNMX.FTZ R73, R75, R6, !PT ;  /* 0x000000064b497209 */ /* 0x000fe20007810000 */
[----:B------:R-:W-:-:S01]  /*42d0*/  FFMA.FTZ R9, R92, UR42, -R106 ;  /* 0x0000002a5c097c23 */ /* 0x000fc2000801086a */
[----:B------:R-:W-:Y:S01]  /*42e0*/  FSEL R31, R31, -INF , !P1 ;  /* 0xff8000001f1f7808 */ /* 0x000fe20004800000 */
[----:B------:R-:W-:Y:S01]  /*42f0*/  MUFU.EX2 R7, R7 ;  /* 0x0000000700077308 */ /* 0x000fe20000000800 */
[----:B------:R-:W-:Y:S01]  /*4300*/  FMNMX.FTZ R6, R78, R73, !PT ;  /* 0x000000494e067209 */ /* 0x000fe20007810000 */
[--C-:B------:R-:W-:Y:S01]  /*4310*/  FFMA.FTZ R10, R93, UR42, -R106.reuse ;  /* 0x0000002a5d0a7c23 */ /* 0x100fe2000801086a */
[----:B------:R-:W-:Y:S01]  /*4320*/  ISETP.GT.AND P1, PT, R0, 0x90, !P2 ;  /* 0x000000900000780c */ /* 0x000fe20005724270 */
[--C-:B------:R-:W-:Y:S01]  /*4330*/  FFMA.FTZ R11, R96, UR42, -R106.reuse ;  /* 0x0000002a600b7c23 */ /* 0x100fe2000801086a */
[----:B------:R-:W-:Y:S01]  /*4340*/  FMNMX.FTZ R77, R79, R6, !PT ;  /* 0x000000064f4d7209 */ /* 0x000fe20007810000 */
[--C-:B------:R-:W-:Y:S01]  /*4350*/  FFMA.FTZ R12, R97, UR42, -R106.reuse ;  /* 0x0000002a610c7c23 */ /* 0x100fe2000801086a */
[----:B------:R-:W-:Y:S01]  /*4360*/  ISETP.LT.OR P1, PT, R3, 0x91, P1 ;  /* 0x000000910300780c */ /* 0x000fe20000f21670 */
[----:B------:R-:W-:Y:S01]  /*4370*/  MUFU.EX2 R8, R8 ;  /* 0x0000000800087308 */ /* 0x000fe20000000800 */
[----:B------:R-:W-:Y:S01]  /*4380*/  FMNMX.FTZ R6, R82, R77, !PT ;  /* 0x0000004d52067209 */ /* 0x000fe20007810000 */
[--C-:B------:R-:W-:Y:S01]  /*4390*/  FFMA.FTZ R80, R80, UR42, -R106.reuse ;  /* 0x0000002a50507c23 */ /* 0x100fe2000801086a */
[----:B------:R-:W-:Y:S01]  /*43a0*/  FSEL R34, R34, -INF , !P1 ;  /* 0xff80000022227808 */ /* 0x000fe20004800000 */
[--C-:B------:R-:W-:Y:S01]  /*43b0*/  FFMA.FTZ R13, R100, UR42, -R106.reuse ;  /* 0x0000002a640d7c23 */ /* 0x100fe2000801086a */
[----:B------:R-:W-:Y:S01]  /*43c0*/  FMNMX.FTZ R77, R83, R6, !PT ;  /* 0x00000006534d7209 */ /* 0x000fe20007810000 */
[--C-:B------:R-:W-:Y:S01]  /*43d0*/  FFMA.FTZ R85, R85, UR42, -R106.reuse ;  /* 0x0000002a55557c23 */ /* 0x100fe2000801086a */
[----:B------:R-:W-:Y:S01]  /*43e0*/  ISETP.GT.AND P2, PT, R0, 0x99, !P6 ;  /* 0x000000990000780c */ /* 0x000fe20007744270 */
[--C-:B------:R-:W-:Y:S01]  /*43f0*/  FFMA.FTZ R0, R40, UR42, -R106.reuse ;  /* 0x0000002a28007c23 */ /* 0x100fe2000801086a */
[----:B------:R-:W-:Y:S01]  /*4400*/  FMNMX.FTZ R6, R86, R77, !PT ;  /* 0x0000004d56067209 */ /* 0x000fe20007810000 */
[--C-:B------:R-:W-:Y:S01]  /*4410*/  FFMA.FTZ R40, R44, UR42, -R106.reuse ;  /* 0x0000002a2c287c23 */ /* 0x100fe2000801086a */
        /* <DEDUP_REMOVED lines=8> */
[----:B------:R-:W-:Y:S01]  /*44a0*/  MUFU.EX2 R9, R9 ;  /* 0x0000000900097308 */ /* 0x000fe20000000800 */
[----:B0-----:R-:W-:-:S01]  /*44b0*/  FFMA.FTZ R84, R41, UR42, -R106 ;  /* 0x0000002a29547c23 */ /* 0x001fc2000801086a */
[--C-:B------:R-:W-:Y:S01]  /*44c0*/  FFMA.FTZ R14, R101, UR42, -R106.reuse ;  /* 0x0000002a650e7c23 */ /* 0x100fe2000801086a */
[----:B------:R-:W-:Y:S01]  /*44d0*/  FMNMX.FTZ R81, R59, R6, !PT ;  /* 0x000000063b517209 */ /* 0x000fe20007810000 */
[--C-:B------:R-:W-:Y:S01]  /*44e0*/  FFMA.FTZ R76, R76, UR42, -R106.reuse ;  /* 0x0000002a4c4c7c23 */ /* 0x100fe2000801086a */
[----:B------:R-:W-:-:S01]  /*44f0*/  FFMA.FTZ R56, R56, UR42, -R106 ;  /* 0x0000002a38387c23 */ /* 0x000fc2000801086a */
[--C-:B------:R-:W-:Y:S01]  /*4500*/  FFMA.FTZ R57, R57, UR42, -R106.reuse ;  /* 0x0000002a39397c23 */ /* 0x100fe2000801086a */
[----:B------:R-:W-:Y:S01]  /*4510*/  FMNMX.FTZ R6, R62, R81, !PT ;  /* 0x000000513e067209 */ /* 0x000fe20007810000 */
[----:B------:R-:W0:Y:S01]  /*4520*/  MUFU.EX2 R10, R10 ;  /* 0x0000000a000a7308 */ /* 0x000e220000000800 */
[----:B------:R-:W-:-:S01]  /*4530*/  FFMA.FTZ R60, R60, UR42, -R106 ;  /* 0x0000002a3c3c7c23 */ /* 0x000fc2000801086a */
[--C-:B------:R-:W-:Y:S01]  /*4540*/  FFMA.FTZ R61, R61, UR42, -R106.reuse ;  /* 0x0000002a3d3d7c23 */ /* 0x100fe2000801086a */
[----:B------:R-:W-:Y:S01]  /*4550*/  FMNMX.FTZ R81, R63, R6, !PT ;  /* 0x000000063f517209 */ /* 0x000fe20007810000 */
[--C-:B------:R-:W-:Y:S01]  /*4560*/  FFMA.FTZ R68, R68, UR42, -R106.reuse ;  /* 0x0000002a44447c23 */ /* 0x100fe2000801086a */
[----:B------:R-:W-:-:S01]  /*4570*/  FFMA.FTZ R69, R69, UR42, -R106 ;  /* 0x0000002a45457c23 */ /* 0x000fc2000801086a */
[--C-:B------:R-:W-:Y:S01]  /*4580*/  FFMA.FTZ R64, R64, UR42, -R106.reuse ;  /* 0x0000002a40407c23 */ /* 0x100fe2000801086a */
[----:B------:R-:W-:Y:S01]  /*4590*/  FMNMX.FTZ R6, R66, R81, !PT ;  /* 0x0000005142067209 */ /* 0x000fe20007810000 */
[----:B------:R-:W-:Y:S01]  /*45a0*/  MUFU.EX2 R11, R11 ;  /* 0x0000000b000b7308 */ /* 0x000fe20000000800 */
[----:B------:R-:W-:-:S01]  /*45b0*/  FFMA.FTZ R65, R65, UR42, -R106 ;  /* 0x0000002a41417c23 */ /* 0x000fc2000801086a */
[----:B------:R-:W-:Y:S01]  /*45c0*/  ISETP.NE.AND P6, PT, R107, 0x1, PT ;  /* 0x000000016b00780c */ /* 0x000fe20003fc5270 */
[----:B------:R-:W-:-:S01]  /*45d0*/  FFMA.FTZ R28, R28, UR42, -R106 ;  /* 0x0000002a1c1c7c23 */ /* 0x000fc2000801086a */
[----:B------:R-:W-:Y:S01]  /*45e0*/  FMNMX.FTZ R81, R67, R6, !PT ;  /* 0x0000000643517209 */ /* 0x000fe20007810000 */
[----:B------:R-:W-:-:S01]  /*45f0*/  FFMA.FTZ R29, R29, UR42, -R106 ;  /* 0x0000002a1d1d7c23 */ /* 0x000fc2000801086a */
[--C-:B------:R-:W-:Y:S01]  /*4600*/  FFMA.FTZ R24, R24, UR42, -R106.reuse ;  /* 0x0000002a18187c23 */ /* 0x100fe2000801086a */
[----:B------:R-:W-:-:S01]  /*4610*/  FFMA.FTZ R25, R25, UR42, -R106 ;  /* 0x0000002a19197c23 */ /* 0x000fc2000801086a */
[----:B------:R-:W-:Y:S01]  /*4620*/  FMNMX.FTZ R6, R70, R81, !PT ;  /* 0x0000005146067209 */ /* 0x000fe20007810000 */
[----:B------:R-:W-:Y:S01]  /*4630*/  MUFU.EX2 R3, R84 ;  /* 0x0000005400037308 */ /* 0x000fe20000000800 */
[----:B0-----:R-:W-:Y:S01]  /*4640*/  F2FP.SATFINITE.E4M3.F32.PACK_AB_MERGE_C R152, R10, R9, RZ ;  /* 0x000000090a98723e */ /* 0x001fe200048070ff */
[--C-:B------:R-:W-:Y:S01]  /*4650*/  FFMA.FTZ R36, R36, UR42, -R106.reuse ;  /* 0x0000002a24247c23 */ /* 0x100fe2000801086a */
[----:B------:R-:W-:Y:S01]  /*4660*/  FMNMX.FTZ R81, R71, R6, !PT ;  /* 0x0000000647517209 */ /* 0x000fe20007810000 */
[----:B------:R-:W-:Y:S01]  /*4670*/  FFMA.FTZ R32, R32, UR42, -R106 ;  /* 0x0000002a20207c23 */ /* 0x000fe2000801086a */
[----:B------:R-:W-:Y:S01]  /*4680*/  F2FP.SATFINITE.E4M3.F32.PACK_AB_MERGE_C R152, R8, R7, R152 ;  /* 0x000000070898723e */ /* 0x000fe20004807098 */
        /* <DEDUP_REMOVED lines=8> */
[----:B------:R-:W0:Y:S03]  /*4710*/  MUFU.EX2 R80, R85 ;  /* 0x0000005500507308 */ /* 0x000e260000000800 */
[----:B------:R-:W-:-:S04]  /*4720*/  FMNMX.FTZ R81, R51, R6, !PT ;  /* 0x0000000633517209 */ /* 0x000fc80007810000 */
[----:B------:R-:W-:Y:S01]  /*4730*/  FMNMX.FTZ R6, R54, R81, !PT ;  /* 0x0000005136067209 */ /* 0x000fe20007810000 */
[----:B------:R-:W-:Y:S03]  /*4740*/  MUFU.EX2 R13, R13 ;  /* 0x0000000d000d7308 */ /* 0x000fe60000000800 */
[----:B------:R-:W-:-:S04]  /*4750*/  FMNMX.FTZ R81, R55, R6, !PT ;  /* 0x0000000637517209 */ /* 0x000fc80007810000 */
[----:B------:R-:W-:Y:S01]  /*4760*/  FMNMX.FTZ R6, R26, R81, !PT ;  /* 0x000000511a067209 */ /* 0x000fe20007810000 */
[----:B------:R-:W-:Y:S01]  /*4770*/  MUFU.EX2 R15, R72 ;  /* 0x00000048000f7308 */ /* 0x000fe20000000800 */
[----:B0-----:R-:W-:Y:S02]  /*4780*/  F2FP.SATFINITE.E4M3.F32.PACK_AB_MERGE_C R150, R80, R77, RZ ;  /* 0x0000004d5096723e */ /* 0x001fe400048070ff */
        /* <DEDUP_REMOVED lines=8> */
[----:B------:R-:W-:-:S01]  /*4810*/  FFMA.FTZ R41, R45, UR42, -R106 ;  /* 0x0000002a2d297c23 */ /* 0x000fc2000801086a */
[--C-:B------:R-:W-:Y:S01]  /*4820*/  FFMA.FTZ R45, R49, UR42, -R106.reuse ;  /* 0x0000002a312d7c23 */ /* 0x100fe2000801086a */
[----:B------:R-:W-:-:S01]  /*4830*/  FFMA.FTZ R49, R53, UR42, -R106 ;  /* 0x0000002a35317c23 */ /* 0x000fc2000801086a */
[----:B------:R-:W-:Y:S01]  /*4840*/  FMNMX.FTZ R6, R39, R6, !PT ;  /* 0x0000000627067209 */ /* 0x000fe20007810000 */
[----:B------:R-:W-:Y:S01]  /*4850*/  IMAD.U32 R53, RZ, RZ, UR42 ;  /* 0x0000002aff357e24 */ /* 0x000fe2000f8e00ff */
[----:B------:R-:W1:Y:S03]  /*4860*/  MUFU.EX2 R21, R76 ;  /* 0x0000004c00157308 */ /* 0x000e660000000800 */
[----:B------:R-:W2:Y:S01]  /*4870*/  SHFL.BFLY PT, R81, R6, 0x2, 0x1f ;  /* 0x0c401f0006517f89 */ /* 0x000ea200000e0000 */
[----:B0-----:R-:W-:-:S04]  /*4880*/  F2FP.SATFINITE.E4M3.F32.PACK_AB_MERGE_C R154, R14, R13, RZ ;  /* 0x0000000d0e9a723e */ /* 0x001fc800048070ff */
[----:B------:R-:W0:Y:S01]  /*4890*/  MUFU.EX2 R76, R89 ;  /* 0x00000059004c7308 */ /* 0x000e220000000800 */
[----:B------:R-:W-:-:S07]  /*48a0*/  F2FP.SATFINITE.E4M3.F32.PACK_AB_MERGE_C R154, R12, R11, R154 ;  /* 0x0000000b0c9a723e */ /* 0x000fce000480709a */
[----:B------:R-:W3:Y:S01]  /*48b0*/  MUFU.EX2 R20, R20 ;  /* 0x0000001400147308 */ /* 0x000ee20000000800 */
[----:B-1----:R-:W-:-:S07]  /*48c0*/  F2FP.SATFINITE.E4M3.F32.PACK_AB_MERGE_C R148, R72, R21, RZ ;  /* 0x000000154894723e */ /* 0x002fce00048070ff */
[----:B------:R-:W-:Y:S01]  /*48d0*/  MUFU.EX2 R56, R56 ;  /* 0x0000003800387308 */ /* 0x000fe20000000800 */
[----:B0-----:R-:W-:Y:S02]  /*48e0*/  F2FP.SATFINITE.E4M3.F32.PACK_AB_MERGE_C R150, R76, R73, R150 ;  /* 0x000000494c96723e */ /* 0x001fe40004807096 */
[----:B--2---:R-:W-:-:S05]  /*48f0*/  FMNMX.FTZ R81, R6, R81, !PT ;  /* 0x0000005106517209 */ /* 0x004fca0007810000 */
[----:B------:R-:W0:Y:S01]  /*4900*/  SHFL.BFLY PT, R6, R81, 0x1, 0x1f ;  /* 0x0c201f0051067f89 */ /* 0x000e2200000e0000 */
[----:B------:R-:W-:Y:S01]  /*4910*/  MUFU.EX2 R57, R57 ;  /* 0x0000003900397308 */ /* 0x000fe20000000800 */
[----:B---3--:R-:W-:-:S07]  /*4920*/  F2FP.SATFINITE.E4M3.F32.PACK_AB_MERGE_C R148, R20, R15, R148 ;  /* 0x0000000f1494723e */ /* 0x008fce0004807094 */
[----:B------:R-:W-:Y:S08]  /*4930*/  MUFU.EX2 R60, R60 ;  /* 0x0000003c003c7308 */ /* 0x000ff00000000800 */
[----:B------:R-:W1:Y:S01]  /*4940*/  MUFU.EX2 R61, R61 ;  /* 0x0000003d003d7308 */ /* 0x000e620000000800 */
[----:B0-----:R-:W-:-:S07]  /*4950*/  FMNMX.FTZ R6, R81, R6, !PT ;  /* 0x0000000651067209 */ /* 0x001fce0007810000 */
[----:B------:R-:W-:Y:S01]  /*4960*/  MUFU.EX2 R68, R68 ;  /* 0x0000004400447308 */ /* 0x000fe20000000800 */
[C---:B------:R-:W-:Y:S01]  /*4970*/  FSETP.NEU.FTZ.AND P1, PT, R6.reuse, -INF , PT ;  /* 0xff8000000600780b */ /* 0x040fe20003f3d000 */
[----:B------:R-:W-:Y:S01]  /*4980*/  FFMA.FTZ R52, R6, R53, -8 ;  /* 0xc100000006347423 */ /* 0x000fe20000010035 */
[----:B------:R-:W-:-:S05]  /*4990*/  FFMA.FTZ R53, R37, UR42, -R106 ;  /* 0x0000002a25357c23 */ /* 0x000fca000801086a */
[----:B------:R-:W0:Y:S01]  /*49a0*/  MUFU.EX2 R69, R69 ;  /* 0x0000004500457308 */ /* 0x000e220000000800 */
[----:B------:R-:W-:Y:S02]  /*49b0*/  FSEL R37, R52, RZ, P1 ;  /* 0x000000ff34257208 */ /* 0x000fe40000800000 */
[----:B-1----:R-:W-:-:S03]  /*49c0*/  F2FP.SATFINITE.E4M3.F32.PACK_AB_MERGE_C R144, R61, R60, RZ ;  /* 0x0000003c3d90723e */ /* 0x002fc600048070ff */
        /* <DEDUP_REMOVED lines=10> */
[----:B------:R-:W-:Y:S01]  /*4a70*/  FADD.FTZ R66, R7, R8 ;  /* 0x0000000807427221 */ /* 0x000fe20000010000 */
[----:B------:R-:W-:Y:S01]  /*4a80*/  MUFU.EX2 R52, R52 ;  /* 0x0000003400347308 */ /* 0x000fe20000000800 */
[----:B------:R-:W-:-:S01]  /*4a90*/  FFMA.FTZ R92, R63, UR42, -R37 ;  /* 0x0000002a3f5c7c23 */ /* 0x000fc20008010825 */
[--C-:B------:R-:W-:Y:S01]  /*4aa0*/  FFMA.FTZ R85, R95, UR42, -R37.reuse ;  /* 0x0000002a5f557c23 */ /* 0x100fe20008010825 */
[----:B------:R-:W-:-:S01]  /*4ab0*/  FFMA.FTZ R63, R67, UR42, -R37 ;  /* 0x0000002a433f7c23 */ /* 0x000fc20008010825 */
[----:B------:R-:W-:Y:S01]  /*4ac0*/  FADD.FTZ R67, R9, R66 ;  /* 0x0000004209437221 */ /* 0x000fe20000010000 */
[----:B------:R-:W-:-:S01]  /*4ad0*/  FFMA.FTZ R88, R98, UR42, -R37 ;  /* 0x0000002a62587c23 */ /* 0x000fc20008010825 */
        /* <DEDUP_REMOVED lines=11> */
[----:B------:R-:W-:-:S01]  /*4b90*/  FADD.FTZ R70, R12, R67 ;  /* 0x000000430c467221 */ /* 0x000fc20000010000 */
[--C-:B------:R-:W-:Y:S01]  /*4ba0*/  FFMA.FTZ R67, R71, UR42, -R37.reuse ;  /* 0x0000002a47437c23 */ /* 0x100fe20008010825 */
[----:B------:R-:W-:-:S01]  /*4bb0*/  FFMA.FTZ R10, R43, UR42, -R37 ;  /* 0x0000002a2b0a7c23 */ /* 0x000fc20008010825 */
[----:B------:R-:W-:Y:S01]  /*4bc0*/  FFMA.FTZ R58, R58, UR42, -R37 ;  /* 0x0000002a3a3a7c23 */ /* 0x000fe20008010825 */
[----:B------:R-:W-:-:S01]  /*4bd0*/  FADD.FTZ R95, R13, R70 ;  /* 0x000000460d5f7221 */ /* 0x000fc20000010000 */
[----:B------:R-:W-:Y:S01]  /*4be0*/  FFMA.FTZ R59, R59, UR42, -R37 ;  /* 0x0000002a3b3b7c23 */ /* 0x000fe20008010825 */
[----:B0-----:R-:W-:Y:S01]  /*4bf0*/  F2FP.SATFINITE.E4M3.F32.PACK_AB_MERGE_C R146, R69, R68, RZ ;  /* 0x000000444592723e */ /* 0x001fe200048070ff */
        /* <DEDUP_REMOVED lines=10> */
[----:B------:R-:W-:Y:S01]  /*4ca0*/  FADD.FTZ R94, R20, R95 ;  /* 0x0000005f145e7221 */ /* 0x000fe20000010000 */
[----:B------:R-:W-:-:S01]  /*4cb0*/  FFMA.FTZ R55, R55, UR42, -R37 ;  /* 0x0000002a37377c23 */ /* 0x000fc20008010825 */
[--C-:B------:R-:W-:Y:S01]  /*4cc0*/  FFMA.FTZ R26, R26, UR42, -R37.reuse ;  /* 0x0000002a1a1a7c23 */ /* 0x100fe20008010825 */
[----:B------:R-:W-:-:S01]  /*4cd0*/  FFMA.FTZ R27, R27, UR42, -R37 ;  /* 0x0000002a1b1b7c23 */ /* 0x000fc20008010825 */
[----:B------:R-:W-:Y:S01]  /*4ce0*/  FADD.FTZ R43, R21, R94 ;  /* 0x0000005e152b7221 */ /* 0x000fe20000010000 */
[----:B------:R-:W-:-:S01]  /*4cf0*/  FFMA.FTZ R30, R30, UR42, -R37 ;  /* 0x0000002a1e1e7c23 */ /* 0x000fc20008010825 */
[----:B------:R-:W2:Y:S01]  /*4d00*/  MUFU.EX2 R89, R89 ;  /* 0x0000005900597308 */ /* 0x000ea20000000800 */
[----:B0-----:R-:W-:-:S01]  /*4d10*/  FADD.FTZ R71, R85, R70 ;  /* 0x0000004655477221 */ /* 0x001fc20000010000 */
        /* <DEDUP_REMOVED lines=8> */
[----:B------:R-:W-:-:S02]  /*4da0*/  F2FP.SATFINITE.E4M3.F32.PACK_AB_MERGE_C R84, R85, R84, RZ ;  /* 0x000000545554723e */ /* 0x000fc400048070ff */
[----:B------:R-:W-:Y:S02]  /*4db0*/  F2FP.SATFINITE.E4M3.F32.PACK_AB_MERGE_C R144, R57, R56, R144 ;  /* 0x000000383990723e */ /* 0x000fe40004807090 */
[----:B------:R-:W-:Y:S02]  /*4dc0*/  F2FP.SATFINITE.E4M3.F32.PACK_AB_MERGE_C R153, R81, R52, R84 ;  /* 0x000000345199723e */ /* 0x000fe40004807054 */
[----:B------:R-:W1:Y:S01]  /*4dd0*/  MUFU.EX2 R91, R91 ;  /* 0x0000005b005b7308 */ /* 0x000e620000000800 */
[----:B--2---:R-:W-:-:S07]  /*4de0*/  FADD.FTZ R13, R89, R70 ;  /* 0x00000046590d7221 */ /* 0x004fce0000010000 */
[----:B------:R-:W2:Y:S01]  /*4df0*/  MUFU.EX2 R74, R74 ;  /* 0x0000004a004a7308 */ /* 0x000ea20000000800 */
[----:B0-----:R-:W-:-:S07]  /*4e00*/  FADD.FTZ R14, R90, R13 ;  /* 0x0000000d5a0e7221 */ /* 0x001fce0000010000 */
[----:B------:R-:W0:Y:S01]  /*4e10*/  MUFU.EX2 R75, R75 ;  /* 0x0000004b004b7308 */ /* 0x000e220000000800 */
[----:B-1----:R-:W-:-:S01]  /*4e20*/  FADD.FTZ R13, R91, R14 ;  /* 0x0000000e5b0d7221 */ /* 0x002fc20000010000 */
[----:B------:R-:W-:Y:S01]  /*4e30*/  FADD.FTZ R14, R76, R21 ;  /* 0x000000154c0e7221 */ /* 0x000fe20000010000 */
[----:B------:R-:W-:-:S04]  /*4e40*/  F2FP.SATFINITE.E4M3.F32.PACK_AB_MERGE_C R90, R91, R90, RZ ;  /* 0x0000005a5b5a723e */ /* 0x000fc800048070ff */
[----:B------:R-:W-:Y:S01]  /*4e50*/  F2FP.SATFINITE.E4M3.F32.PACK_AB_MERGE_C R155, R89, R88, R90 ;  /* 0x00000058599b723e */ /* 0x000fe2000480705a */
[----:B------:R-:W1:Y:S01]  /*4e60*/  MUFU.EX2 R78, R78 ;  /* 0x0000004e004e7308 */ /* 0x000e620000000800 */
[----:B--2---:R-:W-:-:S01]  /*4e70*/  FADD.FTZ R8, R74, R13 ;  /* 0x0000000d4a087221 */ /* 0x004fc20000010000 */
[----:B------:R-:W-:-:S04]  /*4e80*/  FADD.FTZ R13, R77, R14 ;  /* 0x0000000e4d0d7221 */ /* 0x000fc80000010000 */
[----:B------:R-:W-:Y:S02]  /*4e90*/  FADD.FTZ R13, R80, R13 ;  /* 0x0000000d500d7221 */ /* 0x000fe40000010000 */
[----:B------:R-:W2:Y:S01]  /*4ea0*/  MUFU.EX2 R93, R93 ;  /* 0x0000005d005d7308 */ /* 0x000ea20000000800 */
[----:B0-----:R-:W-:-:S01]  /*4eb0*/  FADD.FTZ R11, R75, R8 ;  /* 0x000000084b0b7221 */ /* 0x001fc20000010000 */
[----:B------:R-:W-:Y:S01]  /*4ec0*/  FADD.FTZ R20, R56, R13 ;  /* 0x0000000d38147221 */ /* 0x000fe20000010000 */
[----:B------:R-:W-:-:S03]  /*4ed0*/  FFMA.FTZ R8, R50, UR42, -R37 ;  /* 0x0000002a32087c23 */ /* 0x000fc60008010825 */
[----:B------:R-:W-:Y:S02]  /*4ee0*/  FADD.FTZ R15, R57, R20 ;  /* 0x00000014390f7221 */ /* 0x000fe40000010000 */
[----:B------:R-:W0:Y:S01]  /*4ef0*/  MUFU.EX2 R79, R79 ;  /* 0x0000004f004f7308 */ /* 0x000e220000000800 */
[----:B-1----:R-:W-:-:S01]  /*4f00*/  FADD.FTZ R14, R78, R11 ;  /* 0x0000000b4e0e7221 */ /* 0x002fc20000010000 */
[----:B------:R-:W-:Y:S01]  /*4f10*/  FADD.FTZ R60, R60, R15 ;  /* 0x0000000f3c3c7221 */ /* 0x000fe20000010000 */
[----:B------:R-:W-:-:S01]  /*4f20*/  FFMA.FTZ R11, R51, UR42, -R37 ;  /* 0x0000002a330b7c23 */ /* 0x000fc20008010825 */
[----:B------:R-:W-:Y:S02]  /*4f30*/  FFMA.FTZ R37, R39, UR42, -R37 ;  /* 0x0000002a27257c23 */ /* 0x000fe40008010825 */
[----:B------:R-:W-:-:S02]  /*4f40*/  FADD.FTZ R61, R61, R60 ;  /* 0x0000003c3d3d7221 */ /* 0x000fc40000010000 */
[----:B------:R-:W1:Y:S01]  /*4f50*/  MUFU.EX2 R82, R82 ;  /* 0x0000005200527308 */ /* 0x000e620000000800 */
[----:B--2---:R-:W-:-:S01]  /*4f60*/  FADD.FTZ R14, R93, R14 ;  /* 0x0000000e5d0e7221 */ /* 0x004fc20000010000 */
[----:B------:R-:W-:-:S04]  /*4f70*/  F2FP.SATFINITE.E4M3.F32.PACK_AB_MERGE_C R78, R93, R78, RZ ;  /* 0x0000004e5d4e723e */ /* 0x000fc800048070ff */
[----:B------:R-:W-:Y:S02]  /*4f80*/  F2FP.SATFINITE.E4M3.F32.PACK_AB_MERGE_C R149, R75, R74, R78 ;  /* 0x0000004a4b95723e */ /* 0x000fe4000480704e */
        /* <DEDUP_REMOVED lines=8> */
[----:B------:R-:W-:-:S04]  /*5010*/  F2FP.SATFINITE.E4M3.F32.PACK_AB_MERGE_C R83, R86, R83, RZ ;  /* 0x000000535653723e */ /* 0x000fc800048070ff */
[----:B------:R-:W-:Y:S02]  /*5020*/  F2FP.SATFINITE.E4M3.F32.PACK_AB_MERGE_C R151, R82, R79, R83 ;  /* 0x0000004f5297723e */ /* 0x000fe40004807053 */
        /* <DEDUP_REMOVED lines=8> */
[----:B-1----:R-:W-:Y:S01]  /*50b0*/  F2FP.SATFINITE.E4M3.F32.PACK_AB_MERGE_C R146, R65, R64, R146 ;  /* 0x000000404192723e */ /* 0x002fe20004807092 */
[----:B------:R-:W-:-:S04]  /*50c0*/  FADD.FTZ R64, R64, R61 ;  /* 0x0000003d40407221 */ /* 0x000fc80000010000 */
[----:B------:R-:W-:Y:S02]  /*50d0*/  FADD.FTZ R65, R65, R64 ;  /* 0x0000004041417221 */ /* 0x000fe40000010000 */
[----:B------:R-:W1:Y:S01]  /*50e0*/  MUFU.EX2 R63, R63 ;  /* 0x0000003f003f7308 */ /* 0x000e620000000800 */
[----:B0-----:R-:W-:-:S01]  /*50f0*/  FADD.FTZ R13, R92, R13 ;  /* 0x0000000d5c0d7221 */ /* 0x001fc20000010000 */
[----:B------:R-:W-:Y:S01]  /*5100*/  FADD.FTZ R68, R68, R65 ;  /* 0x0000004144447221 */ /* 0x000fe20000010000 */
[----:B------:R-:W-:-:S03]  /*5110*/  F2FP.SATFINITE.E4M3.F32.PACK_AB_MERGE_C R87, R92, R87, RZ ;  /* 0x000000575c57723e */ /* 0x000fc600048070ff */
[----:B------:R-:W-:Y:S01]  /*5120*/  FADD.FTZ R69, R69, R68 ;  /* 0x0000004445457221 */ /* 0x000fe20000010000 */
[----:B------:R-:W-:Y:S01]  /*5130*/  F2FP.SATFINITE.E4M3.F32.PACK_AB_MERGE_C R145, R59, R58, R87 ;  /* 0x0000003a3b91723e */ /* 0x000fe20004807057 */
[----:B------:R-:W-:Y:S01]  /*5140*/  MUFU.EX2 R40, R40 ;  /* 0x0000002800287308 */ /* 0x000fe20000000800 */
[----:B--2---:R-:W-:-:S07]  /*5150*/  FADD.FTZ R14, R62, R13 ;  /* 0x0000000d3e0e7221 */ /* 0x004fce0000010000 */
[----:B------:R-:W0:Y:S01]  /*5160*/  MUFU.EX2 R41, R41 ;  /* 0x0000002900297308 */ /* 0x000e220000000800 */
[----:B-1----:R-:W-:-:S07]  /*5170*/  FADD.FTZ R13, R63, R14 ;  /* 0x0000000e3f0d7221 */ /* 0x002fce0000010000 */
        /* <DEDUP_REMOVED lines=15> */
[----:B------:R-:W0:Y:S01]  /*5270*/  MUFU.EX2 R7, R7 ;  /* 0x0000000700077308 */ /* 0x000e220000000800 */
[----:B-1----:R-:W-:-:S07]  /*5280*/  FADD.FTZ R3, R9, R14 ;  /* 0x0000000e09037221 */ /* 0x002fce0000010000 */
[----:B------:R-:W-:Y:S01]  /*5290*/  MUFU.EX2 R48, R48 ;  /* 0x0000003000307308 */ /* 0x000fe20000000800 */
[----:B--2---:R-:W-:-:S07]  /*52a0*/  FADD.FTZ R0, R10, R3 ;  /* 0x000000030a007221 */ /* 0x004fce0000010000 */
[----:B------:R-:W1:Y:S01]  /*52b0*/  MUFU.EX2 R49, R49 ;  /* 0x0000003100317308 */ /* 0x000e620000000800 */
[----:B0-----:R-:W-:-:S07]  /*52c0*/  FADD.FTZ R3, R7, R0 ;  /* 0x0000000007037221 */ /* 0x001fce0000010000 */
[----:B------:R-:W0:Y:S08]  /*52d0*/  MUFU.EX2 R12, R12 ;  /* 0x0000000c000c7308 */ /* 0x000e300000000800 */
[----:B------:R-:W-:Y:S01]  /*52e0*/  MUFU.EX2 R44, R44 ;  /* 0x0000002c002c7308 */ /* 0x000fe20000000800 */
[----:B-1----:R-:W-:-:S07]  /*52f0*/  F2FP.SATFINITE.E4M3.F32.PACK_AB_MERGE_C R13, R49, R48, RZ ;  /* 0x00000030310d723e */ /* 0x002fce00048070ff */
[----:B------:R-:W1:Y:S01]  /*5300*/  MUFU.EX2 R45, R45 ;  /* 0x0000002d002d7308 */ /* 0x000e620000000800 */
[----:B0-----:R-:W-:-:S01]  /*5310*/  FADD.FTZ R3, R12, R3 ;  /* 0x000000030c037221 */ /* 0x001fc20000010000 */
[----:B------:R-:W-:Y:S02]  /*5320*/  F2FP.SATFINITE.E4M3.F32.PACK_AB_MERGE_C R7, R12, R7, RZ ;  /* 0x000000070c07723e */ /* 0x000fe400048070ff */
[----:B------:R-:W0:Y:S02]  /*5330*/  @P6 LDC R12, c[0x0][0x44c] ;  /* 0x00011300ff0c6b82 */ /* 0x000e240000000800 */
[----:B------:R-:W-:Y:S02]  /*5340*/  F2FP.SATFINITE.E4M3.F32.PACK_AB_MERGE_C R141, R10, R9, R7 ;  /* 0x000000090a8d723e */ /* 0x000fe40004807007 */
[----:B------:R-:W2:Y:S08]  /*5350*/  MUFU.EX2 R8, R8 ;  /* 0x0000000800087308 */ /* 0x000eb00000000800 */
[----:B------:R-:W3:Y:S01]  /*5360*/  MUFU.EX2 R11, R11 ;  /* 0x0000000b000b7308 */ /* 0x000ee20000000800 */
[C---:B-1----:R-:W-:Y:S01]  /*5370*/  F2FP.SATFINITE.E4M3.F32.PACK_AB_MERGE_C R142, R45.reuse, R44, R13 ;  /* 0x0000002c2d8e723e */ /* 0x042fe2000480700d */
[----:B------:R-:W-:Y:S01]  /*5380*/  FADD.FTZ R44, R44, R41 ;  /* 0x000000292c2c7221 */ /* 0x000fe20000010000 */
[----:B------:R-:W1:Y:S03]  /*5390*/  @P6 LDC R13, c[0x0][0x450] ;  /* 0x00011400ff0d6b82 */ /* 0x000e660000000800 */
[----:B------:R-:W-:-:S02]  /*53a0*/  FADD.FTZ R45, R45, R44 ;  /* 0x0000002c2d2d7221 */ /* 0x000fc40000010000 */
[----:B------:R-:W4:Y:S01]  /*53b0*/  MUFU.EX2 R54, R54 ;  /* 0x0000003600367308 */ /* 0x000f220000000800 */
[----:B--2---:R-:W-:-:S01]  /*53c0*/  FADD.FTZ R0, R8, R3 ;  /* 0x0000000308007221 */ /* 0x004fc20000010000 */
[----:B------:R-:W-:Y:S01]  /*53d0*/  FADD.FTZ R48, R48, R45 ;  /* 0x0000002d30307221 */ /* 0x000fe20000010000 */
[----:B0-----:R-:W-:-:S04]  /*53e0*/  @P6 IMAD.HI.U32 R12, R12, UR41, RZ ;  /* 0x000000290c0c6c27 */ /* 0x001fc8000f8e00ff */
[----:B------:R-:W-:Y:S01]  /*53f0*/  FADD.FTZ R49, R49, R48 ;  /* 0x0000003031317221 */ /* 0x000fe20000010000 */
[----:B------:R-:W-:Y:S01]  /*5400*/  MUFU.EX2 R28, R28 ;  /* 0x0000001c001c7308 */ /* 0x000fe20000000800 */
[----:B---3--:R-:W-:-:S07]  /*5410*/  FADD.FTZ R3, R11, R0 ;  /* 0x000000000b037221 */ /* 0x008fce0000010000 */
[----:B------:R-:W0:Y:S01]  /*5420*/  MUFU.EX2 R29, R29 ;  /* 0x0000001d001d7308 */ /* 0x000e220000000800 */
[----:B----4-:R-:W-:-:S07]  /*5430*/  FADD.FTZ R0, R54, R3 ;  /* 0x0000000336007221 */ /* 0x010fce0000010000 */
[----:B------:R-:W2:Y:S08]  /*5440*/  MUFU.EX2 R55, R55 ;  /* 0x0000003700377308 */ /* 0x000eb00000000800 */
[----:B------:R-:W-:Y:S01]  /*5450*/  MUFU.EX2 R24, R24 ;  /* 0x0000001800187308 */ /* 0x000fe20000000800 */
[----:B0-----:R-:W-:-:S07]  /*5460*/  F2FP.SATFINITE.E4M3.F32.PACK_AB_MERGE_C R3, R29, R28, RZ ;  /* 0x0000001c1d03723e */ /* 0x001fce00048070ff */
[----:B------:R-:W0:Y:S01]  /*5470*/  MUFU.EX2 R25, R25 ;  /* 0x0000001900197308 */ /* 0x000e220000000800 */
[C---:B--2---:R-:W-:Y:S01]  /*5480*/  F2FP.SATFINITE.E4M3.F32.PACK_AB_MERGE_C R54, R55.reuse, R54, RZ ;  /* 0x000000363736723e */ /* 0x044fe200048070ff */
[----:B------:R-:W-:-:S03]  /*5490*/  FADD.FTZ R55, R55, R0 ;  /* 0x0000000037377221 */ /* 0x000fc60000010000 */
[----:B------:R-:W-:Y:S01]  /*54a0*/  F2FP.SATFINITE.E4M3.F32.PACK_AB_MERGE_C R143, R11, R8, R54 ;  /* 0x000000080b8f723e */ /* 0x000fe20004807036 */
[----:B------:R-:W-:Y:S01]  /*54b0*/  IMAD.U32 R8, RZ, RZ, UR41 ;  /* 0x00000029ff087e24 */ /* 0x000fe2000f8e00ff */
[----:B-1----:R-:W-:Y:S01]  /*54c0*/  @P6 SHF.R.U32.HI R8, RZ, R13, R12 ;  /* 0x0000000dff086219 */ /* 0x002fe2000001160c */
[----:B------:R-:W1:Y:S01]  /*54d0*/  MUFU.EX2 R26, R26 ;  /* 0x0000001a001a7308 */ /* 0x000e620000000800 */
[----:B------:R-:W-:-:S03]  /*54e0*/  LOP3.LUT P6, RZ, R2, 0x8, RZ, 0xc0, !PT ;  /* 0x0000000802ff7812 */ /* 0x000fc600078cc0ff */
[----:B------:R-:W-:-:S04]  /*54f0*/  IMAD.IADD R8, R105, 0x1, R8 ;  /* 0x0000000169087824 */ /* 0x000fc800078e0208 */
[----:B------:R-:W2:Y:S01]  /*5500*/  MUFU.EX2 R27, R27 ;  /* 0x0000001b001b7308 */ /* 0x000ea20000000800 */
[----:B0-----:R-:W-:Y:S01]  /*5510*/  F2FP.SATFINITE.E4M3.F32.PACK_AB_MERGE_C R136, R25, R24, R3 ;  /* 0x000000181988723e */ /* 0x001fe20004807003 */
[----:B------:R-:W-:Y:S01]  /*5520*/  FADD.FTZ R24, R24, R49 ;  /* 0x0000003118187221 */ /* 0x000fe20000010000 */
[----:B------:R-:W-:-:S03]  /*5530*/  VIADD R9, R8, UR7 ;  /* 0x0000000708097c36 */ /* 0x000fc60008000000 */
[----:B------:R-:W-:Y:S02]  /*5540*/  FADD.FTZ R25, R25, R24 ;  /* 0x0000001819197221 */ /* 0x000fe40000010000 */
[----:B------:R-:W0:Y:S01]  /*5550*/  MUFU.EX2 R30, R30 ;  /* 0x0000001e001e7308 */ /* 0x000e220000000800 */
[----:B-1----:R-:W-:-:S01]  /*5560*/  FADD.FTZ R0, R26, R55 ;  /* 0x000000371a007221 */ /* 0x002fc20000010000 */
[----:B------:R-:W-:Y:S01]  /*5570*/  FADD.FTZ R28, R28, R25 ;  /* 0x000000191c1c7221 */ /* 0x000fe20000010000 */
[----:B------:R-:W-:Y:S01]  /*5580*/  R2UR UR10, R9 ;  /* 0x00000000090a72ca */ /* 0x000fe200000e0000 */
[----:B------:R-:W-:Y:S02]  /*5590*/  VIADD R9, R104, 0xfffffffe ;  /* 0xfffffffe68097836 */ /* 0x000fe40000000000 */
[----:B------:R-:W-:-:S02]  /*55a0*/  FADD.FTZ R29, R29, R28 ;  /* 0x0000001c1d1d7221 */ /* 0x000fc40000010000 */
        /* <DEDUP_REMOVED lines=8> */
[C---:B0-----:R-:W-:Y:S01]  /*5630*/  F2FP.SATFINITE.E4M3.F32.PACK_AB_MERGE_C R30, R31.reuse, R30, RZ ;  /* 0x0000001e1f1e723e */ /* 0x041fe200048070ff */
[----:B------:R-:W-:-:S03]  /*5640*/  FADD.FTZ R31, R31, R0 ;  /* 0x000000001f1f7221 */ /* 0x000fc60000010000 */
[----:B------:R-:W-:-:S03]  /*5650*/  F2FP.SATFINITE.E4M3.F32.PACK_AB_MERGE_C R137, R27, R26, R30 ;  /* 0x0000001a1b89723e */ /* 0x000fc6000480701e */
[----:B------:R-:W0:Y:S08]  /*5660*/  MUFU.EX2 R34, R34 ;  /* 0x0000002200227308 */ /* 0x000e300000000800 */
[----:B------:R-:W2:Y:S01]  /*5670*/  MUFU.EX2 R35, R35 ;  /* 0x0000002300237308 */ /* 0x000ea20000000800 */
[----:B-1----:R-:W-:Y:S01]  /*5680*/  F2FP.SATFINITE.E4M3.F32.PACK_AB_MERGE_C R138, R33, R32, R3 ;  /* 0x00000020218a723e */ /* 0x002fe20004807003 */
[----:B------:R-:W-:-:S04]  /*5690*/  FADD.FTZ R32, R32, R29 ;  /* 0x0000001d20207221 */ /* 0x000fc80000010000 */
[----:B------:R-:W-:Y:S02]  /*56a0*/  FADD.FTZ R33, R33, R32 ;  /* 0x0000002021217221 */ /* 0x000fe40000010000 */
[----:B------:R-:W1:Y:S01]  /*56b0*/  MUFU.EX2 R38, R38 ;  /* 0x0000002600267308 */ /* 0x000e620000000800 */
[----:B0-----:R-:W-:-:S01]  /*56c0*/  FADD.FTZ R0, R34, R31 ;  /* 0x0000001f22007221 */ /* 0x001fc20000010000 */
[----:B------:R-:W-:-:S06]  /*56d0*/  FADD.FTZ R36, R36, R33 ;  /* 0x0000002124247221 */ /* 0x000fcc0000010000 */
[----:B------:R-:W0:Y:S01]  /*56e0*/  MUFU.EX2 R37, R37 ;  /* 0x0000002500257308 */ /* 0x000e220000000800 */
[----:B--2---:R-:W-:-:S04]  /*56f0*/  FADD.FTZ R3, R35, R0 ;  /* 0x0000000023037221 */ /* 0x004fc80000010000 */
[----:B-1----:R-:W-:Y:S01]  /*5700*/  FADD.FTZ R0, R38, R3 ;  /* 0x0000000326007221 */ /* 0x002fe20000010000 */
[----:B------:R-:W-:-:S01]  /*5710*/  FADD.FTZ R3, R53, R36 ;  /* 0x0000002435037221 */ /* 0x000fc20000010000 */
[C---:B0-----:R-:W-:Y:S02]  /*5720*/  F2FP.SATFINITE.E4M3.F32.PACK_AB_MERGE_C R7, R37.reuse, R38, RZ ;  /* 0x000000262507723e */ /* 0x041fe400048070ff */
        /* <DEDUP_REMOVED lines=16> */
.L_x_1114:
[----:B------:R-:W-:Y:S02]  /*5830*/  ULDC UR12, c[0x0][0x9e4] ;  /* 0x00027900000c7ab9 */ /* 0x000fe40000000800 */
[----:B------:R-:W-:-:S11]  /*5840*/  UISETP.NE.AND UP0, UPT, UR12, 0x1, UPT ;  /* 0x000000010c00788c */ /* 0x000fd6000bf05270 */
[----:B------:R-:W-:Y:S02]  /*5850*/  @UP0 ULDC.64 UR14, c[0x0][0x9e8] ;  /* 0x00027a00000e0ab9 */ /* 0x000fe40000000a00 */
[----:B------:R-:W-:-:S04]  /*5860*/  UIMAD.WIDE.U32 UR6, UR11, UR14, URZ ;  /* 0x0000000e0b0672a5 */ /* 0x000fc8000f8e003f */
[----:B------:R-:W-:-:S12]  /*5870*/  @UP0 USHF.R.U32.HI UR11, URZ, UR15, UR7 ;  /* 0x0000000f3f0b0299 */ /* 0x000fd80008011607 */
.L_x_1115:
[----:B------:R-:W-:-:S04]  /*5880*/  UIMAD UR11, UR11, UR12, UR12 ;  /* 0x0000000c0b0b72a4 */ /* 0x000fc8000f8e020c */
[----:B------:R-:W-:-:S04]  /*5890*/  UISETP.LT.AND UP0, UPT, UR10, UR11, UPT ;  /* 0x0000000b0a00728c */ /* 0x000fc8000bf01270 */
[----:B------:R-:W-:-:S12]  /*58a0*/  USEL UR10, UR10, UR11, UP0 ;  /* 0x0000000b0a0a7287 */ /* 0x000fd80008000000 */
.L_x_1113:
        /* <DEDUP_REMOVED lines=31> */
.L_x_1135:
[----:B------:R-:W-:-:S04]  /*5aa0*/  UISETP.NE.AND UP0, UPT, UR25, 0x1, UPT ;  /* 0x000000011900788c */ /* 0x000fc8000bf05270 */
[----:B------:R-:W-:-:S04]  /*5ab0*/  USEL UR36, URZ, 0x1, UP0 ;  /* 0x000000013f247887 */ /* 0x000fc80008000000 */
[----:B------:R-:W-:Y:S01]  /*5ac0*/  ULOP3.LUT UR36, UR26, UR36, URZ, 0x3c, !UPT ;  /* 0x000000241a247292 */ /* 0x000fe2000f8e3c3f */
[----:B------:R-:W-:Y:S11]  /*5ad0*/  @!P0 BRA `(.L_x_1117) ;  /* 0x0000000000048947 */ /* 0x000ff60003800000 */
[----:B------:R-:W-:Y:S01]  /*5ae0*/  BPT.TRAP 0x1 ;  /* 0x000000040000795c */ /* 0x000fe20000300000 */
.L_x_1117:
        /* <DEDUP_REMOVED lines=9> */
.L_x_1118:
[----:B-1----:R-:W-:Y:S05]  /*5b80*/  @P1 BRA `(.L_x_1119) ;  /* 0x0000000000081947 */ /* 0x002fea0003800000 */
[----:B------:R-:W1:Y:S02]  /*5b90*/  SYNCS.PHASECHK.TRANS64.TRYWAIT P1, [UR23+0x13230], R5 ;  /* 0x01323005ff0075a7 */ /* 0x000e640008020157 */
[----:B-1----:R-:W-:Y:S05]  /*5ba0*/  @!P1 BRA `(.L_x_1120) ;  /* 0x0000013000909947 */ /* 0x002fea0003800000 */
.L_x_1119:
        /* <DEDUP_REMOVED lines=64> */
.L_x_1121:
[----:B------:R-:W-:Y:S01]  /*5fb0*/  ULEA UR11, UR25, UR45, 0x3 ;  /* 0x0000002d190b7291 */ /* 0x000fe2000f8e183f */
[----:B01----:R-:W-:-:S05]  /*5fc0*/  IMAD.U32 R5, RZ, RZ, UR26 ;  /* 0x0000001aff057e24 */ /* 0x003fca000f8e00ff */
[----:B------:R-:W-:-:S04]  /*5fd0*/  SHF.L.U32 R5, R5, 0x1f, RZ ;  /* 0x0000001f05057819 */ /* 0x000fc800000006ff */
[----:B------:R0:W1:Y:S01]  /*5fe0*/  SYNCS.PHASECHK.TRANS64.TRYWAIT P1, [UR11+0x13250], R5 ;  /* 0x01325005ff0075a7 */ /* 0x000062000802014b */
[----:B------:R-:W-:Y:S05]  /*5ff0*/  @!P0 BRA `(.L_x_1122) ;  /* 0x0000000000048947 */ /* 0x000fea0003800000 */
[----:B------:R-:W-:Y:S01]  /*6000*/  BPT.TRAP 0x1 ;  /* 0x000000040000795c */ /* 0x000fe20000300000 */
.L_x_1122:
[----:B-1----:R-:W-:Y:S05]  /*6010*/  @P1 BRA `(.L_x_1123) ;  /* 0x0000000000081947 */ /* 0x002fea0003800000 */
[----:B------:R-:W1:Y:S02]  /*6020*/  SYNCS.PHASECHK.TRANS64.TRYWAIT P1, [UR11+0x13250], R5 ;  /* 0x01325005ff0075a7 */ /* 0x000e64000802014b */
[----:B-1----:R-:W-:Y:S05]  /*6030*/  @!P1 BRA `(.L_x_1124) ;  /* 0x0000012c00849947 */ /* 0x002fea0003800000 */
.L_x_1123:
        /* <DEDUP_REMOVED lines=32> */
.L_x_1125:
        /* <DEDUP_REMOVED lines=16> */
[----:B------:R-:W-:Y:S01]  /*6340*/  VIADD R5, R6, 0xffffffff ;  /* 0xffffffff06057836 */ /* 0x000fe20000000000 */
[----:B------:R-:W-:-:S05]  /*6350*/  IADD3 R13, -R18, R6, R17 ;  /* 0x00000006120d7210 */ /* 0x000fca0007ffe111 */
[C---:B------:R-:W-:Y:S02]  /*6360*/  VIADD R14, R13.reuse, UR22 ;  /* 0x000000160d0e7c36 */ /* 0x040fe40008000000 */
[----:B------:R-:W-:Y:S02]  /*6370*/  VIADD R13, R13, UR6 ;  /* 0x000000060d0d7c36 */ /* 0x000fe40008000000 */
[--C-:B0-----:R-:W-:Y:S02]  /*6380*/  IMAD.IADD R12, R14, 0x1, R21.reuse ;  /* 0x000000010e0c7824 */ /* 0x101fe400078e0215 */
[----:B------:R-:W-:Y:S01]  /*6390*/  IMAD.IADD R6, R13, 0x1, R21 ;  /* 0x000000010d067824 */ /* 0x000fe200078e0215 */
[----:B------:R-:W-:Y:S06]  /*63a0*/  @!P1 BRA `(.L_x_1126) ;  /* 0x0000000000549947 */ /* 0x000fec0003800000 */
[----:B------:R-:W-:Y:S01]  /*63b0*/  IADD3 R21, -R18, R17, R21 ;  /* 0x0000001112157210 */ /* 0x000fe20007ffe115 */
        /* <DEDUP_REMOVED lines=11> */
.L_x_1128:
[----:B------:R-:W-:-:S05]  /*6470*/  IMAD.U32 R136, RZ, RZ, UR20 ;  /* 0x00000014ff887e24 */ /* 0x000fca000f8e00ff */
[----:B------:R-:W-:-:S13]  /*6480*/  ISETP.NE.AND P1, PT, R136, 0x1, PT ;  /* 0x000000018800780c */ /* 0x000fda0003f25270 */
[----:B------:R-:W0:Y:S02]  /*6490*/  @P1 LDC.64 R10, c[0x0][0x9e8] ;  /* 0x00027a00ff0a1b82 */ /* 0x000e240000000a00 */
[----:B0-----:R-:W-:-:S05]  /*64a0*/  @P1 IMAD.HI.U32 R10, R21, R10, RZ ;  /* 0x0000000a150a1227 */ /* 0x001fca00078e00ff */
[----:B------:R-:W-:-:S07]  /*64b0*/  @P1 SHF.R.U32.HI R21, RZ, R11, R10 ;  /* 0x0000000bff151219 */ /* 0x000fce000001160a */
.L_x_1129:
[----:B------:R-:W-:Y:S05]  /*64c0*/  BSYNC B0 ;  /* 0x0000000000007941 */ /* 0x000fea0003800000 */
.L_x_1127:
[----:B------:R-:W-:-:S05]  /*64d0*/  IMAD R21, R21, R136, R5 ;  /* 0x0000008815157224 */ /* 0x000fca00078e0205 */
[----:B------:R-:W-:Y:S02]  /*64e0*/  VIADDMNMX R12, R21, R136, R12, PT ;  /* 0x00000088150c7246 */ /* 0x000fe4000380010c */
[----:B------:R-:W-:-:S07]  /*64f0*/  VIMNMX R6, R6, R21, !PT ;  /* 0x0000001506067248 */ /* 0x000fce0007fe0100 */
.L_x_1126:
        /* <DEDUP_REMOVED lines=247> */
.L_x_1132:
[----:B------:R-:W-:-:S05]  /*7470*/  IMAD.U32 R12, RZ, RZ, UR20 ;  /* 0x00000014ff0c7e24 */ /* 0x000fca000f8e00ff */
[----:B------:R-:W-:-:S13]  /*7480*/  ISETP.NE.AND P6, PT, R12, 0x1, PT ;  /* 0x000000010c00780c */ /* 0x000fda0003fc5270 */
[----:B------:R-:W0:Y:S02]  /*7490*/  @P6 LDC.64 R10, c[0x0][0x9e8] ;  /* 0x00027a00ff0a6b82 */ /* 0x000e240000000a00 */
[----:B0-----:R-:W-:-:S05]  /*74a0*/  @P6 IMAD.HI.U32 R10, R6, R10, RZ ;  /* 0x0000000a060a6227 */ /* 0x001fca00078e00ff */
[----:B------:R-:W-:-:S07]  /*74b0*/  @P6 SHF.R.U32.HI R6, RZ, R11, R10 ;  /* 0x0000000bff066219 */ /* 0x000fce000001160a */
.L_x_1133:
[----:B------:R-:W-:Y:S05]  /*74c0*/  BSYNC B0 ;  /* 0x0000000000007941 */ /* 0x000fea0003800000 */
.L_x_1131:
[----:B------:R-:W-:-:S05]  /*74d0*/  IMAD R5, R6, R12, R5 ;  /* 0x0000000c06057224 */ /* 0x000fca00078e0205 */
[----:B------:R-:W-:Y:S02]  /*74e0*/  VIADDMNMX R14, R5, R12, R14, PT ;  /* 0x0000000c050e7246 */ /* 0x000fe4000380010e */
[----:B------:R-:W-:-:S07]  /*74f0*/  VIMNMX R13, R13, R5, !PT ;  /* 0x000000050d0d7248 */ /* 0x000fce0007fe0100 */
.L_x_1130:
        /* <DEDUP_REMOVED lines=293> */
[--C-:B------:R-:W-:Y:S01]  /*8750*/  FFMA.FTZ R81, R85, UR42, -R6.reuse ;  /* 0x0000002a55517c23 */ /* 0x100fe20008010806 */
[----:B------:R-:W-:-:S01]  /*8760*/  FFMA.FTZ R85, R69, UR42, -R6 ;  /* 0x0000002a45557c23 */ /* 0x000fc20008010806 */
[----:B------:R-:W-:Y:S01]  /*8770*/  FMNMX.FTZ R124, R71, R76, !PT ;  /* 0x0000004c477c7209 */ /* 0x000fe20007810000 */
[----:B------:R-:W-:Y:S01]  /*8780*/  MUFU.EX2 R113, R113 ;  /* 0x0000007100717308 */ /* 0x000fe20000000800 */
[----:B------:R-:W-:-:S03]  /*8790*/  FSEL R69, R5, RZ, P1 ;  /* 0x000000ff05457208 */ /* 0x000fc60000800000 */
[----:B------:R-:W0:Y:S02]  /*87a0*/  SHFL.BFLY PT, R125, R124, 0x2, 0x1f ;  /* 0x0c401f007c7d7f89 */ /* 0x000e2400000e0000 */
[----:B------:R-:W-:-:S02]  /*87b0*/  FADD.FTZ R69, -R69, R8 ;  /* 0x0000000845457221 */ /* 0x000fc40000010100 */
[----:B------:R1:W-:Y:S02]  /*87c0*/  MUFU.EX2 R76, R128 ;  /* 0x00000080004c7308 */ /* 0x0003e40000000800 */
[----:B------:R-:W-:-:S06]  /*87d0*/  FMUL.FTZ R69, R69, UR42 ;  /* 0x0000002a45457c20 */ /* 0x000fcc0008410000 */
[----:B------:R-:W2:Y:S08]  /*87e0*/  MUFU.EX2 R69, R69 ;  /* 0x0000004500457308 */ /* 0x000eb00000000800 */
[----:B------:R-:W-:Y:S01]  /*87f0*/  MUFU.EX2 R116, R116 ;  /* 0x0000007400747308 */ /* 0x000fe20000000800 */
[----:B0-----:R-:W-:-:S07]  /*8800*/  FMNMX.FTZ R125, R124, R125, !PT ;  /* 0x0000007d7c7d7209 */ /* 0x001fce0007810000 */
[----:B------:R-:W-:Y:S01]  /*8810*/  MUFU.EX2 R117, R117 ;  /* 0x0000007500757308 */ /* 0x000fe20000000800 */
[----:B------:R-:W0:Y:S07]  /*8820*/  SHFL.BFLY PT, R84, R125, 0x1, 0x1f ;  /* 0x0c201f007d547f89 */ /* 0x000e2e00000e0000 */
[----:B------:R-:W-:Y:S08]  /*8830*/  MUFU.EX2 R88, R88 ;  /* 0x0000005800587308 */ /* 0x000ff00000000800 */
[----:B------:R-:W-:Y:S08]  /*8840*/  MUFU.EX2 R89, R89 ;  /* 0x0000005900597308 */ /* 0x000ff00000000800 */
[----:B------:R-:W-:Y:S01]  /*8850*/  MUFU.EX2 R92, R92 ;  /* 0x0000005c005c7308 */ /* 0x000fe20000000800 */
[----:B0-----:R-:W-:Y:S01]  /*8860*/  FMNMX.FTZ R6, R125, R84, !PT ;  /* 0x000000547d067209 */ /* 0x001fe20007810000 */
[----:B------:R-:W-:-:S03]  /*8870*/  IMAD.U32 R125, RZ, RZ, UR42 ;  /* 0x0000002aff7d7e24 */ /* 0x000fc6000f8e00ff */
[C---:B------:R-:W-:Y:S01]  /*8880*/  FSETP.NEU.FTZ.AND P1, PT, R6.reuse, -INF , PT ;  /* 0xff8000000600780b */ /* 0x040fe20003f3d000 */
[----:B------:R-:W-:-:S02]  /*8890*/  FFMA.FTZ R8, R6, R125, -8 ;  /* 0xc100000006087423 */ /* 0x000fc4000001007d */
[----:B------:R-:W-:Y:S01]  /*88a0*/  MUFU.EX2 R93, R93 ;  /* 0x0000005d005d7308 */ /* 0x000fe20000000800 */
[----:B-1----:R-:W-:Y:S02]  /*88b0*/  FSEL R128, R6, RZ, P1 ;  /* 0x000000ff06807208 */ /* 0x002fe40000800000 */
[----:B------:R-:W-:-:S03]  /*88c0*/  FSEL R8, R8, RZ, P1 ;  /* 0x000000ff08087208 */ /* 0x000fc60000800000 */
[----:B------:R-:W-:Y:S02]  /*88d0*/  FADD.FTZ R128, -R128, R7 ;  /* 0x0000000780807221 */ /* 0x000fe40000010100 */
[----:B------:R-:W-:-:S01]  /*88e0*/  FFMA.FTZ R124, R130, UR42, -R8 ;  /* 0x0000002a827c7c23 */ /* 0x000fc20008010808 */
[--C-:B------:R-:W-:Y:S01]  /*88f0*/  FFMA.FTZ R130, R94, UR42, -R8.reuse ;  /* 0x0000002a5e827c23 */ /* 0x100fe20008010808 */
[----:B------:R-:W-:-:S01]  /*8900*/  FFMA.FTZ R125, R122, UR42, -R8 ;  /* 0x0000002a7a7d7c23 */ /* 0x000fc20008010808 */
[----:B------:R-:W-:Y:S01]  /*8910*/  FMUL.FTZ R94, R128, UR42 ;  /* 0x0000002a805e7c20 */ /* 0x000fe20008410000 */
[----:B------:R-:W-:-:S01]  /*8920*/  FFMA.FTZ R84, R123, UR42, -R8 ;  /* 0x0000002a7b547c23 */ /* 0x000fc20008010808 */
[--C-:B------:R-:W-:Y:S01]  /*8930*/  FFMA.FTZ R122, R126, UR42, -R8.reuse ;  /* 0x0000002a7e7a7c23 */ /* 0x100fe20008010808 */
[----:B------:R-:W-:-:S01]  /*8940*/  FFMA.FTZ R123, R127, UR42, -R8 ;  /* 0x0000002a7f7b7c23 */ /* 0x000fc20008010808 */
[--C-:B------:R-:W-:Y:S01]  /*8950*/  FFMA.FTZ R128, R95, UR42, -R8.reuse ;  /* 0x0000002a5f807c23 */ /* 0x100fe20008010808 */
[----:B------:R-:W-:Y:S01]  /*8960*/  MUFU.EX2 R125, R125 ;  /* 0x0000007d007d7308 */ /* 0x000fe20000000800 */
[----:B------:R-:W-:-:S01]  /*8970*/  FFMA.FTZ R95, R98, UR42, -R8 ;  /* 0x0000002a625f7c23 */ /* 0x000fc20008010808 */
[--C-:B------:R-:W-:Y:S01]  /*8980*/  FFMA.FTZ R127, R131, UR42, -R8.reuse ;  /* 0x0000002a837f7c23 */ /* 0x100fe20008010808 */
[----:B------:R-:W-:-:S01]  /*8990*/  FFMA.FTZ R98, R99, UR42, -R8 ;  /* 0x0000002a63627c23 */ /* 0x000fc20008010808 */
[----:B------:R-:W-:Y:S01]  /*89a0*/  FFMA.FTZ R99, R102, UR42, -R8 ;  /* 0x0000002a66637c23 */ /* 0x000fe20008010808 */
[----:B--2---:R-:W-:-:S01]  /*89b0*/  FFMA.FTZ R102, R69, R3, R10 ;  /* 0x0000000345667223 */ /* 0x004fc2000001000a */
[--C-:B------:R-:W-:Y:S01]  /*89c0*/  FFMA.FTZ R126, R134, UR42, -R8.reuse ;  /* 0x0000002a867e7c23 */ /* 0x100fe20008010808 */
[----:B------:R-:W-:-:S01]  /*89d0*/  FFMA.FTZ R129, R135, UR42, -R8 ;  /* 0x0000002a87817c23 */ /* 0x000fc20008010808 */
[----:B------:R-:W0:Y:S01]  /*89e0*/  MUFU.EX2 R94, R94 ;  /* 0x0000005e005e7308 */ /* 0x000e220000000800 */
[----:B------:R-:W-:-:S01]  /*89f0*/  FADD.FTZ R131, R11, R102 ;  /* 0x000000660b837221 */ /* 0x000fc20000010000 */
        /* <DEDUP_REMOVED lines=33> */
[----:B------:R-:W-:-:S05]  /*8c10*/  FFMA.FTZ R71, R71, UR42, -R8 ;  /* 0x0000002a47477c23 */ /* 0x000fca0008010808 */
[----:B------:R-:W3:Y:S08]  /*8c20*/  MUFU.EX2 R127, R127 ;  /* 0x0000007f007f7308 */ /* 0x000ef00000000800 */
[----:B------:R-:W4:Y:S08]  /*8c30*/  MUFU.EX2 R126, R126 ;  /* 0x0000007e007e7308 */ /* 0x000f300000000800 */
[----:B------:R2:W-:Y:S08]  /*8c40*/  MUFU.EX2 R7, R130 ;  /* 0x0000008200077308 */ /* 0x0005f00000000800 */
[----:B------:R-:W5:Y:S01]  /*8c50*/  MUFU.EX2 R129, R129 ;  /* 0x0000008100817308 */ /* 0x000f620000000800 */
[----:B--2---:R-:W-:-:S01]  /*8c60*/  FADD.FTZ R130, R122, R3 ;  /* 0x000000037a827221 */ /* 0x004fc20000010000 */
[----:B------:R-:W-:-:S03]  /*8c70*/  FADD.FTZ R3, R15, R0 ;  /* 0x000000000f037221 */ /* 0x000fc60000010000 */
[----:B0-----:R-:W-:Y:S01]  /*8c80*/  FADD.FTZ R103, R123, R130 ;  /* 0x000000827b677221 */ /* 0x001fe20000010000 */
[----:B------:R-:W-:-:S02]  /*8c90*/  FADD.FTZ R0, R20, R3 ;  /* 0x0000000314007221 */ /* 0x000fc40000010000 */
[----:B------:R-:W0:Y:S01]  /*8ca0*/  MUFU.EX2 R106, R106 ;  /* 0x0000006a006a7308 */ /* 0x000e220000000800 */
[----:B-1----:R-:W-:-:S01]  /*8cb0*/  FADD.FTZ R130, R124, R103 ;  /* 0x000000677c827221 */ /* 0x002fc20000010000 */
[----:B------:R-:W-:-:S03]  /*8cc0*/  FADD.FTZ R3, R21, R0 ;  /* 0x0000000015037221 */ /* 0x000fc60000010000 */
[----:B---3--:R-:W-:Y:S01]  /*8cd0*/  FADD.FTZ R103, R127, R130 ;  /* 0x000000827f677221 */ /* 0x008fe20000010000 */
[----:B------:R-:W-:-:S02]  /*8ce0*/  FADD.FTZ R0, R120, R3 ;  /* 0x0000000378007221 */ /* 0x000fc40000010000 */
[----:B------:R-:W1:Y:S01]  /*8cf0*/  MUFU.EX2 R107, R107 ;  /* 0x0000006b006b7308 */ /* 0x000e620000000800 */
[----:B----4-:R-:W-:-:S01]  /*8d00*/  FADD.FTZ R130, R126, R103 ;  /* 0x000000677e827221 */ /* 0x010fc20000010000 */
[----:B------:R-:W-:-:S03]  /*8d10*/  FADD.FTZ R3, R121, R0 ;  /* 0x0000000079037221 */ /* 0x000fc60000010000 */
[----:B-----5:R-:W-:Y:S01]  /*8d20*/  FADD.FTZ R103, R129, R130 ;  /* 0x0000008281677221 */ /* 0x020fe20000010000 */
[----:B------:R-:W-:-:S02]  /*8d30*/  FADD.FTZ R0, R104, R3 ;  /* 0x0000000368007221 */ /* 0x000fc40000010000 */
        /* <DEDUP_REMOVED lines=113> */
.L_x_1134:
        /* <DEDUP_REMOVED lines=82> */
.L_x_1116:
        /* <DEDUP_REMOVED lines=26> */
.L_x_1137:
[----:B------:R-:W-:Y:S02]  /*9b10*/  ULDC UR12, c[0x0][0x9e4] ;  /* 0x00027900000c7ab9 */ /* 0x000fe40000000800 */
[----:B------:R-:W-:-:S11]  /*9b20*/  UISETP.NE.AND UP0, UPT, UR12, 0x1, UPT ;  /* 0x000000010c00788c */ /* 0x000fd6000bf05270 */
[----:B------:R-:W-:Y:S02]  /*9b30*/  @UP0 ULDC.64 UR14, c[0x0][0x9e8] ;  /* 0x00027a00000e0ab9 */ /* 0x000fe40000000a00 */
[----:B------:R-:W-:-:S04]  /*9b40*/  UIMAD.WIDE.U32 UR6, UR10, UR14, URZ ;  /* 0x0000000e0a0672a5 */ /* 0x000fc8000f8e003f */
[----:B------:R-:W-:-:S12]  /*9b50*/  @UP0 USHF.R.U32.HI UR10, URZ, UR15, UR7 ;  /* 0x0000000f3f0a0299 */ /* 0x000fd80008011607 */
.L_x_1138:
[----:B------:R-:W-:-:S04]  /*9b60*/  UIMAD UR10, UR10, UR12, URZ ;  /* 0x0000000c0a0a72a4 */ /* 0x000fc8000f8e023f */
[----:B------:R-:W-:-:S04]  /*9b70*/  UISETP.LT.AND UP0, UPT, UR11, UR10, UPT ;  /* 0x0000000a0b00728c */ /* 0x000fc8000bf01270 */
[----:B------:R-:W-:-:S12]  /*9b80*/  USEL UR11, UR11, UR10, !UP0 ;  /* 0x0000000a0b0b7287 */ /* 0x000fd8000c000000 */
.L_x_1136:
        /* <DEDUP_REMOVED lines=12> */
.L_x_1150:
[----:B------:R-:W-:-:S04]  /*9c50*/  UIADD3 UR37, UR21, 0x1, URZ ;  /* 0x0000000115257890 */ /* 0x000fc8000fffe03f */
[----:B------:R-:W-:-:S04]  /*9c60*/  UISETP.NE.AND UP0, UPT, UR37, 0x2, UPT ;  /* 0x000000022500788c */ /* 0x000fc8000bf05270 */
[----:B------:R-:W-:Y:S02]  /*9c70*/  USEL UR36, URZ, 0x1, UP0 ;  /* 0x000000013f247887 */ /* 0x000fe40008000000 */
[----:B------:R-:W-:Y:S02]  /*9c80*/  USEL UR37, UR37, URZ, UP0 ;  /* 0x0000003f25257287 */ /* 0x000fe40008000000 */
[----:B------:R-:W-:Y:S01]  /*9c90*/  ULOP3.LUT UR36, UR22, UR36, URZ, 0x3c, !UPT ;  /* 0x0000002416247292 */ /* 0x000fe2000f8e3c3f */
[----:B------:R-:W-:Y:S11]  /*9ca0*/  @!P0 BRA `(.L_x_1140) ;  /* 0x0000000000048947 */ /* 0x000ff60003800000 */
[----:B------:R-:W-:Y:S01]  /*9cb0*/  BPT.TRAP 0x1 ;  /* 0x000000040000795c */ /* 0x000fe20000300000 */
.L_x_1140:
[----:B------:R-:W-:Y:S01]  /*9cc0*/  ULEA UR6, UR37, UR45, 0x3 ;  /* 0x0000002d25067291 */ /* 0x000fe2000f8e183f */
[----:B------:R-:W-:-:S05]  /*9cd0*/  IMAD.U32 R5, RZ, RZ, UR36 ;  /* 0x00000024ff057e24 */ /* 0x000fca000f8e00ff */
[----:B------:R-:W-:-:S04]  /*9ce0*/  SHF.L.U32 R5, R5, 0x1f, RZ ;  /* 0x0000001f05057819 */ /* 0x000fc800000006ff */
[----:B------:R0:W1:Y:S01]  /*9cf0*/  SYNCS.PHASECHK.TRANS64.TRYWAIT P1, [UR6+0x13230], R5 ;  /* 0x01323005ff0075a7 */ /* 0x0000620008020146 */
[----:B------:R-:W-:Y:S05]  /*9d00*/  @!P0 BRA `(.L_x_1141) ;  /* 0x0000000000048947 */ /* 0x000fea0003800000 */
[----:B------:R-:W-:Y:S01]  /*9d10*/  BPT.TRAP 0x1 ;  /* 0x000000040000795c */ /* 0x000fe20000300000 */
.L_x_1141:
[----:B-1----:R-:W-:Y:S05]  /*9d20*/  @P1 BRA `(.L_x_1142) ;  /* 0x0000000000081947 */ /* 0x002fea0003800000 */
[----:B------:R-:W1:Y:S02]  /*9d30*/  SYNCS.PHASECHK.TRANS64.TRYWAIT P1, [UR6+0x13230], R5 ;  /* 0x01323005ff0075a7 */ /* 0x000e640008020146 */
[----:B-1----:R-:W-:Y:S05]  /*9d40*/  @!P1 BRA `(.L_x_1143) ;  /* 0x000000f000589947 */ /* 0x002fea0003800000 */
.L_x_1142:
        /* <DEDUP_REMOVED lines=64> */
.L_x_1144:
[----:B------:R-:W-:Y:S01]  /*a150*/  ULEA UR11, UR21, UR45, 0x3 ;  /* 0x0000002d150b7291 */ /* 0x000fe2000f8e183f */
[----:B01----:R-:W-:-:S05]  /*a160*/  IMAD.U32 R5, RZ, RZ, UR22 ;  /* 0x00000016ff057e24 */ /* 0x003fca000f8e00ff */
[----:B------:R-:W-:-:S04]  /*a170*/  SHF.L.U32 R5, R5, 0x1f, RZ ;  /* 0x0000001f05057819 */ /* 0x000fc800000006ff */
[----:B------:R0:W1:Y:S01]  /*a180*/  SYNCS.PHASECHK.TRANS64.TRYWAIT P1, [UR11+0x13250], R5 ;  /* 0x01325005ff0075a7 */ /* 0x000062000802014b */
[----:B------:R-:W-:Y:S05]  /*a190*/  @!P0 BRA `(.L_x_1145) ;  /* 0x0000000000048947 */ /* 0x000fea0003800000 */
[----:B------:R-:W-:Y:S01]  /*a1a0*/  BPT.TRAP 0x1 ;  /* 0x000000040000795c */ /* 0x000fe20000300000 */
.L_x_1145:
[----:B-1----:R-:W-:Y:S05]  /*a1b0*/  @P1 BRA `(.L_x_1146) ;  /* 0x0000000000081947 */ /* 0x002fea0003800000 */
[----:B------:R-:W1:Y:S02]  /*a1c0*/  SYNCS.PHASECHK.TRANS64.TRYWAIT P1, [UR11+0x13250], R5 ;  /* 0x01325005ff0075a7 */ /* 0x000e64000802014b */
[----:B-1----:R-:W-:Y:S05]  /*a1d0*/  @!P1 BRA `(.L_x_1147) ;  /* 0x000000ec004c9947 */ /* 0x002fea0003800000 */
.L_x_1146:
        /* <DEDUP_REMOVED lines=32> */
.L_x_1148:
[----:B-1----:R-:W-:Y:S01]  /*a3e0*/  FMNMX.FTZ R6, R120, R7, !PT ;  /* 0x0000000778067209 */ /* 0x002fe20007810000 */
[----:B------:R-:W-:Y:S01]  /*a3f0*/  IMAD.U32 R20, RZ, RZ, UR42 ;  /* 0x0000002aff147e24 */ /* 0x000fe2000f8e00ff */
[----:B------:R-:W-:Y:S01]  /*a400*/  FMNMX.FTZ R8, R122, R11, !PT ;  /* 0x0000000b7a087209 */ /* 0x000fe20007810000 */
[----:B------:R-:W-:Y:S01]  /*a410*/  ULEA UR6, UR37, UR45, 0x3 ;  /* 0x0000002d25067291 */ /* 0x000fe2000f8e183f */
[----:B0-----:R-:W-:Y:S02]  /*a420*/  FMNMX.FTZ R5, R121, R6, !PT ;  /* 0x0000000679057209 */ /* 0x001fe40007810000 */
[----:B------:R-:W-:Y:S01]  /*a430*/  FMNMX.FTZ R13, R123, R8, !PT ;  /* 0x000000087b0d7209 */ /* 0x000fe20007810000 */
[----:B------:R-:W-:Y:S01]  /*a440*/  UIADD3 UR6, UR6, 0x13240, URZ ;  /* 0x0001324006067890 */ /* 0x000fe2000fffe03f */
[----:B------:R-:W-:Y:S02]  /*a450*/  FMNMX.FTZ R6, R124, R5, !PT ;  /* 0x000000057c067209 */ /* 0x000fe40007810000 */
[----:B------:R-:W-:Y:S01]  /*a460*/  FMNMX.FTZ R8, R126, R13, !PT ;  /* 0x0000000d7e087209 */ /* 0x000fe20007810000 */
[----:B------:R-:W-:Y:S01]  /*a470*/  UPRMT UR6, UR44, 0x654, UR6 ;  /* 0x000006542c067896 */ /* 0x000fe20008000006 */
[----:B------:R-:W-:-:S02]  /*a480*/  FMNMX.FTZ R5, R125, R6, !PT ;  /* 0x000000067d057209 */ /* 0x000fc40007810000 */
[----:B------:R-:W-:Y:S02]  /*a490*/  FMNMX.FTZ R13, R127, R8, !PT ;  /* 0x000000087f0d7209 */ /* 0x000fe40007810000 */
[----:B------:R-:W-:Y:S02]  /*a4a0*/  FMNMX.FTZ R6, R128, R5, !PT ;  /* 0x0000000580067209 */ /* 0x000fe40007810000 */
[----:B------:R-:W-:Y:S02]  /*a4b0*/  FMNMX.FTZ R8, R130, R13, !PT ;  /* 0x0000000d82087209 */ /* 0x000fe40007810000 */
[----:B------:R-:W-:Y:S01]  /*a4c0*/  FMNMX.FTZ R5, R129, R6, !PT ;  /* 0x0000000681057209 */ /* 0x000fe20007810000 */
[----:B------:R-:W-:Y:S01]  /*a4d0*/  SYNCS.ARRIVE.TRANS64.RED.A1T0 RZ, [UR6], RZ ;  /* 0x000000ffffff79a7 */ /* 0x000fe20008100406 */
        /* <DEDUP_REMOVED lines=79> */
[----:B------:R-:W-:Y:S01]  /*a9d0*/  FFMA.FTZ R12, R121, UR42, -R10 ;  /* 0x0000002a790c7c23 */ /* 0x000fe2000801080a */
[----:B------:R-:W-:Y:S01]  /*a9e0*/  FMUL.FTZ R14, R7, UR42 ;  /* 0x0000002a070e7c20 */ /* 0x000fe20008410000 */
[----:B------:R-:W-:Y:S02]  /*a9f0*/  IMAD.U32 R121, RZ, RZ, UR42 ;  /* 0x0000002aff797e24 */ /* 0x000fe4000f8e00ff */
[----:B------:R-:W-:-:S01]  /*aa00*/  FADD.FTZ R7, -R6, R11 ;  /* 0x0000000b06077221 */ /* 0x000fc20000010100 */
        /* <DEDUP_REMOVED lines=40> */
[----:B------:R-:W-:Y:S01]  /*ac90*/  FMUL.FTZ R7, R7, UR42 ;  /* 0x0000002a07077c20 */ /* 0x000fe20008410000 */
[----:B------:R-:W-:Y:S02]  /*aca0*/  MUFU.EX2 R8, R14 ;  /* 0x0000000e00087308 */ /* 0x000fe40000000800 */
[----:B------:R-:W-:-:S01]  /*acb0*/  FFMA.FTZ R122, R122, UR42, -R10 ;  /* 0x0000002a7a7a7c23 */ /* 0x000fc2000801080a */
[--C-:B------:R-:W-:Y:S01]  /*acc0*/  FFMA.FTZ R121, R123, UR42, -R10.reuse ;  /* 0x0000002a7b797c23 */ /* 0x100fe2000801080a */
[----:B------:R-:W-:-:S01]  /*acd0*/  FFMA.FTZ R123, R126, UR42, -R10 ;  /* 0x0000002a7e7b7c23 */ /* 0x000fc2000801080a */
[--C-:B------:R-:W-:Y:S01]  /*ace0*/  FFMA.FTZ R124, R127, UR42, -R10.reuse ;  /* 0x0000002a7f7c7c23 */ /* 0x100fe2000801080a */
[----:B------:R-:W-:-:S01]  /*acf0*/  FFMA.FTZ R126, R131, UR42, -R10 ;  /* 0x0000002a837e7c23 */ /* 0x000fc2000801080a */
[--C-:B------:R-:W-:Y:S01]  /*ad00*/  FFMA.FTZ R127, R134, UR42, -R10.reuse ;  /* 0x0000002a867f7c23 */ /* 0x100fe2000801080a */
        /* <DEDUP_REMOVED lines=40> */
[----:B------:R-:W-:Y:S08]  /*af90*/  MUFU.EX2 R13, R13 ;  /* 0x0000000d000d7308 */ /* 0x000ff00000000800 */
[----:B------:R-:W1:Y:S01]  /*afa0*/  MUFU.EX2 R123, R123 ;  /* 0x0000007b007b7308 */ /* 0x000e620000000800 */
[----:B0-----:R-:W-:-:S07]  /*afb0*/  FADD.FTZ R0, R121, R0 ;  /* 0x0000000079007221 */ /* 0x001fce0000010000 */
[----:B------:R0:W2:Y:S08]  /*afc0*/  MUFU.EX2 R14, R125 ;  /* 0x0000007d000e7308 */ /* 0x0000b00000000800 */
[----:B------:R-:W3:Y:S01]  /*afd0*/  MUFU.EX2 R124, R124 ;  /* 0x0000007c007c7308 */ /* 0x000ee20000000800 */
[----:B0-----:R-:W-:-:S01]  /*afe0*/  FFMA.FTZ R125, R130, UR42, -R10 ;  /* 0x0000002a827d7c23 */ /* 0x001fc2000801080a */
[----:B------:R-:W-:Y:S01]  /*aff0*/  FADD.FTZ R130, R12, R3 ;  /* 0x000000030c827221 */ /* 0x000fe20000010000 */
[----:B-1----:R-:W-:-:S03]  /*b000*/  FADD.FTZ R129, R123, R0 ;  /* 0x000000007b817221 */ /* 0x002fc60000010000 */
[----:B------:R-:W-:Y:S02]  /*b010*/  FADD.FTZ R3, R13, R130 ;  /* 0x000000820d037221 */ /* 0x000fe40000010000 */
[----:B------:R-:W0:Y:S02]  /*b020*/  MUFU.EX2 R15, R15 ;  /* 0x0000000f000f7308 */ /* 0x000e240000000800 */
[----:B--2---:R-:W-:-:S06]  /*b030*/  FADD.FTZ R0, R14, R3 ;  /* 0x000000030e007221 */ /* 0x004fcc0000010000 */
[----:B------:R-:W1:Y:S01]  /*b040*/  MUFU.EX2 R125, R125 ;  /* 0x0000007d007d7308 */ /* 0x000e620000000800 */
[----:B---3--:R-:W-:-:S07]  /*b050*/  FADD.FTZ R130, R124, R129 ;  /* 0x000000817c827221 */ /* 0x008fce0000010000 */
        /* <DEDUP_REMOVED lines=140> */
[----:B-1----:R-:W-:-:S03]  /*b920*/  FADD.FTZ R3, R69, R0 ;  /* 0x0000000045037221 */ /* 0x002fc60000010000 */
[----:B--2---:R-:W-:Y:S01]  /*b930*/  FADD.FTZ R0, R71, R10 ;  /* 0x0000000a47007221 */ /* 0x004fe20000010000 */
[----:B------:R-:W-:Y:S06]  /*b940*/  @!P0 BRA `(.L_x_1149) ;  /* 0x0000000000048947 */ /* 0x000fec0003800000 */
[----:B------:R-:W-:Y:S01]  /*b950*/  BPT.TRAP 0x1 ;  /* 0x000000040000795c */ /* 0x000fe20000300000 */
.L_x_1149:
        /* <DEDUP_REMOVED lines=82> */
.L_x_1139:
        /* <DEDUP_REMOVED lines=8> */
[----:B------:R-:W-:-:S05]  /*bf00*/  ULDC UR21, c[0x0][0x9e0] ;  /* 0x0002780000157ab9 */ /* 0x000fca0000000800 */
.L_x_1170:
[----:B------:R-:W-:-:S04]  /*bf10*/  UIADD3 UR37, UR23, 0x1, URZ ;  /* 0x0000000117257890 */ /* 0x000fc8000fffe03f */
[----:B------:R-:W-:-:S04]  /*bf20*/  UISETP.NE.AND UP0, UPT, UR37, 0x2, UPT ;  /* 0x000000022500788c */ /* 0x000fc8000bf05270 */
[----:B------:R-:W-:Y:S02]  /*bf30*/  USEL UR36, URZ, 0x1, UP0 ;  /* 0x000000013f247887 */ /* 0x000fe40008000000 */
[----:B------:R-:W-:Y:S02]  /*bf40*/  USEL UR37, UR37, URZ, UP0 ;  /* 0x0000003f25257287 */ /* 0x000fe40008000000 */
[----:B------:R-:W-:Y:S01]  /*bf50*/  ULOP3.LUT UR36, UR24, UR36, URZ, 0x3c, !UPT ;  /* 0x0000002418247292 */ /* 0x000fe2000f8e3c3f */
[----:B------:R-:W-:Y:S11]  /*bf60*/  @!P0 BRA `(.L_x_1152) ;  /* 0x0000000000048947 */ /* 0x000ff60003800000 */
[----:B------:R-:W-:Y:S01]  /*bf70*/  BPT.TRAP 0x1 ;  /* 0x000000040000795c */ /* 0x000fe20000300000 */
.L_x_1152:
[----:B------:R-:W-:Y:S01]  /*bf80*/  ULEA UR6, UR37, UR45, 0x3 ;  /* 0x0000002d25067291 */ /* 0x000fe2000f8e183f */
[----:B------:R-:W-:-:S05]  /*bf90*/  IMAD.U32 R5, RZ, RZ, UR36 ;  /* 0x00000024ff057e24 */ /* 0x000fca000f8e00ff */
[----:B------:R-:W-:-:S04]  /*bfa0*/  SHF.L.U32 R5, R5, 0x1f, RZ ;  /* 0x0000001f05057819 */ /* 0x000fc800000006ff */
[----:B------:R0:W1:Y:S01]  /*bfb0*/  SYNCS.PHASECHK.TRANS64.TRYWAIT P1, [UR6+0x13230], R5 ;  /* 0x01323005ff0075a7 */ /* 0x0000620008020146 */
[----:B------:R-:W-:Y:S05]  /*bfc0*/  @!P0 BRA `(.L_x_1153) ;  /* 0x0000000000048947 */ /* 0x000fea0003800000 */
[----:B------:R-:W-:Y:S01]  /*bfd0*/  BPT.TRAP 0x1 ;  /* 0x000000040000795c */ /* 0x000fe20000300000 */
.L_x_1153:
[----:B-1----:R-:W-:Y:S05]  /*bfe0*/  @P1 BRA `(.L_x_1154) ;  /* 0x0000000000081947 */ /* 0x002fea0003800000 */
[----:B------:R-:W1:Y:S02]  /*bff0*/  SYNCS.PHASECHK.TRANS64.TRYWAIT P1, [UR6+0x13230], R5 ;  /* 0x01323005ff0075a7 */ /* 0x000e640008020146 */
[----:B-1----:R-:W-:Y:S05]  /*c000*/  @!P1 BRA `(.L_x_1155) ;  /* 0x000000cc00d89947 */ /* 0x002fea0003800000 */
.L_x_1154:
        /* <DEDUP_REMOVED lines=64> */
.L_x_1156:
[----:B------:R-:W-:Y:S01]  /*c410*/  ULEA UR11, UR23, UR45, 0x3 ;  /* 0x0000002d170b7291 */ /* 0x000fe2000f8e183f */
[----:B01----:R-:W-:-:S05]  /*c420*/  IMAD.U32 R5, RZ, RZ, UR24 ;  /* 0x00000018ff057e24 */ /* 0x003fca000f8e00ff */
[----:B------:R-:W-:-:S04]  /*c430*/  SHF.L.U32 R5, R5, 0x1f, RZ ;  /* 0x0000001f05057819 */ /* 0x000fc800000006ff */
[----:B------:R0:W1:Y:S01]  /*c440*/  SYNCS.PHASECHK.TRANS64.TRYWAIT P1, [UR11+0x13250], R5 ;  /* 0x01325005ff0075a7 */ /* 0x000062000802014b */
[----:B------:R-:W-:Y:S05]  /*c450*/  @!P0 BRA `(.L_x_1157) ;  /* 0x0000000000048947 */ /* 0x000fea0003800000 */
[----:B------:R-:W-:Y:S01]  /*c460*/  BPT.TRAP 0x1 ;  /* 0x000000040000795c */ /* 0x000fe20000300000 */
.L_x_1157:
[----:B-1----:R-:W-:Y:S05]  /*c470*/  @P1 BRA `(.L_x_1158) ;  /* 0x0000000000081947 */ /* 0x002fea0003800000 */
[----:B------:R-:W1:Y:S02]  /*c480*/  SYNCS.PHASECHK.TRANS64.TRYWAIT P1, [UR11+0x13250], R5 ;  /* 0x01325005ff0075a7 */ /* 0x000e64000802014b */
[----:B-1----:R-:W-:Y:S05]  /*c490*/  @!P1 BRA `(.L_x_1159) ;  /* 0x000000c800cc9947 */ /* 0x002fea0003800000 */
.L_x_1158:
        /* <DEDUP_REMOVED lines=32> */
.L_x_1160:
[----:B01----:R-:W0:Y:S01]  /*c6a0*/  LDC R5, c[0x0][0x448] ;  /* 0x00011200ff057b82 */ /* 0x003e220000000800 */
[----:B------:R-:W-:Y:S01]  /*c6b0*/  VIADD R20, R22, UR41 ;  /* 0x0000002916147c36 */ /* 0x000fe20008000000 */
[----:B------:R-:W-:Y:S01]  /*c6c0*/  ULEA UR6, UR37, UR45, 0x3 ;  /* 0x0000002d25067291 */ /* 0x000fe2000f8e183f */
[----:B------:R-:W-:Y:S01]  /*c6d0*/  IMAD R15, R9, -0xa0, RZ ;  /* 0xffffff60090f7824 */ /* 0x000fe200078e02ff */
[----:B------:R-:W-:Y:S02]  /*c6e0*/  LOP3.LUT P1, RZ, R2, 0x8, RZ, 0xc0, !PT ;  /* 0x0000000802ff7812 */ /* 0x000fe4000782c0ff */
[----:B------:R-:W-:-:S04]  /*c6f0*/  UIADD3 UR6, UR6, 0x13240, URZ ;  /* 0x0001324006067890 */ /* 0x000fc8000fffe03f */
[----:B------:R-:W-:-:S09]  /*c700*/  UPRMT UR6, UR44, 0x654, UR6 ;  /* 0x000006542c067896 */ /* 0x000fd20008000006 */
[----:B------:R-:W-:Y:S01]  /*c710*/  SYNCS.ARRIVE.TRANS64.RED.A1T0 RZ, [UR6], RZ ;  /* 0x000000ffffff79a7 */ /* 0x000fe20008100406 */
[----:B------:R-:W-:Y:S01]  /*c720*/  ULOP3.LUT UR6, URZ, UR22, URZ, 0x33, !UPT ;  /* 0x000000163f067292 */ /* 0x000fe2000f8e333f */
        /* <DEDUP_REMOVED lines=27> */
.L_x_1163:
[----:B------:R-:W-:-:S05]  /*c8e0*/  IMAD.U32 R136, RZ, RZ, UR20 ;  /* 0x00000014ff887e24 */ /* 0x000fca000f8e00ff */
[----:B------:R-:W-:-:S13]  /*c8f0*/  ISETP.NE.AND P1, PT, R136, 0x1, PT ;  /* 0x000000018800780c */ /* 0x000fda0003f25270 */
[----:B------:R-:W0:Y:S02]  /*c900*/  @P1 LDC.64 R10, c[0x0][0x9e8] ;  /* 0x00027a00ff0a1b82 */ /* 0x000e240000000a00 */
[----:B0-----:R-:W-:-:S05]  /*c910*/  @P1 IMAD.HI.U32 R10, R21, R10, RZ ;  /* 0x0000000a150a1227 */ /* 0x001fca00078e00ff */
[----:B------:R-:W-:-:S07]  /*c920*/  @P1 SHF.R.U32.HI R21, RZ, R11, R10 ;  /* 0x0000000bff151219 */ /* 0x000fce000001160a */
.L_x_1164:
[----:B------:R-:W-:Y:S05]  /*c930*/  BSYNC B0 ;  /* 0x0000000000007941 */ /* 0x000fea0003800000 */
.L_x_1162:
[----:B------:R-:W-:-:S05]  /*c940*/  IMAD R21, R21, R136, R5 ;  /* 0x0000008815157224 */ /* 0x000fca00078e0205 */
[----:B------:R-:W-:Y:S02]  /*c950*/  VIADDMNMX R12, R21, R136, R12, PT ;  /* 0x00000088150c7246 */ /* 0x000fe4000380010c */
[----:B------:R-:W-:-:S07]  /*c960*/  VIMNMX R6, R6, R21, !PT ;  /* 0x0000001506067248 */ /* 0x000fce0007fe0100 */
.L_x_1161:
        /* <DEDUP_REMOVED lines=247> */
.L_x_1167:
[----:B------:R-:W-:-:S05]  /*d8e0*/  IMAD.U32 R12, RZ, RZ, UR20 ;  /* 0x00000014ff0c7e24 */ /* 0x000fca000f8e00ff */
[----:B------:R-:W-:-:S13]  /*d8f0*/  ISETP.NE.AND P6, PT, R12, 0x1, PT ;  /* 0x000000010c00780c */ /* 0x000fda0003fc5270 */
[----:B------:R-:W0:Y:S02]  /*d900*/  @P6 LDC.64 R10, c[0x0][0x9e8] ;  /* 0x00027a00ff0a6b82 */ /* 0x000e240000000a00 */
[----:B0-----:R-:W-:-:S05]  /*d910*/  @P6 IMAD.HI.U32 R10, R6, R10, RZ ;  /* 0x0000000a060a6227 */ /* 0x001fca00078e00ff */
[----:B------:R-:W-:-:S07]  /*d920*/  @P6 SHF.R.U32.HI R6, RZ, R11, R10 ;  /* 0x0000000bff066219 */ /* 0x000fce000001160a */
.L_x_1168:
[----:B------:R-:W-:Y:S05]  /*d930*/  BSYNC B0 ;  /* 0x0000000000007941 */ /* 0x000fea0003800000 */
.L_x_1166:
[----:B------:R-:W-:-:S05]  /*d940*/  IMAD R5, R6, R12, R5 ;  /* 0x0000000c06057224 */ /* 0x000fca00078e0205 */
[----:B------:R-:W-:Y:S02]  /*d950*/  VIADDMNMX R14, R5, R12, R14, PT ;  /* 0x0000000c050e7246 */ /* 0x000fe4000380010e */
[----:B------:R-:W-:-:S07]  /*d960*/  VIMNMX R13, R13, R5, !PT ;  /* 0x000000050d0d7248 */ /* 0x000fce0007fe0100 */
.L_x_1165:
        /* <DEDUP_REMOVED lines=501> */
.L_x_1169:
        /* <DEDUP_REMOVED lines=82> */
.L_x_1151:
[----:B------:R-:W-:Y:S06]  /*fde0*/  BAR.ARV 0x8, 0x200 ;  /* 0x0208000000007b1d */ /* 0x000fec0000002000 */
[----:B------:R-:W-:Y:S05]  /*fdf0*/  @!P0 BRA `(.L_x_1171) ;  /* 0x0000000000048947 */ /* 0x000fea0003800000 */
[----:B------:R-:W-:Y:S01]  /*fe00*/  BPT.TRAP 0x1 ;  /* 0x000000040000795c */ /* 0x000fe20000300000 */
.L_x_1171:
[----:B------:R-:W-:Y:S01]  /*fe10*/  ULEA UR14, UR37, UR45, 0x3 ;  /* 0x0000002d250e7291 */ /* 0x000fe2000f8e183f */
[----:B------:R-:W-:-:S05]  /*fe20*/  IMAD.U32 R4, RZ, RZ, UR36 ;  /* 0x00000024ff047e24 */ /* 0x000fca000f8e00ff */
[----:B------:R-:W-:-:S04]  /*fe30*/  SHF.L.U32 R4, R4, 0x1f, RZ ;  /* 0x0000001f04047819 */ /* 0x000fc800000006ff */
[----:B------:R0:W1:Y:S01]  /*fe40*/  SYNCS.PHASECHK.TRANS64.TRYWAIT P1, [UR14+0x13250], R4 ;  /* 0x01325004ff0075a7 */ /* 0x000062000802014e */
[----:B------:R-:W-:Y:S05]  /*fe50*/  @!P0 BRA `(.L_x_1172) ;  /* 0x0000000000048947 */ /* 0x000fea0003800000 */
[----:B------:R-:W-:Y:S01]  /*fe60*/  BPT.TRAP 0x1 ;  /* 0x000000040000795c */ /* 0x000fe20000300000 */
.L_x_1172:
[----:B-1----:R-:W-:Y:S05]  /*fe70*/  @P1 BRA `(.L_x_1173) ;  /* 0x0000000000081947 */ /* 0x002fea0003800000 */
[----:B------:R-:W1:Y:S02]  /*fe80*/  SYNCS.PHASECHK.TRANS64.TRYWAIT P1, [UR14+0x13250], R4 ;  /* 0x01325004ff0075a7 */ /* 0x000e64000802014e */
[----:B-1----:R-:W-:Y:S05]  /*fe90*/  @!P1 BRA `(.L_x_1174) ;  /* 0x0000009000649947 */ /* 0x002fea0003800000 */
.L_x_1173:
[----:B------:R-:W-:Y:S01]  /*fea0*/  ULDC.64 UR4, c[0x0][0x9a0] ;  /* 0x0002680000047ab9 */ /* 0x000fe20000000a00 */
[----:B------:R-:W-:Y:S01]  /*feb0*/  UIADD3 UR45, UR45, 0x1000, URZ ;  /* 0x000010002d2d7890 */ /* 0x000fe2000fffe03f */
[----:B------:R-:W-:Y:S01]  /*fec0*/  WARPGROUP.ARRIVE ;  /* 0x00000000000079c5 */ /* 0x000fe20000000000 */
[----:B------:R-:W-:Y:S01]  /*fed0*/  UISETP.NE.U32.AND UP0, UPT, UR4, URZ, UPT ;  /* 0x0000003f0400728c */ /* 0x000fe2000bf05070 */
[----:B------:R-:W-:Y:S01]  /*fee0*/  IMAD.MOV.U32 R10, RZ, RZ, 0x3f800000 ;  /* 0x3f800000ff0a7424 */ /* 0x000fe200078e00ff */
        /* <DEDUP_REMOVED lines=8> */
[----:B------:R-:W-:Y:S01]  /*ff70*/  @UP0 UIMAD UR6, UR6, UR10, URZ ;  /* 0x0000000a060602a4 */ /* 0x000fe2000f8e023f */
[----:B------:R-:W-:Y:S01]  /*ff80*/  @UP0 ULDC.64 UR12, c[0x0][0x9d0] ;  /* 0x00027400000c0ab9 */ /* 0x000fe20000000a00 */
[----:B------:R-:W-:Y:S02]  /*ff90*/  @UP0 UIMAD.WIDE.U32 UR8, UR48, UR10, URZ ;  /* 0x0000000a300802a5 */ /* 0x000fe4000f8e003f */
[----:B------:R-:W-:Y:S02]  /*ffa0*/  @UP0 UIMAD UR6, UR48, UR11, UR6 ;  /* 0x0000000b300602a4 */ /* 0x000fe4000f8e0206 */
[----:B------:R-:W-:-:S02]  /*ffb0*/  UIMAD UR10, UR37, 0x280, UR45 ;  /* 0x00000280250a78a4 */ /* 0x000fc4000f8e022d */
[----:B------:R-:W-:Y:S02]  /*ffc0*/  @UP0 UIMAD UR7, UR7, UR12, URZ ;  /* 0x0000000c070702a4 */ /* 0x000fe4000f8e023f */
        /* <DEDUP_REMOVED lines=12> */
[----:B------:R2:W3:Y:S01]  /*10090*/  @P1 LDG.E R10, desc[UR50][R8.64] ;  /* 0x00000032080a1981 */ /* 0x0004e2000c1e1900 */
        /* <DEDUP_REMOVED lines=14> */
[----:B01----:R-:W0:Y:S04]  /*10180*/  SHFL.BFLY PT, R4, R3, 0x2, 0x1f ;  /* 0x0c401f0003047f89 */ /* 0x003e2800000e0000 */
[----:B--2---:R-:W1:Y:S01]  /*10190*/  SHFL.BFLY PT, R9, R0, 0x2, 0x1f ;  /* 0x0c401f0000097f89 */ /* 0x004e6200000e0000 */
[----:B------:R-:W-:Y:S02]  /*101a0*/  WARPGROUP.DEPBAR.LE gsb0, 0x0 ;  /* 0x00008000000079c5 */ /* 0x000fe40000010000 */
[----:B------:R-:W-:-:S06]  /*101b0*/  WARPGROUP.ARRIVE ;  /* 0x00000000000079c5 */ /* 0x000fcc0000000000 */
[----:B------:R-:W-:Y:S01]  /*101c0*/  QGMMA.64x64x32.F32.E4M3.E4M3 R24, R140, gdesc[UR4], R24, gsb0 ;  /* 0x00e000048c187df3 */ /* 0x000fe20008000818 */
[----:B0-----:R-:W-:-:S01]  /*101d0*/  FADD.FTZ R4, R4, R3 ;  /* 0x0000000304047221 */ /* 0x001fc20000010000 */
[----:B------:R-:W-:Y:S01]  /*101e0*/  UIADD3 UR10, UR10, 0x200, URZ ;  /* 0x000002000a0a7890 */ /* 0x000fe2000fffe03f */
[----:B-1----:R-:W-:-:S01]  /*101f0*/  FADD.FTZ R9, R9, R0 ;  /* 0x0000000009097221 */ /* 0x002fc20000010000 */
[----:B------:R-:W-:Y:S02]  /*10200*/  UMOV UR11, 0xc0000010 ;  /* 0xc0000010000b7882 */ /* 0x000fe40000000000 */
[----:B------:R-:W0:Y:S04]  /*10210*/  SHFL.BFLY PT, R7, R4, 0x1, 0x1f ;  /* 0x0c201f0004077f89 */ /* 0x000e2800000e0000 */
        /* <DEDUP_REMOVED lines=17> */
[----:B------:R-:W2:Y:S01]  /*10330*/  @P1 MUFU.RCP R11, R14 ;  /* 0x0000000e000b1308 */ /* 0x000ea20000001000 */
        /* <DEDUP_REMOVED lines=10> */
[-C--:B---3--:R-:W-:Y:S01]  /*103e0*/  FMUL.FTZ R3, R3, R10.reuse ;  /* 0x0000000a03037220 */ /* 0x088fe20000410000 */
[----:B--2---:R-:W-:Y:S01]  /*103f0*/  FMUL.FTZ R0, R11, R10 ;  /* 0x0000000a0b007220 */ /* 0x004fe20000410000 */
[----:B------:R-:W-:-:S02]  /*10400*/  WARPGROUP.DEPBAR.LE gsb0, 0x0 ;  /* 0x00008000000079c5 */ /* 0x000fc40000010000 */
[----:B------:R-:W-:Y:S05]  /*10410*/  @!P0 BRA `(.L_x_1175) ;  /* 0x0000000000048947 */ /* 0x000fea0003800000 */
[----:B------:R-:W-:Y:S01]  /*10420*/  BPT.TRAP 0x1 ;  /* 0x000000040000795c */ /* 0x000fe20000300000 */
.L_x_1175:
        /* <DEDUP_REMOVED lines=42> */
.L_x_1097:
[----:B------:R-:W0:Y:S01]  /*106d0*/  S2R R0, SR_CgaCtaId ;  /* 0x0000000000007919 */ /* 0x000e220000008800 */
[----:B------:R-:W-:Y:S01]  /*106e0*/  MOV R5, 0x400 ;  /* 0x0000040000057802 */ /* 0x000fe20000000f00 */
[----:B------:R-:W-:Y:S01]  /*106f0*/  IMAD.SHL.U32 R3, R23, 0x8, RZ ;  /* 0x0000000817037824 */ /* 0x000fe200078e00ff */
[----:B------:R-:W-:Y:S01]  /*10700*/  BSSY B0, `(.L_x_1176) ;  /* 0x00001c9000007945 */ /* 0x000fe20003800000 */
[----:B------:R-:W-:Y:S01]  /*10710*/  BAR.SYNC.DEFER_BLOCKING 0x5, 0x200 ;  /* 0x0148000000007b1d */ /* 0x000fe20000010000 */
[----:B0-----:R-:W-:Y:S02]  /*10720*/  LEA R5, R0, R5, 0x18 ;  /* 0x0000000500057211 */ /* 0x001fe400078ec0ff */
[----:B------:R-:W-:-:S03]  /*10730*/  SHF.R.S32.HI R0, RZ, 0x1f, R3 ;  /* 0x0000001fff007819 */ /* 0x000fc60000011403 */
[----:B------:R-:W0:Y:S02]  /*10740*/  LDS.128 R28, [R5+0x132d0] ;  /* 0x0132d000051c7984 */ /* 0x000e240000000c00 */
[----:B0-----:R-:W-:Y:S02]  /*10750*/  R2UR UR5, R29 ;  /* 0x000000001d0572ca */ /* 0x001fe400000e0000 */
[----:B------:R-:W-:Y:S02]  /*10760*/  R2UR UR49, R30 ;  /* 0x000000001e3172ca */ /* 0x000fe400000e0000 */
[----:B------:R-:W-:Y:S01]  /*10770*/  R2UR UR48, R31 ;  /* 0x000000001f3072ca */ /* 0x000fe200000e0000 */
[----:B------:R-:W-:Y:S06]  /*10780*/  BAR.ARV 0x4, 0x200 ;  /* 0x0108000000007b1d */ /* 0x000fec0000002000 */
[----:B------:R-:W-:Y:S08]  /*10790*/  @P0 BRA `(.L_x_1177) ;  /* 0x0000001000940947 */ /* 0x000ff00003800000 */
[----:B------:R-:W0:Y:S01]  /*107a0*/  S2R R18, SR_TID.X ;  /* 0x0000000000127919 */ /* 0x000e220000002100 */
[----:B------:R-:W-:Y:S01]  /*107b0*/  ULDC.64 UR6, c[0x4][0x38] ;  /* 0x01000e0000067ab9 */ /* 0x000fe20000000a00 */
[----:B------:R-:W2:Y:S01]  /*107c0*/  LDL R35, [R1+0xc] ;  /* 0x00000c0001237983 */ /* 0x000ea20000100800 */
        /* <DEDUP_REMOVED lines=18> */
[----:B------:R-:W-:Y:S01]  /*108f0*/  BAR.SYNC.DEFER_BLOCKING 0x1, 0x180 ;  /* 0x0046000000007b1d */ /* 0x000fe20000010000 */
[----:B------:R-:W-:-:S04]  /*10900*/  LOP3.LUT R8, R8, 0xc, RZ, 0xc0, !PT ;  /* 0x0000000c08087812 */ /* 0x000fc800078ec0ff */
[----:B------:R-:W-:Y:S01]  /*10910*/  IADD3 R8, P0, R8, UR6, RZ ;  /* 0x0000000608087c10 */ /* 0x000fe2000ff1e0ff */
[----:B------:R-:W-:Y:S01]  /*10920*/  UMOV UR4, URZ ;  /* 0x0000003f00047c82 */ /* 0x000fe20008000000 */
[----:B------:R-:W-:Y:S01]  /*10930*/  USHF.R.S32.HI UR16, URZ, 0x1f, UR39 ;  /* 0x0000001f3f107899 */ /* 0x000fe20008011427 */
[----:B------:R-:W-:Y:S02]  /*10940*/  ULDC.64 UR10, c[0x0][0xb90] ;  /* 0x0002e400000a7ab9 */ /* 0x000fe40000000a00 */
[----:B------:R-:W-:Y:S01]  /*10950*/  IMAD.X R9, RZ, RZ, UR7, P0 ;  /* 0x00000007ff097e24 */ /* 0x000fe200080e06ff */
[----:B------:R-:W-:Y:S01]  /*10960*/  ULDC.64 UR6, c[0x0][0xc00] ;  /* 0x0003000000067ab9 */ /* 0x000fe20000000a00 */
[----:B------:R-:W-:Y:S01]  /*10970*/  USHF.R.S32.HI UR9, URZ, 0x1f, UR40 ;  /* 0x0000001f3f097899 */ /* 0x000fe20008011428 */
[----:B------:R-:W-:Y:S02]  /*10980*/  ULDC.64 UR14, c[0x0][0xb98] ;  /* 0x0002e600000e7ab9 */ /* 0x000fe40000000a00 */
[----:B------:R0:W3:Y:S01]  /*10990*/  LDG.E.CONSTANT R17, desc[UR50][R8.64] ;  /* 0x0000003208117981 */ /* 0x0000e2000c1e9900 */
[----:B------:R-:W-:Y:S01]  /*109a0*/  UISETP.NE.U32.AND UP0, UPT, UR6, URZ, UPT ;  /* 0x0000003f0600728c */ /* 0x000fe2000bf05070 */
[----:B------:R-:W-:-:S03]  /*109b0*/  ULDC.64 UR18, c[0x0][0xc08] ;  /* 0x0003020000127ab9 */ /* 0x000fc60000000a00 */
[----:B------:R-:W-:-:S03]  /*109c0*/  UISETP.NE.AND.EX UP0, UPT, UR7, URZ, UPT, UP0 ;  /* 0x0000003f0700728c */ /* 0x000fc6000bf05300 */
[----:B------:R-:W-:Y:S01]  /*109d0*/  ULDC.64 UR6, c[0x0][0xc00] ;  /* 0x0003000000067ab9 */ /* 0x000fe20000000a00 */
[----:B0-----:R-:W-:Y:S01]  /*109e0*/  LOP3.LUT P0, R8, R18, 0x3, RZ, 0xc0, !PT ;  /* 0x0000000312087812 */ /* 0x001fe2000780c0ff */
[----:B------:R-:W-:-:S03]  /*109f0*/  UIMAD.WIDE UR6, UR40, 0x4, UR6 ;  /* 0x00000004280678a5 */ /* 0x000fc6000f8e0206 */
        /* <DEDUP_REMOVED lines=20> */
[C---:B------:R-:W-:Y:S02]  /*10b40*/  IADD3 R35, P3, R10.reuse, 0x20, RZ ;  /* 0x000000200a237810 */ /* 0x040fe40007f7e0ff */
[C---:B------:R-:W-:Y:S02]  /*10b50*/  IADD3 R41, P1, R10.reuse, 0x60, RZ ;  /* 0x000000600a297810 */ /* 0x040fe40007f3e0ff */
[C---:B------:R-:W-:Y:S02]  /*10b60*/  IADD3 R39, P2, R10.reuse, 0x40, RZ ;  /* 0x000000400a277810 */ /* 0x040fe40007f5e0ff */
[----:B------:R-:W-:Y:S01]  /*10b70*/  LOP3.LUT R6, R35, 0x380, RZ, 0xc0, !PT ;  /* 0x0000038023067812 */ /* 0x000fe200078ec0ff */
[--C-:B------:R-:W-:Y:S01]  /*10b80*/  IMAD.X R13, RZ, RZ, R11.reuse, P1 ;  /* 0x000000ffff0d7224 */ /* 0x100fe200008e060b */
[----:B------:R-:W-:Y:S01]  /*10b90*/  LOP3.LUT R21, R10, 0x380, RZ, 0xc0, !PT ;  /* 0x000003800a157812 */ /* 0x000fe200078ec0ff */
[----:B------:R-:W-:Y:S01]  /*10ba0*/  IMAD.X R15, RZ, RZ, R11, P2 ;  /* 0x000000ffff0f7224 */ /* 0x000fe200010e060b */
[----:B------:R-:W-:-:S02]  /*10bb0*/  LOP3.LUT R12, R39, 0x380, RZ, 0xc0, !PT ;  /* 0x00000380270c7812 */ /* 0x000fc400078ec0ff */
[----:B------:R-:W-:Y:S02]  /*10bc0*/  LOP3.LUT R26, R41, 0x380, RZ, 0xc0, !PT ;  /* 0x00000380291a7812 */ /* 0x000fe400078ec0ff */
[----:B------:R-:W-:Y:S02]  /*10bd0*/  SHF.R.U64 R6, R6, 0x3, RZ ;  /* 0x0000000306067819 */ /* 0x000fe400000012ff */
[----:B------:R-:W-:Y:S02]  /*10be0*/  SHF.R.U64 R21, R21, 0x3, RZ ;  /* 0x0000000315157819 */ /* 0x000fe400000012ff */
[----:B------:R-:W-:Y:S02]  /*10bf0*/  SHF.R.U64 R12, R12, 0x3, RZ ;  /* 0x000000030c0c7819 */ /* 0x000fe400000012ff */
[----:B------:R-:W-:Y:S02]  /*10c00*/  SHF.R.U64 R26, R26, 0x3, RZ ;  /* 0x000000031a1a7819 */ /* 0x000fe400000012ff */
[----:B------:R-:W-:-:S02]  /*10c10*/  LOP3.LUT R20, R6, R35, RZ, 0x3c, !PT ;  /* 0x0000002306147212 */ /* 0x000fc400078e3cff */
[----:B------:R-:W-:Y:S01]  /*10c20*/  LOP3.LUT R10, R21, R10, RZ, 0x3c, !PT ;  /* 0x0000000a150a7212 */ /* 0x000fe200078e3cff */
[----:B------:R-:W-:Y:S01]  /*10c30*/  IMAD.X R21, RZ, RZ, R11, P3 ;  /* 0x000000ffff157224 */ /* 0x000fe200018e060b */
[----:B------:R-:W-:Y:S02]  /*10c40*/  LOP3.LUT R14, R12, R39, RZ, 0x3c, !PT ;  /* 0x000000270c0e7212 */ /* 0x000fe400078e3cff */
[----:B------:R-:W-:Y:S02]  /*10c50*/  LOP3.LUT R12, R26, R41, RZ, 0x3c, !PT ;  /* 0x000000291a0c7212 */ /* 0x000fe400078e3cff */
[----:B------:R-:W-:Y:S02]  /*10c60*/  MOV R43, R10 ;  /* 0x0000000a002b7202 */ /* 0x000fe40000000f00 */
[----:B------:R-:W-:Y:S02]  /*10c70*/  MOV R41, R14 ;  /* 0x0000000e00297202 */ /* 0x000fe40000000f00 */
[----:B------:R-:W-:-:S02]  /*10c80*/  MOV R39, R12 ;  /* 0x0000000c00277202 */ /* 0x000fc40000000f00 */
[----:B------:R-:W-:Y:S01]  /*10c90*/  MOV R42, R20 ;  /* 0x00000014002a7202 */ /* 0x000fe20000000f00 */
[----:B------:R-:W-:Y:S01]  /*10ca0*/  IMAD.U32 R20, RZ, RZ, UR6 ;  /* 0x00000006ff147e24 */ /* 0x000fe2000f8e00ff */
[----:B------:R-:W-:Y:S01]  /*10cb0*/  PLOP3.LUT P2, PT, PT, PT, UP0, 0x80, 0x0 ;  /* 0x000000000000781c */ /* 0x000fe20003f4f008 */
[----:B------:R-:W-:Y:S01]  /*10cc0*/  IMAD.U32 R21, RZ, RZ, UR7 ;  /* 0x00000007ff157e24 */ /* 0x000fe2000f8e00ff */
[----:B---3--:R-:W-:Y:S01]  /*10cd0*/  LOP3.LUT R6, R17, 0x2, RZ, 0x3c, !PT ;  /* 0x0000000211067812 */ /* 0x008fe200078e3cff */
[----:B------:R-:W-:Y:S04]  /*10ce0*/  SHFL.IDX PT, R18, R18, R17, 0x1c1f ;  /* 0x001c1f1112127589 */ /* 0x000fe800000e0000 */
[----:B------:R-:W0:Y:S04]  /*10cf0*/  SHFL.IDX PT, R59, R59, R6, 0x1c1f ;  /* 0x001c1f063b3b7589 */ /* 0x000e2800000e0000 */
[----:B------:R-:W-:Y:S04]  /*10d00*/  SHFL.IDX PT, R26, R24, R17, 0x1c1f ;  /* 0x001c1f11181a7589 */ /* 0x000fe800000e0000 */
[----:B------:R-:W1:Y:S04]  /*10d10*/  SHFL.IDX PT, R37, R37, R6, 0x1c1f ;  /* 0x001c1f0625257589 */ /* 0x000e6800000e0000 */
[----:B------:R-:W-:Y:S04]  /*10d20*/  SHFL.IDX PT, R30, R28, R17, 0x1c1f ;  /* 0x001c1f111c1e7589 */ /* 0x000fe800000e0000 */
[----:B------:R-:W2:Y:S04]  /*10d30*/  SHFL.IDX PT, R29, R29, R6, 0x1c1f ;  /* 0x001c1f061d1d7589 */ /* 0x000ea800000e0000 */
[----:B------:R-:W-:Y:S04]  /*10d40*/  SHFL.IDX PT, R34, R34, R17, 0x1c1f ;  /* 0x001c1f1122227589 */ /* 0x000fe800000e0000 */
[----:B------:R-:W3:Y:S01]  /*10d50*/  SHFL.IDX PT, R31, R31, R6, 0x1c1f ;  /* 0x001c1f061f1f7589 */ /* 0x000ee200000e0000 */
[----:B0-----:R-:W-:-:S02]  /*10d60*/  SEL R12, R18, R59, P0 ;  /* 0x0000003b120c7207 */ /* 0x001fc40000000000 */
[----:B------:R-:W-:Y:S01]  /*10d70*/  SEL R14, R59, R18, P0 ;  /* 0x000000123b0e7207 */ /* 0x000fe20000000000 */
[----:B------:R-:W-:Y:S04]  /*10d80*/  SHFL.IDX PT, R36, R36, R17, 0x1c1f ;  /* 0x001c1f1124247589 */ /* 0x000fe800000e0000 */
[----:B------:R-:W0:Y:S01]  /*10d90*/  SHFL.IDX PT, R27, R27, R6, 0x1c1f ;  /* 0x001c1f061b1b7589 */ /* 0x000e2200000e0000 */
[----:B-1----:R-:W-:Y:S02]  /*10da0*/  SEL R24, R26, R37, P0 ;  /* 0x000000251a187207 */ /* 0x002fe40000000000 */
[----:B------:R-:W-:Y:S01]  /*10db0*/  SEL R26, R37, R26, P0 ;  /* 0x0000001a251a7207 */ /* 0x000fe20000000000 */
[----:B------:R3:W-:Y:S01]  /*10dc0*/  SHFL.IDX PT, R10, R32, R17, 0x1c1f ;  /* 0x001c1f11200a7589 */ /* 0x0007e200000e0000 */
[----:B------:R-:W1:Y:S03]  /*10dd0*/  LDC R37, c[0x0][0xbe8] ;  /* 0x0002fa00ff257b82 */ /* 0x000e660000000800 */
[----:B------:R-:W4:Y:S01]  /*10de0*/  SHFL.IDX PT, R11, R25, R6, 0x1c1f ;  /* 0x001c1f06190b7589 */ /* 0x000f2200000e0000 */
[----:B--2---:R-:W-:-:S02]  /*10df0*/  SEL R28, R30, R29, P0 ;  /* 0x0000001d1e1c7207 */ /* 0x004fc40000000000 */
[----:B------:R-:W-:Y:S01]  /*10e00*/  SEL R30, R29, R30, P0 ;  /* 0x0000001e1d1e7207 */ /* 0x000fe20000000000 */
[----:B------:R-:W-:Y:S04]  /*10e10*/  SHFL.IDX PT, R38, R38, R17, 0x1c1f ;  /* 0x001c1f1126267589 */ /* 0x000fe800000e0000 */
[----:B------:R-:W2:Y:S01]  /*10e20*/  SHFL.IDX PT, R33, R33, R6, 0x1c1f ;  /* 0x001c1f0621217589 */ /* 0x000ea200000e0000 */
[----:B---3--:R-:W-:Y:S02]  /*10e30*/  SEL R32, R34, R31, P0 ;  /* 0x0000001f22207207 */ /* 0x008fe40000000000 */
[----:B------:R-:W-:Y:S01]  /*10e40*/  SEL R34, R31, R34, P0 ;  /* 0x000000221f227207 */ /* 0x000fe20000000000 */
[----:B------:R-:W-:Y:S04]  /*10e50*/  SHFL.IDX PT, R40, R40, R17, 0x1c1f ;  /* 0x001c1f1128287589 */ /* 0x000fe800000e0000 */
[----:B------:R-:W3:Y:S01]  /*10e60*/  SHFL.IDX PT, R55, R55, R6, 0x1c1f ;  /* 0x001c1f0637377589 */ /* 0x000ee200000e0000 */
[----:B0-----:R-:W-:-:S02]  /*10e70*/  SEL R13, R36, R27, P0 ;  /* 0x0000001b240d7207 */ /* 0x001fc40000000000 */
[----:B------:R-:W-:Y:S02]  /*10e80*/  SEL R15, R27, R36, P0 ;  /* 0x000000241b0f7207 */ /* 0x000fe40000000000 */
[----:B----4-:R-:W-:-:S03]  /*10e90*/  SEL R25, R10, R11, P0 ;  /* 0x0000000b0a197207 */ /* 0x010fc60000000000 */
[----:B------:R0:W-:Y:S01]  /*10ea0*/  STSM.16.M88.4 [R43], R12 ;  /* 0x0000000c2b007844 */ /* 0x0001e20000000200 */
[----:B------:R-:W-:-:S05]  /*10eb0*/  SEL R27, R11, R10, P0 ;  /* 0x0000000a0b1b7207 */ /* 0x000fca0000000000 */
[----:B------:R4:W-:Y:S01]  /*10ec0*/  STSM.16.M88.4 [R42], R24 ;  /* 0x000000182a007844 */ /* 0x0009e20000000200 */
[----:B--2---:R-:W-:Y:S02]  /*10ed0*/  SEL R29, R38, R33, P0 ;  /* 0x00000021261d7207 */ /* 0x004fe40000000000 */
[----:B------:R-:W-:-:S05]  /*10ee0*/  SEL R31, R33, R38, P0 ;  /* 0x00000026211f7207 */ /* 0x000fca0000000000 */
[----:B------:R4:W-:Y:S01]  /*10ef0*/  STSM.16.M88.4 [R41], R28 ;  /* 0x0000001c29007844 */ /* 0x0009e20000000200 */
[----:B---3--:R-:W-:Y:S02]  /*10f00*/  SEL R33, R40, R55, P0 ;  /* 0x0000003728217207 */ /* 0x008fe40000000000 */
[----:B------:R-:W-:-:S05]  /*10f10*/  SEL R35, R55, R40, P0 ;  /* 0x0000002837237207 */ /* 0x000fca0000000000 */
[----:B------:R4:W-:Y:S01]  /*10f20*/  STSM.16.M88.4 [R39], R32 ;  /* 0x0000002027007844 */ /* 0x0009e20000000200 */
[----:B------:R-:W-:Y:S06]  /*10f30*/  BAR.SYNC.DEFER_BLOCKING 0x1, 0x180 ;  /* 0x0046000000007b1d */ /* 0x000fec0000010000 */
[----:B------:R-:W2:Y:S01]  /*10f40*/  @P2 LDG.E R6, desc[UR50][R20.64] ;  /* 0x0000003214062981 */ /* 0x000ea2000c1e1900 */
[----:B-1----:R-:W-:Y:S01]  /*10f50*/  ISETP.NE.AND P1, PT, R37, 0x1, PT ;  /* 0x000000012500780c */ /* 0x002fe20003f25270 */
[----:B------:R-:W-:Y:S01]  /*10f60*/  UIMAD UR6, UR16, UR10, URZ ;  /* 0x0000000a100672a4 */ /* 0x000fe2000f8e023f */
[----:B0-----:R-:W-:Y:S01]  /*10f70*/  VIADD R13, R22, UR41 ;  /* 0x00000029160d7c36 */ /* 0x001fe20008000000 */
[----:B------:R-:W-:-:S02]  /*10f80*/  USEL UR9, UR9, URZ, !UP0 ;  /* 0x0000003f09097287 */ /* 0x000fc4000c000000 */
[----:B------:R-:W-:Y:S02]  /*10f90*/  UIMAD UR12, UR39, UR11, UR6 ;  /* 0x0000000b270c72a4 */ /* 0x000fe4000f8e0206 */
[----:B------:R-:W-:Y:S02]  /*10fa0*/  USEL UR8, UR40, URZ, !UP0 ;  /* 0x0000003f28087287 */ /* 0x000fe4000c000000 */
[----:B------:R-:W-:-:S04]  /*10fb0*/  UISETP.NE.U32.AND UP0, UPT, UR18, URZ, UPT ;  /* 0x0000003f1200728c */ /* 0x000fc8000bf05070 */
[----:B------:R-:W0:Y:S01]  /*10fc0*/  @P1 LDC R10, c[0x0][0xbec] ;  /* 0x0002fb00ff0a1b82 */ /* 0x000e220000000800 */
[----:B------:R-:W-:-:S06]  /*10fd0*/  UISETP.NE.AND.EX UP0, UPT, UR19, URZ, UPT, UP0 ;  /* 0x0000003f1300728c */ /* 0x000fcc000bf05300 */
[----:B------:R-:W-:Y:S01]  /*10fe0*/  PLOP3.LUT P3, PT, PT, PT, UP0, 0x80, 0x0 ;  /* 0x000000000000781c */ /* 0x000fe20003f6f008 */
[----:B------:R-:W1:Y:S01]  /*10ff0*/  @P1 LDC R11, c[0x0][0xbf0] ;  /* 0x0002fc00ff0b1b82 */ /* 0x000e620000000800 */
[----:B--2---:R-:W-:Y:S01]  /*11000*/  @P2 R2UR UR4, R6 ;  /* 0x00000000060422ca */ /* 0x004fe200000e0000 */
[----:B0-----:R-:W-:-:S04]  /*11010*/  @P1 IMAD.HI.U32 R6, R13, R10, RZ ;  /* 0x0000000a0d061227 */ /* 0x001fc800078e00ff */
[----:B------:R-:W-:Y:S01]  /*11020*/  IMAD.MOV.U32 R10, RZ, RZ, R13 ;  /* 0x000000ffff0a7224 */ /* 0x000fe200078e000d */
[----:B-1----:R-:W-:-:S04]  /*11030*/  @P1 SHF.R.U32.HI R10, RZ, R11, R6 ;  /* 0x0000000bff0a1219 */ /* 0x002fc80000011606 */
        /* <DEDUP_REMOVED lines=10> */
[----:B------:R-:W-:Y:S01]  /*110e0*/  UIMAD UR12, UR8, UR15, UR12 ;  /* 0x0000000f080c72a4 */ /* 0x000fe2000f8e020c */
[----:B------:R-:W-:-:S03]  /*110f0*/  ULDC UR14, c[0x0][0xa88] ;  /* 0x0002a200000e7ab9 */ /* 0x000fc60000000800 */
[----:B------:R-:W-:Y:S02]  /*11100*/  IADD3 R10, P0, R10, UR10, RZ ;  /* 0x0000000a0a0a7c10 */ /* 0x000fe4000ff1e0ff */
[----:B------:R-:W-:Y:S01]  /*11110*/  IMAD.U32 R12, RZ, RZ, UR12 ;  /* 0x0000000cff0c7e24 */ /* 0x000fe2000f8e00ff */
[----:B------:R-:W-:Y:S02]  /*11120*/  ULDC.64 UR12, c[0x0][0xb88] ;  /* 0x0002e200000c7ab9 */ /* 0x000fe40000000a00 */
[----:B------:R-:W-:Y:S02]  /*11130*/  IMAD R6, R6, UR12, RZ ;  /* 0x0000000c06067c24 */ /* 0x000fe4000f8e02ff */
[----:B------:R-:W-:Y:S01]  /*11140*/  IADD3.X R11, R11, UR11, R12, P0, !PT ;  /* 0x0000000b0b0b7c10 */ /* 0x000fe200087fe40c */
[----:B------:R-:W-:Y:S01]  /*11150*/  @UP0 ULDC.64 UR10, c[0x0][0xc08] ;  /* 0x00030200000a0ab9 */ /* 0x000fe20000000a00 */
[----:B------:R-:W-:Y:S01]  /*11160*/  IMAD R15, R13, UR13, R6 ;  /* 0x0000000d0d0f7c24 */ /* 0x000fe2000f8e0206 */
[----:B------:R-:W-:Y:S01]  /*11170*/  @UP0 UIMAD.WIDE UR10, UR40, 0x4, UR10 ;  /* 0x00000004280a08a5 */ /* 0x000fe2000f8e020a */
[----:B------:R-:W-:-:S02]  /*11180*/  IMAD.U32 R6, RZ, RZ, UR14 ;  /* 0x0000000eff067e24 */ /* 0x000fc4000f8e00ff */
[----:B------:R-:W-:Y:S01]  /*11190*/  IMAD.WIDE.U32 R10, R13, UR12, R10 ;  /* 0x0000000c0d0a7c25 */ /* 0x000fe2000f8e000a */
[----:B------:R-:W-:-:S03]  /*111a0*/  ULDC.64 UR12, c[0x0][0xb50] ;  /* 0x0002d400000c7ab9 */ /* 0x000fc60000000a00 */
[----:B------:R-:W-:Y:S01]  /*111b0*/  IMAD.U32 R12, RZ, RZ, UR10 ;  /* 0x0000000aff0c7e24 */ /* 0x000fe2000f8e00ff */
[----:B------:R-:W-:Y:S01]  /*111c0*/  LEA R14, P0, R10, UR12, 0x2 ;  /* 0x0000000c0a0e7c11 */ /* 0x000fe2000f8010ff */
[----:B------:R-:W-:Y:S02]  /*111d0*/  IMAD.U32 R13, RZ, RZ, UR11 ;  /* 0x0000000bff0d7e24 */ /* 0x000fe4000f8e00ff */
[----:B------:R-:W-:-:S03]  /*111e0*/  IMAD.IADD R11, R11, 0x1, R15 ;  /* 0x000000010b0b7824 */ /* 0x000fc600078e020f */
[----:B------:R4:W5:Y:S02]  /*111f0*/  @P3 LDG.E R6, desc[UR50][R12.64] ;  /* 0x000000320c063981 */ /* 0x000964000c1e1900 */
[----:B------:R-:W-:Y:S01]  /*11200*/  LEA.HI.X R10, R10, UR13, R11, 0x2, P0 ;  /* 0x0000000d0a0a7c11 */ /* 0x000fe200080f140b */
[----:B------:R-:W-:Y:S01]  /*11210*/  IMAD R11, R156, 0x40, R3 ;  /* 0x000000409c0b7824 */ /* 0x000fe200078e0203 */
[----:B------:R-:W-:Y:S06]  /*11220*/  @P3 BRA `(.L_x_1178) ;  /* 0x0000000000103947 */ /* 0x000fec0003800000 */
[----:B------:R-:W-:Y:S05]  /*11230*/  @!P2 BRA `(.L_x_1178) ;  /* 0x00000000000ca947 */ /* 0x000fea0003800000 */
[----:B----4-:R-:W2:Y:S04]  /*11240*/  LDG.E R13, desc[UR50][R20.64] ;  /* 0x00000032140d7981 */ /* 0x010ea8000c1e1900 */
[----:B-----5:R-:W2:Y:S02]  /*11250*/  LDG.E R6, desc[UR50][R20.64+0x4] ;  /* 0x0000043214067981 */ /* 0x020ea4000c1e1900 */
[----:B--2---:R-:W-:-:S07]  /*11260*/  IMAD.IADD R6, R6, 0x1, -R13 ;  /* 0x0000000106067824 */ /* 0x004fce00078e0a0d */
.L_x_1178:
[----:B----4-:R-:W2:Y:S01]  /*11270*/  LDL R12, [R1+0x8] ;  /* 0x00000800010c7983 */ /* 0x010ea20000100800 */
[----:B------:R-:W-:Y:S01]  /*11280*/  IMAD.WIDE R20, R11, 0x2, R8 ;  /* 0x000000020b147825 */ /* 0x000fe200078e0208 */
[----:B------:R-:W-:Y:S01]  /*11290*/  LOP3.LUT P0, RZ, R157, 0x3, RZ, 0xc0, !PT ;  /* 0x000000039dff7812 */ /* 0x000fe2000780c0ff */
[----:B------:R-:W-:Y:S01]  /*112a0*/  ULDC.64 UR12, c[0x0][0xaa0] ;  /* 0x0002a800000c7ab9 */ /* 0x000fe20000000a00 */
[----:B------:R-:W-:Y:S01]  /*112b0*/  SHFL.IDX PT, R24, R14, RZ, 0x1c1f ;  /* 0x001c1fff0e187589 */ /* 0x000fe200000e0000 */
[----:B-----5:R-:W-:Y:S01]  /*112c0*/  IMAD R35, R6, R37, RZ ;  /* 0x0000002506237224 */ /* 0x020fe200078e02ff */
[C---:B------:R-:W-:Y:S02]  /*112d0*/  IADD3 R13, P3, R20.reuse, 0x1800, RZ ;  /* 0x00001800140d7810 */ /* 0x040fe40007f7e0ff */
[----:B------:R-:W0:Y:S01]  /*112e0*/  SHFL.IDX PT, R25, R10, RZ, 0x1c1f ;  /* 0x001c1fff0a197589 */ /* 0x000e2200000e0000 */
[C---:B------:R-:W-:Y:S02]  /*112f0*/  IADD3 R29, P4, R20.reuse, 0x3000, RZ ;  /* 0x00003000141d7810 */ /* 0x040fe40007f9e0ff */
[----:B------:R-:W-:Y:S01]  /*11300*/  LOP3.LUT R9, R20, 0x380, RZ, 0xc0, !PT ;  /* 0x0000038014097812 */ /* 0x000fe200078ec0ff */
[----:B------:R-:W-:Y:S01]  /*11310*/  SHFL.IDX PT, R26, R14, 0x1, 0x1c1f ;  /* 0x003c1f000e1a7f89 */ /* 0x000fe200000e0000 */
[----:B------:R-:W-:-:S02]  /*11320*/  LOP3.LUT R28, R29, 0x380, RZ, 0xc0, !PT ;  /* 0x000003801d1c7812 */ /* 0x000fc400078ec0ff */
[----:B------:R-:W-:Y:S01]  /*11330*/  SHF.R.U64 R9, R9, 0x3, RZ ;  /* 0x0000000309097819 */ /* 0x000fe200000012ff */
[----:B------:R-:W1:Y:S01]  /*11340*/  SHFL.IDX PT, R27, R10, 0x1, 0x1c1f ;  /* 0x003c1f000a1b7f89 */ /* 0x000e6200000e0000 */
[----:B------:R-:W-:-:S04]  /*11350*/  SHF.R.U64 R28, R28, 0x3, RZ ;  /* 0x000000031c1c7819 */ /* 0x000fc800000012ff */
[----:B------:R-:W-:Y:S01]  /*11360*/  LOP3.LUT R28, R28, R29, RZ, 0x3c, !PT ;  /* 0x0000001d1c1c7212 */ /* 0x000fe200078e3cff */
[----:B------:R-:W-:Y:S01]  /*11370*/  IMAD.X R29, RZ, RZ, R21, P4 ;  /* 0x000000ffff1d7224 */ /* 0x000fe200020e0615 */
[----:B------:R-:W-:Y:S02]  /*11380*/  UIMAD UR10, UR7, UR12, URZ ;  /* 0x0000000c070a72a4 */ /* 0x000fe4000f8e023f */
[----:B------:R-:W-:Y:S02]  /*11390*/  UIMAD.WIDE.U32 UR6, UR4, UR12, URZ ;  /* 0x0000000c040672a5 */ /* 0x000fe4000f8e003f */
[----:B------:R-:W-:-:S03]  /*113a0*/  UIMAD UR10, UR4, UR13, UR10 ;  /* 0x0000000d040a72a4 */ /* 0x000fc6000f8e020a */
[----:B------:R-:W-:Y:S01]  /*113b0*/  ULDC.64 UR12, c[0x0][0xae8] ;  /* 0x0002ba00000c7ab9 */ /* 0x000fe20000000a00 */
[----:B------:R-:W-:Y:S02]  /*113c0*/  UIADD3 UR7, UR7, UR10, URZ ;  /* 0x0000000a07077290 */ /* 0x000fe4000fffe03f */
[----:B------:R-:W-:Y:S02]  /*113d0*/  UIMAD UR4, UR16, UR12, URZ ;  /* 0x0000000c100472a4 */ /* 0x000fe4000f8e023f */
[----:B------:R-:W-:Y:S02]  /*113e0*/  UIMAD.WIDE.U32 UR6, UR39, UR12, UR6 ;  /* 0x0000000c270672a5 */ /* 0x000fe4000f8e0006 */
[----:B------:R-:W-:Y:S01]  /*113f0*/  UIMAD UR4, UR39, UR13, UR4 ;  /* 0x0000000d270472a4 */ /* 0x000fe2000f8e0204 */
[----:B------:R-:W-:Y:S02]  /*11400*/  ULDC.64 UR10, c[0x0][0xaf0] ;  /* 0x0002bc00000a7ab9 */ /* 0x000fe40000000a00 */
[----:B------:R-:W-:-:S02]  /*11410*/  UIMAD UR9, UR9, UR10, URZ ;  /* 0x0000000a090972a4 */ /* 0x000fc4000f8e023f */
[----:B------:R-:W-:Y:S01]  /*11420*/  UIADD3 UR7, UR7, UR4, URZ ;  /* 0x0000000407077290 */ /* 0x000fe2000fffe03f */
[----:B--2---:R-:W-:Y:S01]  /*11430*/  VIADD R8, R12, UR41 ;  /* 0x000000290c087c36 */ /* 0x004fe20008000000 */
[----:B------:R-:W-:-:S03]  /*11440*/  LOP3.LUT R12, R13, 0x380, RZ, 0xc0, !PT ;  /* 0x000003800d0c7812 */ /* 0x000fc600078ec0ff */
[C---:B------:R-:W-:Y:S01]  /*11450*/  VIADD R6, R8.reuse, 0x8 ;  /* 0x0000000808067836 */ /* 0x040fe20000000000 */
[-C--:B------:R-:W-:Y:S02]  /*11460*/  ISETP.GE.OR P2, PT, R8, R35.reuse, P0 ;  /* 0x000000230800720c */ /* 0x080fe40000746670 */
[----:B------:R-:W-:Y:S02]  /*11470*/  SHF.R.U64 R12, R12, 0x3, RZ ;  /* 0x000000030c0c7819 */ /* 0x000fe400000012ff */
[----:B------:R-:W-:Y:S02]  /*11480*/  ISETP.GE.OR P0, PT, R6, R35, P0 ;  /* 0x000000230600720c */ /* 0x000fe40000706670 */
[----:B------:R-:W-:Y:S01]  /*11490*/  LOP3.LUT R8, R9, R20, RZ, 0x3c, !PT ;  /* 0x0000001409087212 */ /* 0x000fe200078e3cff */
[--C-:B------:R-:W-:Y:S01]  /*114a0*/  IMAD.MOV.U32 R9, RZ, RZ, R21.reuse ;  /* 0x000000ffff097224 */ /* 0x100fe200078e0015 */
[----:B------:R-:W-:Y:S01]  /*114b0*/  LOP3.LUT R12, R12, R13, RZ, 0x3c, !PT ;  /* 0x0000000d0c0c7212 */ /* 0x000fe200078e3cff */
[----:B------:R-:W-:-:S04]  /*114c0*/  IMAD.X R13, RZ, RZ, R21, P3 ;  /* 0x000000ffff0d7224 */ /* 0x000fc800018e0615 */
[----:B0-----:R0:W-:Y:S04]  /*114d0*/  @!P2 ST.E desc[UR50][R24.64], R7 ;  /* 0x000000071800a985 */ /* 0x0011e8000c101932 */
[----:B-1----:R1:W-:Y:S04]  /*114e0*/  @!P0 ST.E desc[UR50][R26.64], R4 ;  /* 0x000000041a008985 */ /* 0x0023e8000c101932 */
[----:B------:R-:W2:Y:S04]  /*114f0*/  LD.E.128 R8, desc[UR50][R8.64] ;  /* 0x0000003208087980 */ /* 0x000ea8000c101d00 */
[----:B------:R-:W3:Y:S01]  /*11500*/  LD.E.128 R12, desc[UR50][R12.64] ;  /* 0x000000320c0c7980 */ /* 0x000ee2000c101d00 */
[----:B0-----:R-:W0:Y:S03]  /*11510*/  @P1 LDC R7, c[0x0][0xbec] ;  /* 0x0002fb00ff071b82 */ /* 0x001e260000000800 */
[----:B------:R-:W4:Y:S01]  /*11520*/  LD.E.128 R28, desc[UR50][R28.64] ;  /* 0x000000321c1c7980 */ /* 0x000f22000c101d00 */
[----:B------:R-:W-:Y:S01]  /*11530*/  IADD3 R17, P0, R20, 0x4800, RZ ;  /* 0x0000480014117810 */ /* 0x000fe20007f1e0ff */
[----:B-1----:R-:W-:-:S03]  /*11540*/  IMAD R4, R23, 0x30, R156 ;  /* 0x0000003017047824 */ /* 0x002fc600078e029c */
[----:B------:R-:W-:Y:S01]  /*11550*/  LOP3.LUT R6, R17, 0x380, RZ, 0xc0, !PT ;  /* 0x0000038011067812 */ /* 0x000fe200078ec0ff */
[----:B------:R-:W-:Y:S02]  /*11560*/  IMAD.X R25, RZ, RZ, R21, P0 ;  /* 0x000000ffff197224 */ /* 0x000fe400000e0615 */
[----:B------:R-:W1:Y:S01]  /*11570*/  @P1 LDC R21, c[0x0][0xbf0] ;  /* 0x0002fc00ff151b82 */ /* 0x000e620000000800 */
[----:B------:R-:W-:Y:S01]  /*11580*/  VIADD R20, R4, UR41 ;  /* 0x0000002904147c36 */ /* 0x000fe20008000000 */
[----:B------:R-:W-:Y:S01]  /*11590*/  SHF.R.U64 R6, R6, 0x3, RZ ;  /* 0x0000000306067819 */ /* 0x000fe200000012ff */
[----:B------:R-:W-:-:S03]  /*115a0*/  UIMAD UR4, UR8, UR11, UR9 ;  /* 0x0000000b080472a4 */ /* 0x000fc6000f8e0209 */
[----:B------:R-:W-:Y:S01]  /*115b0*/  LOP3.LUT R24, R6, R17, RZ, 0x3c, !PT ;  /* 0x0000001106187212 */ /* 0x000fe200078e3cff */
[----:B------:R-:W-:Y:S02]  /*115c0*/  IMAD.MOV.U32 R17, RZ, RZ, R20 ;  /* 0x000000ffff117224 */ /* 0x000fe400078e0014 */
[----:B0-----:R-:W-:Y:S01]  /*115d0*/  @P1 IMAD.HI.U32 R4, R20, R7, RZ ;  /* 0x0000000714041227 */ /* 0x001fe200078e00ff */
[----:B------:R-:W-:Y:S02]  /*115e0*/  UIMAD.WIDE.U32 UR8, UR8, UR10, UR6 ;  /* 0x0000000a080872a5 */ /* 0x000fe4000f8e0006 */
[----:B------:R-:W5:Y:S01]  /*115f0*/  LD.E.128 R24, desc[UR50][R24.64] ;  /* 0x0000003218187980 */ /* 0x000f62000c101d00 */
[----:B------:R-:W-:Y:S01]  /*11600*/  ULDC.64 UR6, c[0x0][0xae0] ;  /* 0x0002b80000067ab9 */ /* 0x000fe20000000a00 */
[----:B------:R-:W-:Y:S01]  /*11610*/  UIADD3 UR4, UR9, UR4, URZ ;  /* 0x0000000409047290 */ /* 0x000fe2000fffe03f */
[----:B------:R-:W-:Y:S01]  /*11620*/  VIADD R34, R156, UR41 ;  /* 0x000000299c227c36 */ /* 0x000fe20008000000 */
[----:B------:R-:W-:Y:S01]  /*11630*/  @!PT LDS RZ, [RZ] ;  /* 0x00000000fffff984 */ /* 0x000fe20000000800 */
[----:B------:R-:W-:Y:S01]  /*11640*/  @!PT LDS RZ, [RZ] ;  /* 0x00000000fffff984 */ /* 0x000fe20000000800 */
[----:B------:R-:W-:Y:S01]  /*11650*/  @!PT LDS RZ, [RZ] ;  /* 0x00000000fffff984 */ /* 0x000fe20000000800 */
[----:B------:R-:W-:Y:S01]  /*11660*/  @!PT LDS RZ, [RZ] ;  /* 0x00000000fffff984 */ /* 0x000fe20000000800 */
[----:B------:R0:W-:Y:S06]  /*11670*/  MEMBAR.ALL.CTA ;  /* 0x0000000000007992 */ /* 0x0001ec0000008000 */
[----:B0-----:R-:W0:Y:S01]  /*11680*/  FENCE.VIEW.ASYNC.S ;  /* 0x00000000000073c6 */ /* 0x001e220000000000 */
[----:B------:R-:W-:-:S02]  /*11690*/  IMAD.U32 R7, RZ, RZ, UR9 ;  /* 0x00000009ff077e24 */ /* 0x000fc4000f8e00ff */
[----:B------:R-:W-:Y:S01]  /*116a0*/  IMAD.U32 R6, RZ, RZ, UR8 ;  /* 0x00000008ff067e24 */ /* 0x000fe2000f8e00ff */
[----:B-1----:R-:W-:Y:S01]  /*116b0*/  @P1 SHF.R.U32.HI R17, RZ, R21, R4 ;  /* 0x00000015ff111219 */ /* 0x002fe20000011604 */
[----:B------:R-:W-:Y:S01]  /*116c0*/  IMAD.U32 R7, RZ, RZ, UR4 ;  /* 0x00000004ff077e24 */ /* 0x000fe2000f8e00ff */
[----:B------:R-:W-:Y:S01]  /*116d0*/  ULDC UR4, c[0x0][0xac8] ;  /* 0x0002b20000047ab9 */ /* 0x000fe20000000800 */
[----:B------:R-:W-:Y:S01]  /*116e0*/  VIADD R5, R5, 0x13220 ;  /* 0x0001322005057836 */ /* 0x000fe20000000000 */
[--C-:B------:R-:W-:Y:S01]  /*116f0*/  SHF.R.S32.HI R4, RZ, 0x1f, R17.reuse ;  /* 0x0000001fff047819 */ /* 0x100fe20000011411 */
[----:B------:R-:W-:Y:S02]  /*11700*/  IMAD.MOV R18, RZ, RZ, -R17 ;  /* 0x000000ffff127224 */ /* 0x000fe400078e0a11 */
[----:B------:R-:W-:-:S04]  /*11710*/  IMAD.WIDE.U32 R6, R17, UR6, R6 ;  /* 0x0000000611067c25 */ /* 0x000fc8000f8e0006 */
[----:B------:R-:W-:Y:S02]  /*11720*/  IMAD R4, R4, UR6, RZ ;  /* 0x0000000604047c24 */ /* 0x000fe4000f8e02ff */
[----:B------:R-:W-:Y:S02]  /*11730*/  IMAD R21, R37, R18, R20 ;  /* 0x0000001225157224 */ /* 0x000fe400078e0214 */
[----:B------:R-:W-:Y:S01]  /*11740*/  IMAD R33, R17, UR7, R4 ;  /* 0x0000000711217c24 */ /* 0x000fe2000f8e0204 */
[----:B------:R-:W-:Y:S02]  /*11750*/  ULDC.64 UR6, c[0x0][0xad8] ;  /* 0x0002b60000067ab9 */ /* 0x000fe40000000a00 */
[----:B------:R-:W-:Y:S01]  /*11760*/  SHF.R.S32.HI R4, RZ, 0x1f, R21 ;  /* 0x0000001fff047819 */ /* 0x000fe20000011415 */
[----:B------:R-:W-:-:S04]  /*11770*/  IMAD.IADD R7, R7, 0x1, R33 ;  /* 0x0000000107077824 */ /* 0x000fc800078e0221 */
[----:B------:R-:W-:Y:S02]  /*11780*/  IMAD R4, R4, UR6, RZ ;  /* 0x0000000604047c24 */ /* 0x000fe4000f8e02ff */
[----:B------:R-:W-:-:S04]  /*11790*/  IMAD.WIDE.U32 R6, R21, UR6, R6 ;  /* 0x0000000615067c25 */ /* 0x000fc8000f8e0006 */
[----:B------:R-:W-:Y:S01]  /*117a0*/  IMAD R17, R21, UR7, R4 ;  /* 0x0000000715117c24 */ /* 0x000fe2000f8e0204 */
[----:B------:R-:W-:Y:S01]  /*117b0*/  ULDC.64 UR6, c[0x0][0xa80] ;  /* 0x0002a00000067ab9 */ /* 0x000fe20000000a00 */
[----:B------:R-:W-:Y:S01]  /*117c0*/  VIADD R4, R34, 0x30 ;  /* 0x0000003022047836 */ /* 0x000fe20000000000 */
[----:B------:R-:W-:Y:S01]  /*117d0*/  LEA R18, P0, R6, UR6, 0x1 ;  /* 0x0000000606127c11 */ /* 0x000fe2000f8008ff */
[----:B------:R-:W-:-:S04]  /*117e0*/  IMAD.IADD R7, R7, 0x1, R17 ;  /* 0x0000000107077824 */ /* 0x000fc800078e0211 */
[----:B0-----:R-:W0:Y:S01]  /*117f0*/  SHFL.IDX PT, R20, R18, RZ, 0x181f ;  /* 0x00181fff12147589 */ /* 0x001e2200000e0000 */
[----:B------:R-:W-:Y:S01]  /*11800*/  LEA.HI.X R32, R6, UR7, R7, 0x1, P0 ;  /* 0x0000000706207c11 */ /* 0x000fe200080f0c07 */
[C---:B------:R-:W-:Y:S01]  /*11810*/  VIADD R6, R34.reuse, 0x60 ;  /* 0x0000006022067836 */ /* 0x040fe20000000000 */
[C---:B------:R-:W-:Y:S01]  /*11820*/  ISETP.GE.AND P0, PT, R3.reuse, UR4, PT ;  /* 0x0000000403007c0c */ /* 0x040fe2000bf06270 */
[----:B------:R-:W1:Y:S01]  /*11830*/  SHFL.IDX PT, R36, R18, 0x1, 0x181f ;  /* 0x00381f0012247f89 */ /* 0x000e6200000e0000 */
[----:B------:R-:W-:Y:S02]  /*11840*/  PRMT R7, RZ, 0x654, R5 ;  /* 0x00000654ff077816 */ /* 0x000fe40000000005 */
[-C--:B------:R-:W-:Y:S01]  /*11850*/  ISETP.GE.OR P1, PT, R34, R35.reuse, P0 ;  /* 0x000000232200720c */ /* 0x080fe20000726670 */
[----:B------:R-:W1:Y:S01]  /*11860*/  SHFL.IDX PT, R38, R18, 0x2, 0x181f ;  /* 0x00581f0012267f89 */ /* 0x000e6200000e0000 */
[-C--:B------:R-:W-:Y:S01]  /*11870*/  ISETP.GE.OR P2, PT, R4, R35.reuse, P0 ;  /* 0x000000230400720c */ /* 0x080fe20000746670 */
[----:B------:R1:W-:Y:S01]  /*11880*/  SYNCS.ARRIVE.TRANS64.RED.A1T0 RZ, [R7+URZ], RZ ;  /* 0x000000ff07ff79a7 */ /* 0x0003e2000810043f */
[----:B------:R-:W-:Y:S01]  /*11890*/  ISETP.GE.OR P3, PT, R6, R35, P0 ;  /* 0x000000230600720c */ /* 0x000fe20000766670 */
[----:B------:R-:W1:Y:S04]  /*118a0*/  SHFL.IDX PT, R17, R32, RZ, 0x181f ;  /* 0x00181fff20117589 */ /* 0x000e6800000e0000 */
[----:B------:R-:W1:Y:S04]  /*118b0*/  SHFL.IDX PT, R21, R32, 0x1, 0x181f ;  /* 0x00381f0020157f89 */ /* 0x000e6800000e0000 */
[----:B------:R-:W1:Y:S01]  /*118c0*/  SHFL.IDX PT, R33, R32, 0x2, 0x181f ;  /* 0x00581f0020217f89 */ /* 0x000e6200000e0000 */
[----:B0-----:R-:W-:-:S03]  /*118d0*/  @!P1 LEA R4, P4, R3, R20, 0x1 ;  /* 0x0000001403049211 */ /* 0x001fc600078808ff */
[----:B------:R-:W0:Y:S01]  /*118e0*/  SHFL.IDX PT, R18, R18, 0x3, 0x181f ;  /* 0x00781f0012127f89 */ /* 0x000e2200000e0000 */
[----:B-1----:R-:W-:-:S03]  /*118f0*/  @!P2 LEA R6, P5, R3, R36, 0x1 ;  /* 0x000000240306a211 */ /* 0x002fc600078a08ff */
[----:B------:R-:W1:Y:S01]  /*11900*/  SHFL.IDX PT, R32, R32, 0x3, 0x181f ;  /* 0x00781f0020207f89 */ /* 0x000e6200000e0000 */
[C---:B------:R-:W-:Y:S02]  /*11910*/  @!P3 LEA R20, P6, R3.reuse, R38, 0x1 ;  /* 0x000000260314b211 */ /* 0x040fe400078c08ff */
[C-C-:B------:R-:W-:Y:S01]  /*11920*/  @!P1 LEA.HI.X R5, R3.reuse, R17, R0.reuse, 0x1, P4 ;  /* 0x0000001103059211 */ /* 0x140fe200020f0c00 */
[----:B------:R-:W-:Y:S01]  /*11930*/  VIADD R17, R34, 0x90 ;  /* 0x0000009022117836 */ /* 0x000fe20000000000 */
[----:B------:R-:W-:-:S04]  /*11940*/  @!P2 LEA.HI.X R7, R3, R21, R0, 0x1, P5 ;  /* 0x000000150307a211 */ /* 0x000fc800028f0c00 */
[----:B------:R-:W-:Y:S02]  /*11950*/  ISETP.GE.OR P0, PT, R17, R35, P0 ;  /* 0x000000231100720c */ /* 0x000fe40000706670 */
[----:B------:R-:W-:Y:S01]  /*11960*/  @!P3 LEA.HI.X R21, R3, R33, R0, 0x1, P6 ;  /* 0x000000210315b211 */ /* 0x000fe200030f0c00 */
[----:B--2---:R2:W-:Y:S04]  /*11970*/  @!P1 ST.E.128 desc[UR50][R4.64], R8 ;  /* 0x0000000804009985 */ /* 0x0045e8000c101d32 */
[----:B---3--:R2:W-:Y:S04]  /*11980*/  @!P2 ST.E.128 desc[UR50][R6.64], R12 ;  /* 0x0000000c0600a985 */ /* 0x0085e8000c101d32 */
[----:B----4-:R2:W-:Y:S02]  /*11990*/  @!P3 ST.E.128 desc[UR50][R20.64], R28 ;  /* 0x0000001c1400b985 */ /* 0x0105e4000c101d32 */
[----:B01----:R-:W-:Y:S05]  /*119a0*/  @P0 BRA `(.L_x_1179) ;  /* 0x0000000800780947 */ /* 0x003fea0003800000 */
[----:B--2---:R-:W-:-:S04]  /*119b0*/  LEA R4, P0, R3, R18, 0x1 ;  /* 0x0000001203047211 */ /* 0x004fc800078008ff */
[----:B------:R-:W-:-:S05]  /*119c0*/  LEA.HI.X R5, R3, R32, R0, 0x1, P0 ;  /* 0x0000002003057211 */ /* 0x000fca00000f0c00 */
[----:B-----5:R0:W-:Y:S01]  /*119d0*/  ST.E.128 desc[UR50][R4.64], R24 ;  /* 0x0000001804007985 */ /* 0x0201e2000c101d32 */
[----:B------:R-:W-:Y:S05]  /*119e0*/  BRA `(.L_x_1179) ;  /* 0x0000000800687947 */ /* 0x000fea0003800000 */
.L_x_1177:
        /* <DEDUP_REMOVED lines=8> */
[----:B------:R-:W-:Y:S02]  /*11a70*/  IMAD.U32 R4, RZ, RZ, UR6 ;  /* 0x00000006ff047e24 */ /* 0x000fe4000f8e00ff */
[----:B------:R-:W-:Y:S01]  /*11a80*/  IMAD.U32 R5, RZ, RZ, UR7 ;  /* 0x00000007ff057e24 */ /* 0x000fe2000f8e00ff */
[----:B------:R-:W-:Y:S02]  /*11a90*/  ULDC.64 UR6, c[0x0][0xc08] ;  /* 0x0003020000067ab9 */ /* 0x000fe40000000a00 */
[----:B------:R-:W-:Y:S01]  /*11aa0*/  UISETP.NE.U32.AND UP1, UPT, UR6, URZ, UPT ;  /* 0x0000003f0600728c */ /* 0x000fe2000bf25070 */
[----:B------:R-:W-:Y:S02]  /*11ab0*/  IMAD.U32 R8, RZ, RZ, UR4 ;  /* 0x00000004ff087e24 */ /* 0x000fe4000f8e00ff */
[----:B------:R-:W2:Y:S01]  /*11ac0*/  @P2 LDG.E R9, desc[UR50][R4.64] ;  /* 0x0000003204092981 */ /* 0x000ea2000c1e1900 */
[----:B------:R-:W-:Y:S01]  /*11ad0*/  UISETP.NE.AND.EX UP1, UPT, UR7, URZ, UPT, UP1 ;  /* 0x0000003f0700728c */ /* 0x000fe2000bf25310 */
[----:B------:R-:W1:Y:S05]  /*11ae0*/  S2R R10, SR_TID.X ;  /* 0x00000000000a7919 */ /* 0x000e6a0000002100 */
        /* <DEDUP_REMOVED lines=9> */
[----:B-1----:R-:W-:-:S10]  /*11b80*/  VIADD R10, R10, 0xffffff80 ;  /* 0xffffff800a0a7836 */ /* 0x002fd40000000000 */
[----:B------:R-:W0:Y:S01]  /*11b90*/  @P0 LDC R11, c[0x0][0xbec] ;  /* 0x0002fb00ff0b0b82 */ /* 0x000e220000000800 */
[----:B------:R-:W-:Y:S02]  /*11ba0*/  ISETP.GE.AND P1, PT, R10, 0xc0, PT ;  /* 0x000000c00a00780c */ /* 0x000fe40003f26270 */
[----:B--2---:R-:W-:Y:S01]  /*11bb0*/  @P2 R2UR UR4, R9 ;  /* 0x00000000090422ca */ /* 0x004fe200000e0000 */
[----:B0--3--:R-:W-:-:S14]  /*11bc0*/  @P3 BRA `(.L_x_1180) ;  /* 0x0000000000103947 */ /* 0x009fdc0003800000 */
[----:B------:R-:W-:Y:S05]  /*11bd0*/  @!P2 BRA `(.L_x_1180) ;  /* 0x00000000000ca947 */ /* 0x000fea0003800000 */
[----:B------:R-:W2:Y:S04]  /*11be0*/  LDG.E R7, desc[UR50][R4.64] ;  /* 0x0000003204077981 */ /* 0x000ea8000c1e1900 */
[----:B-----5:R-:W2:Y:S02]  /*11bf0*/  LDG.E R8, desc[UR50][R4.64+0x4] ;  /* 0x0000043204087981 */ /* 0x020ea4000c1e1900 */
[----:B--2---:R-:W-:-:S07]  /*11c00*/  IMAD.IADD R8, R8, 0x1, -R7 ;  /* 0x0000000108087824 */ /* 0x004fce00078e0a07 */
.L_x_1180:
[----:B------:R-:W-:Y:S01]  /*11c10*/  USHF.R.S32.HI UR6, URZ, 0x1f, UR40 ;  /* 0x0000001f3f067899 */ /* 0x000fe20008011428 */
[----:B------:R-:W-:Y:S01]  /*11c20*/  BSSY B1, `(.L_x_1181) ;  /* 0x000002e000017945 */ /* 0x000fe20003800000 */
[----:B------:R-:W-:Y:S02]  /*11c30*/  USHF.R.S32.HI UR9, URZ, 0x1f, UR4 ;  /* 0x0000001f3f097899 */ /* 0x000fe40008011404 */
[----:B------:R-:W-:Y:S02]  /*11c40*/  USEL UR11, UR40, URZ, !UP0 ;  /* 0x0000003f280b7287 */ /* 0x000fe4000c000000 */
[----:B------:R-:W-:Y:S01]  /*11c50*/  USEL UR12, UR6, URZ, !UP0 ;  /* 0x0000003f060c7287 */ /* 0x000fe2000c000000 */
[----:B------:R-:W-:Y:S11]  /*11c60*/  @P1 BRA `(.L_x_1182) ;  /* 0x0000000000a41947 */ /* 0x000ff60003800000 */
[----:B------:R-:W0:Y:S01]  /*11c70*/  S2R R5, SR_TID.X ;  /* 0x0000000000057919 */ /* 0x000e220000002100 */
[----:B------:R-:W1:Y:S01]  /*11c80*/  LDC R9, c[0x0][0xbe8] ;  /* 0x0002fa00ff097b82 */ /* 0x000e620000000800 */
[----:B------:R-:W-:Y:S02]  /*11c90*/  IMAD.U32 R6, RZ, RZ, UR41 ;  /* 0x00000029ff067e24 */ /* 0x000fe4000f8e00ff */
[----:B-1---5:R-:W-:-:S03]  /*11ca0*/  IMAD R4, R8, R9, RZ ;  /* 0x0000000908047224 */ /* 0x022fc600078e02ff */
[----:B0-----:R-:W-:-:S04]  /*11cb0*/  IADD3 R6, R6, -0x80, R5 ;  /* 0xffffff8006067810 */ /* 0x001fc80007ffe005 */
[----:B------:R-:W-:-:S13]  /*11cc0*/  ISETP.GE.AND P1, PT, R6, R4, PT ;  /* 0x000000040600720c */ /* 0x000fda0003f26270 */
[----:B------:R-:W-:Y:S05]  /*11cd0*/  @P1 BRA `(.L_x_1182) ;  /* 0x0000000000881947 */ /* 0x000fea0003800000 */
[----:B------:R-:W-:Y:S01]  /*11ce0*/  ISETP.NE.AND P1, PT, R9, 0x1, PT ;  /* 0x000000010900780c */ /* 0x000fe20003f25270 */
[----:B------:R-:W-:Y:S01]  /*11cf0*/  ULDC.64 UR14, c[0x0][0xb90] ;  /* 0x0002e400000e7ab9 */ /* 0x000fe20000000a00 */
[----:B------:R-:W-:Y:S01]  /*11d00*/  UMOV UR6, UR4 ;  /* 0x0000000400067c82 */ /* 0x000fe20008000000 */
[----:B------:R-:W-:Y:S01]  /*11d10*/  UIMAD UR8, UR10, UR14, URZ ;  /* 0x0000000e0a0872a4 */ /* 0x000fe2000f8e023f */
[----:B------:R-:W-:Y:S01]  /*11d20*/  IMAD.MOV.U32 R4, RZ, RZ, R6 ;  /* 0x000000ffff047224 */ /* 0x000fe200078e0006 */
[----:B------:R-:W-:Y:S02]  /*11d30*/  UMOV UR7, UR9 ;  /* 0x0000000900077c82 */ /* 0x000fe40008000000 */
[----:B------:R-:W-:Y:S02]  /*11d40*/  UIMAD.WIDE.U32 UR6, UR39, UR14, UR6 ;  /* 0x0000000e270672a5 */ /* 0x000fe4000f8e0006 */
[----:B------:R-:W-:-:S03]  /*11d50*/  UIMAD UR8, UR39, UR15, UR8 ;  /* 0x0000000f270872a4 */ /* 0x000fc6000f8e0208 */
[----:B------:R-:W-:Y:S01]  /*11d60*/  ULDC.64 UR14, c[0x0][0xb98] ;  /* 0x0002e600000e7ab9 */ /* 0x000fe20000000a00 */
[----:B------:R-:W0:Y:S01]  /*11d70*/  @P1 LDC R5, c[0x0][0xbec] ;  /* 0x0002fb00ff051b82 */ /* 0x000e220000000800 */
[----:B------:R-:W-:Y:S02]  /*11d80*/  UIADD3 UR7, UR7, UR8, URZ ;  /* 0x0000000807077290 */ /* 0x000fe4000fffe03f */
[----:B------:R-:W-:Y:S02]  /*11d90*/  UIMAD UR8, UR12, UR14, URZ ;  /* 0x0000000e0c0872a4 */ /* 0x000fe4000f8e023f */
[----:B------:R-:W-:Y:S02]  /*11da0*/  UIMAD.WIDE.U32 UR6, UR11, UR14, UR6 ;  /* 0x0000000e0b0672a5 */ /* 0x000fe4000f8e0006 */
[----:B------:R-:W-:Y:S01]  /*11db0*/  UIMAD UR8, UR11, UR15, UR8 ;  /* 0x0000000f0b0872a4 */ /* 0x000fe2000f8e0208 */
[----:B------:R-:W1:Y:S02]  /*11dc0*/  @P1 LDC R10, c[0x0][0xbf0] ;  /* 0x0002fc00ff0a1b82 */ /* 0x000e640000000800 */
[----:B------:R-:W-:Y:S01]  /*11dd0*/  ULDC.64 UR14, c[0x0][0xb88] ;  /* 0x0002e200000e7ab9 */ /* 0x000fe20000000a00 */
[----:B0-----:R-:W-:-:S05]  /*11de0*/  @P1 IMAD.HI.U32 R5, R6, R5, RZ ;  /* 0x0000000506051227 */ /* 0x001fca00078e00ff */
[----:B-1----:R-:W-:Y:S01]  /*11df0*/  @P1 SHF.R.U32.HI R4, RZ, R10, R5 ;  /* 0x0000000aff041219 */ /* 0x002fe20000011605 */
[----:B------:R-:W-:-:S03]  /*11e00*/  IMAD.U32 R10, RZ, RZ, UR8 ;  /* 0x00000008ff0a7e24 */ /* 0x000fc6000f8e00ff */
[--C-:B------:R-:W-:Y:S01]  /*11e10*/  SHF.R.S32.HI R5, RZ, 0x1f, R4.reuse ;  /* 0x0000001fff057819 */ /* 0x100fe20000011404 */
[----:B------:R-:W-:Y:S01]  /*11e20*/  IMAD.MOV R7, RZ, RZ, -R4 ;  /* 0x000000ffff077224 */ /* 0x000fe200078e0a04 */
[----:B------:R-:W-:-:S03]  /*11e30*/  IADD3 R4, P1, R4, UR6, RZ ;  /* 0x0000000604047c10 */ /* 0x000fc6000ff3e0ff */
[----:B------:R-:W-:Y:S01]  /*11e40*/  IMAD R7, R9, R7, R6 ;  /* 0x0000000709077224 */ /* 0x000fe200078e0206 */
[----:B------:R-:W-:Y:S01]  /*11e50*/  IADD3.X R5, R5, UR7, R10, P1, !PT ;  /* 0x0000000705057c10 */ /* 0x000fe20008ffe40a */
[----:B------:R-:W-:-:S03]  /*11e60*/  ULDC.64 UR6, c[0x0][0xb50] ;  /* 0x0002d40000067ab9 */ /* 0x000fc60000000a00 */
[----:B------:R-:W-:Y:S01]  /*11e70*/  SHF.R.S32.HI R6, RZ, 0x1f, R7 ;  /* 0x0000001fff067819 */ /* 0x000fe20000011407 */
[----:B------:R-:W-:-:S04]  /*11e80*/  IMAD.WIDE.U32 R4, R7, UR14, R4 ;  /* 0x0000000e07047c25 */ /* 0x000fc8000f8e0004 */
[----:B------:R-:W-:-:S04]  /*11e90*/  IMAD R6, R6, UR14, RZ ;  /* 0x0000000e06067c24 */ /* 0x000fc8000f8e02ff */
[----:B------:R-:W-:Y:S01]  /*11ea0*/  IMAD R9, R7, UR15, R6 ;  /* 0x0000000f07097c24 */ /* 0x000fe2000f8e0206 */
[----:B------:R-:W-:-:S03]  /*11eb0*/  LEA R6, P1, R4, UR6, 0x2 ;  /* 0x0000000604067c11 */ /* 0x000fc6000f8210ff */
[----:B------:R-:W-:-:S05]  /*11ec0*/  IMAD.IADD R5, R5, 0x1, R9 ;  /* 0x0000000105057824 */ /* 0x000fca00078e0209 */
[----:B------:R-:W-:Y:S01]  /*11ed0*/  LEA.HI.X R7, R4, UR7, R5, 0x2, P1 ;  /* 0x0000000704077c11 */ /* 0x000fe200088f1405 */
[----:B------:R-:W-:-:S05]  /*11ee0*/  IMAD.MOV.U32 R5, RZ, RZ, -0x800000 ;  /* 0xff800000ff057424 */ /* 0x000fca00078e00ff */
[----:B------:R0:W-:Y:S02]  /*11ef0*/  STG.E desc[UR50][R6.64], R5 ;  /* 0x0000000506007986 */ /* 0x0001e4000c101932 */
.L_x_1182:
[----:B------:R-:W-:Y:S05]  /*11f00*/  BSYNC B1 ;  /* 0x0000000000017941 */ /* 0x000fea0003800000 */
.L_x_1181:
[----:B0-----:R-:W0:Y:S01]  /*11f10*/  @P0 LDC R5, c[0x0][0xbf0] ;  /* 0x0002fc00ff050b82 */ /* 0x001e220000000800 */
[----:B------:R-:W-:Y:S01]  /*11f20*/  ULDC.64 UR14, c[0x0][0xaa0] ;  /* 0x0002a800000e7ab9 */ /* 0x000fe20000000a00 */
[----:B------:R-:W-:Y:S01]  /*11f30*/  IMAD R4, R23, 0x30, R156 ;  /* 0x0000003017047824 */ /* 0x000fe200078e029c */
[----:B------:R-:W-:Y:S01]  /*11f40*/  UIMAD UR8, UR9, UR14, URZ ;  /* 0x0000000e090872a4 */ /* 0x000fe2000f8e023f */
[----:B-----5:R-:W-:Y:S01]  /*11f50*/  IMAD R17, R8, R13, RZ ;  /* 0x0000000d08117224 */ /* 0x020fe200078e02ff */
[----:B------:R-:W-:Y:S01]  /*11f60*/  UIMAD.WIDE.U32 UR6, UR4, UR14, URZ ;  /* 0x0000000e040672a5 */ /* 0x000fe2000f8e003f */
[----:B------:R-:W-:Y:S01]  /*11f70*/  VIADD R6, R4, UR41 ;  /* 0x0000002904067c36 */ /* 0x000fe20008000000 */
[----:B------:R-:W-:-:S03]  /*11f80*/  UIMAD UR8, UR4, UR15, UR8 ;  /* 0x0000000f040872a4 */ /* 0x000fc6000f8e0208 */
[----:B------:R-:W-:Y:S01]  /*11f90*/  ULDC.64 UR14, c[0x0][0xae8] ;  /* 0x0002ba00000e7ab9 */ /* 0x000fe20000000a00 */
[----:B------:R-:W-:Y:S01]  /*11fa0*/  UIADD3 UR7, UR7, UR8, URZ ;  /* 0x0000000807077290 */ /* 0x000fe2000fffe03f */
[----:B------:R-:W-:Y:S01]  /*11fb0*/  @P0 IMAD.HI.U32 R4, R6, R11, RZ ;  /* 0x0000000b06040227 */ /* 0x000fe200078e00ff */
[----:B------:R-:W-:Y:S02]  /*11fc0*/  UIMAD UR4, UR10, UR14, URZ ;  /* 0x0000000e0a0472a4 */ /* 0x000fe4000f8e023f */
[----:B------:R-:W-:Y:S01]  /*11fd0*/  UIMAD.WIDE.U32 UR6, UR39, UR14, UR6 ;  /* 0x0000000e270672a5 */ /* 0x000fe2000f8e0006 */
[----:B------:R-:W-:Y:S01]  /*11fe0*/  IMAD.MOV.U32 R7, RZ, RZ, R6 ;  /* 0x000000ffff077224 */ /* 0x000fe200078e0006 */
[----:B------:R-:W-:Y:S01]  /*11ff0*/  UIMAD UR4, UR39, UR15, UR4 ;  /* 0x0000000f270472a4 */ /* 0x000fe2000f8e0204 */
[----:B------:R-:W-:-:S03]  /*12000*/  ULDC.64 UR8, c[0x0][0xaf0] ;  /* 0x0002bc0000087ab9 */ /* 0x000fc60000000a00 */
[----:B------:R-:W-:Y:S02]  /*12010*/  UIADD3 UR7, UR7, UR4, URZ ;  /* 0x0000000407077290 */ /* 0x000fe4000fffe03f */
[----:B------:R-:W-:Y:S01]  /*12020*/  UIMAD UR4, UR12, UR8, URZ ;  /* 0x000000080c0472a4 */ /* 0x000fe2000f8e023f */
[----:B0-----:R-:W-:Y:S01]  /*12030*/  @P0 SHF.R.U32.HI R7, RZ, R5, R4 ;  /* 0x00000005ff070219 */ /* 0x001fe20000011604 */
        /* <DEDUP_REMOVED lines=23> */
[----:B------:R-:W-:-:S03]  /*121b0*/  VIADD R6, R156, UR41 ;  /* 0x000000299c067c36 */ /* 0x000fc60008000000 */
[----:B------:R-:W-:Y:S01]  /*121c0*/  LEA.HI.X R10, R4, UR7, R7, 0x1, P0 ;  /* 0x00000007040a7c11 */ /* 0x000fe200080f0c07 */
[----:B------:R-:W0:Y:S01]  /*121d0*/  SHFL.IDX PT, R8, R9, RZ, 0x181f ;  /* 0x00181fff09087589 */ /* 0x000e2200000e0000 */
[----:B------:R-:W-:Y:S01]  /*121e0*/  ISETP.GE.AND P0, PT, R3, UR4, PT ;  /* 0x0000000403007c0c */ /* 0x000fe2000bf06270 */
[C---:B------:R-:W-:Y:S02]  /*121f0*/  VIADD R5, R6.reuse, 0x30 ;  /* 0x0000003006057836 */ /* 0x040fe40000000000 */
[----:B------:R-:W1:Y:S01]  /*12200*/  SHFL.IDX PT, R12, R9, 0x1, 0x181f ;  /* 0x00381f00090c7f89 */ /* 0x000e6200000e0000 */
[C---:B------:R-:W-:Y:S01]  /*12210*/  VIADD R4, R6.reuse, 0x60 ;  /* 0x0000006006047836 */ /* 0x040fe20000000000 */
[CC--:B------:R-:W-:Y:S01]  /*12220*/  ISETP.GE.OR P3, PT, R6.reuse, R17.reuse, P0 ;  /* 0x000000110600720c */ /* 0x0c0fe20000766670 */
[----:B------:R-:W-:Y:S01]  /*12230*/  VIADD R6, R6, 0x90 ;  /* 0x0000009006067836 */ /* 0x000fe20000000000 */
[----:B------:R-:W2:Y:S01]  /*12240*/  SHFL.IDX PT, R14, R9, 0x2, 0x181f ;  /* 0x00581f00090e7f89 */ /* 0x000ea200000e0000 */
[----:B------:R-:W-:-:S02]  /*12250*/  ISETP.GE.OR P2, PT, R5, R17, P0 ;  /* 0x000000110500720c */ /* 0x000fc40000746670 */
[-C--:B------:R-:W-:Y:S01]  /*12260*/  ISETP.GE.OR P1, PT, R4, R17.reuse, P0 ;  /* 0x000000110400720c */ /* 0x080fe20000726670 */
[----:B------:R-:W3:Y:S01]  /*12270*/  SHFL.IDX PT, R7, R10, RZ, 0x181f ;  /* 0x00181fff0a077589 */ /* 0x000ee200000e0000 */
[----:B------:R-:W-:-:S03]  /*12280*/  ISETP.GE.OR P0, PT, R6, R17, P0 ;  /* 0x000000110600720c */ /* 0x000fc60000706670 */
[----:B------:R-:W4:Y:S04]  /*12290*/  SHFL.IDX PT, R18, R9, 0x3, 0x181f ;  /* 0x00781f0009127f89 */ /* 0x000f2800000e0000 */
        /* <DEDUP_REMOVED lines=15> */
.L_x_1179:
[----:B------:R-:W-:Y:S05]  /*12390*/  BSYNC B0 ;  /* 0x0000000000007941 */ /* 0x000fea0003800000 */
.L_x_1176:
[----:B------:R-:W-:Y:S02]  /*123a0*/  ULDC UR4, c[0x0][0xc3c] ;  /* 0x00030f0000047ab9 */ /* 0x000fe40000000800 */
[----:B------:R-:W-:-:S06]  /*123b0*/  UISETP.GE.AND UP0, UPT, UR48, UR4, UPT ;  /* 0x000000043000728c */ /* 0x000fcc000bf06270 */
[----:B------:R-:W-:-:S13]  /*123c0*/  PLOP3.LUT P0, PT, PT, PT, UP0, 0x80, 0x0 ;  /* 0x000000000000781c */ /* 0x000fda0003f0f008 */
[----:B------:R-:W-:Y:S05]  /*123d0*/  @!P0 BRA `(.L_x_1183) ;  /* 0xfffffee800488947 */ /* 0x000fea000383ffff */
[----:B------:R-:W-:Y:S05]  /*123e0*/  EXIT ;  /* 0x000000000000794d */ /* 0x000fea0003800000 */
.L_x_1086:
[----:B------:R-:W-:-:S08]  /*123f0*/  NOP ;  /* 0x0000000000007918 */ /* 0x000fd00000000000 */
[----:B------:R-:W0:-:S00]  /*12400*/  USETMAXREG.DEALLOC.CTAPOOL 0x20 ;  /* 0x00000020000079c8 */ /* 0x000e0000080e0500 */
[----:B0-----:R-:W-:Y:S02]  /*12410*/  LOP3.LUT R0, R0, 0x3, RZ, 0xc0, !PT ;  /* 0x0000000300007812 */ /* 0x001fe400078ec0ff */
[----:B------:R-:W-:-:S04]  /*12420*/  LOP3.LUT R16, R16, 0xffffffbf, RZ, 0xc0, !PT ;  /* 0xffffffbf10107812 */ /* 0x000fc800078ec0ff */
[----:B------:R-:W0:Y:S02]  /*12430*/  SHFL.IDX PT, R0, R0, RZ, 0x1f ;  /* 0x00001fff00007589 */ /* 0x000e2400000e0000 */
[----:B0-----:R-:W-:-:S13]  /*12440*/  ISETP.NE.AND P0, PT, R0, RZ, PT ;  /* 0x000000ff0000720c */ /* 0x001fda0003f05270 */
[----:B------:R-:W-:Y:S01]  /*12450*/  @P0 BAR.SYNC.DEFER_BLOCKING 0x5, 0x200 ;  /* 0x0148000000000b1d */ /* 0x000fe20000010000 */
[----:B------:R-:W-:Y:S02]  /*12460*/  @P0 MOV R3, 0x400 ;  /* 0x0000040000030802 */ /* 0x000fe40000000f00 */
[----:B------:R-:W-:Y:S02]  /*12470*/  @P0 LOP3.LUT R16, R16, 0x40, RZ, 0xfc, !PT ;  /* 0x0000004010100812 */ /* 0x000fe400078efcff */
        /* <DEDUP_REMOVED lines=16> */
[----:B------:R-:W-:Y:S01]  /*12580*/  IMAD.MOV.U32 R24, RZ, RZ, RZ ;  /* 0x000000ffff187224 */ /* 0x000fe200078e00ff */
        /* <DEDUP_REMOVED lines=13> */
[----:B------:R-:W-:-:S03]  /*12660*/  IMAD.MOV.U32 R4, RZ, RZ, RZ ;  /* 0x000000ffff047224 */ /* 0x000fc600078e00ff */
[----:B------:R-:W0:Y:S02]  /*12670*/  SHFL.UP PT, R2, R3, 0x8, RZ ;  /* 0x0500000003027989 */ /* 0x000e2400000e00ff */
[----:B0-----:R-:W-:-:S05]  /*12680*/  SEL R2, R2, RZ, P4 ;  /* 0x000000ff02027207 */ /* 0x001fca0002000000 */
[----:B------:R-:W-:-:S05]  /*12690*/  IMAD.IADD R2, R3, 0x1, R2 ;  /* 0x0000000103027824 */ /* 0x000fca00078e0202 */
        /* <DEDUP_REMOVED lines=10> */
[----:B------:R-:W-:Y:S01]  /*12740*/  ULDC UR4, c[0x0][0xc3c] ;  /* 0x00030f0000047ab9 */ /* 0x000fe20000000800 */
[----:B------:R-:W-:-:S07]  /*12750*/  IMAD.MOV.U32 R4, RZ, RZ, RZ ;  /* 0x000000ffff047224 */ /* 0x000fce00078e00ff */
.L_x_1189:
[----:B------:R-:W-:-:S05]  /*12760*/  VIADD R4, R4, 0x1f ;  /* 0x0000001f04047836 */ /* 0x000fca0000000000 */
[----:B------:R-:W-:-:S13]  /*12770*/  ISETP.GE.AND P6, PT, R4, UR4, PT ;  /* 0x0000000404007c0c */ /* 0x000fda000bfc6270 */
[----:B------:R-:W-:Y:S05]  /*12780*/  @P6 BRA `(.L_x_1186) ;  /* 0x0000000400d86947 */ /* 0x000fea0003800000 */
[----:B------:R-:W-:Y:S01]  /*12790*/  IMAD.IADD R9, R5, 0x1, R4 ;  /* 0x0000000105097824 */ /* 0x000fe200078e0204 */
[----:B------:R-:W-:Y:S01]  /*127a0*/  BSSY B0, `(.L_x_1187) ;  /* 0x0000007000007945 */ /* 0x000fe20003800000 */
[----:B------:R-:W-:-:S03]  /*127b0*/  IMAD.MOV.U32 R0, RZ, RZ, RZ ;  /* 0x000000ffff007224 */ /* 0x000fc600078e00ff */
[----:B------:R-:W-:-:S13]  /*127c0*/  ISETP.GE.OR P6, PT, R9, UR4, !P0 ;  /* 0x0000000409007c0c */ /* 0x000fda000c7c6670 */
[----:B------:R-:W-:Y:S05]  /*127d0*/  @P6 BRA `(.L_x_1188) ;  /* 0x00000000000c6947 */ /* 0x000fea0003800000 */
[----:B------:R-:W0:Y:S02]  /*127e0*/  LDC.64 R2, c[0x0][0xc80] ;  /* 0x00032000ff027b82 */ /* 0x000e240000000a00 */
[----:B0-----:R-:W-:-:S05]  /*127f0*/  IMAD.WIDE R2, R9, 0x4, R2 ;  /* 0x0000000409027825 */ /* 0x001fca00078e0202 */
[----:B------:R0:W5:Y:S02]  /*12800*/  LDG.E R0, desc[UR50][R2.64] ;  /* 0x0000003202007981 */ /* 0x000164000c1e1900 */
.L_x_1188:
[----:B------:R-:W-:Y:S05]  /*12810*/  BSYNC B0 ;  /* 0x0000000000007941 */ /* 0x000fea0003800000 */
.L_x_1187:
        /* <DEDUP_REMOVED lines=21> */
.L_x_1185:
[----:B------:R-:W-:-:S04]  /*12970*/  IMAD.IADD R10, R6, 0x1, -R3 ;  /* 0x00000001060a7824 */ /* 0x000fc800078e0a03 */
[----:B------:R-:W-:-:S05]  /*12980*/  IMAD R2, R8, R9, R10 ;  /* 0x0000000908027224 */ /* 0x000fca00078e020a */
[----:B------:R-:W-:Y:S02]  /*12990*/  ISETP.GT.AND P0, PT, R2, R7, PT ;  /* 0x000000070200720c */ /* 0x000fe40003f04270 */
[----:B------:R-:W0:Y:S11]  /*129a0*/  LDC.64 R2, c[0x0][0xc90] ;  /* 0x00032400ff027b82 */ /* 0x000e360000000a00 */
[----:B------:R-:W-:-:S04]  /*129b0*/  VOTE.ANY R12, PT, !P0 ;  /* 0x00000000000c7806 */ /* 0x000fc800040e0100 */
[----:B------:R-:W1:Y:S02]  /*129c0*/  POPC R15, R12 ;  /* 0x0000000c000f7309 */ /* 0x000e640000000000 */
[----:B-1----:R-:W-:-:S04]  /*129d0*/  IMAD.IADD R27, R15, 0x1, R4 ;  /* 0x000000010f1b7824 */ /* 0x002fc800078e0204 */
[----:B0-----:R-:W-:-:S05]  /*129e0*/  IMAD.WIDE R2, R27, 0x4, R2 ;  /* 0x000000041b027825 */ /* 0x001fca00078e0202 */
[----:B------:R-:W2:Y:S01]  /*129f0*/  LDG.E R6, desc[UR50][R2.64] ;  /* 0x0000003202067981 */ /* 0x000ea2000c1e1900 */
[----:B------:R-:W-:-:S03]  /*12a00*/  ISETP.NE.AND P0, PT, R12, RZ, PT ;  /* 0x000000ff0c00720c */ /* 0x000fc60003f05270 */
[----:B------:R-:W0:Y:S02]  /*12a10*/  SHFL.IDX PT, R0, R0, R15, 0x1f ;  /* 0x00001f0f00007589 */ /* 0x000e2400000e0000 */
[----:B0-----:R-:W-:-:S13]  /*12a20*/  R2UR UR7, R0 ;  /* 0x00000000000772ca */ /* 0x001fda00000e0000 */
[----:B--2---:R-:W-:-:S05]  /*12a30*/  IMAD R4, R6, UR7, RZ ;  /* 0x0000000706047c24 */ /* 0x004fca000f8e02ff */
[----:B------:R-:W-:-:S04]  /*12a40*/  IABS R11, R4 ;  /* 0x00000004000b7213 */ /* 0x000fc80000000000 */
[----:B------:R-:W0:Y:S08]  /*12a50*/  I2F.RP R13, R11 ;  /* 0x0000000b000d7306 */ /* 0x000e300000209400 */
[----:B0-----:R-:W0:Y:S02]  /*12a60*/  MUFU.RCP R13, R13 ;  /* 0x0000000d000d7308 */ /* 0x001e240000001000 */
[----:B0-----:R-:W-:-:S06]  /*12a70*/  VIADD R14, R13, 0xffffffe ;  /* 0x0ffffffe0d0e7836 */ /* 0x001fcc0000000000 */
[----:B------:R0:W1:Y:S01]  /*12a80*/  F2I.FTZ.U32.TRUNC.NTZ R3, R14 ;  /* 0x0000000e00037305 */ /* 0x000062000021f000 */
[----:B------:R-:W-:Y:S05]  /*12a90*/  @!P0 BRA `(.L_x_1190) ;  /* 0x0000000000088947 */ /* 0x000fea0003800000 */
[----:B------:R-:W-:-:S05]  /*12aa0*/  VIADD R13, R15, 0xffffffff ;  /* 0xffffffff0f0d7836 */ /* 0x000fca0000000000 */
[----:B------:R2:W3:Y:S02]  /*12ab0*/  SHFL.IDX PT, R24, R8, R13, 0x1f ;  /* 0x00001f0d08187589 */ /* 0x0004e400000e0000 */
.L_x_1190:
[----:B---3--:R-:W-:Y:S01]  /*12ac0*/  IMAD R24, R24, R9, R10 ;  /* 0x0000000918187224 */ /* 0x008fe200078e020a */
[----:B------:R-:W-:Y:S01]  /*12ad0*/  IABS R2, R4 ;  /* 0x0000000400027213 */ /* 0x000fe20000000000 */
[----:B-1----:R-:W-:Y:S02]  /*12ae0*/  IMAD.MOV R0, RZ, RZ, -R3 ;  /* 0x000000ffff007224 */ /* 0x002fe400078e0a03 */
[----:B------:R-:W-:Y:S02]  /*12af0*/  IMAD.IADD R7, R7, 0x1, -R24 ;  /* 0x0000000107077824 */ /* 0x000fe400078e0a18 */
[----:B--2---:R-:W-:Y:S02]  /*12b00*/  IMAD.MOV R8, RZ, RZ, -R2 ;  /* 0x000000ffff087224 */ /* 0x004fe400078e0a02 */
        /* <DEDUP_REMOVED lines=18> */
[----:B------:R-:W-:Y:S02]  /*12c30*/  IMAD R11, R6, R2, RZ ;  /* 0x00000002060b7224 */ /* 0x000fe400078e02ff */
[----:B------:R-:W-:Y:S02]  /*12c40*/  IMAD.MOV R2, RZ, RZ, -R2 ;  /* 0x000000ffff027224 */ /* 0x000fe400078e0a02 */
[----:B------:R-:W-:Y:S02]  /*12c50*/  IMAD.MOV R0, RZ, RZ, -R11 ;  /* 0x000000ffff007224 */ /* 0x000fe400078e0a0b */
[----:B------:R-:W-:-:S03]  /*12c60*/  IMAD R2, R4, R2, R7 ;  /* 0x0000000204027224 */ /* 0x000fc600078e0207 */
[----:B------:R-:W-:Y:S01]  /*12c70*/  VIADDMNMX R0, R0, R9, R6, PT ;  /* 0x0000000900007246 */ /* 0x000fe20003800106 */
[----:B------:R-:W-:Y:S01]  /*12c80*/  IMAD.IADD R26, R2, 0x1, R11 ;  /* 0x00000001021a7824 */ /* 0x000fe200078e020b */
[----:B------:R-:W-:Y:S02]  /*12c90*/  IABS R4, R2 ;  /* 0x0000000200047213 */ /* 0x000fe40000000000 */
[----:B------:R-:W-:Y:S02]  /*12ca0*/  R2UR UR9, R0 ;  /* 0x00000000000972ca */ /* 0x000fe400000e0000 */
[----:B------:R-:W-:-:S11]  /*12cb0*/  R2UR UR8, R4 ;  /* 0x00000000040872ca */ /* 0x000fd600000e0000 */
[----:B------:R-:W-:-:S04]  /*12cc0*/  IABS R9, UR9 ;  /* 0x0000000900097c13 */ /* 0x000fc80008000000 */
[----:B------:R-:W1:Y:S01]  /*12cd0*/  I2F.RP R0, R9 ;  /* 0x0000000900007306 */ /* 0x000e620000209400 */
[----:B------:R-:W-:-:S07]  /*12ce0*/  R2UR UR6, R9 ;  /* 0x00000000090672ca */ /* 0x000fce00000e0000 */
[----:B-1----:R-:W1:Y:S02]  /*12cf0*/  MUFU.RCP R0, R0 ;  /* 0x0000000000007308 */ /* 0x002e640000001000 */
[----:B-1----:R-:W-:Y:S01]  /*12d00*/  VIADD R3, R0, 0xffffffe ;  /* 0x0ffffffe00037836 */ /* 0x002fe20000000000 */
[----:B------:R-:W-:-:S05]  /*12d10*/  IABS R0, UR9 ;  /* 0x0000000900007c13 */ /* 0x000fca0008000000 */
[----:B------:R-:W1:Y:S01]  /*12d20*/  F2I.FTZ.U32.TRUNC.NTZ R3, R3 ;  /* 0x0000000300037305 */ /* 0x000e62000021f000 */
[----:B------:R-:W-:Y:S01]  /*12d30*/  IMAD.MOV R0, RZ, RZ, -R0 ;  /* 0x000000ffff007224 */ /* 0x000fe200078e0a00 */
[----:B-1----:R-:W-:-:S13]  /*12d40*/  R2UR UR5, R3 ;  /* 0x00000000030572ca */ /* 0x002fda00000e0000 */
[----:B------:R-:W-:-:S04]  /*12d50*/  UIADD3 UR4, URZ, -UR5, URZ ;  /* 0x800000053f047290 */ /* 0x000fc8000fffe03f */
[----:B------:R-:W-:-:S03]  /*12d60*/  UIMAD UR6, UR4, UR6, URZ ;  /* 0x00000006040672a4 */ /* 0x000fc6000f8e023f */
[----:B------:R-:W-:Y:S02]  /*12d70*/  UMOV UR4, URZ ;  /* 0x0000003f00047c82 */ /* 0x000fe40008000000 */
[----:B------:R-:W-:-:S04]  /*12d80*/  UIMAD.WIDE.U32 UR4, UR5, UR6, UR4 ;  /* 0x00000006050472a5 */ /* 0x000fc8000f8e0004 */
[----:B------:R-:W-:-:S06]  /*12d90*/  UIMAD.WIDE.U32 UR4, UR5, UR8, URZ ;  /* 0x00000008050472a5 */ /* 0x000fcc000f8e003f */
[----:B------:R-:W-:Y:S01]  /*12da0*/  IMAD.U32 R3, RZ, RZ, UR5 ;  /* 0x00000005ff037e24 */ /* 0x000fe2000f8e00ff */
[----:B------:R-:W-:-:S03]  /*12db0*/  R2UR UR4, R2 ;  /* 0x00000000020472ca */ /* 0x000fc600000e0000 */
[----:B------:R-:W-:Y:S02]  /*12dc0*/  IMAD R0, R0, R3, UR8 ;  /* 0x0000000800007e24 */ /* 0x000fe4000f8e0203 */
[----:B------:R-:W-:-:S03]  /*12dd0*/  IMAD R3, RZ, RZ, -UR9 ;  /* 0x80000009ff037e24 */ /* 0x000fc6000f8e02ff */
[----:B------:R-:W-:-:S05]  /*12de0*/  ISETP.GT.U32.AND P0, PT, R9, R0, PT ;  /* 0x000000000900720c */ /* 0x000fca0003f04070 */
[----:B------:R-:W-:-:S08]  /*12df0*/  ULOP3.LUT UR4, UR4, UR9, URZ, 0x3c, !UPT ;  /* 0x0000000904047292 */ /* 0x000fd0000f8e3c3f */
[----:B------:R-:W-:Y:S01]  /*12e00*/  VOTEU.ANY UP1, P0 ;  /* 0x00000000003f7886 */ /* 0x000fe20000020100 */
[----:B------:R-:W-:-:S04]  /*12e10*/  PLOP3.LUT P0, PT, PT, PT, UP1, 0x80, 0x0 ;  /* 0x000000000000781c */ /* 0x000fc80003f0f018 */
[----:B------:R-:W-:Y:S02]  /*12e20*/  @!UP1 UIADD3 UR5, UR5, 0x1, URZ ;  /* 0x0000000105059890 */ /* 0x000fe4000fffe03f */
[----:B------:R-:W-:-:S07]  /*12e30*/  UISETP.GE.AND UP1, UPT, UR4, URZ, UPT ;  /* 0x0000003f0400728c */ /* 0x000fce000bf26270 */
[----:B------:R-:W-:-:S05]  /*12e40*/  @!P0 IMAD.IADD R0, R0, 0x1, -R9 ;  /* 0x0000000100008824 */ /* 0x000fca00078e0a09 */
[----:B------:R-:W-:-:S13]  /*12e50*/  ISETP.GE.U32.AND P0, PT, R0, R9, PT ;  /* 0x000000090000720c */ /* 0x000fda0003f06070 */
[----:B------:R-:W-:-:S05]  /*12e60*/  VOTEU.ANY UP0, P0 ;  /* 0x00000000003f7886 */ /* 0x000fca0000000100 */
[----:B------:R-:W-:Y:S02]  /*12e70*/  @UP0 UIADD3 UR5, UR5, 0x1, URZ ;  /* 0x0000000105050890 */ /* 0x000fe4000fffe03f */
[----:B------:R-:W-:Y:S02]  /*12e80*/  UISETP.NE.AND UP0, UPT, UR9, URZ, UPT ;  /* 0x0000003f0900728c */ /* 0x000fe4000bf05270 */
[----:B------:R-:W-:-:S09]  /*12e90*/  @!UP1 UIADD3 UR5, -UR5, URZ, URZ ;  /* 0x0000003f05059290 */ /* 0x000fd2000fffe13f */
[----:B------:R-:W-:-:S04]  /*12ea0*/  @!UP0 ULOP3.LUT UR5, URZ, UR9, URZ, 0x33, !UPT ;  /* 0x000000093f058292 */ /* 0x000fc8000f8e333f */
[----:B------:R-:W-:Y:S02]  /*12eb0*/  ULOP3.LUT UR4, URZ, UR5, URZ, 0x33, !UPT ;  /* 0x000000053f047292 */ /* 0x000fe4000f8e333f */
[----:B------:R-:W-:Y:S02]  /*12ec0*/  IMAD R26, R3, UR5, R26 ;  /* 0x00000005031a7c24 */ /* 0x000fe4000f8e021a */
[----:B------:R-:W-:Y:S01]  /*12ed0*/  UIADD3 UR4, UR7, UR4, URZ ;  /* 0x0000000407047290 */ /* 0x000fe2000fffe03f */
[----:B------:R-:W-:Y:S11]  /*12ee0*/  BRA `(.L_x_1191) ;  /* 0x0000000000107947 */ /* 0x000ff60003800000 */
.L_x_1186:
[----:B------:R-:W0:Y:S01]  /*12ef0*/  LDC R27, c[0x0][0xc3c] ;  /* 0x00030f00ff1b7b82 */ /* 0x000e220000000800 */
[----:B------:R-:W-:Y:S01]  /*12f00*/  IMAD.MOV.U32 R24, RZ, RZ, R7 ;  /* 0x000000ffff187224 */ /* 0x000fe200078e0007 */
[----:B------:R-:W-:Y:S01]  /*12f10*/  UMOV UR4, URZ ;  /* 0x0000003f00047c82 */ /* 0x000fe20008000000 */
[----:B------:R-:W-:-:S07]  /*12f20*/  IMAD.MOV.U32 R26, RZ, RZ, RZ ;  /* 0x000000ffff1a7224 */ /* 0x000fce00078e00ff */
.L_x_1191:
[----:B------:R-:W-:Y:S01]  /*12f30*/  ISETP.NE.AND P0, PT, R5, RZ, PT ;  /* 0x000000ff0500720c */ /* 0x000fe20003f05270 */
[----:B------:R-:W-:-:S12]  /*12f40*/  IMAD.U32 R25, RZ, RZ, UR4 ;  /* 0x00000004ff197e24 */ /* 0x000fd8000f8e00ff */
[----:B------:R-:W1:Y:S01]  /*12f50*/  @!P0 S2R R3, SR_CgaCtaId ;  /* 0x0000000000038919 */ /* 0x000e620000008800 */
[----:B------:R-:W-:-:S04]  /*12f60*/  @!P0 MOV R0, 0x400 ;  /* 0x0000040000008802 */ /* 0x000fc80000000f00 */
[----:B-1----:R-:W-:-:S05]  /*12f70*/  @!P0 LEA R0, R3, R0, 0x18 ;  /* 0x0000000003008211 */ /* 0x002fca00078ec0ff */
[----:B0-----:R0:W-:Y:S01]  /*12f80*/  @!P0 STS.128 [R0+0x132d0], R24 ;  /* 0x0132d01800008388 */ /* 0x0011e20000000c00 */
[----:B------:R-:W-:Y:S06]  /*12f90*/  BAR.ARV 0x5, 0x200 ;  /* 0x0148000000007b1d */ /* 0x000fec0000002000 */
.L_x_1184:
[----:B0-----:R-:W-:Y:S01]  /*12fa0*/  IMAD.MOV.U32 R0, RZ, RZ, 0x1 ;  /* 0x00000001ff007424 */ /* 0x001fe200078e00ff */
[----:B------:R0:W-:Y:S01]  /*12fb0*/  STL [R1], RZ ;  /* 0x000000ff01007387 */ /* 0x0001e20000100800 */
[----:B------:R-:W-:Y:S02]  /*12fc0*/  ULDC UR5, c[0x0][0xc3c] ;  /* 0x00030f0000057ab9 */ /* 0x000fe40000000800 */
[----:B------:R-:W-:Y:S01]  /*12fd0*/  ISETP.GE.AND P0, PT, R27, UR5, PT ;  /* 0x000000051b007c0c */ /* 0x000fe2000bf06270 */
[----:B------:R0:W-:Y:S04]  /*12fe0*/  STL [R1+0xc], R0 ;  /* 0x00000c0001007387 */ /* 0x0001e80000100800 */
[----:B------:R0:W-:Y:S08]  /*12ff0*/  STL [R1+0x30], RZ ;  /* 0x000030ff01007387 */ /* 0x0001f00000100800 */
[----:B0-----:R-:W-:Y:S05]  /*13000*/  @P0 BRA `(.L_x_1192) ;  /* 0x0000005800380947 */ /* 0x001fea0003800000 */
[----:B------:R-:W0:Y:S01]  /*13010*/  S2R R10, SR_TID.X ;  /* 0x00000000000a7919 */ /* 0x000e220000002100 */
[----:B------:R-:W1:Y:S01]  /*13020*/  S2UR UR5, SR_CgaCtaId ;  /* 0x00000000000579c3 */ /* 0x000e620000008800 */
[----:B------:R-:W-:Y:S01]  /*13030*/  MOV R17, 0x400 ;  /* 0x0000040000117802 */ /* 0x000fe20000000f00 */
[----:B------:R-:W-:Y:S02]  /*13040*/  ULOP3.LUT UR43, UR38, 0x2, URZ, 0xfc, !UPT ;  /* 0x00000002262b7892 */ /* 0x000fe4000f8efc3f */
[----:B------:R-:W-:Y:S01]  /*13050*/  ULOP3.LUT UR44, UR38, 0x1, URZ, 0xfc, !UPT ;  /* 0x00000001262c7892 */ /* 0x000fe2000f8efc3f */
[----:B------:R-:W-:Y:S01]  /*13060*/  ULDC UR45, c[0x0][0xc] ;  /* 0x00000300002d7ab9 */ /* 0x000fe20000000800 */
[C---:B0-----:R-:W-:Y:S01]  /*13070*/  IMAD.SHL.U32 R3, R10.reuse, 0x40, RZ ;  /* 0x000000400a037824 */ /* 0x041fe200078e00ff */
[--C-:B------:R-:W-:Y:S01]  /*13080*/  SHF.R.U32.HI R5, RZ, 0x1, R10.reuse ;  /* 0x00000001ff057819 */ /* 0x100fe2000001160a */
[C---:B------:R-:W-:Y:S02]  /*13090*/  IMAD.SHL.U32 R2, R10.reuse, 0x20, RZ ;  /* 0x000000200a027824 */ /* 0x040fe400078e00ff */
[C---:B------:R-:W-:Y:S01]  /*130a0*/  IMAD.SHL.U32 R4, R10.reuse, 0x8, RZ ;  /* 0x000000080a047824 */ /* 0x040fe200078e00ff */
[----:B------:R-:W-:Y:S01]  /*130b0*/  LOP3.LUT R0, R3, 0x180, RZ, 0xc0, !PT ;  /* 0x0000018003007812 */ /* 0x000fe200078ec0ff */
[----:B------:R-:W-:Y:S01]  /*130c0*/  IMAD.SHL.U32 R9, R10, 0x4, RZ ;  /* 0x000000040a097824 */ /* 0x000fe200078e00ff */
[----:B------:R-:W-:Y:S01]  /*130d0*/  LOP3.LUT R6, R2, 0x80, RZ, 0xc0, !PT ;  /* 0x0000008002067812 */ /* 0x000fe200078ec0ff */
[----:B------:R-:W-:Y:S01]  /*130e0*/  IMAD.SHL.U32 R8, R10, 0x2, RZ ;  /* 0x000000020a087824 */ /* 0x000fe200078e00ff */
[----:B------:R-:W-:Y:S01]  /*130f0*/  LOP3.LUT R5, R0, 0x30, R5, 0xf8, !PT ;  /* 0x0000003000057812 */ /* 0x000fe200078ef805 */
[----:B------:R-:W-:Y:S01]  /*13100*/  IMAD.SHL.U32 R0, R10, 0x10, RZ ;  /* 0x000000100a007824 */ /* 0x000fe200078e00ff */
[----:B------:R-:W-:-:S02]  /*13110*/  LOP3.LUT R6, R6, 0x10, R10, 0xf8, !PT ;  /* 0x0000001006067812 */ /* 0x000fc400078ef80a */
[----:B------:R-:W-:Y:S02]  /*13120*/  LOP3.LUT R4, R5, 0x30, R4, 0x78, !PT ;  /* 0x0000003005047812 */ /* 0x000fe400078e7804 */
[----:B------:R-:W-:Y:S02]  /*13130*/  LOP3.LUT R7, R0, 0x600, RZ, 0xc0, !PT ;  /* 0x0000060000077812 */ /* 0x000fe400078ec0ff */
[----:B------:R-:W-:Y:S02]  /*13140*/  LOP3.LUT R6, R6, 0x10, R9, 0x78, !PT ;  /* 0x0000001006067812 */ /* 0x000fe400078e7809 */
[--C-:B------:R-:W-:Y:S02]  /*13150*/  LOP3.LUT R7, R7, 0x60, R2.reuse, 0xf8, !PT ;  /* 0x0000006007077812 */ /* 0x100fe400078ef802 */
[----:B------:R-:W-:Y:S02]  /*13160*/  LOP3.LUT R3, R4, 0x640, R3, 0xf8, !PT ;  /* 0x0000064004037812 */ /* 0x000fe400078ef803 */
[----:B------:R-:W-:-:S02]  /*13170*/  LOP3.LUT R7, R7, 0x100, R2, 0xf8, !PT ;  /* 0x0000010007077812 */ /* 0x000fc400078ef802 */
[----:B------:R-:W-:Y:S01]  /*13180*/  LOP3.LUT R5, R0, 0x1b0, RZ, 0xc0, !PT ;  /* 0x000001b000057812 */ /* 0x000fe200078ec0ff */
[----:B------:R0:W-:Y:S01]  /*13190*/  STL [R1+0x24], R3 ;  /* 0x0000240301007387 */ /* 0x0001e20000100800 */
[----:B------:R-:W-:Y:S01]  /*131a0*/  LOP3.LUT R4, R7, R6, RZ, 0xfc, !PT ;  /* 0x0000000607047212 */ /* 0x000fe200078efcff */
[----:B------:R-:W-:Y:S01]  /*131b0*/  IMAD.MOV.U32 R6, RZ, RZ, 0x1 ;  /* 0x00000001ff067424 */ /* 0x000fe200078e00ff */
[----:B------:R-:W-:-:S03]  /*131c0*/  LOP3.LUT R5, R5, 0x30, R8, 0x78, !PT ;  /* 0x0000003005057812 */ /* 0x000fc600078e7808 */
[----:B------:R1:W-:Y:S01]  /*131d0*/  STL [R1+0x20], R4 ;  /* 0x0000200401007387 */ /* 0x0003e20000100800 */
[----:B0-----:R-:W-:-:S03]  /*131e0*/  LOP3.LUT R3, R10, 0x7f, RZ, 0xc0, !PT ;  /* 0x0000007f0a037812 */ /* 0x001fc600078ec0ff */
[----:B------:R0:W-:Y:S01]  /*131f0*/  STL [R1+0x30], RZ ;  /* 0x000030ff01007387 */ /* 0x0001e20000100800 */
[----:B------:R-:W-:-:S03]  /*13200*/  SHF.R.U32.HI R3, RZ, 0x2, R3 ;  /* 0x00000002ff037819 */ /* 0x000fc60000011603 */
[----:B------:R0:W-:Y:S01]  /*13210*/  STL [R1+0xc], R6 ;  /* 0x00000c0601007387 */ /* 0x0001e20000100800 */
[----:B-1----:R-:W-:Y:S01]  /*13220*/  IMAD.U32 R4, RZ, RZ, UR5 ;  /* 0x00000005ff047e24 */ /* 0x002fe2000f8e00ff */
[----:B------:R-:W-:Y:S02]  /*13230*/  LOP3.LUT R3, R3, 0x60, R2, 0xf8, !PT ;  /* 0x0000006003037812 */ /* 0x000fe400078ef802 */
[----:B------:R-:W-:Y:S02]  /*13240*/  LOP3.LUT R2, R5, 0x640, R0, 0xf8, !PT ;  /* 0x0000064005027812 */ /* 0x000fe400078ef800 */
[----:B------:R0:W-:Y:S01]  /*13250*/  STL [R1+0x18], R4 ;  /* 0x0000180401007387 */ /* 0x0001e20000100800 */
[----:B------:R-:W-:Y:S02]  /*13260*/  LEA R17, R4, R17, 0x18 ;  /* 0x0000001104117211 */ /* 0x000fe400078ec0ff */
[----:B------:R-:W-:Y:S01]  /*13270*/  LOP3.LUT R3, R3, 0x80, RZ, 0xfc, !PT ;  /* 0x0000008003037812 */ /* 0x000fe200078efcff */
[----:B------:R0:W-:Y:S02]  /*13280*/  STL [R1], RZ ;  /* 0x000000ff01007387 */ /* 0x0001e40000100800 */
[----:B------:R-:W-:-:S02]  /*13290*/  IMAD.IADD R0, R17, 0x1, R2 ;  /* 0x0000000111007824 */ /* 0x000fc400078e0202 */
[----:B------:R0:W-:Y:S04]  /*132a0*/  STL [R1+0x1c], R2 ;  /* 0x00001c0201007387 */ /* 0x0001e80000100800 */
[----:B------:R0:W-:Y:S02]  /*132b0*/  STL [R1+0x2c], R0 ;  /* 0x00002c0001007387 */ /* 0x0001e40000100800 */
.L_x_1273:
[----:B0-----:R-:W0:Y:S08]  /*132c0*/  LDC.64 R4, c[0x0][0xa18] ;  /* 0x00028600ff047b82 */ /* 0x001e300000000a00 */
[----:B-1----:R-:W1:Y:S08]  /*132d0*/  LDC.64 R2, c[0x0][0xa28] ;  /* 0x00028a00ff027b82 */ /* 0x002e700000000a00 */
[----:B------:R-:W2:Y:S01]  /*132e0*/  LDC.64 R6, c[0x0][0xa00] ;  /* 0x00028000ff067b82 */ /* 0x000ea20000000a00 */
[----:B0-----:R-:W-:-:S07]  /*132f0*/  ISETP.NE.U32.AND P1, PT, R4, RZ, PT ;  /* 0x000000ff0400720c */ /* 0x001fce0003f25070 */
[----:B------:R-:W0:Y:S01]  /*13300*/  LDC.64 R8, c[0x0][0xa00] ;  /* 0x00028000ff087b82 */ /* 0x000e220000000a00 */
[----:B------:R-:W-:Y:S02]  /*13310*/  ISETP.NE.AND.EX P2, PT, R5, RZ, PT, P1 ;  /* 0x000000ff0500720c */ /* 0x000fe40003f45310 */
[----:B-1----:R-:W-:-:S04]  /*13320*/  ISETP.NE.U32.AND P0, PT, R2, RZ, PT ;  /* 0x000000ff0200720c */ /* 0x002fc80003f05070 */
[----:B------:R-:W-:Y:S02]  /*13330*/  ISETP.NE.AND.EX P0, PT, R3, RZ, PT, P0 ;  /* 0x000000ff0300720c */ /* 0x000fe40003f05300 */
[----:B--2---:R-:W-:-:S05]  /*13340*/  ISETP.NE.U32.AND P1, PT, R6, RZ, PT ;  /* 0x000000ff0600720c */ /* 0x004fca0003f25070 */
[----:B------:R-:W1:Y:S01]  /*13350*/  @P2 LDC.64 R2, c[0x0][0xa18] ;  /* 0x00028600ff022b82 */ /* 0x000e620000000a00 */
[----:B------:R-:W-:-:S07]  /*13360*/  ISETP.NE.AND.EX P3, PT, R7, RZ, PT, P1 ;  /* 0x000000ff0700720c */ /* 0x000fce0003f65310 */
[----:B------:R-:W2:Y:S01]  /*13370*/  @P0 LDC.64 R4, c[0x0][0xa28] ;  /* 0x00028a00ff040b82 */ /* 0x000ea20000000a00 */
[----:B------:R-:W-:Y:S02]  /*13380*/  IMAD.MOV.U32 R22, RZ, RZ, RZ ;  /* 0x000000ffff167224 */ /* 0x000fe400078e00ff */
[----:B-1----:R-:W-:-:S05]  /*13390*/  @P2 IMAD.WIDE R2, R27, 0x4, R2 ;  /* 0x000000041b022825 */ /* 0x002fca00078e0202 */
[----:B------:R0:W3:Y:S01]  /*133a0*/  @P2 LDG.E R0, desc[UR50][R2.64] ;  /* 0x0000003202002981 */ /* 0x0000e2000c1e1900 */
[----:B--2---:R-:W-:-:S06]  /*133b0*/  @P0 IMAD.WIDE R4, R27, 0x4, R4 ;  /* 0x000000041b040825 */ /* 0x004fcc00078e0204 */
[----:B-----5:R1:W5:Y:S01]  /*133c0*/  @P0 LDG.E R4, desc[UR50][R4.64] ;  /* 0x0000003204040981 */ /* 0x020362000c1e1900 */
[----:B0-----:R-:W-:Y:S01]  /*133d0*/  IMAD.WIDE R2, R27, 0x4, R8 ;  /* 0x000000041b027825 */ /* 0x001fe200078e0208 */
[----:B------:R-:W-:-:S04]  /*133e0*/  LOP3.LUT R16, R16, 0xffffffdf, RZ, 0xc0, !PT ;  /* 0xffffffdf10107812 */ /* 0x000fc800078ec0ff */
[----:B------:R1:W5:Y:S01]  /*133f0*/  @P3 LDG.E R22, desc[UR50][R2.64] ;  /* 0x0000003202163981 */ /* 0x000362000c1e1900 */
[----:B------:R-:W-:Y:S02]  /*13400*/  @P3 LOP3.LUT R16, R16, 0x20, RZ, 0xfc, !PT ;  /* 0x0000002010103812 */ /* 0x000fe400078efcff */
[----:B---3--:R-:W-:Y:S01]  /*13410*/  @P2 R2UR UR37, R0 ;  /* 0x00000000002522ca */ /* 0x008fe200000e0000 */
[----:B-1----:R-:W-:-:S14]  /*13420*/  @P2 BRA `(.L_x_1193) ;  /* 0x00000000001c2947 */ /* 0x002fdc0003800000 */
[----:B------:R-:W-:Y:S01]  /*13430*/  ULDC UR37, c[0x0][0x288] ;  /* 0x0000a20000257ab9 */ /* 0x000fe20000000800 */
[----:B------:R-:W-:Y:S05]  /*13440*/  @!P3 BRA `(.L_x_1193) ;  /* 0x000000000014b947 */ /* 0x000fea0003800000 */
[----:B------:R-:W2:Y:S04]  /*13450*/  LDG.E R5, desc[UR50][R2.64] ;  /* 0x0000003202057981 */ /* 0x000ea8000c1e1900 */
[----:B------:R-:W3:Y:S01]  /*13460*/  LDG.E R0, desc[UR50][R2.64+0x4] ;  /* 0x0000043202007981 */ /* 0x000ee2000c1e1900 */
[----:B--2---:R-:W-:Y:S02]  /*13470*/  R2UR UR5, R5 ;  /* 0x00000000050572ca */ /* 0x004fe400000e0000 */
[----:B---3--:R-:W-:-:S13]  /*13480*/  R2UR UR37, R0 ;  /* 0x00000000002572ca */ /* 0x008fda00000e0000 */
[----:B------:R-:W-:-:S12]  /*13490*/  UIADD3 UR37, -UR5, UR37, URZ ;  /* 0x0000002505257290 */ /* 0x000fd8000fffe13f */
.L_x_1193:
[----:B------:R-:W-:Y:S01]  /*134a0*/  ULDC.64 UR6, c[0x0][0x418] ;  /* 0x0001060000067ab9 */ /* 0x000fe20000000a00 */
[----:B------:R-:W-:Y:S01]  /*134b0*/  UMOV UR36, URZ ;  /* 0x0000003f00247c82 */ /* 0x000fe20008000000 */
[----:B------:R-:W-:Y:S01]  /*134c0*/  UISETP.NE.U32.AND UP0, UPT, UR6, URZ, UPT ;  /* 0x0000003f0600728c */ /* 0x000fe2000bf05070 */
[----:B-----5:R-:W-:Y:S01]  /*134d0*/  @P0 R2UR UR36, R4 ;  /* 0x00000000042402ca */ /* 0x020fe200000e0000 */
[----:B------:R-:W-:Y:S01]  /*134e0*/  ULDC UR5, c[0x0][0x424] ;  /* 0x0001090000057ab9 */ /* 0x000fe20000000800 */
[----:B------:R-:W-:Y:S01]  /*134f0*/  ULDC UR40, c[0x0][0x2f0] ;  /* 0x0000bc0000287ab9 */ /* 0x000fe20000000800 */
[----:B------:R-:W-:-:S03]  /*13500*/  UISETP.NE.AND.EX UP0, UPT, UR7, URZ, UPT, UP0 ;  /* 0x0000003f0700728c */ /* 0x000fc6000bf05300 */
[----:B------:R-:W-:Y:S01]  /*13510*/  ULDC.64 UR6, c[0x0][0xa20] ;  /* 0x0002880000067ab9 */ /* 0x000fe20000000a00 */
[----:B------:R-:W-:Y:S01]  /*13520*/  USEL UR5, UR5, 0x1, UP0 ;  /* 0x0000000105057887 */ /* 0x000fe20008000000 */
[----:B------:R-:W-:-:S03]  /*13530*/  ISETP.NE.U32.AND P0, PT, RZ, UR6, PT ;  /* 0x00000006ff007c0c */ /* 0x000fc6000bf05070 */
[----:B------:R-:W-:Y:S01]  /*13540*/  UIMAD UR40, UR5, UR40, URZ ;  /* 0x00000028052872a4 */ /* 0x000fe2000f8e023f */
[----:B------:R-:W-:-:S13]  /*13550*/  ISETP.NE.AND.EX P0, PT, RZ, UR7, PT, P0 ;  /* 0x00000007ff007c0c */ /* 0x000fda000bf05300 */
[----:B------:R-:W-:Y:S05]  /*13560*/  @!P0 BRA `(.L_x_1194) ;  /* 0x0000000000148947 */ /* 0x000fea0003800000 */
[----:B------:R-:W0:Y:S02]  /*13570*/  LDC.64 R2, c[0x0][0xa20] ;  /* 0x00028800ff027b82 */ /* 0x000e240000000a00 */
[----:B0-----:R-:W-:-:S06]  /*13580*/  IMAD.WIDE R2, R27, 0x4, R2 ;  /* 0x000000041b027825 */ /* 0x001fcc00078e0202 */
[----:B------:R-:W2:Y:S02]  /*13590*/  LDG.E R2, desc[UR50][R2.64] ;  /* 0x0000003202027981 */ /* 0x000ea4000c1e1900 */
[----:B--2---:R-:W-:Y:S01]  /*135a0*/  R2UR UR40, R2 ;  /* 0x00000000022872ca */ /* 0x004fe200000e0000 */
[----:B------:R-:W-:-:S14]  /*135b0*/  BRA `(.L_x_1195) ;  /* 0x00000000002c7947 */ /* 0x000fdc0003800000 */
.L_x_1194:
[----:B------:R-:W-:Y:S02]  /*135c0*/  ULDC.64 UR6, c[0x0][0xa08] ;  /* 0x0002820000067ab9 */ /* 0x000fe40000000a00 */
[----:B------:R-:W-:-:S04]  /*135d0*/  ISETP.NE.U32.AND P0, PT, RZ, UR6, PT ;  /* 0x00000006ff007c0c */ /* 0x000fc8000bf05070 */
[----:B------:R-:W-:-:S13]  /*135e0*/  ISETP.NE.AND.EX P0, PT, RZ, UR7, PT, P0 ;  /* 0x00000007ff007c0c */ /* 0x000fda000bf05300 */
[----:B------:R-:W-:Y:S05]  /*135f0*/  @!P0 BRA `(.L_x_1195) ;  /* 0x00000000001c8947 */ /* 0x000fea0003800000 */
[----:B------:R-:W0:Y:S02]  /*13600*/  LDC.64 R2, c[0x0][0xa08] ;  /* 0x00028200ff027b82 */ /* 0x000e240000000a00 */
[----:B0-----:R-:W-:-:S05]  /*13610*/  IMAD.WIDE R2, R27, 0x4, R2 ;  /* 0x000000041b027825 */ /* 0x001fca00078e0202 */
[----:B------:R-:W2:Y:S04]  /*13620*/  LDG.E R4, desc[UR50][R2.64] ;  /* 0x0000003202047981 */ /* 0x000ea8000c1e1900 */
[----:B------:R-:W3:Y:S01]  /*13630*/  LDG.E R0, desc[UR50][R2.64+0x4] ;  /* 0x0000043202007981 */ /* 0x000ee2000c1e1900 */
[----:B--2---:R-:W-:Y:S02]  /*13640*/  R2UR UR40, R4 ;  /* 0x00000000042872ca */ /* 0x004fe400000e0000 */
[----:B---3--:R-:W-:-:S13]  /*13650*/  R2UR UR5, R0 ;  /* 0x00000000000572ca */ /* 0x008fda00000e0000 */
[----:B------:R-:W-:-:S12]  /*13660*/  UIADD3 UR40, -UR40, UR5, URZ ;  /* 0x0000000528287290 */ /* 0x000fd8000fffe13f */
.L_x_1195:
[----:B------:R-:W-:Y:S01]  /*13670*/  ULDC UR5, c[0x0][0x448] ;  /* 0x0001120000057ab9 */ /* 0x000fe20000000800 */
[----:B------:R-:W-:Y:S02]  /*13680*/  UIMAD UR39, UR4, 0xc0, URZ ;  /* 0x000000c0042778a4 */ /* 0x000fe4000f8e023f */
[----:B------:R-:W-:Y:S02]  /*13690*/  UISETP.NE.AND UP0, UPT, UR5, 0x1, UPT ;  /* 0x000000010500788c */ /* 0x000fe4000bf05270 */
[----:B------:R-:W-:Y:S01]  /*136a0*/  UIADD3 UR8, UR39, 0xbf, URZ ;  /* 0x000000bf27087890 */ /* 0x000fe2000fffe03f */
[----:B------:R-:W-:Y:S01]  /*136b0*/  ULDC.64 UR4, c[0x0][0x9e0] ;  /* 0x0002780000047ab9 */ /* 0x000fe20000000a00 */
[----:B------:R-:W-:Y:S02]  /*136c0*/  UP2UR UR46, UPR, URZ, 0x1 ;  /* 0x000000013f2e7883 */ /* 0x000fe40008000000 */
[----:B------:R-:W-:-:S05]  /*136d0*/  UIADD3 UR40, -UR36, UR40, URZ ;  /* 0x0000002824287290 */ /* 0x000fca000fffe13f */
[----:B------:R-:W-:Y:S01]  /*136e0*/  @UP0 ULDC UR6, c[0x0][0x44c] ;  /* 0x0001130000060ab9 */ /* 0x000fe20000000800 */
[----:B------:R-:W-:Y:S01]  /*136f0*/  @UP0 ULDC UR10, c[0x0][0x450] ;  /* 0x00011400000a0ab9 */ /* 0x000fe20000000800 */
[----:B------:R-:W-:Y:S02]  /*13700*/  UIMAD.WIDE.U32 UR6, UR8, UR6, URZ ;  /* 0x00000006080672a5 */ /* 0x000fe4000f8e003f */
[----:B------:R-:W-:Y:S02]  /*13710*/  UIADD3 UR9, UR40, 0x1, -UR37 ;  /* 0x0000000128097890 */ /* 0x000fe4000fffe825 */
[----:B------:R-:W-:Y:S02]  /*13720*/  @UP0 USHF.R.U32.HI UR8, URZ, UR10, UR7 ;  /* 0x0000000a3f080299 */ /* 0x000fe40008011607 */
[----:B------:R-:W-:Y:S02]  /*13730*/  UISETP.GE.AND UP0, UPT, UR5, 0x1, UPT ;  /* 0x000000010500788c */ /* 0x000fe4000bf06270 */
[----:B------:R-:W-:-:S04]  /*13740*/  UIADD3 UR9, UR9, UR8, URZ ;  /* 0x0000000809097290 */ /* 0x000fc8000fffe03f */
[----:B------:R-:W-:Y:S01]  /*13750*/  PLOP3.LUT P1, PT, PT, PT, UP0, 0x80, 0x0 ;  /* 0x000000000000781c */ /* 0x000fe20003f2f008 */
[----:B------:R-:W-:-:S12]  /*13760*/  UIADD3 UR4, UR9, UR4, URZ ;  /* 0x0000000409047290 */ /* 0x000fd8000fffe03f */
[----:B------:R-:W-:Y:S05]  /*13770*/  @!P1 BRA `(.L_x_1196) ;  /* 0x0000000000449947 */ /* 0x000fea0003800000 */
        /* <DEDUP_REMOVED lines=10> */
.L_x_1197:
[----:B------:R-:W-:-:S11]  /*13820*/  UISETP.NE.AND UP0, UPT, UR5, 0x1, UPT ;  /* 0x000000010500788c */ /* 0x000fd6000bf05270 */
[----:B------:R-:W-:Y:S02]  /*13830*/  @UP0 ULDC.64 UR10, c[0x0][0x9e8] ;  /* 0x00027a00000a0ab9 */ /* 0x000fe40000000a00 */
[----:B------:R-:W-:-:S04]  /*13840*/  UIMAD.WIDE.U32 UR6, UR8, UR10, URZ ;  /* 0x0000000a080672a5 */ /* 0x000fc8000f8e003f */
[----:B------:R-:W-:-:S12]  /*13850*/  @UP0 USHF.R.U32.HI UR8, URZ, UR11, UR7 ;  /* 0x0000000b3f080299 */ /* 0x000fd80008011607 */
.L_x_1198:
[----:B------:R-:W-:-:S04]  /*13860*/  UIMAD UR8, UR8, UR5, UR5 ;  /* 0x00000005080872a4 */ /* 0x000fc8000f8e0205 */
[----:B------:R-:W-:-:S04]  /*13870*/  UISETP.LT.AND UP0, UPT, UR4, UR8, UPT ;  /* 0x000000080400728c */ /* 0x000fc8000bf01270 */
[----:B------:R-:W-:-:S12]  /*13880*/  USEL UR4, UR4, UR8, UP0 ;  /* 0x0000000804047287 */ /* 0x000fd80008000000 */
.L_x_1196:
[----:B------:R-:W-:Y:S02]  /*13890*/  UISETP.NE.AND UP0, UPT, UR46, URZ, UPT ;  /* 0x0000003f2e00728c */ /* 0x000fe4000bf05270 */
[----:B------:R-:W-:Y:S02]  /*138a0*/  UIADD3 UR6, UR40, 0x9f, URZ ;  /* 0x0000009f28067890 */ /* 0x000fe4000fffe03f */
[----:B------:R-:W-:Y:S02]  /*138b0*/  UIADD3 UR8, UR4, 0x9f, URZ ;  /* 0x0000009f04087890 */ /* 0x000fe4000fffe03f */
[----:B------:R-:W-:Y:S02]  /*138c0*/  UIMAD.WIDE UR6, UR6, 0x66666667, URZ ;  /* 0x66666667060678a5 */ /* 0x000fe4000f8e023f */
[----:B------:R-:W-:Y:S02]  /*138d0*/  UIMAD.WIDE UR8, UR8, 0x66666667, URZ ;  /* 0x66666667080878a5 */ /* 0x000fe4000f8e023f */
[----:B------:R-:W-:Y:S01]  /*138e0*/  USHF.R.U32.HI UR4, URZ, 0x1f, UR7 ;  /* 0x0000001f3f047899 */ /* 0x000fe20008011607 */
[----:B------:R-:W-:Y:S01]  /*138f0*/  @UP0 ULDC UR10, c[0x0][0x44c] ;  /* 0x00011300000a0ab9 */ /* 0x000fe20000000800 */
[----:B------:R-:W-:-:S02]  /*13900*/  USHF.R.U32.HI UR6, URZ, 0x1f, UR9 ;  /* 0x0000001f3f067899 */ /* 0x000fc40008011609 */
[----:B------:R-:W-:Y:S01]  /*13910*/  UIMAD.WIDE.U32 UR10, UR39, UR10, URZ ;  /* 0x0000000a270a72a5 */ /* 0x000fe2000f8e003f */
[----:B------:R-:W-:Y:S01]  /*13920*/  @UP0 ULDC UR13, c[0x0][0x450] ;  /* 0x00011400000d0ab9 */ /* 0x000fe20000000800 */
[----:B------:R-:W-:Y:S02]  /*13930*/  UMOV UR12, UR39 ;  /* 0x00000027000c7c82 */ /* 0x000fe40008000000 */
[----:B------:R-:W-:Y:S02]  /*13940*/  @UP0 USHF.R.U32.HI UR12, URZ, UR13, UR11 ;  /* 0x0000000d3f0c0299 */ /* 0x000fe4000801160b */
[----:B------:R-:W-:Y:S02]  /*13950*/  ULEA.HI.SX32 UR4, UR7, UR4, 0x1a ;  /* 0x0000000407047291 */ /* 0x000fe4000f8fd23f */
[----:B------:R-:W-:Y:S02]  /*13960*/  ULEA.HI.SX32 UR6, UR9, UR6, 0x1a ;  /* 0x0000000609067291 */ /* 0x000fe4000f8fd23f */
[----:B------:R-:W-:-:S02]  /*13970*/  UIADD3 UR7, UR12, UR40, -UR37 ;  /* 0x000000280c077290 */ /* 0x000fc4000fffe825 */
[----:B------:R-:W-:Y:S01]  /*13980*/  UISETP.LT.AND UP0, UPT, UR4, UR6, UPT ;  /* 0x000000060400728c */ /* 0x000fe2000bf01270 */
[----:B------:R-:W-:Y:S02]  /*13990*/  ULDC UR8, c[0x0][0x9dc] ;  /* 0x0002770000087ab9 */ /* 0x000fe40000000800 */
[----:B------:R-:W-:Y:S02]  /*139a0*/  UIADD3 UR8, UR7, -UR8, URZ ;  /* 0x8000000807087290 */ /* 0x000fe4000fffe03f */
[----:B------:R-:W-:Y:S01]  /*139b0*/  USEL UR41, UR4, UR6, UP0 ;  /* 0x0000000604297287 */ /* 0x000fe20008000000 */
        /* <DEDUP_REMOVED lines=12> */
.L_x_1200:
[----:B------:R-:W-:-:S11]  /*13a80*/  UISETP.NE.AND UP0, UPT, UR5, 0x1, UPT ;  /* 0x000000010500788c */ /* 0x000fd6000bf05270 */
[----:B------:R-:W-:Y:S02]  /*13a90*/  @UP0 ULDC.64 UR10, c[0x0][0x9e8] ;  /* 0x00027a00000a0ab9 */ /* 0x000fe40000000a00 */
[----:B------:R-:W-:-:S04]  /*13aa0*/  UIMAD.WIDE.U32 UR6, UR4, UR10, URZ ;  /* 0x0000000a040672a5 */ /* 0x000fc8000f8e003f */
[----:B------:R-:W-:-:S12]  /*13ab0*/  @UP0 USHF.R.U32.HI UR4, URZ, UR11, UR7 ;  /* 0x0000000b3f040299 */ /* 0x000fd80008011607 */
.L_x_1201:
[----:B------:R-:W-:-:S04]  /*13ac0*/  UIMAD UR4, UR4, UR5, URZ ;  /* 0x00000005040472a4 */ /* 0x000fc8000f8e023f */
[----:B------:R-:W-:-:S04]  /*13ad0*/  UISETP.LT.AND UP0, UPT, UR8, UR4, UPT ;  /* 0x000000040800728c */ /* 0x000fc8000bf01270 */
[----:B------:R-:W-:-:S12]  /*13ae0*/  USEL UR8, UR8, UR4, !UP0 ;  /* 0x0000000408087287 */ /* 0x000fd8000c000000 */
.L_x_1199:
        /* <DEDUP_REMOVED lines=9> */
[----:B------:R-:W0:Y:S02]  /*13b80*/  S2R R0, SR_TID.X ;  /* 0x0000000000007919 */ /* 0x000e240000002100 */
        /* <DEDUP_REMOVED lines=16> */
.L_x_1203:
        /* <DEDUP_REMOVED lines=20> */
.L_x_1206:
[----:B------:R-:W-:Y:S05]  /*13dd0*/  BSYNC B6 ;  /* 0x0000000000067941 */ /* 0x000fea0003800000 */
.L_x_1205:
        /* <DEDUP_REMOVED lines=22> */
.L_x_1208:
[----:B------:R-:W-:Y:S05]  /*13f40*/  BSYNC B6 ;  /* 0x0000000000067941 */ /* 0x000fea0003800000 */
.L_x_1207:
        /* <DEDUP_REMOVED lines=20> */
.L_x_1210:
[----:B------:R-:W-:Y:S05]  /*14090*/  BSYNC B6 ;  /* 0x0000000000067941 */ /* 0x000fea0003800000 */
.L_x_1209:
        /* <DEDUP_REMOVED lines=19> */
.L_x_1212:
[----:B------:R-:W-:Y:S05]  /*141d0*/  BSYNC B6 ;  /* 0x0000000000067941 */ /* 0x000fea0003800000 */
.L_x_1211:
[----:B------:R-:W0:Y:S01]  /*141e0*/  LDC.64 R2, c[0x0][0x9f8] ;  /* 0x00027e00ff027b82 */ /* 0x000e220000000a00 */
[----:B------:R-:W-:-:S07]  /*141f0*/  IMAD.MOV.U32 R19, RZ, RZ, R27 ;  /* 0x000000ffff137224 */ /* 0x000fce00078e001b */
[----:B------:R-:W1:Y:S01]  /*14200*/  LDC R18, c[0x0][0x430] ;  /* 0x00010c00ff127b82 */ /* 0x000e620000000800 */
[----:B0-----:R-:W-:-:S04]  /*14210*/  ISETP.NE.U32.AND P0, PT, R2, RZ, PT ;  /* 0x000000ff0200720c */ /* 0x001fc80003f05070 */
[----:B------:R-:W-:-:S13]  /*14220*/  ISETP.NE.AND.EX P0, PT, R3, RZ, PT, P0 ;  /* 0x000000ff0300720c */ /* 0x000fda0003f05300 */
[----:B------:R-:W0:Y:S02]  /*14230*/  @P0 LDC.64 R2, c[0x0][0x9f8] ;  /* 0x00027e00ff020b82 */ /* 0x000e240000000a00 */
[----:B0-----:R-:W-:-:S05]  /*14240*/  @P0 IMAD.WIDE R2, R27, 0x4, R2 ;  /* 0x000000041b020825 */ /* 0x001fca00078e0202 */
[----:B------:R-:W2:Y:S01]  /*14250*/  @P0 LDG.E R19, desc[UR50][R2.64] ;  /* 0x0000003202130981 */ /* 0x000ea2000c1e1900 */
[----:B-1----:R-:W-:Y:S01]  /*14260*/  ISETP.NE.AND P2, PT, R18, 0x1, PT ;  /* 0x000000011200780c */ /* 0x002fe20003f45270 */
[----:B------:R-:W-:Y:S01]  /*14270*/  UMOV UR4, 0xffffffff ;  /* 0xffffffff00047882 */ /* 0x000fe20000000000 */
[----:B------:R-:W-:-:S11]  /*14280*/  LOP3.LUT R16, R16, 0xfffffff7, RZ, 0xc0, !PT ;  /* 0xfffffff710107812 */ /* 0x000fd600078ec0ff */
[----:B------:R-:W-:Y:S01]  /*14290*/  @P2 LOP3.LUT R16, R16, 0x8, RZ, 0xfc, !PT ;  /* 0x0000000810102812 */ /* 0x000fe200078efcff */
[----:B--2---:R0:W-:Y:S01]  /*142a0*/  STL [R1+0x8], R19 ;  /* 0x0000081301007387 */ /* 0x0041e20000100800 */
[----:B------:R-:W-:Y:S05]  /*142b0*/  BRA.DIV UR4, `(.L_x_1213) ;  /* 0x0000004e04747947 */ /* 0x000fea000b800000 */
.L_x_1293:
[----:B------:R-:W1:Y:S01]  /*142c0*/  S2R R0, SR_TID.X ;  /* 0x0000000000007919 */ /* 0x000e620000002100 */
[----:B------:R-:W-:Y:S01]  /*142d0*/  UMOV UR4, 0xa0 ;  /* 0x000000a000047882 */ /* 0x000fe20000000000 */
[----:B------:R-:W2:Y:S01]  /*142e0*/  @P2 LDC R5, c[0x0][0x434] ;  /* 0x00010d00ff052b82 */ /* 0x000ea20000000800 */
[----:B------:R-:W-:Y:S01]  /*142f0*/  UIMAD UR4, UR41, UR4, -0xa0 ;  /* 0xffffff60290474a4 */ /* 0x000fe2000f8e0204 */
[----:B------:R-:W3:Y:S01]  /*14300*/  S2R R10, SR_TID.X ;  /* 0x00000000000a7919 */ /* 0x000ee20000002100 */
[----:B------:R-:W-:-:S05]  /*14310*/  SHF.R.S32.HI R12, RZ, 0x1f, R19 ;  /* 0x0000001fff0c7819 */ /* 0x000fca0000011413 */
[----:B------:R-:W4:Y:S01]  /*14320*/  @P2 LDC R4, c[0x0][0x438] ;  /* 0x00010e00ff042b82 */ /* 0x000f220000000800 */
[----:B------:R0:W-:Y:S01]  /*14330*/  STL [R1+0x14], R12 ;  /* 0x0000140c01007387 */ /* 0x0001e20000100800 */
[----:B-1----:R-:W-:Y:S01]  /*14340*/  LOP3.LUT R0, R0, 0x7f, RZ, 0xc0, !PT ;  /* 0x0000007f00007812 */ /* 0x002fe200078ec0ff */
[----:B---3--:R-:W-:-:S03]  /*14350*/  IMAD.SHL.U32 R11, R10, 0x20, RZ ;  /* 0x000000200a0b7824 */ /* 0x008fc600078e00ff */
[----:B------:R-:W-:Y:S01]  /*14360*/  SHF.R.U32.HI R13, RZ, 0x2, R0 ;  /* 0x00000002ff0d7819 */ /* 0x000fe20000011600 */
[----:B------:R-:W-:-:S03]  /*14370*/  IMAD.SHL.U32 R10, R10, 0x20, RZ ;  /* 0x000000200a0a7824 */ /* 0x000fc600078e00ff */
[C---:B------:R-:W-:Y:S02]  /*14380*/  LOP3.LUT R11, R13.reuse, 0x60, R11, 0xf8, !PT ;  /* 0x000000600d0b7812 */ /* 0x040fe400078ef80b */
[----:B------:R-:W-:Y:S02]  /*14390*/  LOP3.LUT R10, R13, 0x60, R10, 0xf8, !PT ;  /* 0x000000600d0a7812 */ /* 0x000fe400078ef80a */
[----:B------:R-:W-:-:S05]  /*143a0*/  LOP3.LUT R11, R11, 0x80, RZ, 0xfc, !PT ;  /* 0x000000800b0b7812 */ /* 0x000fca00078efcff */
[----:B------:R-:W-:-:S05]  /*143b0*/  VIADD R8, R11, UR4 ;  /* 0x000000040b087c36 */ /* 0x000fca0008000000 */
[C---:B------:R-:W-:Y:S01]  /*143c0*/  ISETP.GE.AND P0, PT, R8.reuse, UR40, PT ;  /* 0x0000002808007c0c */ /* 0x040fe2000bf06270 */
[----:B------:R-:W-:-:S03]  /*143d0*/  VIADD R8, R8, UR36 ;  /* 0x0000002408087c36 */ /* 0x000fc60008000000 */
[----:B------:R-:W-:Y:S01]  /*143e0*/  ISETP.GT.U32.OR P0, PT, R11, 0x9f, P0 ;  /* 0x0000009f0b00780c */ /* 0x000fe20000704470 */
[----:B--2---:R-:W-:-:S04]  /*143f0*/  @P2 IMAD.HI.U32 R5, R8, R5, RZ ;  /* 0x0000000508052227 */ /* 0x004fc800078e00ff */
[----:B------:R-:W-:Y:S01]  /*14400*/  IMAD.MOV.U32 R0, RZ, RZ, R8 ;  /* 0x000000ffff007224 */ /* 0x000fe200078e0008 */
[----:B----4-:R-:W-:-:S07]  /*14410*/  @P2 SHF.R.U32.HI R0, RZ, R4, R5 ;  /* 0x00000004ff002219 */ /* 0x010fce0000011605 */
[----:B------:R-:W1:Y:S01]  /*14420*/  @!P0 LDC.64 R2, c[0x0][0x428] ;  /* 0x00010a00ff028b82 */ /* 0x000e620000000a00 */
[--C-:B------:R-:W-:Y:S01]  /*14430*/  @!P0 SHF.R.S32.HI R7, RZ, 0x1f, R0.reuse ;  /* 0x0000001fff078819 */ /* 0x100fe20000011400 */
[----:B------:R-:W-:-:S06]  /*14440*/  @!P0 IMAD.MOV.U32 R6, RZ, RZ, R0 ;  /* 0x000000ffff068224 */ /* 0x000fcc00078e0000 */
[----:B------:R-:W2:Y:S01]  /*14450*/  @!P0 LDC.64 R4, c[0x0][0x418] ;  /* 0x00010600ff048b82 */ /* 0x000ea20000000a00 */
[----:B-1----:R-:W-:-:S04]  /*14460*/  @!P0 IMAD R9, R12, R2, RZ ;  /* 0x000000020c098224 */ /* 0x002fc800078e02ff */
[C---:B------:R-:W-:Y:S02]  /*14470*/  @!P0 IMAD R9, R19.reuse, R3, R9 ;  /* 0x0000000313098224 */ /* 0x040fe400078e0209 */
[----:B------:R-:W-:-:S04]  /*14480*/  @!P0 IMAD.WIDE.U32 R2, R19, R2, R6 ;  /* 0x0000000213028225 */ /* 0x000fc800078e0006 */
[----:B------:R-:W-:Y:S01]  /*14490*/  @!P0 IMAD.IADD R9, R9, 0x1, R3 ;  /* 0x0000000109098824 */ /* 0x000fe200078e0203 */
[C---:B--2---:R-:W-:Y:S02]  /*144a0*/  @!P0 LEA R6, P1, R2.reuse, R4, 0x2 ;  /* 0x0000000402068211 */ /* 0x044fe400078210ff */
[----:B------:R-:W1:Y:S02]  /*144b0*/  @P2 LDC R4, c[0x0][0x438] ;  /* 0x00010e00ff042b82 */ /* 0x000e640000000800 */
[----:B------:R-:W-:Y:S01]  /*144c0*/  @!P0 LEA.HI.X R7, R2, R5, R9, 0x2, P1 ;  /* 0x0000000502078211 */ /* 0x000fe200008f1409 */
[----:B------:R-:W-:-:S05]  /*144d0*/  VIADD R5, R10, UR4 ;  /* 0x000000040a057c36 */ /* 0x000fca0008000000 */
[----:B------:R-:W2:Y:S01]  /*144e0*/  @P2 LDC R10, c[0x0][0x434] ;  /* 0x00010d00ff0a2b82 */ /* 0x000ea20000000800 */
[C---:B------:R-:W-:Y:S01]  /*144f0*/  ISETP.GE.AND P1, PT, R5.reuse, UR40, PT ;  /* 0x0000002805007c0c */ /* 0x040fe2000bf26270 */
[----:B------:R-:W-:-:S04]  /*14500*/  VIADD R5, R5, UR36 ;  /* 0x0000002405057c36 */ /* 0x000fc80008000000 */
[----:B------:R-:W-:-:S08]  /*14510*/  IMAD.MOV.U32 R9, RZ, RZ, R5 ;  /* 0x000000ffff097224 */ /* 0x000fd000078e0005 */
[----:B------:R-:W3:Y:S01]  /*14520*/  @!P1 LDC.64 R2, c[0x0][0x428] ;  /* 0x00010a00ff029b82 */ /* 0x000ee20000000a00 */
[----:B--2---:R-:W-:-:S05]  /*14530*/  @P2 IMAD.HI.U32 R10, R5, R10, RZ ;  /* 0x0000000a050a2227 */ /* 0x004fca00078e00ff */
[----:B-1----:R-:W-:Y:S01]  /*14540*/  @P2 SHF.R.U32.HI R9, RZ, R4, R10 ;  /* 0x00000004ff092219 */ /* 0x002fe2000001160a */
[----:B------:R-:W-:-:S06]  /*14550*/  IMAD.MOV.U32 R4, RZ, RZ, RZ ;  /* 0x000000ffff047224 */ /* 0x000fcc00078e00ff */
[----:B------:R1:W5:Y:S01]  /*14560*/  @!P0 LDG.E R4, desc[UR50][R6.64] ;  /* 0x0000003206048981 */ /* 0x000362000c1e1900 */
[----:B---3--:R-:W-:-:S04]  /*14570*/  @!P1 IMAD R10, R12, R2, RZ ;  /* 0x000000020c0a9224 */ /* 0x008fc800078e02ff */
[----:B------:R-:W-:Y:S01]  /*14580*/  @!P1 IMAD R10, R19, R3, R10 ;  /* 0x00000003130a9224 */ /* 0x000fe200078e020a */
[--C-:B-1----:R-:W-:Y:S01]  /*14590*/  @!P1 SHF.R.S32.HI R7, RZ, 0x1f, R9.reuse ;  /* 0x0000001fff079819 */ /* 0x102fe20000011409 */
[----:B------:R-:W-:-:S04]  /*145a0*/  @!P1 IMAD.MOV.U32 R6, RZ, RZ, R9 ;  /* 0x000000ffff069224 */ /* 0x000fc800078e0009 */
[----:B------:R-:W-:Y:S02]  /*145b0*/  @!P1 IMAD.WIDE.U32 R6, R19, R2, R6 ;  /* 0x0000000213069225 */ /* 0x000fe400078e0006 */
[----:B------:R-:W1:Y:S02]  /*145c0*/  @!P1 LDC.64 R2, c[0x0][0x418] ;  /* 0x00010600ff029b82 */ /* 0x000e640000000a00 */
[----:B------:R-:W-:Y:S01]  /*145d0*/  @!P1 IMAD.IADD R10, R7, 0x1, R10 ;  /* 0x00000001070a9824 */ /* 0x000fe200078e020a */
[----:B-1----:R-:W-:-:S04]  /*145e0*/  @!P1 LEA R2, P0, R6, R2, 0x2 ;  /* 0x0000000206029211 */ /* 0x002fc800078010ff */
[----:B------:R-:W-:Y:S01]  /*145f0*/  @!P1 LEA.HI.X R3, R6, R3, R10, 0x2, P0 ;  /* 0x0000000306039211 */ /* 0x000fe200000f140a */
[----:B------:R-:W-:-:S06]  /*14600*/  IMAD.MOV.U32 R6, RZ, RZ, RZ ;  /* 0x000000ffff067224 */ /* 0x000fcc00078e00ff */
[----:B------:R1:W5:Y:S01]  /*14610*/  @!P1 LDG.E R6, desc[UR50][R2.64] ;  /* 0x0000003202069981 */ /* 0x000362000c1e1900 */
[----:B------:R-:W-:Y:S01]  /*14620*/  IMAD.MOV R0, RZ, RZ, -R0 ;  /* 0x000000ffff007224 */ /* 0x000fe200078e0a00 */
[----:B------:R-:W-:Y:S01]  /*14630*/  ISETP.GT.U32.AND P0, PT, R11, 0x9f, PT ;  /* 0x0000009f0b00780c */ /* 0x000fe20003f04070 */
[----:B------:R-:W-:Y:S01]  /*14640*/  IMAD.MOV R7, RZ, RZ, -R9 ;  /* 0x000000ffff077224 */ /* 0x000fe200078e0a09 */
[----:B------:R-:W-:Y:S01]  /*14650*/  LOP3.LUT R16, R16, 0xfffffffd, RZ, 0xc0, !PT ;  /* 0xfffffffd10107812 */ /* 0x000fe200078ec0ff */
[C---:B------:R-:W-:Y:S02]  /*14660*/  IMAD R8, R18.reuse, R0, R8 ;  /* 0x0000000012087224 */ /* 0x040fe400078e0208 */
[----:B------:R-:W-:Y:S02]  /*14670*/  IMAD.U32 R0, RZ, RZ, UR43 ;  /* 0x0000002bff007e24 */ /* 0x000fe4000f8e00ff */
[----:B0-----:R-:W-:Y:S02]  /*14680*/  IMAD.U32 R12, RZ, RZ, UR41 ;  /* 0x00000029ff0c7e24 */ /* 0x001fe4000f8e00ff */
[----:B------:R-:W-:Y:S01]  /*14690*/  IMAD R7, R18, R7, R5 ;  /* 0x0000000712077224 */ /* 0x000fe200078e0205 */
[----:B------:R-:W-:Y:S01]  /*146a0*/  ISETP.NE.AND P2, PT, R0, 0x3, PT ;  /* 0x000000030000780c */ /* 0x000fe20003f45270 */
[----:B------:R-:W-:Y:S01]  /*146b0*/  VIADD R12, R12, 0xffffffff ;  /* 0xffffffff0c0c7836 */ /* 0x000fe20000000000 */
[----:B------:R-:W-:-:S02]  /*146c0*/  SHF.R.S32.HI R0, RZ, 0x1f, R26 ;  /* 0x0000001fff007819 */ /* 0x000fc4000001141a */
[----:B------:R-:W-:-:S03]  /*146d0*/  @P0 LOP3.LUT R16, R16, 0x2, RZ, 0xfc, !PT ;  /* 0x0000000210100812 */ /* 0x000fc600078efcff */
[----:B------:R1:W-:Y:S01]  /*146e0*/  STL [R1+0x10], R0 ;  /* 0x0000100001007387 */ /* 0x0003e20000100800 */
[----:B------:R-:W-:-:S05]  /*146f0*/  LOP3.LUT R16, R16, 0xfffffffb, RZ, 0xc0, !PT ;  /* 0xfffffffb10107812 */ /* 0x000fca00078ec0ff */
[----:B------:R-:W-:Y:S01]  /*14700*/  @P2 LOP3.LUT R16, R16, 0x4, RZ, 0xfc, !PT ;  /* 0x0000000410102812 */ /* 0x000fe200078efcff */
[----:B------:R-:W-:Y:S06]  /*14710*/  @!P2 BRA `(.L_x_1214) ;  /* 0x000000000004a947 */ /* 0x000fec0003800000 */
[----:B------:R-:W-:Y:S01]  /*14720*/  BPT.TRAP 0x1 ;  /* 0x000000040000795c */ /* 0x000fe20000300000 */
.L_x_1214:
[----:B-1----:R-:W2:Y:S04]  /*14730*/  LDL R0, [R1] ;  /* 0x0000000001007983 */ /* 0x002ea80000100800 */
[----:B------:R-:W3:Y:S01]  /*14740*/  LDL R2, [R1+0xc] ;  /* 0x00000c0001027983 */ /* 0x000ee20000100800 */
[----:B------:R-:W-:Y:S01]  /*14750*/  BSSY B0, `(.L_x_1215) ;  /* 0x0000007000007945 */ /* 0x000fe20003800000 */
[----:B------:R-:W-:Y:S01]  /*14760*/  SHF.R.S32.HI R29, RZ, 0x1f, R7 ;  /* 0x0000001fff1d7819 */ /* 0x000fe20000011407 */
[----:B--2---:R-:W-:Y:S01]  /*14770*/  IMAD R0, R0, 0x8, R17 ;  /* 0x0000000800007824 */ /* 0x004fe200078e0211 */
[----:B---3--:R-:W-:-:S04]  /*14780*/  SHF.L.U32 R2, R2, 0x1f, RZ ;  /* 0x0000001f02027819 */ /* 0x008fc800000006ff */
[----:B------:R-:W0:Y:S01]  /*14790*/  SYNCS.PHASECHK.TRANS64.TRYWAIT P0, [R0+URZ+0x13280], R2 ;  /* 0x01328002000075a7 */ /* 0x000e22000800017f */
[----:B------:R1:W-:Y:S02]  /*147a0*/  STL [R1+0x28], R2 ;  /* 0x0000280201007387 */ /* 0x0003e40000100800 */
[----:B01----:R-:W-:Y:S05]  /*147b0*/  @!P0 BRA `(.L_x_1216) ;  /* 0x0000004800608947 */ /* 0x003fea0003800000 */
.L_x_1294:
[----:B------:R-:W-:Y:S05]  /*147c0*/  BSYNC B0 ;  /* 0x0000000000007941 */ /* 0x000fea0003800000 */
.L_x_1215:
[----:B------:R-:W2:Y:S01]  /*147d0*/  LDL R10, [R1+0x10] ;  /* 0x00001000010a7983 */ /* 0x000ea20000100800 */
[----:B-----5:R-:W-:Y:S01]  /*147e0*/  SHF.R.S32.HI R9, RZ, 0x1f, R6 ;  /* 0x0000001fff097819 */ /* 0x020fe20000011406 */
[----:B------:R-:W-:Y:S01]  /*147f0*/  ULDC.64 UR4, c[0x0][0x328] ;  /* 0x0000ca0000047ab9 */ /* 0x000fe20000000a00 */
[----:B------:R-:W-:Y:S01]  /*14800*/  ULDC.64 UR6, c[0x0][0x338] ;  /* 0x0000ce0000067ab9 */ /* 0x000fe20000000a00 */
[----:B------:R-:W1:Y:S01]  /*14810*/  S2R R15, SR_TID.X ;  /* 0x00000000000f7919 */ /* 0x000e620000002100 */
[----:B------:R-:W-:Y:S01]  /*14820*/  IMAD R5, R29, UR4, RZ ;  /* 0x000000041d057c24 */ /* 0x000fe2000f8e02ff */
[----:B------:R-:W-:Y:S01]  /*14830*/  ULDC.64 UR8, c[0x0][0x330] ;  /* 0x0000cc0000087ab9 */ /* 0x000fe20000000a00 */
[C---:B0-----:R-:W-:Y:S01]  /*14840*/  IMAD.WIDE.U32 R2, R7.reuse, UR4, RZ ;  /* 0x0000000407027c25 */ /* 0x041fe2000f8e00ff */
[----:B------:R0:W-:Y:S01]  /*14850*/  STL [R1+0x4], R9 ;  /* 0x0000040901007387 */ /* 0x0001e20000100800 */
[----:B------:R-:W-:Y:S02]  /*14860*/  ULDC.64 UR10, c[0x0][0x318] ;  /* 0x0000c600000a7ab9 */ /* 0x000fe40000000a00 */
[----:B------:R-:W-:Y:S01]  /*14870*/  IMAD R5, R7, UR5, R5 ;  /* 0x0000000507057c24 */ /* 0x000fe2000f8e0205 */
[----:B------:R-:W3:Y:S03]  /*14880*/  LDL R14, [R1+0x1c] ;  /* 0x00001c00010e7983 */ /* 0x000ee60000100800 */
[----:B------:R-:W-:Y:S01]  /*14890*/  IMAD.IADD R3, R3, 0x1, R5 ;  /* 0x0000000103037824 */ /* 0x000fe200078e0205 */
[----:B------:R-:W3:Y:S01]  /*148a0*/  LDL R13, [R1] ;  /* 0x00000000010d7983 */ /* 0x000ee20000100800 */
[----:B------:R-:W-:-:S02]  /*148b0*/  IMAD R5, R9, UR6, RZ ;  /* 0x0000000609057c24 */ /* 0x000fc4000f8e02ff */
[----:B0-----:R-:W0:Y:S01]  /*148c0*/  LDC R9, c[0x0][0x2f4] ;  /* 0x0000bd00ff097b82 */ /* 0x001e220000000800 */
[----:B------:R-:W-:-:S04]  /*148d0*/  IMAD.WIDE.U32 R2, R6, UR6, R2 ;  /* 0x0000000606027c25 */ /* 0x000fc8000f8e0002 */
[----:B------:R-:W-:-:S04]  /*148e0*/  IMAD R5, R6, UR7, R5 ;  /* 0x0000000706057c24 */ /* 0x000fc8000f8e0205 */
[----:B------:R-:W-:Y:S02]  /*148f0*/  IMAD.IADD R3, R3, 0x1, R5 ;  /* 0x0000000103037824 */ /* 0x000fe400078e0205 */
[----:B------:R-:W-:-:S04]  /*14900*/  IMAD.WIDE.U32 R2, R26, UR8, R2 ;  /* 0x000000081a027c25 */ /* 0x000fc8000f8e0002 */
[----:B-1----:R-:W-:Y:S01]  /*14910*/  IMAD.SHL.U32 R18, R15, 0x10, RZ ;  /* 0x000000100f127824 */ /* 0x002fe200078e00ff */
[----:B------:R-:W-:Y:S02]  /*14920*/  IADD3 R2, P0, R2, UR10, RZ ;  /* 0x0000000a02027c10 */ /* 0x000fe4000ff1e0ff */
[----:B------:R-:W-:Y:S02]  /*14930*/  SHF.R.S32.HI R25, RZ, 0x1f, R8 ;  /* 0x0000001fff197819 */ /* 0x000fe40000011408 */
[----:B------:R-:W-:-:S04]  /*14940*/  LOP3.LUT R18, R18, 0x30, RZ, 0xc0, !PT ;  /* 0x0000003012127812 */ /* 0x000fc800078ec0ff */
[----:B0-----:R-:W-:Y:S02]  /*14950*/  ISETP.GE.AND P1, PT, R18, R9, PT ;  /* 0x000000091200720c */ /* 0x001fe40003f26270 */
[----:B------:R-:W-:Y:S02]  /*14960*/  SHF.R.S32.HI R28, RZ, 0x1f, R4 ;  /* 0x0000001fff1c7819 */ /* 0x000fe40000011404 */
[----:B------:R-:W-:Y:S02]  /*14970*/  LOP3.LUT R15, R15, 0x7f, RZ, 0xc0, !PT ;  /* 0x0000007f0f0f7812 */ /* 0x000fe400078ec0ff */
[----:B------:R-:W-:Y:S02]  /*14980*/  LOP3.LUT R16, R16, 0xfffffffe, RZ, 0xc0, !PT ;  /* 0xfffffffe10107812 */ /* 0x000fe400078ec0ff */
[----:B------:R-:W-:-:S05]  /*14990*/  SHF.R.U32.HI R15, RZ, 0x2, R15 ;  /* 0x00000002ff0f7819 */ /* 0x000fca000001160f */
[----:B------:R-:W-:Y:S01]  /*149a0*/  @P1 LOP3.LUT R16, R16, 0x1, RZ, 0xfc, !PT ;  /* 0x0000000110101812 */ /* 0x000fe200078efcff */
[----:B--2---:R-:W-:-:S04]  /*149b0*/  IMAD R5, R10, UR8, RZ ;  /* 0x000000080a057c24 */ /* 0x004fc8000f8e02ff */
[----:B------:R-:W-:-:S05]  /*149c0*/  IMAD R5, R26, UR9, R5 ;  /* 0x000000091a057c24 */ /* 0x000fca000f8e0205 */
[----:B------:R-:W-:Y:S02]  /*149d0*/  IADD3.X R3, R3, UR11, R5, P0, !PT ;  /* 0x0000000b03037c10 */ /* 0x000fe400087fe405 */
[----:B------:R-:W-:Y:S01]  /*149e0*/  ISETP.GE.AND P0, PT, R18, R9, PT ;  /* 0x000000091200720c */ /* 0x000fe20003f06270 */
[----:B------:R-:W-:Y:S02]  /*149f0*/  IMAD R9, R25, UR4, RZ ;  /* 0x0000000419097c24 */ /* 0x000fe4000f8e02ff */
[----:B------:R-:W-:-:S04]  /*14a00*/  IMAD.WIDE.U32 R10, R8, UR4, RZ ;  /* 0x00000004080a7c25 */ /* 0x000fc8000f8e00ff */
[----:B------:R-:W-:-:S04]  /*14a10*/  IMAD R9, R8, UR5, R9 ;  /* 0x0000000508097c24 */ /* 0x000fc8000f8e0209 */
        /* <DEDUP_REMOVED lines=12> */
[----:B---3--:R-:W-:-:S03]  /*14ae0*/  IMAD R20, R13, 0x2800, R14 ;  /* 0x000028000d147824 */ /* 0x008fc600078e020e */
[----:B------:R-:W-:Y:S01]  /*14af0*/  ISETP.GE.AND P5, PT, R9, 0x1, PT ;  /* 0x000000010900780c */ /* 0x000fe20003fa6270 */
[----:B------:R-:W-:-:S12]  /*14b00*/  BRA.DIV UR4, `(.L_x_1217) ;  /* 0x0000004604a47947 */ /* 0x000fd8000b800000 */
[----:B------:R-:W0:Y:S01]  /*14b10*/  S2R R10, SR_TID.X ;  /* 0x00000000000a7919 */ /* 0x000e220000002100 */
[C---:B------:R-:W-:Y:S02]  /*14b20*/  ISETP.GE.AND P2, PT, R9.reuse, 0x81, PT ;  /* 0x000000810900780c */ /* 0x040fe40003f46270 */
[----:B------:R-:W-:Y:S01]  /*14b30*/  LOP3.LUT R16, R16, 0xffffffef, RZ, 0xc0, !PT ;  /* 0xffffffef10107812 */ /* 0x000fe200078ec0ff */
[----:B------:R-:W-:Y:S01]  /*14b40*/  SHFL.IDX PT, R5, R3, RZ, 0x1c1f ;  /* 0x001c1fff03057589 */ /* 0x000fe200000e0000 */
[C---:B------:R-:W-:Y:S02]  /*14b50*/  ISETP.GE.AND P4, PT, R9.reuse, 0x21, PT ;  /* 0x000000210900780c */ /* 0x040fe40003f86270 */
[----:B------:R-:W-:Y:S01]  /*14b60*/  ISETP.GE.AND P3, PT, R9, 0x41, PT ;  /* 0x000000410900780c */ /* 0x000fe20003f66270 */
[----:B------:R-:W-:Y:S06]  /*14b70*/  SHFL.IDX PT, R12, R2, 0x1, 0x1c1f ;  /* 0x003c1f00020c7f89 */ /* 0x000fec00000e0000 */
[----:B------:R-:W-:Y:S01]  /*14b80*/  @P2 LOP3.LUT R16, R16, 0x10, RZ, 0xfc, !PT ;  /* 0x0000001010102812 */ /* 0x000fe200078efcff */
[----:B0-----:R-:W-:-:S02]  /*14b90*/  IMAD.SHL.U32 R14, R10, 0x10, RZ ;  /* 0x000000100a0e7824 */ /* 0x001fc400078e00ff */
[----:B------:R-:W0:Y:S03]  /*14ba0*/  SHFL.IDX PT, R10, R2, RZ, 0x1c1f ;  /* 0x001c1fff020a7589 */ /* 0x000e2600000e0000 */
[----:B------:R-:W-:-:S04]  /*14bb0*/  LOP3.LUT R14, R14, 0x30, RZ, 0xc0, !PT ;  /* 0x000000300e0e7812 */ /* 0x000fc800078ec0ff */
[----:B0-----:R-:W-:-:S05]  /*14bc0*/  IADD3 R10, P1, R14, R10, RZ ;  /* 0x0000000a0e0a7210 */ /* 0x001fca0007f3e0ff */
[----:B------:R-:W-:Y:S01]  /*14bd0*/  IMAD.X R11, RZ, RZ, R5, P1 ;  /* 0x000000ffff0b7224 */ /* 0x000fe200008e0605 */
[----:B------:R-:W-:Y:S01]  /*14be0*/  ISETP.LT.OR P1, PT, R9, 0x1, P0 ;  /* 0x000000010900780c */ /* 0x000fe20000721670 */
[----:B------:R-:W-:-:S12]  /*14bf0*/  IMAD.IADD R5, R17, 0x1, R20 ;  /* 0x0000000111057824 */ /* 0x000fd800078e0214 */
[----:B------:R0:W-:Y:S01]  /*14c00*/  LDGSTS.E.BYPASS.LTC128B.128 [R5+0x6000], desc[UR50][R10.64], !P1 ;  /* 0x060000000a057fae */ /* 0x0001e2000c901d72 */
[----:B------:R-:W-:-:S03]  /*14c10*/  IADD3 R12, P1, R14, R12, RZ ;  /* 0x0000000c0e0c7210 */ /* 0x000fc60007f3e0ff */
[----:B0-----:R-:W0:Y:S02]  /*14c20*/  SHFL.IDX PT, R10, R3, 0x1, 0x1c1f ;  /* 0x003c1f00030a7f89 */ /* 0x001e2400000e0000 */
[----:B0-----:R-:W-:Y:S01]  /*14c30*/  IMAD.X R13, RZ, RZ, R10, P1 ;  /* 0x000000ffff0d7224 */ /* 0x001fe200008e060a */
[----:B------:R-:W-:Y:S01]  /*14c40*/  ISETP.LT.OR P1, PT, R9, 0x21, P0 ;  /* 0x000000210900780c */ /* 0x000fe20000721670 */
[----:B------:R-:W-:Y:S04]  /*14c50*/  SHFL.IDX PT, R10, R3, 0x2, 0x1c1f ;  /* 0x005c1f00030a7f89 */ /* 0x000fe800000e0000 */
[----:B------:R-:W-:Y:S08]  /*14c60*/  SHFL.IDX PT, R3, R3, 0x3, 0x1c1f ;  /* 0x007c1f0003037f89 */ /* 0x000ff000000e0000 */
[----:B------:R0:W-:Y:S04]  /*14c70*/  LDGSTS.E.BYPASS.LTC128B.128 [R5+0x6800], desc[UR50][R12.64], !P1 ;  /* 0x068000000c057fae */ /* 0x0001e8000c901d72 */
[----:B0-----:R-:W0:Y:S04]  /*14c80*/  SHFL.IDX PT, R12, R2, 0x2, 0x1c1f ;  /* 0x005c1f00020c7f89 */ /* 0x001e2800000e0000 */
[----:B------:R-:W1:Y:S01]  /*14c90*/  SHFL.IDX PT, R2, R2, 0x3, 0x1c1f ;  /* 0x007c1f0002027f89 */ /* 0x000e6200000e0000 */
[----:B0-----:R-:W-:-:S05]  /*14ca0*/  IADD3 R12, P1, R14, R12, RZ ;  /* 0x0000000c0e0c7210 */ /* 0x001fca0007f3e0ff */
[----:B------:R-:W-:Y:S01]  /*14cb0*/  IMAD.X R13, RZ, RZ, R10, P1 ;  /* 0x000000ffff0d7224 */ /* 0x000fe200008e060a */
[----:B------:R-:W-:-:S13]  /*14cc0*/  ISETP.LT.OR P1, PT, R9, 0x41, P0 ;  /* 0x000000410900780c */ /* 0x000fda0000721670 */
[----:B------:R-:W-:Y:S01]  /*14cd0*/  LDGSTS.E.BYPASS.LTC128B.128 [R5+0x7000], desc[UR50][R12.64], !P1 ;  /* 0x070000000c057fae */ /* 0x000fe2000c901d72 */
[----:B-1----:R-:W-:-:S05]  /*14ce0*/  IADD3 R2, P1, R14, R2, RZ ;  /* 0x000000020e027210 */ /* 0x002fca0007f3e0ff */
[----:B------:R-:W-:Y:S01]  /*14cf0*/  IMAD.X R3, RZ, RZ, R3, P1 ;  /* 0x000000ffff037224 */ /* 0x000fe200008e0603 */
[----:B------:R-:W-:-:S13]  /*14d00*/  ISETP.LT.OR P1, PT, R9, 0x61, P0 ;  /* 0x000000610900780c */ /* 0x000fda0000721670 */
[----:B------:R0:W-:Y:S01]  /*14d10*/  LDGSTS.E.BYPASS.LTC128B.128 [R5+0x7800], desc[UR50][R2.64], !P1 ;  /* 0x0780000002057fae */ /* 0x0001e2000c901d72 */
[----:B------:R-:W-:-:S03]  /*14d20*/  ISETP.GE.AND P1, PT, R9, 0x61, PT ;  /* 0x000000610900780c */ /* 0x000fc60003f26270 */
[----:B0-----:R0:W1:Y:S04]  /*14d30*/  SHFL.IDX PT, R3, R21, RZ, 0x1c1f ;  /* 0x001c1fff15037589 */ /* 0x00106800000e0000 */
[----:B------:R0:W2:Y:S06]  /*14d40*/  SHFL.IDX PT, R2, R23, RZ, 0x1c1f ;  /* 0x001c1fff17027589 */ /* 0x0000ac00000e0000 */
.L_x_1306:
[----:B------:R-:W3:Y:S01]  /*14d50*/  S2R R10, SR_TID.X ;  /* 0x00000000000a7919 */ /* 0x000ee20000002100 */
[----:B------:R-:W-:Y:S01]  /*14d60*/  ISETP.LT.OR P0, PT, R9, 0x81, P0 ;  /* 0x000000810900780c */ /* 0x000fe20000701670 */
[----:B---3--:R-:W-:-:S05]  /*14d70*/  IMAD.SHL.U32 R10, R10, 0x10, RZ ;  /* 0x000000100a0a7824 */ /* 0x008fca00078e00ff */
[----:B------:R-:W-:-:S04]  /*14d80*/  LOP3.LUT R10, R10, 0x30, RZ, 0xc0, !PT ;  /* 0x000000300a0a7812 */ /* 0x000fc800078ec0ff */
[----:B--2---:R-:W-:-:S05]  /*14d90*/  IADD3 R2, P2, R10, R2, RZ ;  /* 0x000000020a027210 */ /* 0x004fca0007f5e0ff */
[----:B-1----:R-:W-:-:S05]  /*14da0*/  IMAD.X R3, RZ, RZ, R3, P2 ;  /* 0x000000ffff037224 */ /* 0x002fca00010e0603 */
[----:B------:R-:W-:Y:S01]  /*14db0*/  @!PT LDS RZ, [RZ] ;  /* 0x00000000fffff984 */ /* 0x000fe20000000800 */
[----:B------:R-:W-:Y:S01]  /*14dc0*/  @!PT LDS RZ, [RZ] ;  /* 0x00000000fffff984 */ /* 0x000fe20000000800 */
[----:B------:R-:W-:Y:S01]  /*14dd0*/  @!PT LDS RZ, [RZ] ;  /* 0x00000000fffff984 */ /* 0x000fe20000000800 */
[----:B------:R1:W-:Y:S01]  /*14de0*/  LDGSTS.E.BYPASS.LTC128B.128 [R5+0x8000], desc[UR50][R2.64], !P0 ;  /* 0x0800000002057fae */ /* 0x0003e2000c101d72 */
[----:B------:R-:W-:Y:S01]  /*14df0*/  PLOP3.LUT P0, PT, PT, PT, PT, 0x80, 0x0 ;  /* 0x000000000000781c */ /* 0x000fe20003f0f070 */
[----:B------:R-:W-:-:S12]  /*14e00*/  NOP ;  /* 0x0000000000007918 */ /* 0x000fd80000000000 */
.L_x_1218:
[----:B------:R-:W-:Y:S02]  /*14e10*/  PLOP3.LUT P2, PT, P2, P0, PT, 0xa2, 0x0 ;  /* 0x000000000000781c */ /* 0x000fe40001741472 */
[----:B------:R-:W-:-:S08]  /*14e20*/  @P0 R2UR P2, UR4, R0 ;  /* 0x00000000000402ca */ /* 0x000fd00000040000 */
[----:B------:R-:W-:-:S05]  /*14e30*/  @P0 PLOP3.LUT P0, PT, P2, PT, PT, 0x80, 0x0 ;  /* 0x000000000000081c */ /* 0x000fca000170f070 */
[----:B------:R-:W-:Y:S01]  /*14e40*/  @!P2 SYNCS.ARRIVE.TRANS64.RED.A0T1 RZ, [UR4+0x13270], RZ ;  /* 0x013270ffffffa9a7 */ /* 0x000fe20008200404 */
[----:B------:R-:W-:Y:S07]  /*14e50*/  @!P2 ARRIVES.LDGSTSBAR.64.TRANSCNT [UR4+0x13270] ;  /* 0x01327000ff00a9b0 */ /* 0x000fee0008000a84 */
[----:B------:R-:W-:Y:S05]  /*14e60*/  @P0 BRA.U.ANY `(.L_x_1218) ;  /* 0xfffffffd00e80947 */ /* 0x000fea000393ffff */
[----:B------:R-:W-:Y:S01]  /*14e70*/  NOP ;  /* 0x0000000000007918 */ /* 0x000fe20000000000 */
[----:B-1----:R-:W-:-:S05]  /*14e80*/  IMAD.U32 R2, RZ, RZ, UR43 ;  /* 0x0000002bff027e24 */ /* 0x002fca000f8e00ff */
[----:B------:R-:W-:-:S13]  /*14e90*/  ISETP.NE.AND P6, PT, R2, 0x3, PT ;  /* 0x000000030200780c */ /* 0x000fda0003fc5270 */
[----:B------:R-:W-:Y:S05]  /*14ea0*/  @!P6 BRA `(.L_x_1219) ;  /* 0x000000000004e947 */ /* 0x000fea0003800000 */
[----:B------:R-:W-:Y:S01]  /*14eb0*/  BPT.TRAP 0x1 ;  /* 0x000000040000795c */ /* 0x000fe20000300000 */
.L_x_1219:
[----:B------:R1:W-:Y:S01]  /*14ec0*/  SYNCS.ARRIVE.TRANS64.A1T0 RZ, [R0+URZ+0x13270], RZ ;  /* 0x013270ff00ff79a7 */ /* 0x0003e2000810003f */
[----:B------:R-:W-:Y:S05]  /*14ed0*/  @!P6 BRA `(.L_x_1220) ;  /* 0x000000000004e947 */ /* 0x000fea0003800000 */
[----:B------:R-:W-:Y:S01]  /*14ee0*/  BPT.TRAP 0x1 ;  /* 0x000000040000795c */ /* 0x000fe20000300000 */
.L_x_1220:
[----:B------:R-:W2:Y:S01]  /*14ef0*/  LDL R2, [R1+0x28] ;  /* 0x0000280001027983 */ /* 0x000ea20000100800 */
[----:B------:R-:W-:Y:S01]  /*14f00*/  BSSY B0, `(.L_x_1221) ;  /* 0x0000003000007945 */ /* 0x000fe20003800000 */
[----:B--2---:R-:W2:Y:S03]  /*14f10*/  SYNCS.PHASECHK.TRANS64.TRYWAIT P0, [R0+URZ+0x13240], R2 ;  /* 0x01324002000075a7 */ /* 0x004ea6000800017f */
[----:B--2---:R-:W-:Y:S05]  /*14f20*/  @!P0 BRA `(.L_x_1222) ;  /* 0x0000004800308947 */ /* 0x004fea0003800000 */
.L_x_1307:
[----:B------:R-:W-:Y:S05]  /*14f30*/  BSYNC B0 ;  /* 0x0000000000007941 */ /* 0x000fea0003800000 */
.L_x_1221:
[----:B------:R-:W3:Y:S01]  /*14f40*/  LDL.LU R11, [R1+0x4] ;  /* 0x00000400010b7983 */ /* 0x000ee20000300800 */
[----:B------:R-:W-:Y:S01]  /*14f50*/  ULDC.64 UR4, c[0x0][0x300] ;  /* 0x0000c00000047ab9 */ /* 0x000fe20000000a00 */
[----:B------:R-:W-:Y:S02]  /*14f60*/  ULDC.64 UR6, c[0x0][0x310] ;  /* 0x0000c40000067ab9 */ /* 0x000fe40000000a00 */
[----:B------:R-:W4:Y:S01]  /*14f70*/  LDL R10, [R1+0x10] ;  /* 0x00001000010a7983 */ /* 0x000f220000100800 */
[----:B------:R-:W-:Y:S02]  /*14f80*/  IMAD R9, R29, UR4, RZ ;  /* 0x000000041d097c24 */ /* 0x000fe4000f8e02ff */
[----:B--2---:R-:W-:-:S04]  /*14f90*/  IMAD.WIDE.U32 R2, R7, UR4, RZ ;  /* 0x0000000407027c25 */ /* 0x004fc8000f8e00ff */
[----:B------:R-:W-:-:S04]  /*14fa0*/  IMAD R9, R7, UR5, R9 ;  /* 0x0000000507097c24 */ /* 0x000fc8000f8e0209 */
[----:B------:R-:W-:Y:S02]  /*14fb0*/  IMAD.IADD R3, R3, 0x1, R9 ;  /* 0x0000000103037824 */ /* 0x000fe400078e0209 */
[----:B------:R-:W-:Y:S02]  /*14fc0*/  IMAD R9, R25, UR4, RZ ;  /* 0x0000000419097c24 */ /* 0x000fe4000f8e02ff */
[----:B------:R-:W-:-:S04]  /*14fd0*/  IMAD.WIDE.U32 R2, R6, UR6, R2 ;  /* 0x0000000606027c25 */ /* 0x000fc8000f8e0002 */
[----:B------:R-:W-:Y:S02]  /*14fe0*/  IMAD R9, R8, UR5, R9 ;  /* 0x0000000508097c24 */ /* 0x000fe4000f8e0209 */
[----:B---3--:R-:W-:-:S04]  /*14ff0*/  IMAD R7, R11, UR6, RZ ;  /* 0x000000060b077c24 */ /* 0x008fc8000f8e02ff */
[----:B------:R-:W-:Y:S02]  /*15000*/  IMAD R7, R6, UR7, R7 ;  /* 0x0000000706077c24 */ /* 0x000fe4000f8e0207 */
[----:B------:R-:W-:Y:S02]  /*15010*/  IMAD.MOV.U32 R6, RZ, RZ, R2 ;  /* 0x000000ffff067224 */ /* 0x000fe400078e0002 */
[----:B------:R-:W-:Y:S02]  /*15020*/  IMAD.IADD R7, R3, 0x1, R7 ;  /* 0x0000000103077824 */ /* 0x000fe400078e0207 */
        /* <DEDUP_REMOVED lines=8> */
[----:B----4-:R-:W-:Y:S01]  /*150b0*/  IMAD R8, R10, UR4, RZ ;  /* 0x000000040a087c24 */ /* 0x010fe2000f8e02ff */
[----:B------:R-:W-:Y:S01]  /*150c0*/  IADD3 R6, P0, R6, UR6, RZ ;  /* 0x0000000606067c10 */ /* 0x000fe2000ff1e0ff */
[----:B------:R-:W-:Y:S02]  /*150d0*/  IMAD.IADD R3, R3, 0x1, R9 ;  /* 0x0000000103037824 */ /* 0x000fe400078e0209 */
[C---:B------:R-:W-:Y:S02]  /*150e0*/  IMAD R8, R26.reuse, UR5, R8 ;  /* 0x000000051a087c24 */ /* 0x040fe4000f8e0208 */
        /* <DEDUP_REMOVED lines=8> */
[----:B------:R-:W-:Y:S04]  /*15170*/  SHFL.IDX PT, R2, R4, RZ, 0x1c1f ;  /* 0x001c1fff04027589 */ /* 0x000fe800000e0000 */
        /* <DEDUP_REMOVED lines=10> */
[----:B------:R2:W-:Y:S04]  /*15220*/  @P5 LDGSTS.E.BYPASS.LTC128B.128 [R5+0xe000], desc[UR50][R2.64], !P2 ;  /* 0x0e00000002055fae */ /* 0x0005e8000d101d72 */
[----:B--2---:R-:W2:Y:S04]  /*15230*/  SHFL.IDX PT, R3, R6, 0x1, 0x1c1f ;  /* 0x003c1f0006037f89 */ /* 0x004ea800000e0000 */
[----:B------:R-:W3:Y:S01]  /*15240*/  SHFL.IDX PT, R2, R4, 0x1, 0x1c1f ;  /* 0x003c1f0004027f89 */ /* 0x000ee200000e0000 */
[----:B--2---:R-:W-:-:S05]  /*15250*/  @P4 IADD3 R3, P0, R8, R3, RZ ;  /* 0x0000000308034210 */ /* 0x004fca0007f1e0ff */
[----:B---3--:R-:W-:-:S05]  /*15260*/  @P4 IMAD.X R2, RZ, RZ, R2, P0 ;  /* 0x000000ffff024224 */ /* 0x008fca00000e0602 */
        /* <DEDUP_REMOVED lines=9> */
[----:B---3--:R-:W-:-:S05]  /*15300*/  @P3 IMAD.X R2, RZ, RZ, R2, P0 ;  /* 0x000000ffff023224 */ /* 0x008fca00000e0602 */
[----:B------:R-:W-:-:S04]  /*15310*/  @P3 LOP3.LUT R3, R3, R2, RZ, 0x3c, !PT ;  /* 0x0000000203033212 */ /* 0x000fc800078e3cff */
[----:B------:R-:W-:-:S04]  /*15320*/  @P3 LOP3.LUT R2, R3, R2, RZ, 0x3c, !PT ;  /* 0x0000000203023212 */ /* 0x000fc800078e3cff */
[----:B------:R-:W-:-:S05]  /*15330*/  @P3 LOP3.LUT R3, R3, R2, RZ, 0x3c, !PT ;  /* 0x0000000203033212 */ /* 0x000fca00078e3cff */
[----:B------:R4:W-:Y:S02]  /*15340*/  @P3 LDGSTS.E.BYPASS.LTC128B.128 [R5+0xf000], desc[UR50][R2.64], !P2 ;  /* 0x0f00000002053fae */ /* 0x0009e4000d101d72 */
[----:B----4-:R-:W-:-:S05]  /*15350*/  @P1 IADD3 R2, P0, R8, R6, RZ ;  /* 0x0000000608021210 */ /* 0x010fca0007f1e0ff */
[----:B-----5:R-:W-:-:S05]  /*15360*/  @P1 IMAD.X R3, RZ, RZ, R4, P0 ;  /* 0x000000ffff031224 */ /* 0x020fca00000e0604 */
[----:B------:R2:W-:Y:S04]  /*15370*/  @P1 LDGSTS.E.BYPASS.LTC128B.128 [R5+0xf800], desc[UR50][R2.64], !P2 ;  /* 0x0f80000002051fae */ /* 0x0005e8000d101d72 */
[----:B--2---:R2:W3:Y:S02]  /*15380*/  SHFL.IDX PT, R2, R9, RZ, 0x1c1f ;  /* 0x001c1fff09027589 */ /* 0x0044e400000e0000 */
.L_x_1319:
[----:B------:R-:W-:Y:S01]  /*15390*/  LOP3.LUT P0, RZ, R16, 0x10, RZ, 0xc0, !PT ;  /* 0x0000001010ff7812 */ /* 0x000fe2000780c0ff */
[----:B------:R-:W-:-:S12]  /*153a0*/  BSSY B0, `(.L_x_1224) ;  /* 0x000000d000007945 */ /* 0x000fd80003800000 */
[----:B------:R-:W-:Y:S05]  /*153b0*/  @!P0 BRA `(.L_x_1225) ;  /* 0x00000000002c8947 */ /* 0x000fea0003800000 */
[----:B------:R-:W4:Y:S01]  /*153c0*/  S2R R3, SR_TID.X ;  /* 0x0000000000037919 */ /* 0x000f220000002100 */
[----:B------:R-:W5:Y:S01]  /*153d0*/  LDC R4, c[0x0][0x2f4] ;  /* 0x0000bd00ff047b82 */ /* 0x000f620000000800 */
[----:B----4-:R-:W-:-:S05]  /*153e0*/  IMAD.SHL.U32 R3, R3, 0x10, RZ ;  /* 0x0000001003037824 */ /* 0x010fca00078e00ff */
[----:B------:R-:W-:-:S04]  /*153f0*/  LOP3.LUT R3, R3, 0x30, RZ, 0xc0, !PT ;  /* 0x0000003003037812 */ /* 0x000fc800078ec0ff */
[C---:B-----5:R-:W-:Y:S02]  /*15400*/  ISETP.GE.AND P1, PT, R3.reuse, R4, PT ;  /* 0x000000040300720c */ /* 0x060fe40003f26270 */
[----:B---3--:R-:W-:-:S05]  /*15410*/  IADD3 R2, P0, R3, R2, RZ ;  /* 0x0000000203027210 */ /* 0x008fca0007f1e0ff */
[----:B------:R-:W-:-:S06]  /*15420*/  IMAD.X R3, RZ, RZ, R7, P0 ;  /* 0x000000ffff037224 */ /* 0x000fcc00000e0607 */
[----:B------:R-:W-:Y:S01]  /*15430*/  @!PT LDS RZ, [RZ] ;  /* 0x00000000fffff984 */ /* 0x000fe20000000800 */
[----:B------:R-:W-:Y:S01]  /*15440*/  @!PT LDS RZ, [RZ] ;  /* 0x00000000fffff984 */ /* 0x000fe20000000800 */
[----:B------:R-:W-:Y:S01]  /*15450*/  @!PT LDS RZ, [RZ] ;  /* 0x00000000fffff984 */ /* 0x000fe20000000800 */
[----:B------:R4:W-:Y:S02]  /*15460*/  LDGSTS.E.BYPASS.LTC128B.128 [R5+0x10000], desc[UR50][R2.64], !P1 ;  /* 0x1000000002057fae */ /* 0x0009e4000c901d72 */
.L_x_1225:
[----:B------:R-:W-:Y:S05]  /*15470*/  BSYNC B0 ;  /* 0x0000000000007941 */ /* 0x000fea0003800000 */
.L_x_1224:
[----:B------:R-:W-:Y:S01]  /*15480*/  NOP ;  /* 0x0000000000007918 */ /* 0x000fe20000000000 */
[----:B------:R-:W-:-:S13]  /*15490*/  PLOP3.LUT P0, PT, PT, PT, PT, 0x80, 0x0 ;  /* 0x000000000000781c */ /* 0x000fda0003f0f070 */
.L_x_1226:
[----:B------:R-:W-:Y:S02]  /*154a0*/  PLOP3.LUT P1, PT, P1, P0, PT, 0xa2, 0x0 ;  /* 0x000000000000781c */ /* 0x000fe40000f21472 */
[----:B------:R-:W-:-:S08]  /*154b0*/  @P0 R2UR P1, UR4, R0 ;  /* 0x00000000000402ca */ /* 0x000fd00000020000 */
[----:B------:R-:W-:-:S05]  /*154c0*/  @P0 PLOP3.LUT P0, PT, P1, PT, PT, 0x80, 0x0 ;  /* 0x000000000000081c */ /* 0x000fca0000f0f070 */
[----:B------:R-:W-:Y:S01]  /*154d0*/  @!P1 SYNCS.ARRIVE.TRANS64.RED.A0T1 RZ, [UR4+0x13230], RZ ;  /* 0x013230ffffff99a7 */ /* 0x000fe20008200404 */
[----:B------:R-:W-:Y:S07]  /*154e0*/  @!P1 ARRIVES.LDGSTSBAR.64.TRANSCNT [UR4+0x13230] ;  /* 0x01323000ff0099b0 */ /* 0x000fee0008000a84 */
[----:B------:R-:W-:Y:S05]  /*154f0*/  @P0 BRA.U.ANY `(.L_x_1226) ;  /* 0xfffffffd00e80947 */ /* 0x000fea000393ffff */
[----:B------:R-:W-:Y:S01]  /*15500*/  NOP ;  /* 0x0000000000007918 */ /* 0x000fe20000000000 */
[----:B---34-:R-:W-:-:S05]  /*15510*/  IMAD.U32 R2, RZ, RZ, UR43 ;  /* 0x0000002bff027e24 */ /* 0x018fca000f8e00ff */
[----:B------:R-:W-:-:S13]  /*15520*/  ISETP.NE.AND P2, PT, R2, 0x3, PT ;  /* 0x000000030200780c */ /* 0x000fda0003f45270 */
[----:B------:R-:W-:Y:S05]  /*15530*/  @!P2 BRA `(.L_x_1227) ;  /* 0x000000000004a947 */ /* 0x000fea0003800000 */
[----:B------:R-:W-:Y:S01]  /*15540*/  BPT.TRAP 0x1 ;  /* 0x000000040000795c */ /* 0x000fe20000300000 */
.L_x_1227:
[----:B------:R3:W-:Y:S02]  /*15550*/  SYNCS.ARRIVE.TRANS64.A1T0 RZ, [R0+URZ+0x13230], RZ ;  /* 0x013230ff00ff79a7 */ /* 0x0007e4000810003f */
[----:B------:R-:W-:Y:S05]  /*15560*/  WARPSYNC.ALL ;  /* 0x0000000000007948 */ /* 0x000fea0003800000 */
[----:B-1-3--:R-:W-:Y:S01]  /*15570*/  SHF.R.S32.HI R0, RZ, 0x1f, R22 ;  /* 0x0000001fff007819 */ /* 0x00afe20000011416 */
[----:B------:R-:W-:Y:S01]  /*15580*/  ULDC.64 UR4, c[0x0][0x298] ;  /* 0x0000a60000047ab9 */ /* 0x000fe20000000a00 */
[----:B------:R-:W-:Y:S01]  /*15590*/  BSSY B6, `(.L_x_1228) ;  /* 0x0000019000067945 */ /* 0x000fe20003800000 */
[----:B------:R-:W-:-:S04]  /*155a0*/  IMAD.WIDE.U32 R18, R22, UR4, RZ ;  /* 0x0000000416127c25 */ /* 0x000fc8000f8e00ff */
[----:B------:R-:W-:Y:S02]  /*155b0*/  IMAD R3, R0, UR4, RZ ;  /* 0x0000000400037c24 */ /* 0x000fe4000f8e02ff */
[----:B------:R-:W-:Y:S01]  /*155c0*/  VIADD R0, R17, 0xb000 ;  /* 0x0000b00011007836 */ /* 0x000fe20000000000 */
[----:B------:R-:W-:Y:S04]  /*155d0*/  BAR.SYNC.DEFER_BLOCKING 0x8, 0x200 ;  /* 0x0208000000007b1d */ /* 0x000fe80000010000 */
[----:B------:R-:W-:Y:S01]  /*155e0*/  LOP3.LUT P0, RZ, R0, 0x1bf, RZ, 0xc0, !PT ;  /* 0x000001bf00ff7812 */ /* 0x000fe2000780c0ff */
[----:B------:R-:W-:-:S04]  /*155f0*/  IMAD R0, R22, UR5, R3 ;  /* 0x0000000516007c24 */ /* 0x000fc8000f8e0203 */
[----:B------:R-:W-:-:S08]  /*15600*/  IMAD.IADD R22, R19, 0x1, R0 ;  /* 0x0000000113167824 */ /* 0x000fd000078e0200 */
        /* <DEDUP_REMOVED lines=15> */
[----:B0-----:R-:W-:-:S07]  /*15700*/  LEPC R20, `(.L_x_1229) ;  /* 0x000000001014794e */ /* 0x001fce0000000000 */
[----:B-12---:R-:W-:Y:S05]  /*15710*/  CALL.ABS.NOINC R2 ;  /* 0x0000000002007343 */ /* 0x006fea0003c00000 */
.L_x_1229:
[----:B------:R-:W-:Y:S05]  /*15720*/  BSYNC B6 ;  /* 0x0000000000067941 */ /* 0x000fea0003800000 */
.L_x_1228:
[----:B------:R-:W3:Y:S01]  /*15730*/  LDL R20, [R1+0x10] ;  /* 0x0000100001147983 */ /* 0x000ee20000100800 */
[----:B------:R-:W-:Y:S01]  /*15740*/  IMAD.MOV.U32 R2, RZ, RZ, R18 ;  /* 0x000000ffff027224 */ /* 0x000fe200078e0012 */
[----:B------:R-:W-:Y:S01]  /*15750*/  ULDC.64 UR4, c[0x0][0x2d8] ;  /* 0x0000b60000047ab9 */ /* 0x000fe20000000a00 */
[----:B------:R-:W-:Y:S01]  /*15760*/  UISETP.NE.AND UP0, UPT, UR46, URZ, UPT ;  /* 0x0000003f2e00728c */ /* 0x000fe2000bf05270 */
[----:B------:R1:W5:Y:S01]  /*15770*/  LDL R18, [R1+0x2c] ;  /* 0x00002c0001127983 */ /* 0x0003620000100800 */
[----:B------:R-:W-:Y:S01]  /*15780*/  LOP3.LUT P6, RZ, R16, 0x20, RZ, 0xc0, !PT ;  /* 0x0000002010ff7812 */ /* 0x000fe200078cc0ff */
[----:B------:R-:W-:Y:S01]  /*15790*/  IMAD.MOV.U32 R3, RZ, RZ, R22 ;  /* 0x000000ffff037224 */ /* 0x000fe200078e0016 */
[----:B--2---:R-:W2:Y:S01]  /*157a0*/  LDC R9, c[0x0][0x448] ;  /* 0x00011200ff097b82 */ /* 0x004ea20000000800 */
[----:B------:R-:W-:Y:S01]  /*157b0*/  ULDC.64 UR6, c[0x0][0x2c8] ;  /* 0x0000b20000067ab9 */ /* 0x000fe20000000a00 */
[----:B------:R-:W-:Y:S01]  /*157c0*/  PLOP3.LUT P0, PT, PT, PT, UP0, 0x80, 0x0 ;  /* 0x000000000000781c */ /* 0x000fe20003f0f008 */
[----:B------:R-:W-:Y:S01]  /*157d0*/  IMAD.WIDE.U32 R2, R26, UR4, R2 ;  /* 0x000000041a027c25 */ /* 0x000fe2000f8e0002 */
[----:B------:R-:W-:Y:S01]  /*157e0*/  SEL R4, R27, RZ, !P6 ;  /* 0x000000ff1b047207 */ /* 0x000fe20007000000 */
[----:B------:R-:W-:Y:S01]  /*157f0*/  ULDC.64 UR8, c[0x0][0x280] ;  /* 0x0000a00000087ab9 */ /* 0x000fe20000000a00 */
[----:B------:R-:W-:Y:S01]  /*15800*/  PLOP3.LUT P1, PT, PT, PT, UP0, 0x80, 0x0 ;  /* 0x000000000000781c */ /* 0x000fe20003f2f008 */
[----:B------:R-:W-:Y:S01]  /*15810*/  @UP0 ULDC UR10, c[0x0][0x44c] ;  /* 0x00011300000a0ab9 */ /* 0x000fe20000000800 */
[----:B---3--:R-:W-:-:S02]  /*15820*/  IMAD R0, R20, UR4, RZ ;  /* 0x0000000414007c24 */ /* 0x008fc4000f8e02ff */
[----:B------:R-:W0:Y:S02]  /*15830*/  S2R R20, SR_TID.X ;  /* 0x0000000000147919 */ /* 0x000e240000002100 */
[----:B------:R-:W-:Y:S01]  /*15840*/  IMAD R5, R26, UR5, R0 ;  /* 0x000000051a057c24 */ /* 0x000fe2000f8e0200 */
[----:B------:R-:W-:Y:S01]  /*15850*/  SHF.R.S32.HI R0, RZ, 0x1f, R27 ;  /* 0x0000001fff007819 */ /* 0x000fe2000001141b */
[----:B------:R-:W-:Y:S02]  /*15860*/  ULDC.64 UR4, c[0x0][0x2e0] ;  /* 0x0000b80000047ab9 */ /* 0x000fe40000000a00 */
[----:B------:R-:W-:Y:S01]  /*15870*/  IMAD.IADD R3, R3, 0x1, R5 ;  /* 0x0000000103037824 */ /* 0x000fe200078e0205 */
[----:B------:R-:W-:Y:S01]  /*15880*/  SEL R0, R0, RZ, !P6 ;  /* 0x000000ff00007207 */ /* 0x000fe20007000000 */
[----:B------:R-:W-:-:S04]  /*15890*/  IMAD.WIDE.U32 R2, R4, UR4, R2 ;  /* 0x0000000404027c25 */ /* 0x000fc8000f8e0002 */
[----:B------:R-:W-:Y:S01]  /*158a0*/  IMAD R0, R0, UR4, RZ ;  /* 0x0000000400007c24 */ /* 0x000fe2000f8e02ff */
[----:B------:R-:W-:-:S03]  /*158b0*/  @UP0 ULDC UR4, c[0x0][0x44c] ;  /* 0x0001130000040ab9 */ /* 0x000fc60000000800 */
[----:B------:R-:W-:-:S04]  /*158c0*/  IMAD R0, R4, UR5, R0 ;  /* 0x0000000504007c24 */ /* 0x000fc8000f8e0200 */
[----:B------:R-:W-:Y:S01]  /*158d0*/  IMAD.IADD R3, R3, 0x1, R0 ;  /* 0x0000000103037824 */ /* 0x000fe200078e0200 */
[C---:B0-----:R-:W-:Y:S01]  /*158e0*/  LOP3.LUT R21, R20.reuse, 0x7f, RZ, 0xc0, !PT ;  /* 0x0000007f14157812 */ /* 0x041fe200078ec0ff */
[----:B------:R-:W-:-:S03]  /*158f0*/  IMAD.SHL.U32 R20, R20, 0x20, RZ ;  /* 0x0000002014147824 */ /* 0x000fc600078e00ff */
[----:B------:R-:W-:-:S04]  /*15900*/  SHF.R.U32.HI R21, RZ, 0x2, R21 ;  /* 0x00000002ff157819 */ /* 0x000fc80000011615 */
[----:B------:R-:W-:-:S05]  /*15910*/  LOP3.LUT R20, R21, 0x60, R20, 0xf8, !PT ;  /* 0x0000006015147812 */ /* 0x000fca00078ef814 */
[----:B------:R-:W-:-:S04]  /*15920*/  VIADD R6, R20, UR39 ;  /* 0x0000002714067c36 */ /* 0x000fc80008000000 */
[----:B------:R-:W-:Y:S01]  /*15930*/  @P0 IMAD.HI.U32 R0, R6, UR4, RZ ;  /* 0x0000000406000c27 */ /* 0x000fe2000f8e00ff */
[----:B------:R-:W-:-:S03]  /*15940*/  @UP0 ULDC UR4, c[0x0][0x450] ;  /* 0x0001140000040ab9 */ /* 0x000fc60000000800 */
[----:B------:R-:W-:Y:S01]  /*15950*/  IMAD.MOV.U32 R4, RZ, RZ, R6 ;  /* 0x000000ffff047224 */ /* 0x000fe200078e0006 */
[----:B------:R-:W-:Y:S01]  /*15960*/  @P1 SHF.R.U32.HI R4, RZ, UR4, R0 ;  /* 0x00000004ff041c19 */ /* 0x000fe20008011600 */
[----:B------:R-:W-:-:S03]  /*15970*/  ULDC.64 UR4, c[0x0][0x2d0] ;  /* 0x0000b40000047ab9 */ /* 0x000fc60000000a00 */
[----:B------:R-:W-:-:S05]  /*15980*/  SHF.R.S32.HI R0, RZ, 0x1f, R4 ;  /* 0x0000001fff007819 */ /* 0x000fca0000011404 */
[----:B------:R-:W-:-:S04]  /*15990*/  IMAD R0, R0, UR4, RZ ;  /* 0x0000000400007c24 */ /* 0x000fc8000f8e02ff */
[C---:B------:R-:W-:Y:S02]  /*159a0*/  IMAD R7, R4.reuse, UR5, R0 ;  /* 0x0000000504077c24 */ /* 0x040fe4000f8e0200 */
[----:B------:R-:W-:Y:S02]  /*159b0*/  IMAD.MOV R0, RZ, RZ, -R4 ;  /* 0x000000ffff007224 */ /* 0x000fe400078e0a04 */
[----:B------:R-:W-:-:S04]  /*159c0*/  IMAD.WIDE.U32 R4, R4, UR4, R2 ;  /* 0x0000000404047c25 */ /* 0x000fc8000f8e0002 */
[----:B--2---:R-:W-:Y:S02]  /*159d0*/  IMAD R0, R9, R0, R6 ;  /* 0x0000000009007224 */ /* 0x004fe400078e0206 */
[----:B------:R-:W-:-:S03]  /*159e0*/  IMAD.IADD R5, R5, 0x1, R7 ;  /* 0x0000000105057824 */ /* 0x000fc600078e0207 */
[----:B------:R-:W-:Y:S01]  /*159f0*/  SHF.R.S32.HI R7, RZ, 0x1f, R0 ;  /* 0x0000001fff077819 */ /* 0x000fe20000011400 */
[----:B------:R-:W-:-:S04]  /*15a00*/  IMAD.WIDE.U32 R4, R0, UR6, R4 ;  /* 0x0000000600047c25 */ /* 0x000fc8000f8e0004 */
[----:B------:R-:W-:-:S04]  /*15a10*/  IMAD R7, R7, UR6, RZ ;  /* 0x0000000607077c24 */ /* 0x000fc8000f8e02ff */
[----:B------:R-:W-:Y:S01]  /*15a20*/  IMAD R7, R0, UR7, R7 ;  /* 0x0000000700077c24 */ /* 0x000fe2000f8e0207 */
[----:B------:R-:W-:-:S04]  /*15a30*/  IADD3 R0, P0, R4, UR8, RZ ;  /* 0x0000000804007c10 */ /* 0x000fc8000ff1e0ff */
[----:B------:R-:W-:Y:S02]  /*15a40*/  IADD3.X R4, R5, UR9, R7, P0, !PT ;  /* 0x0000000905047c10 */ /* 0x000fe400087fe407 */
[----:B------:R-:W-:Y:S02]  /*15a50*/  PLOP3.LUT P0, PT, PT, PT, UP0, 0x80, 0x0 ;  /* 0x000000000000781c */ /* 0x000fe40003f0f008 */
[----:B------:R-:W-:Y:S01]  /*15a60*/  PLOP3.LUT P1, PT, PT, PT, UP0, 0x80, 0x0 ;  /* 0x000000000000781c */ /* 0x000fe20003f2f008 */
[----:B------:R-:W-:Y:S01]  /*15a70*/  VIADD R5, R6, 0x80 ;  /* 0x0000008006057836 */ /* 0x000fe20000000000 */
[----:B------:R-:W0:Y:S03]  /*15a80*/  S2R R20, SR_TID.X ;  /* 0x0000000000147919 */ /* 0x000e260000002100 */
[----:B------:R-:W-:-:S06]  /*15a90*/  IMAD.MOV.U32 R6, RZ, RZ, R5 ;  /* 0x000000ffff067224 */ /* 0x000fcc00078e0005 */
[----:B------:R-:W-:Y:S01]  /*15aa0*/  @P0 IMAD.HI.U32 R7, R5, UR10, RZ ;  /* 0x0000000a05070c27 */ /* 0x000fe2000f8e00ff */
[----:B------:R-:W-:-:S04]  /*15ab0*/  @UP0 ULDC UR10, c[0x0][0x450] ;  /* 0x00011400000a0ab9 */ /* 0x000fc80000000800 */
[----:B------:R-:W-:-:S05]  /*15ac0*/  @P1 SHF.R.U32.HI R6, RZ, UR10, R7 ;  /* 0x0000000aff061c19 */ /* 0x000fca0008011607 */
[----:B------:R-:W-:-:S04]  /*15ad0*/  IMAD.MOV R7, RZ, RZ, -R6 ;  /* 0x000000ffff077224 */ /* 0x000fc800078e0a06 */
[----:B------:R-:W-:Y:S01]  /*15ae0*/  IMAD R5, R9, R7, R5 ;  /* 0x0000000709057224 */ /* 0x000fe200078e0205 */
[----:B------:R-:W-:Y:S01]  /*15af0*/  SHF.R.S32.HI R7, RZ, 0x1f, R6 ;  /* 0x0000001fff077819 */ /* 0x000fe20000011406 */
[----:B------:R-:W-:-:S04]  /*15b00*/  IMAD.WIDE.U32 R2, R6, UR4, R2 ;  /* 0x0000000406027c25 */ /* 0x000fc8000f8e0002 */
[----:B------:R-:W-:Y:S01]  /*15b10*/  IMAD R7, R7, UR4, RZ ;  /* 0x0000000407077c24 */ /* 0x000fe2000f8e02ff */
[----:B------:R-:W-:-:S03]  /*15b20*/  ULDC UR4, c[0x0][0x2b8] ;  /* 0x0000ae0000047ab9 */ /* 0x000fc60000000800 */
[----:B------:R-:W-:Y:S01]  /*15b30*/  IMAD R7, R6, UR5, R7 ;  /* 0x0000000506077c24 */ /* 0x000fe2000f8e0207 */
[----:B------:R-:W-:-:S03]  /*15b40*/  SHF.R.S32.HI R6, RZ, 0x1f, R5 ;  /* 0x0000001fff067819 */ /* 0x000fc60000011405 */
        /* <DEDUP_REMOVED lines=12> */
[----:B-1----:R-:W-:Y:S06]  /*15c10*/  BRA.DIV UR4, `(.L_x_1230) ;  /* 0x0000004204a07947 */ /* 0x002fec000b800000 */
[----:B------:R-:W0:Y:S01]  /*15c20*/  SHFL.IDX PT, R3, R0, RZ, 0x1c1f ;  /* 0x001c1fff00037589 */ /* 0x000e2200000e0000 */
[----:B------:R-:W-:Y:S02]  /*15c30*/  IMAD R7, R9, UR37, RZ ;  /* 0x0000002509077c24 */ /* 0x000fe4000f8e02ff */
[----:B------:R-:W-:Y:S01]  /*15c40*/  VIADD R6, R20, UR39 ;  /* 0x0000002714067c36 */ /* 0x000fe20008000000 */
[----:B------:R-:W1:Y:S04]  /*15c50*/  SHFL.IDX PT, R2, R4, RZ, 0x1c1f ;  /* 0x001c1fff04027589 */ /* 0x000e6800000e0000 */
[----:B------:R-:W-:-:S13]  /*15c60*/  ISETP.GE.AND P2, PT, R6, R7, PT ;  /* 0x000000070600720c */ /* 0x000fda0003f46270 */
[----:B0-----:R-:W-:-:S05]  /*15c70*/  @!P2 IADD3 R3, P1, R19, R3, RZ ;  /* 0x000000031303a210 */ /* 0x001fca0007f3e0ff */
[----:B-1----:R-:W-:-:S05]  /*15c80*/  @!P2 IMAD.X R2, RZ, RZ, R2, P1 ;  /* 0x000000ffff02a224 */ /* 0x002fca00008e0602 */
[----:B------:R-:W-:-:S04]  /*15c90*/  @!P2 LOP3.LUT R3, R3, R2, RZ, 0x3c, !PT ;  /* 0x000000020303a212 */ /* 0x000fc800078e3cff */
[----:B------:R-:W-:-:S04]  /*15ca0*/  @!P2 LOP3.LUT R2, R3, R2, RZ, 0x3c, !PT ;  /* 0x000000020302a212 */ /* 0x000fc800078e3cff */
[----:B------:R-:W-:-:S05]  /*15cb0*/  @!P2 LOP3.LUT R3, R3, R2, RZ, 0x3c, !PT ;  /* 0x000000020303a212 */ /* 0x000fca00078e3cff */
[----:B------:R-:W-:Y:S01]  /*15cc0*/  @!PT LDS RZ, [RZ] ;  /* 0x00000000fffff984 */ /* 0x000fe20000000800 */
        /* <DEDUP_REMOVED lines=38> */
[----:B------:R0:W-:Y:S04]  /*15f30*/  @!P2 LDGSTS.E.BYPASS.LTC128B.128 [R18+0xd000], desc[UR50][R2.64], !P0 ;  /* 0x0d0000000212afae */ /* 0x0001e8000c101d72 */
[----:B0-----:R0:W1:Y:S02]  /*15f40*/  SHFL.IDX PT, R2, R5, 0x1, 0x1c1f ;  /* 0x003c1f0005027f89 */ /* 0x00106400000e0000 */
.L_x_1332:
[----:B------:R-:W-:-:S05]  /*15f50*/  VIADD R6, R6, 0xa0 ;  /* 0x000000a006067836 */ /* 0x000fca0000000000 */
[----:B------:R-:W-:-:S13]  /*15f60*/  ISETP.GE.AND P1, PT, R6, R7, PT ;  /* 0x000000070600720c */ /* 0x000fda0003f26270 */
[----:B-1----:R-:W-:-:S05]  /*15f70*/  @!P1 IADD3 R2, P2, R19, R2, RZ ;  /* 0x0000000213029210 */ /* 0x002fca0007f5e0ff */
[----:B------:R-:W-:-:S05]  /*15f80*/  @!P1 IMAD.X R3, RZ, RZ, R8, P2 ;  /* 0x000000ffff039224 */ /* 0x000fca00010e0608 */
[----:B------:R-:W-:Y:S01]  /*15f90*/  @!PT LDS RZ, [RZ] ;  /* 0x00000000fffff984 */ /* 0x000fe20000000800 */
[----:B------:R-:W-:Y:S01]  /*15fa0*/  @!PT LDS RZ, [RZ] ;  /* 0x00000000fffff984 */ /* 0x000fe20000000800 */
[----:B------:R-:W-:Y:S01]  /*15fb0*/  @!PT LDS RZ, [RZ] ;  /* 0x00000000fffff984 */ /* 0x000fe20000000800 */
[----:B------:R1:W-:Y:S01]  /*15fc0*/  @!P1 LDGSTS.E.BYPASS.LTC128B.128 [R18+0xd800], desc[UR50][R2.64], !P0 ;  /* 0x0d80000002129fae */ /* 0x0003e2000c101d72 */
[----:B------:R-:W-:Y:S01]  /*15fd0*/  PLOP3.LUT P0, PT, PT, PT, PT, 0x80, 0x0 ;  /* 0x000000000000781c */ /* 0x000fe20003f0f070 */
[----:B------:R-:W-:-:S12]  /*15fe0*/  NOP ;  /* 0x0000000000007918 */ /* 0x000fd80000000000 */
.L_x_1231:
        /* <DEDUP_REMOVED lines=18> */
.L_x_1333:
[----:B------:R-:W-:Y:S05]  /*16110*/  BSYNC B0 ;  /* 0x0000000000007941 */ /* 0x000fea0003800000 */
.L_x_1232:
[----:B------:R-:W-:-:S04]  /*16120*/  UIADD3 UR4, UR41, -0x2, URZ ;  /* 0xfffffffe29047890 */ /* 0x000fc8000fffe03f */
[----:B------:R-:W-:-:S06]  /*16130*/  UISETP.GE.AND UP0, UPT, UR4, UR42, UPT ;  /* 0x0000002a0400728c */ /* 0x000fcc000bf06270 */
[----:B------:R-:W-:-:S13]  /*16140*/  PLOP3.LUT P0, PT, PT, PT, UP0, 0x80, 0x0 ;  /* 0x000000000000781c */ /* 0x000fda0003f0f008 */
[----:B------:R-:W-:Y:S05]  /*16150*/  @!P0 BRA `(.L_x_1234) ;  /* 0x00000014003c8947 */ /* 0x000fea0003800000 */
[----:B-1----:R-:W-:Y:S01]  /*16160*/  IMAD.U32 R0, RZ, RZ, UR4 ;  /* 0x00000004ff007e24 */ /* 0x002fe2000f8e00ff */
[----:B------:R1:W5:Y:S04]  /*16170*/  LDL.LU R20, [R1] ;  /* 0x0000000001147983 */ /* 0x0003680000300800 */
[----:B------:R1:W5:Y:S04]  /*16180*/  LDL.LU R21, [R1+0xc] ;  /* 0x00000c0001157983 */ /* 0x0003680000300800 */
[----:B------:R1:W-:Y:S02]  /*16190*/  STL [R1+0x4], R0 ;  /* 0x0000040001007387 */ /* 0x0003e40000100800 */
.L_x_1254:
[----:B--2---:R-:W2:Y:S01]  /*161a0*/  LDL R12, [R1+0x14] ;  /* 0x00001400010c7983 */ /* 0x004ea20000100800 */
[----:B------:R-:W3:Y:S03]  /*161b0*/  LDC R2, c[0x0][0x430] ;  /* 0x00010c00ff027b82 */ /* 0x000ee60000000800 */
[----:B0-----:R-:W4:Y:S04]  /*161c0*/  LDL R10, [R1+0x8] ;  /* 0x00000800010a7983 */ /* 0x001f280000100800 */
[----:B------:R-:W2:Y:S01]  /*161d0*/  LDL.LU R11, [R1+0x4] ;  /* 0x00000400010b7983 */ /* 0x000ea20000300800 */
[----:B------:R-:W-:Y:S01]  /*161e0*/  IMAD.MOV.U32 R8, RZ, RZ, 0xa0 ;  /* 0x000000a0ff087424 */ /* 0x000fe200078e00ff */
[----:B------:R-:W-:Y:S05]  /*161f0*/  YIELD ;  /* 0x0000000000007946 */ /* 0x000fea0003800000 */
[----:B-1----:R-:W1:Y:S01]  /*16200*/  S2R R0, SR_TID.X ;  /* 0x0000000000007919 */ /* 0x002e620000002100 */
[----:B------:R-:W-:Y:S01]  /*16210*/  ULDC.64 UR6, c[0x0][0x428] ;  /* 0x00010a0000067ab9 */ /* 0x000fe20000000a00 */
[----:B------:R-:W-:Y:S01]  /*16220*/  ULDC.64 UR8, c[0x0][0x418] ;  /* 0x0001060000087ab9 */ /* 0x000fe20000000a00 */
[----:B------:R-:W-:Y:S01]  /*16230*/  ULDC UR4, c[0x0][0x430] ;  /* 0x00010c0000047ab9 */ /* 0x000fe20000000800 */
[----:B0-----:R-:W0:Y:S01]  /*16240*/  S2R R5, SR_TID.X ;  /* 0x0000000000057919 */ /* 0x001e220000002100 */
[----:B------:R-:W0:Y:S01]  /*16250*/  S2R R7, SR_TID.X ;  /* 0x0000000000077919 */ /* 0x000e220000002100 */
[----:B---3--:R-:W-:-:S13]  /*16260*/  ISETP.NE.AND P0, PT, R2, 0x1, PT ;  /* 0x000000010200780c */ /* 0x008fda0003f05270 */
[----:B------:R-:W3:Y:S08]  /*16270*/  @P0 LDC R6, c[0x0][0x434] ;  /* 0x00010d00ff060b82 */ /* 0x000ef00000000800 */
[----:B------:R-:W3:Y:S01]  /*16280*/  @P0 LDC R3, c[0x0][0x434] ;  /* 0x00010d00ff030b82 */ /* 0x000ee20000000800 */
[----:B-1----:R-:W-:-:S04]  /*16290*/  LOP3.LUT R0, R0, 0x7f, RZ, 0xc0, !PT ;  /* 0x0000007f00007812 */ /* 0x002fc800078ec0ff */
[----:B------:R-:W-:Y:S02]  /*162a0*/  SHF.R.U32.HI R2, RZ, 0x2, R0 ;  /* 0x00000002ff027819 */ /* 0x000fe40000011600 */
[C---:B0-----:R-:W-:Y:S01]  /*162b0*/  LOP3.LUT R0, R5.reuse, 0x7f, RZ, 0xc0, !PT ;  /* 0x0000007f05007812 */ /* 0x041fe200078ec0ff */
[----:B------:R-:W-:Y:S01]  /*162c0*/  IMAD.SHL.U32 R5, R5, 0x20, RZ ;  /* 0x0000002005057824 */ /* 0x000fe200078e00ff */
[----:B------:R-:W0:Y:S01]  /*162d0*/  @P0 LDC R4, c[0x0][0x438] ;  /* 0x00010e00ff040b82 */ /* 0x000e220000000800 */
[----:B------:R-:W-:-:S03]  /*162e0*/  IMAD.SHL.U32 R7, R7, 0x20, RZ ;  /* 0x0000002007077824 */ /* 0x000fc600078e00ff */
[----:B------:R-:W-:Y:S02]  /*162f0*/  LOP3.LUT R5, R2, 0x60, R5, 0xf8, !PT ;  /* 0x0000006002057812 */ /* 0x000fe400078ef805 */
[----:B------:R-:W-:Y:S02]  /*16300*/  SHF.R.U32.HI R2, RZ, 0x2, R0 ;  /* 0x00000002ff027819 */ /* 0x000fe40000011600 */
[----:B------:R-:W1:Y:S02]  /*16310*/  @P0 LDC R0, c[0x0][0x438] ;  /* 0x00010e00ff000b82 */ /* 0x000e640000000800 */
[----:B------:R-:W-:-:S04]  /*16320*/  LOP3.LUT R7, R2, 0x60, R7, 0xf8, !PT ;  /* 0x0000006002077812 */ /* 0x000fc800078ef807 */
[----:B------:R-:W-:-:S04]  /*16330*/  LOP3.LUT R7, R7, 0x80, RZ, 0xfc, !PT ;  /* 0x0000008007077812 */ /* 0x000fc800078efcff */
[----:B------:R-:W-:Y:S01]  /*16340*/  ISETP.GT.U32.AND P1, PT, R7, 0x9f, PT ;  /* 0x0000009f0700780c */ /* 0x000fe20003f24070 */
[----:B--2---:R-:W-:-:S04]  /*16350*/  IMAD R8, R11, R8, UR36 ;  /* 0x000000240b087e24 */ /* 0x004fc8000f8e0208 */
[--C-:B------:R-:W-:Y:S02]  /*16360*/  IMAD.IADD R5, R5, 0x1, R8.reuse ;  /* 0x0000000105057824 */ /* 0x100fe400078e0208 */
[----:B------:R-:W-:Y:S02]  /*16370*/  IMAD.IADD R8, R7, 0x1, R8 ;  /* 0x0000000107087824 */ /* 0x000fe400078e0208 */
[----:B---3--:R-:W-:-:S04]  /*16380*/  @P0 IMAD.HI.U32 R6, R5, R6, RZ ;  /* 0x0000000605060227 */ /* 0x008fc800078e00ff */
[----:B------:R-:W-:-:S04]  /*16390*/  @P0 IMAD.HI.U32 R3, R8, R3, RZ ;  /* 0x0000000308030227 */ /* 0x000fc800078e00ff */
[----:B------:R-:W-:Y:S01]  /*163a0*/  IMAD.MOV.U32 R2, RZ, RZ, R5 ;  /* 0x000000ffff027224 */ /* 0x000fe200078e0005 */
[----:B0-----:R-:W-:Y:S01]  /*163b0*/  @P0 SHF.R.U32.HI R2, RZ, R4, R6 ;  /* 0x00000004ff020219 */ /* 0x001fe20000011606 */
[----:B------:R-:W-:Y:S01]  /*163c0*/  IMAD.MOV.U32 R9, RZ, RZ, R8 ;  /* 0x000000ffff097224 */ /* 0x000fe200078e0008 */
[----:B-1----:R-:W-:Y:S01]  /*163d0*/  @P0 SHF.R.U32.HI R9, RZ, R0, R3 ;  /* 0x00000000ff090219 */ /* 0x002fe20000011603 */
[----:B------:R-:W-:Y:S01]  /*163e0*/  IMAD R0, R12, UR6, RZ ;  /* 0x000000060c007c24 */ /* 0x000fe2000f8e02ff */
[--C-:B------:R-:W-:Y:S01]  /*163f0*/  SHF.R.S32.HI R3, RZ, 0x1f, R2.reuse ;  /* 0x0000001fff037819 */ /* 0x100fe20000011402 */
[----:B------:R-:W-:Y:S02]  /*16400*/  IMAD.MOV R4, RZ, RZ, -R2 ;  /* 0x000000ffff047224 */ /* 0x000fe400078e0a02 */
[C---:B----4-:R-:W-:Y:S02]  /*16410*/  IMAD R0, R10.reuse, UR7, R0 ;  /* 0x000000070a007c24 */ /* 0x050fe4000f8e0200 */
[----:B------:R-:W-:-:S04]  /*16420*/  IMAD.WIDE.U32 R2, R10, UR6, R2 ;  /* 0x000000060a027c25 */ /* 0x000fc8000f8e0002 */
[----:B------:R-:W-:Y:S01]  /*16430*/  IMAD.IADD R3, R0, 0x1, R3 ;  /* 0x0000000100037824 */ /* 0x000fe200078e0203 */
[----:B------:R-:W-:Y:S01]  /*16440*/  LEA R6, P0, R2, UR8, 0x2 ;  /* 0x0000000802067c11 */ /* 0x000fe2000f8010ff */
[----:B------:R-:W-:-:S03]  /*16450*/  IMAD R5, R4, UR4, R5 ;  /* 0x0000000404057c24 */ /* 0x000fc6000f8e0205 */
[----:B------:R-:W-:-:S05]  /*16460*/  LEA.HI.X R7, R2, UR9, R3, 0x2, P0 ;  /* 0x0000000902077c11 */ /* 0x000fca00080f1403 */
[----:B------:R0:W2:Y:S01]  /*16470*/  LDG.E R4, desc[UR50][R6.64] ;  /* 0x0000003206047981 */ /* 0x0000a2000c1e1900 */
[--C-:B------:R-:W-:Y:S01]  /*16480*/  @!P1 SHF.R.S32.HI R3, RZ, 0x1f, R9.reuse ;  /* 0x0000001fff039819 */ /* 0x100fe20000011409 */
[----:B------:R-:W-:-:S04]  /*16490*/  @!P1 IMAD.MOV.U32 R2, RZ, RZ, R9 ;  /* 0x000000ffff029224 */ /* 0x000fc800078e0009 */
[----:B------:R-:W-:-:S04]  /*164a0*/  @!P1 IMAD.WIDE.U32 R2, R10, UR6, R2 ;  /* 0x000000060a029c25 */ /* 0x000fc8000f8e0002 */
[----:B0-----:R-:W-:Y:S02]  /*164b0*/  IMAD.MOV R7, RZ, RZ, -R9 ;  /* 0x000000ffff077224 */ /* 0x001fe400078e0a09 */
[----:B------:R-:W-:Y:S02]  /*164c0*/  @!P1 IMAD.IADD R0, R0, 0x1, R3 ;  /* 0x0000000100009824 */ /* 0x000fe400078e0203 */
[----:B------:R-:W-:Y:S01]  /*164d0*/  IMAD R7, R7, UR4, R8 ;  /* 0x0000000407077c24 */ /* 0x000fe2000f8e0208 */
[----:B------:R-:W-:Y:S01]  /*164e0*/  @!P1 LEA R8, P0, R2, UR8, 0x2 ;  /* 0x0000000802089c11 */ /* 0x000fe2000f8010ff */
[----:B------:R-:W-:-:S03]  /*164f0*/  IMAD.MOV.U32 R6, RZ, RZ, RZ ;  /* 0x000000ffff067224 */ /* 0x000fc600078e00ff */
[----:B------:R-:W-:Y:S01]  /*16500*/  @!P1 LEA.HI.X R9, R2, UR9, R0, 0x2, P0 ;  /* 0x0000000902099c11 */ /* 0x000fe200080f1400 */
[----:B-----5:R-:W-:Y:S02]  /*16510*/  VIADD R0, R20, 0x1 ;  /* 0x0000000114007836 */ /* 0x020fe40000000000 */
[----:B------:R-:W-:Y:S02]  /*16520*/  IMAD.MOV.U32 R2, RZ, RZ, R11 ;  /* 0x000000ffff027224 */ /* 0x000fe400078e000b */
[----:B------:R0:W5:Y:S01]  /*16530*/  @!P1 LDG.E R6, desc[UR50][R8.64] ;  /* 0x0000003208069981 */ /* 0x000162000c1e1900 */
[----:B------:R-:W-:Y:S01]  /*16540*/  ISETP.NE.AND P0, PT, R0, 0x2, PT ;  /* 0x000000020000780c */ /* 0x000fe20003f05270 */
[----:B------:R-:W-:Y:S01]  /*16550*/  VIADD R11, R11, 0xffffffff ;  /* 0xffffffff0b0b7836 */ /* 0x000fe20000000000 */
[----:B------:R-:W-:Y:S01]  /*16560*/  ISETP.GT.AND P1, PT, R2, UR42, PT ;  /* 0x0000002a02007c0c */ /* 0x000fe2000bf24270 */
[----:B------:R-:W-:Y:S01]  /*16570*/  IMAD.U32 R12, RZ, RZ, UR43 ;  /* 0x0000002bff0c7e24 */ /* 0x000fe2000f8e00ff */
[----:B------:R-:W-:-:S02]  /*16580*/  SEL R10, R0, RZ, P0 ;  /* 0x000000ff000a7207 */ /* 0x000fc40000000000 */
[----:B------:R-:W-:Y:S02]  /*16590*/  SEL R0, RZ, 0x1, P0 ;  /* 0x00000001ff007807 */ /* 0x000fe40000000000 */
[----:B------:R-:W-:Y:S01]  /*165a0*/  ISETP.NE.AND P2, PT, R12, 0x3, PT ;  /* 0x000000030c00780c */ /* 0x000fe20003f45270 */
[----:B------:R0:W-:Y:S01]  /*165b0*/  STL [R1], R10 ;  /* 0x0000000a01007387 */ /* 0x0001e20000100800 */
[----:B------:R-:W-:-:S03]  /*165c0*/  LOP3.LUT R2, R21, R0, RZ, 0x3c, !PT ;  /* 0x0000000015027212 */ /* 0x000fc600078e3cff */
[----:B------:R0:W-:Y:S04]  /*165d0*/  STL [R1+0x4], R11 ;  /* 0x0000040b01007387 */ /* 0x0001e80000100800 */
[----:B------:R0:W-:Y:S01]  /*165e0*/  STL [R1+0xc], R2 ;  /* 0x00000c0201007387 */ /* 0x0001e20000100800 */
[----:B--2---:R-:W-:-:S03]  /*165f0*/  SHF.R.S32.HI R28, RZ, 0x1f, R4 ;  /* 0x0000001fff1c7819 */ /* 0x004fc60000011404 */
[----:B0-----:R-:W-:Y:S05]  /*16600*/  @!P2 BRA `(.L_x_1235) ;  /* 0x000000000004a947 */ /* 0x001fea0003800000 */
[----:B------:R-:W-:Y:S01]  /*16610*/  BPT.TRAP 0x1 ;  /* 0x000000040000795c */ /* 0x000fe20000300000 */
.L_x_1235:
[----:B------:R-:W-:Y:S01]  /*16620*/  IMAD R0, R10, 0x8, R17 ;  /* 0x000000080a007824 */ /* 0x000fe200078e0211 */
[----:B------:R-:W-:Y:S01]  /*16630*/  SHF.L.U32 R29, R2, 0x1f, RZ ;  /* 0x0000001f021d7819 */ /* 0x000fe200000006ff */
[----:B------:R-:W-:Y:S01]  /*16640*/  BSSY B0, `(.L_x_1236) ;  /* 0x0000004000007945 */ /* 0x000fe20003800000 */
[----:B------:R-:W-:Y:S02]  /*16650*/  SHF.R.S32.HI R25, RZ, 0x1f, R5 ;  /* 0x0000001fff197819 */ /* 0x000fe40000011405 */
[----:B------:R-:W0:Y:S02]  /*16660*/  SYNCS.PHASECHK.TRANS64.TRYWAIT P0, [R0+URZ+0x13280], R29 ;  /* 0x0132801d000075a7 */ /* 0x000e24000800017f */
[----:B0-----:R-:W-:Y:S05]  /*16670*/  @!P0 BRA `(.L_x_1237) ;  /* 0x0000004000048947 */ /* 0x001fea0003800000 */
.L_x_1334:
[----:B------:R-:W-:Y:S05]  /*16680*/  BSYNC B0 ;  /* 0x0000000000007941 */ /* 0x000fea0003800000 */
.L_x_1236:
[----:B------:R-:W2:Y:S01]  /*16690*/  LDL R9, [R1+0x10] ;  /* 0x0000100001097983 */ /* 0x000ea20000100800 */
[----:B------:R-:W-:Y:S01]  /*166a0*/  ULDC.64 UR4, c[0x0][0x328] ;  /* 0x0000ca0000047ab9 */ /* 0x000fe20000000a00 */
[----:B------:R-:W-:Y:S01]  /*166b0*/  ULDC.64 UR6, c[0x0][0x338] ;  /* 0x0000ce0000067ab9 */ /* 0x000fe20000000a00 */
[----:B------:R-:W-:Y:S01]  /*166c0*/  ULDC.64 UR8, c[0x0][0x330] ;  /* 0x0000cc0000087ab9 */ /* 0x000fe20000000a00 */
[----:B------:R-:W3:Y:S01]  /*166d0*/  LDL R13, [R1] ;  /* 0x00000000010d7983 */ /* 0x000ee20000100800 */
[----:B------:R-:W-:-:S03]  /*166e0*/  IMAD R8, R25, UR4, RZ ;  /* 0x0000000419087c24 */ /* 0x000fc6000f8e02ff */
[----:B------:R-:W3:Y:S01]  /*166f0*/  LDL R14, [R1+0x1c] ;  /* 0x00001c00010e7983 */ /* 0x000ee20000100800 */
[C---:B------:R-:W-:Y:S01]  /*16700*/  IMAD R8, R5.reuse, UR5, R8 ;  /* 0x0000000505087c24 */ /* 0x040fe2000f8e0208 */
[----:B------:R-:W-:Y:S01]  /*16710*/  SHF.R.S32.HI R23, RZ, 0x1f, R7 ;  /* 0x0000001fff177819 */ /* 0x000fe20000011407 */
[----:B------:R-:W-:Y:S01]  /*16720*/  IMAD.WIDE.U32 R2, R5, UR4, RZ ;  /* 0x0000000405027c25 */ /* 0x000fe2000f8e00ff */
[----:B------:R-:W1:Y:S01]  /*16730*/  S2R R11, SR_TID.X ;  /* 0x00000000000b7919 */ /* 0x000e620000002100 */
[----:B------:R-:W-:Y:S01]  /*16740*/  ULDC.64 UR10, c[0x0][0x318] ;  /* 0x0000c600000a7ab9 */ /* 0x000fe20000000a00 */
[----:B-----5:R-:W-:Y:S01]  /*16750*/  SHF.R.S32.HI R22, RZ, 0x1f, R6 ;  /* 0x0000001fff167819 */ /* 0x020fe20000011406 */
[----:B------:R-:W-:Y:S01]  /*16760*/  IMAD.IADD R3, R3, 0x1, R8 ;  /* 0x0000000103037824 */ /* 0x000fe200078e0208 */
[----:B------:R-:W4:Y:S01]  /*16770*/  LDC R12, c[0x0][0x2f4] ;  /* 0x0000bd00ff0c7b82 */ /* 0x000f220000000800 */
[----:B------:R-:W-:Y:S02]  /*16780*/  IMAD R8, R28, UR6, RZ ;  /* 0x000000061c087c24 */ /* 0x000fe4000f8e02ff */
[----:B------:R-:W-:-:S04]  /*16790*/  IMAD.WIDE.U32 R2, R4, UR6, R2 ;  /* 0x0000000604027c25 */ /* 0x000fc8000f8e0002 */
[----:B------:R-:W-:-:S04]  /*167a0*/  IMAD R8, R4, UR7, R8 ;  /* 0x0000000704087c24 */ /* 0x000fc8000f8e0208 */
[----:B------:R-:W-:Y:S02]  /*167b0*/  IMAD.IADD R3, R3, 0x1, R8 ;  /* 0x0000000103037824 */ /* 0x000fe400078e0208 */
[----:B------:R-:W-:-:S04]  /*167c0*/  IMAD.WIDE.U32 R2, R26, UR8, R2 ;  /* 0x000000081a027c25 */ /* 0x000fc8000f8e0002 */
[----:B------:R-:W-:-:S04]  /*167d0*/  IMAD R8, R23, UR4, RZ ;  /* 0x0000000417087c24 */ /* 0x000fc8000f8e02ff */
        /* <DEDUP_REMOVED lines=8> */
[----:B------:R-:W-:-:S04]  /*16860*/  IMAD.WIDE.U32 R2, R7, UR4, RZ ;  /* 0x0000000407027c25 */ /* 0x000fc8000f8e00ff */
[----:B------:R-:W-:Y:S02]  /*16870*/  IMAD.IADD R3, R3, 0x1, R8 ;  /* 0x0000000103037824 */ /* 0x000fe400078e0208 */
[----:B------:R-:W-:Y:S02]  /*16880*/  IMAD R8, R22, UR6, RZ ;  /* 0x0000000616087c24 */ /* 0x000fe4000f8e02ff */
[----:B------:R-:W-:-:S04]  /*16890*/  IMAD.WIDE.U32 R2, R6, UR6, R2 ;  /* 0x0000000606027c25 */ /* 0x000fc8000f8e0002 */
[----:B------:R-:W-:-:S04]  /*168a0*/  IMAD R8, R6, UR7, R8 ;  /* 0x0000000706087c24 */ /* 0x000fc8000f8e0208 */
[----:B------:R-:W-:Y:S02]  /*168b0*/  IMAD.IADD R3, R3, 0x1, R8 ;  /* 0x0000000103037824 */ /* 0x000fe400078e0208 */
[----:B------:R-:W-:Y:S01]  /*168c0*/  IMAD.WIDE.U32 R2, R26, UR8, R2 ;  /* 0x000000081a027c25 */ /* 0x000fe2000f8e0002 */
[----:B------:R-:W-:Y:S02]  /*168d0*/  UMOV UR4, 0xffffffff ;  /* 0xffffffff00047882 */ /* 0x000fe40000000000 */
[----:B------:R-:W-:Y:S01]  /*168e0*/  IADD3 R19, P0, R2, UR10, RZ ;  /* 0x0000000a02137c10 */ /* 0x000fe2000ff1e0ff */
[----:B---3--:R-:W-:-:S03]  /*168f0*/  IMAD R8, R13, 0x2800, R14 ;  /* 0x000028000d087824 */ /* 0x008fc600078e020e */
        /* <DEDUP_REMOVED lines=28> */
.L_x_1346:
        /* <DEDUP_REMOVED lines=11> */
.L_x_1239:
        /* <DEDUP_REMOVED lines=11> */
.L_x_1240:
[----:B------:R2:W-:Y:S01]  /*16c20*/  SYNCS.ARRIVE.TRANS64.A1T0 RZ, [R0+URZ+0x13270], RZ ;  /* 0x013270ff00ff79a7 */ /* 0x0005e2000810003f */
[----:B------:R-:W-:Y:S05]  /*16c30*/  @!P3 BRA `(.L_x_1241) ;  /* 0x000000000004b947 */ /* 0x000fea0003800000 */
[----:B------:R-:W-:Y:S01]  /*16c40*/  BPT.TRAP 0x1 ;  /* 0x000000040000795c */ /* 0x000fe20000300000 */
.L_x_1241:
[----:B------:R-:W3:Y:S01]  /*16c50*/  SYNCS.PHASECHK.TRANS64.TRYWAIT P0, [R0+URZ+0x13240], R29 ;  /* 0x0132401d000075a7 */ /* 0x000ee2000800017f */
[----:B------:R-:W-:Y:S04]  /*16c60*/  BSSY B0, `(.L_x_1242) ;  /* 0x0000002000007945 */ /* 0x000fe80003800000 */
[----:B---3--:R-:W-:Y:S05]  /*16c70*/  @!P0 BRA `(.L_x_1243) ;  /* 0x0000004000348947 */ /* 0x008fea0003800000 */
.L_x_1347:
[----:B------:R-:W-:Y:S05]  /*16c80*/  BSYNC B0 ;  /* 0x0000000000007941 */ /* 0x000fea0003800000 */
.L_x_1242:
        /* <DEDUP_REMOVED lines=59> */
.L_x_1359:
        /* <DEDUP_REMOVED lines=8> */
.L_x_1245:
        /* <DEDUP_REMOVED lines=11> */
.L_x_1246:
[----:B------:R2:W-:Y:S02]  /*17170*/  SYNCS.ARRIVE.TRANS64.A1T0 RZ, [R0+URZ+0x13230], RZ ;  /* 0x013230ff00ff79a7 */ /* 0x0005e4000810003f */
[----:B--23--:R-:W-:-:S05]  /*17180*/  IMAD.U32 R0, RZ, RZ, UR44 ;  /* 0x0000002cff007e24 */ /* 0x00cfca000f8e00ff */
[----:B------:R-:W-:-:S13]  /*17190*/  ISETP.NE.AND P0, PT, R0, 0x3, PT ;  /* 0x000000030000780c */ /* 0x000fda0003f05270 */
[----:B------:R-:W-:Y:S05]  /*171a0*/  @!P0 BRA `(.L_x_1247) ;  /* 0x0000000000048947 */ /* 0x000fea0003800000 */
[----:B------:R-:W-:Y:S01]  /*171b0*/  BPT.TRAP 0x1 ;  /* 0x000000040000795c */ /* 0x000fe20000300000 */
.L_x_1247:
[----:B------:R-:W-:Y:S01]  /*171c0*/  LOP3.LUT R0, R21, 0x1, RZ, 0x3c, !PT ;  /* 0x0000000115007812 */ /* 0x000fe200078e3cff */
[----:B------:R-:W-:Y:S01]  /*171d0*/  IMAD R2, R20, 0x8, R17 ;  /* 0x0000000814027824 */ /* 0x000fe200078e0211 */
[----:B------:R-:W-:Y:S02]  /*171e0*/  BSSY B0, `(.L_x_1248) ;  /* 0x0000004000007945 */ /* 0x000fe40003800000 */
[----:B------:R-:W-:-:S04]  /*171f0*/  SHF.L.U32 R0, R0, 0x1f, RZ ;  /* 0x0000001f00007819 */ /* 0x000fc800000006ff */
[----:B------:R-:W0:Y:S02]  /*17200*/  SYNCS.PHASECHK.TRANS64.TRYWAIT P2, [R2+URZ+0x13270], R0 ;  /* 0x01327000020075a7 */ /* 0x000e24000804017f */
[----:B0-----:R-:W-:Y:S05]  /*17210*/  @!P2 BRA `(.L_x_1249) ;  /* 0x00000040003ca947 */ /* 0x001fea0003800000 */
.L_x_1360:
[----:B------:R-:W-:Y:S05]  /*17220*/  BSYNC B0 ;  /* 0x0000000000007941 */ /* 0x000fea0003800000 */
.L_x_1248:
[----:B------:R-:W-:-:S05]  /*17230*/  IMAD.U32 R3, RZ, RZ, UR43 ;  /* 0x0000002bff037e24 */ /* 0x000fca000f8e00ff */
[----:B------:R-:W-:-:S13]  /*17240*/  ISETP.NE.AND P2, PT, R3, 0x3, PT ;  /* 0x000000030300780c */ /* 0x000fda0003f45270 */
[----:B------:R-:W-:Y:S05]  /*17250*/  @!P2 BRA `(.L_x_1250) ;  /* 0x000000000004a947 */ /* 0x000fea0003800000 */
[----:B------:R-:W-:Y:S01]  /*17260*/  BPT.TRAP 0x1 ;  /* 0x000000040000795c */ /* 0x000fe20000300000 */
.L_x_1250:
[----:B0-----:R-:W-:Y:S01]  /*17270*/  SHF.L.U32 R0, R21, 0x1f, RZ ;  /* 0x0000001f15007819 */ /* 0x001fe200000006ff */
[----:B------:R-:W-:-:S03]  /*17280*/  IMAD R3, R20, 0x2800, RZ ;  /* 0x0000280014037824 */ /* 0x000fc600078e02ff */
[----:B------:R-:W0:Y:S02]  /*17290*/  SYNCS.PHASECHK.TRANS64.TRYWAIT P2, [R2+URZ+0x13260], R0 ;  /* 0x01326000020075a7 */ /* 0x000e24000804017f */
[----:B0-----:R-:W-:Y:S05]  /*172a0*/  @!P2 BRA `(.L_x_1251) ;  /* 0x00000040002ca947 */ /* 0x001fea0003800000 */
.L_x_1361:
[----:B------:R-:W0:Y:S04]  /*172b0*/  LDL R4, [R1+0x24] ;  /* 0x0000240001047983 */ /* 0x000e280000100800 */
[----:B------:R-:W2:Y:S01]  /*172c0*/  LDL R10, [R1+0x20] ;  /* 0x00002000010a7983 */ /* 0x000ea20000100800 */
[----:B------:R-:W-:Y:S05]  /*172d0*/  WARPSYNC.ALL ;  /* 0x0000000000007948 */ /* 0x000fea0003800000 */
[----:B------:R-:W-:-:S05]  /*172e0*/  IMAD.U32 R12, RZ, RZ, UR43 ;  /* 0x0000002bff0c7e24 */ /* 0x000fca000f8e00ff */
[----:B------:R-:W-:Y:S02]  /*172f0*/  ISETP.NE.AND P2, PT, R12, 0x3, PT ;  /* 0x000000030c00780c */ /* 0x000fe40003f45270 */
[C---:B0-----:R-:W-:Y:S02]  /*17300*/  LOP3.LUT R0, R3.reuse, R4, RZ, 0xfc, !PT ;  /* 0x0000000403007212 */ /* 0x041fe400078efcff */
[----:B--2---:R-:W-:-:S03]  /*17310*/  LOP3.LUT R3, R3, R10, RZ, 0xfc, !PT ;  /* 0x0000000a03037212 */ /* 0x004fc600078efcff */
[C---:B------:R-:W-:Y:S02]  /*17320*/  IMAD.IADD R0, R17.reuse, 0x1, R0 ;  /* 0x0000000111007824 */ /* 0x040fe400078e0200 */
[----:B------:R-:W-:-:S03]  /*17330*/  IMAD.IADD R3, R17, 0x1, R3 ;  /* 0x0000000111037824 */ /* 0x000fc600078e0203 */
[----:B----4-:R-:W0:Y:S02]  /*17340*/  LDSM.16.MT88.4 R4, [R0+0x6000] ;  /* 0x006000000004783b */ /* 0x010e240000004200 */
        /* <DEDUP_REMOVED lines=37> */
.L_x_1252:
[----:B--2---:R2:W-:Y:S01]  /*175a0*/  SYNCS.ARRIVE.TRANS64.A1T0 RZ, [R2+URZ+0x13250], RZ ;  /* 0x013250ff02ff79a7 */ /* 0x0045e2000810003f */
[----:B------:R-:W-:Y:S06]  /*175b0*/  BAR.SYNC.DEFER_BLOCKING 0x2, 0x80 ;  /* 0x0082000000007b1d */ /* 0x000fec0000010000 */
[----:B------:R-:W-:Y:S05]  /*175c0*/  @!P0 BRA `(.L_x_1253) ;  /* 0x0000000000048947 */ /* 0x000fea0003800000 */
[----:B------:R-:W-:Y:S01]  /*175d0*/  BPT.TRAP 0x1 ;  /* 0x000000040000795c */ /* 0x000fe20000300000 */
.L_x_1253:
[----:B------:R-:W3:Y:S01]  /*175e0*/  LDL R0, [R1+0x18] ;  /* 0x0000180001007983 */ /* 0x000ee20000100800 */
[----:B--2---:R-:W-:-:S03]  /*175f0*/  VIADD R2, R2, 0x13280 ;  /* 0x0001328002027836 */ /* 0x004fc60000000000 */
[----:B------:R2:W5:Y:S04]  /*17600*/  LDL R20, [R1] ;  /* 0x0000000001147983 */ /* 0x0005680000100800 */
[----:B------:R2:W5:Y:S01]  /*17610*/  LDL R21, [R1+0xc] ;  /* 0x00000c0001157983 */ /* 0x0005620000100800 */
[----:B---3--:R-:W-:-:S04]  /*17620*/  PRMT R2, R0, 0x654, R2 ;  /* 0x0000065400027816 */ /* 0x008fc80000000002 */
[----:B------:R2:W-:Y:S01]  /*17630*/  SYNCS.ARRIVE.TRANS64.RED.A1T0 RZ, [R2+URZ], RZ ;  /* 0x000000ff02ff79a7 */ /* 0x0005e2000810043f */
[----:B------:R-:W-:Y:S05]  /*17640*/  @P1 BRA `(.L_x_1254) ;  /* 0xffffffe800d41947 */ /* 0x000fea000383ffff */
.L_x_1234:
[----:B-1----:R-:W2:Y:S01]  /*17650*/  S2R R0, SR_TID.X ;  /* 0x0000000000007919 */ /* 0x002ea20000002100 */
[----:B------:R-:W-:Y:S01]  /*17660*/  BSSY B0, `(.L_x_1255) ;  /* 0x0000012000007945 */ /* 0x000fe20003800000 */
[----:B--2---:R-:W-:Y:S01]  /*17670*/  LOP3.LUT R2, R0, 0x7f, RZ, 0xc0, !PT ;  /* 0x0000007f00027812 */ /* 0x004fe200078ec0ff */
[----:B------:R-:W-:-:S03]  /*17680*/  IMAD.U32 R0, RZ, RZ, UR44 ;  /* 0x0000002cff007e24 */ /* 0x000fc6000f8e00ff */
[----:B------:R-:W-:Y:S02]  /*17690*/  ISETP.NE.AND P1, PT, R2, RZ, PT ;  /* 0x000000ff0200720c */ /* 0x000fe40003f25270 */
[----:B------:R-:W-:-:S11]  /*176a0*/  ISETP.NE.AND P0, PT, R0, 0x3, PT ;  /* 0x000000030000780c */ /* 0x000fd60003f05270 */
        /* <DEDUP_REMOVED lines=12> */
[----:B0-----:R-:W-:-:S07]  /*17770*/  IADD3 R24, R0, UR45, R7 ;  /* 0x0000002d00187c10 */ /* 0x001fce000fffe007 */
.L_x_1256:
[----:B------:R-:W-:Y:S05]  /*17780*/  BSYNC B0 ;  /* 0x0000000000007941 */ /* 0x000fea0003800000 */
.L_x_1255:
[----:B------:R-:W-:Y:S05]  /*17790*/  @!P0 BRA `(.L_x_1257) ;  /* 0x0000000000048947 */ /* 0x000fea0003800000 */
[----:B------:R-:W-:Y:S01]  /*177a0*/  BPT.TRAP 0x1 ;  /* 0x000000040000795c */ /* 0x000fe20000300000 */
.L_x_1257:
[----:B------:R-:W2:Y:S04]  /*177b0*/  LDL R0, [R1+0xc] ;  /* 0x00000c0001007983 */ /* 0x000ea80000100800 */
[----:B------:R-:W0:Y:S01]  /*177c0*/  LDL R2, [R1] ;  /* 0x0000000001027983 */ /* 0x000e220000100800 */
[----:B------:R-:W-:Y:S01]  /*177d0*/  BSSY B0, `(.L_x_1258) ;  /* 0x0000006000007945 */ /* 0x000fe20003800000 */
[----:B--2---:R-:W-:-:S04]  /*177e0*/  LOP3.LUT R0, R0, 0x1, RZ, 0x3c, !PT ;  /* 0x0000000100007812 */ /* 0x004fc800078e3cff */
[----:B------:R-:W-:Y:S01]  /*177f0*/  SHF.L.U32 R0, R0, 0x1f, RZ ;  /* 0x0000001f00007819 */ /* 0x000fe200000006ff */
[----:B0-----:R-:W-:-:S04]  /*17800*/  IMAD R3, R2, 0x8, R17 ;  /* 0x0000000802037824 */ /* 0x001fc800078e0211 */
[----:B------:R-:W0:Y:S02]  /*17810*/  SYNCS.PHASECHK.TRANS64.TRYWAIT P1, [R3+URZ+0x13270], R0 ;  /* 0x01327000030075a7 */ /* 0x000e24000802017f */
[----:B0-----:R-:W-:Y:S05]  /*17820*/  @!P1 BRA `(.L_x_1259) ;  /* 0x0000003800e09947 */ /* 0x001fea0003800000 */
.L_x_1362:
[----:B------:R-:W-:Y:S05]  /*17830*/  BSYNC B0 ;  /* 0x0000000000007941 */ /* 0x000fea0003800000 */
.L_x_1258:
[----:B------:R-:W-:-:S05]  /*17840*/  IMAD.U32 R2, RZ, RZ, UR43 ;  /* 0x0000002bff027e24 */ /* 0x000fca000f8e00ff */
[----:B------:R-:W-:-:S13]  /*17850*/  ISETP.NE.AND P1, PT, R2, 0x3, PT ;  /* 0x000000030200780c */ /* 0x000fda0003f25270 */
[----:B------:R-:W-:Y:S05]  /*17860*/  @!P1 BRA `(.L_x_1260) ;  /* 0x0000000000049947 */ /* 0x000fea0003800000 */
[----:B------:R-:W-:Y:S01]  /*17870*/  BPT.TRAP 0x1 ;  /* 0x000000040000795c */ /* 0x000fe20000300000 */
.L_x_1260:
[----:B0-----:R-:W2:Y:S02]  /*17880*/  LDL R0, [R1+0xc] ;  /* 0x00000c0001007983 */ /* 0x001ea40000100800 */
[----:B--2---:R-:W-:-:S04]  /*17890*/  SHF.L.U32 R0, R0, 0x1f, RZ ;  /* 0x0000001f00007819 */ /* 0x004fc800000006ff */
[----:B------:R-:W0:Y:S02]  /*178a0*/  SYNCS.PHASECHK.TRANS64.TRYWAIT P1, [R3+URZ+0x13260], R0 ;  /* 0x01326000030075a7 */ /* 0x000e24000802017f */
[----:B0-----:R-:W-:Y:S05]  /*178b0*/  @!P1 BRA `(.L_x_1261) ;  /* 0x0000003800d09947 */ /* 0x001fea0003800000 */
.L_x_1363:
[----:B------:R-:W2:Y:S04]  /*178c0*/  LDL R12, [R1] ;  /* 0x00000000010c7983 */ /* 0x000ea80000100800 */
[----:B------:R-:W0:Y:S04]  /*178d0*/  LDL R4, [R1+0x24] ;  /* 0x0000240001047983 */ /* 0x000e280000100800 */
[----:B------:R-:W3:Y:S01]  /*178e0*/  LDL R10, [R1+0x20] ;  /* 0x00002000010a7983 */ /* 0x000ee20000100800 */
[----:B------:R-:W-:Y:S05]  /*178f0*/  WARPSYNC.ALL ;  /* 0x0000000000007948 */ /* 0x000fea0003800000 */
[----:B------:R-:W-:-:S05]  /*17900*/  IMAD.U32 R13, RZ, RZ, UR43 ;  /* 0x0000002bff0d7e24 */ /* 0x000fca000f8e00ff */
[----:B------:R-:W-:Y:S01]  /*17910*/  ISETP.NE.AND P1, PT, R13, 0x3, PT ;  /* 0x000000030d00780c */ /* 0x000fe20003f25270 */
[----:B--2---:R-:W-:-:S05]  /*17920*/  IMAD R2, R12, 0x2800, RZ ;  /* 0x000028000c027824 */ /* 0x004fca00078e02ff */
[----:B0-----:R-:W-:-:S05]  /*17930*/  LOP3.LUT R0, R2, R4, RZ, 0xfc, !PT ;  /* 0x0000000402007212 */ /* 0x001fca00078efcff */
[----:B------:R-:W-:-:S05]  /*17940*/  IMAD.IADD R0, R17, 0x1, R0 ;  /* 0x0000000111007824 */ /* 0x000fca00078e0200 */
        /* <DEDUP_REMOVED lines=40> */
.L_x_1262:
[----:B-1----:R1:W-:Y:S01]  /*17bd0*/  SYNCS.ARRIVE.TRANS64.A1T0 RZ, [R3+URZ+0x13250], RZ ;  /* 0x013250ff03ff79a7 */ /* 0x0023e2000810003f */
[----:B------:R-:W-:Y:S06]  /*17be0*/  BAR.SYNC.DEFER_BLOCKING 0x2, 0x80 ;  /* 0x0082000000007b1d */ /* 0x000fec0000010000 */
[----:B------:R-:W-:Y:S05]  /*17bf0*/  @!P0 BRA `(.L_x_1263) ;  /* 0x0000000000048947 */ /* 0x000fea0003800000 */
[----:B------:R-:W-:Y:S01]  /*17c00*/  BPT.TRAP 0x1 ;  /* 0x000000040000795c */ /* 0x000fe20000300000 */
.L_x_1263:
[----:B------:R-:W2:Y:S04]  /*17c10*/  LDL R0, [R1+0x18] ;  /* 0x0000180001007983 */ /* 0x000ea80000100800 */
[----:B------:R-:W3:Y:S01]  /*17c20*/  LDL.LU R4, [R1+0xc] ;  /* 0x00000c0001047983 */ /* 0x000ee20000300800 */
[----:B-1----:R-:W-:-:S05]  /*17c30*/  VIADD R3, R3, 0x13280 ;  /* 0x0001328003037836 */ /* 0x002fca0000000000 */
[----:B--2---:R-:W-:Y:S01]  /*17c40*/  PRMT R3, R0, 0x654, R3 ;  /* 0x0000065400037816 */ /* 0x004fe20000000003 */
[----:B------:R-:W-:-:S03]  /*17c50*/  VIADD R0, R12, 0x1 ;  /* 0x000000010c007836 */ /* 0x000fc60000000000 */
[----:B------:R1:W-:Y:S02]  /*17c60*/  SYNCS.ARRIVE.TRANS64.RED.A1T0 RZ, [R3+URZ], RZ ;  /* 0x000000ff03ff79a7 */ /* 0x0003e4000810043f */
[----:B------:R-:W-:-:S04]  /*17c70*/  ISETP.NE.AND P0, PT, R0, 0x2, PT ;  /* 0x000000020000780c */ /* 0x000fc80003f05270 */
[----:B0-----:R-:W-:Y:S02]  /*17c80*/  SEL R2, RZ, 0x1, P0 ;  /* 0x00000001ff027807 */ /* 0x001fe40000000000 */
[----:B------:R-:W-:Y:S02]  /*17c90*/  SEL R0, R0, RZ, P0 ;  /* 0x000000ff00007207 */ /* 0x000fe40000000000 */
[----:B---3--:R-:W-:-:S03]  /*17ca0*/  LOP3.LUT R4, R4, R2, RZ, 0x3c, !PT ;  /* 0x0000000204047212 */ /* 0x008fc600078e3cff */
[----:B------:R1:W-:Y:S04]  /*17cb0*/  STL [R1], R0 ;  /* 0x0000000001007387 */ /* 0x0003e80000100800 */
[----:B------:R1:W-:Y:S02]  /*17cc0*/  STL [R1+0xc], R4 ;  /* 0x00000c0401007387 */ /* 0x0003e40000100800 */
.L_x_1204:
[----:B------:R-:W-:Y:S05]  /*17cd0*/  BSYNC B7 ;  /* 0x0000000000077941 */ /* 0x000fea0003800000 */
.L_x_1202:
[----:B------:R-:W-:-:S13]  /*17ce0*/  LOP3.LUT P0, RZ, R16, 0x40, RZ, 0xc0, !PT ;  /* 0x0000004010ff7812 */ /* 0x000fda000780c0ff */
[----:B------:R-:W-:Y:S05]  /*17cf0*/  @!P0 BRA `(.L_x_1264) ;  /* 0x0000000000288947 */ /* 0x000fea0003800000 */
[----:B------:R-:W1:Y:S08]  /*17d00*/  S2UR UR4, SR_CgaCtaId ;  /* 0x00000000000479c3 */ /* 0x000e700000008800 */
[----:B------:R-:W-:Y:S01]  /*17d10*/  BAR.SYNC.DEFER_BLOCKING 0x5, 0x200 ;  /* 0x0148000000007b1d */ /* 0x000fe20000010000 */
[----:B------:R-:W-:Y:S01]  /*17d20*/  MOV R17, 0x400 ;  /* 0x0000040000117802 */ /* 0x000fe20000000f00 */
[----:B-1----:R-:W-:-:S05]  /*17d30*/  IMAD.U32 R0, RZ, RZ, UR4 ;  /* 0x00000004ff007e24 */ /* 0x002fca000f8e00ff */
[----:B------:R-:W-:Y:S01]  /*17d40*/  LEA R17, R0, R17, 0x18 ;  /* 0x0000001100117211 */ /* 0x000fe200078ec0ff */
[----:B------:R-:W-:Y:S04]  /*17d50*/  STL [R1+0x18], R0 ;  /* 0x0000180001007387 */ /* 0x000fe80000100800 */
[----:B------:R-:W0:Y:S02]  /*17d60*/  LDS.128 R24, [R17+0x132d0] ;  /* 0x0132d00011187984 */ /* 0x000e240000000c00 */
[----:B0-----:R-:W-:Y:S01]  /*17d70*/  R2UR UR4, R25 ;  /* 0x00000000190472ca */ /* 0x001fe200000e0000 */
[----:B------:R-:W-:Y:S06]  /*17d80*/  BAR.ARV 0x4, 0x200 ;  /* 0x0108000000007b1d */ /* 0x000fec0000002000 */
[----:B------:R-:W-:Y:S08]  /*17d90*/  BRA `(.L_x_1265) ;  /* 0x0000000800c87947 */ /* 0x000ff00003800000 */
.L_x_1264:
[----:B-1----:R-:W0:Y:S01]  /*17da0*/  S2R R0, SR_TID.X ;  /* 0x0000000000007919 */ /* 0x002e220000002100 */
[----:B------:R-:W-:Y:S01]  /*17db0*/  ULDC UR4, c[0x0][0xc3c] ;  /* 0x00030f0000047ab9 */ /* 0x000fe20000000800 */
[----:B------:R-:W-:Y:S01]  /*17dc0*/  IMAD.MOV.U32 R4, RZ, RZ, RZ ;  /* 0x000000ffff047224 */ /* 0x000fe200078e00ff */
[----:B0-----:R-:W-:-:S04]  /*17dd0*/  LOP3.LUT R7, R0, 0x1f, RZ, 0xc0, !PT ;  /* 0x0000001f00077812 */ /* 0x001fc800078ec0ff */
[----:B------:R-:W-:Y:S01]  /*17de0*/  ISETP.NE.AND P0, PT, R7, 0x1f, PT ;  /* 0x0000001f0700780c */ /* 0x000fe20003f05270 */
[----:B------:R-:W-:-:S05]  /*17df0*/  IMAD.IADD R5, R27, 0x1, R7 ;  /* 0x000000011b057824 */ /* 0x000fca00078e0207 */
[----:B------:R-:W-:Y:S01]  /*17e00*/  ISETP.GE.OR P1, PT, R5, UR4, !P0 ;  /* 0x0000000405007c0c */ /* 0x000fe2000c726670 */
[----:B------:R-:W-:-:S12]  /*17e10*/  ULDC UR4, c[0x0][0xc3c] ;  /* 0x00030f0000047ab9 */ /* 0x000fd80000000800 */
[----:B------:R-:W0:Y:S02]  /*17e20*/  @!P1 LDC.64 R2, c[0x0][0xc80] ;  /* 0x00032000ff029b82 */ /* 0x000e240000000a00 */
[----:B0-----:R-:W-:-:S05]  /*17e30*/  @!P1 IMAD.WIDE R2, R5, 0x4, R2 ;  /* 0x0000000405029825 */ /* 0x001fca00078e0202 */
[----:B------:R-:W2:Y:S01]  /*17e40*/  @!P1 LDG.E R4, desc[UR50][R2.64] ;  /* 0x0000003202049981 */ /* 0x000ea2000c1e1900 */
[C---:B------:R-:W-:Y:S02]  /*17e50*/  ISETP.NE.AND P1, PT, R7.reuse, RZ, PT ;  /* 0x000000ff0700720c */ /* 0x040fe40003f25270 */
[C---:B------:R-:W-:Y:S02]  /*17e60*/  ISETP.GE.U32.AND P2, PT, R7.reuse, 0x2, PT ;  /* 0x000000020700780c */ /* 0x040fe40003f46070 */
[C---:B------:R-:W-:Y:S02]  /*17e70*/  ISETP.GE.U32.AND P3, PT, R7.reuse, 0x4, PT ;  /* 0x000000040700780c */ /* 0x040fe40003f66070 */
[C---:B------:R-:W-:Y:S02]  /*17e80*/  ISETP.GE.U32.AND P4, PT, R7.reuse, 0x8, PT ;  /* 0x000000080700780c */ /* 0x040fe40003f86070 */
[----:B------:R-:W-:Y:S02]  /*17e90*/  ISETP.GE.U32.AND P5, PT, R7, 0x10, PT ;  /* 0x000000100700780c */ /* 0x000fe40003fa6070 */
[----:B------:R-:W-:Y:S04]  /*17ea0*/  SHFL.IDX PT, R7, R24, 0x1, 0x1f ;  /* 0x00201f0018077f89 */ /* 0x000fe800000e0000 */
        /* <DEDUP_REMOVED lines=22> */
.L_x_1270:
[----:B------:R-:W-:-:S05]  /*18010*/  VIADD R27, R27, 0x1f ;  /* 0x0000001f1b1b7836 */ /* 0x000fca0000000000 */
[----:B------:R-:W-:-:S13]  /*18020*/  ISETP.GE.AND P6, PT, R27, UR4, PT ;  /* 0x000000041b007c0c */ /* 0x000fda000bfc6270 */
[----:B------:R-:W-:Y:S05]  /*18030*/  @P6 BRA `(.L_x_1267) ;  /* 0x0000000400e06947 */ /* 0x000fea0003800000 */
[----:B------:R-:W0:Y:S01]  /*18040*/  S2R R2, SR_TID.X ;  /* 0x0000000000027919 */ /* 0x000e220000002100 */
[----:B------:R-:W-:Y:S01]  /*18050*/  BSSY B0, `(.L_x_1268) ;  /* 0x0000009000007945 */ /* 0x000fe20003800000 */
[----:B------:R-:W-:Y:S01]  /*18060*/  IMAD.MOV.U32 R4, RZ, RZ, RZ ;  /* 0x000000ffff047224 */ /* 0x000fe200078e00ff */
[----:B0-----:R-:W-:-:S05]  /*18070*/  LOP3.LUT R2, R2, 0x1f, RZ, 0xc0, !PT ;  /* 0x0000001f02027812 */ /* 0x001fca00078ec0ff */
[----:B------:R-:W-:-:S05]  /*18080*/  IMAD.IADD R5, R27, 0x1, R2 ;  /* 0x000000011b057824 */ /* 0x000fca00078e0202 */
[----:B------:R-:W-:-:S13]  /*18090*/  ISETP.GE.OR P6, PT, R5, UR4, !P0 ;  /* 0x0000000405007c0c */ /* 0x000fda000c7c6670 */
[----:B------:R-:W-:Y:S05]  /*180a0*/  @P6 BRA `(.L_x_1269) ;  /* 0x00000000000c6947 */ /* 0x000fea0003800000 */
[----:B------:R-:W0:Y:S02]  /*180b0*/  LDC.64 R2, c[0x0][0xc80] ;  /* 0x00032000ff027b82 */ /* 0x000e240000000a00 */
[----:B0-----:R-:W-:-:S05]  /*180c0*/  IMAD.WIDE R2, R5, 0x4, R2 ;  /* 0x0000000405027825 */ /* 0x001fca00078e0202 */
[----:B------:R0:W5:Y:S02]  /*180d0*/  LDG.E R4, desc[UR50][R2.64] ;  /* 0x0000003202047981 */ /* 0x000164000c1e1900 */
.L_x_1269:
[----:B------:R-:W-:Y:S05]  /*180e0*/  BSYNC B0 ;  /* 0x0000000000007941 */ /* 0x000fea0003800000 */
.L_x_1268:
        /* <DEDUP_REMOVED lines=21> */
[----:B------:R-:W-:-:S07]  /*18240*/  IMAD.MOV.U32 R8, RZ, RZ, R10 ;  /* 0x000000ffff087224 */ /* 0x000fce00078e000a */
.L_x_1266:
        /* <DEDUP_REMOVED lines=8> */
[----:B------:R0:W5:Y:S01]  /*182d0*/  LDG.E R10, desc[UR50][R2.64] ;  /* 0x00000032020a7981 */ /* 0x000162000c1e1900 */
[----:B------:R-:W-:Y:S01]  /*182e0*/  ISETP.NE.AND P0, PT, R8, RZ, PT ;  /* 0x000000ff0800720c */ /* 0x000fe20003f05270 */
[----:B------:R-:W-:Y:S02]  /*182f0*/  IMAD.MOV.U32 R9, RZ, RZ, RZ ;  /* 0x000000ffff097224 */ /* 0x000fe400078e00ff */
[----:B------:R-:W1:Y:S02]  /*18300*/  SHFL.IDX PT, R4, R4, R7, 0x1f ;  /* 0x00001f0704047589 */ /* 0x000e6400000e0000 */
[----:B-1----:R-:W-:-:S08]  /*18310*/  R2UR UR7, R4 ;  /* 0x00000000040772ca */ /* 0x002fd000000e0000 */
[----:B0-----:R-:W-:Y:S07]  /*18320*/  @!P0 BRA `(.L_x_1271) ;  /* 0x0000000000088947 */ /* 0x001fee0003800000 */
[----:B------:R-:W-:-:S05]  /*18330*/  VIADD R7, R7, 0xffffffff ;  /* 0xffffffff07077836 */ /* 0x000fca0000000000 */
[----:B------:R0:W1:Y:S02]  /*18340*/  SHFL.IDX PT, R9, R6, R7, 0x1f ;  /* 0x00001f0706097589 */ /* 0x00006400000e0000 */
.L_x_1271:
[----:B-----5:R-:W-:Y:S02]  /*18350*/  IMAD R4, R10, UR7, RZ ;  /* 0x000000070a047c24 */ /* 0x020fe4000f8e02ff */
[----:B-1----:R-:W-:Y:S02]  /*18360*/  IMAD R24, R9, R5, R24 ;  /* 0x0000000509187224 */ /* 0x002fe400078e0218 */
[----:B------:R-:W-:Y:S01]  /*18370*/  IMAD.MOV.U32 R2, RZ, RZ, RZ ;  /* 0x000000ffff027224 */ /* 0x000fe200078e00ff */
[----:B0-----:R-:W-:-:S04]  /*18380*/  IABS R6, R4 ;  /* 0x0000000400067213 */ /* 0x001fc80000000000 */
[----:B------:R-:W0:Y:S08]  /*18390*/  I2F.RP R7, R6 ;  /* 0x0000000600077306 */ /* 0x000e300000209400 */
[----:B0-----:R-:W0:Y:S02]  /*183a0*/  MUFU.RCP R7, R7 ;  /* 0x0000000700077308 */ /* 0x001e240000001000 */
[----:B0-----:R-:W-:-:S06]  /*183b0*/  VIADD R8, R7, 0xffffffe ;  /* 0x0ffffffe07087836 */ /* 0x001fcc0000000000 */
[----:B------:R-:W0:Y:S02]  /*183c0*/  F2I.FTZ.U32.TRUNC.NTZ R3, R8 ;  /* 0x0000000800037305 */ /* 0x000e24000021f000 */
[----:B0-----:R-:W-:-:S04]  /*183d0*/  IMAD.MOV R11, RZ, RZ, -R3 ;  /* 0x000000ffff0b7224 */ /* 0x001fc800078e0a03 */
[----:B------:R-:W-:-:S04]  /*183e0*/  IMAD R9, R11, R6, RZ ;  /* 0x000000060b097224 */ /* 0x000fc800078e02ff */
[----:B------:R-:W-:-:S04]  /*183f0*/  IMAD.HI.U32 R2, R3, R9, R2 ;  /* 0x0000000903027227 */ /* 0x000fc800078e0002 */
[----:B------:R-:W-:Y:S01]  /*18400*/  IMAD.IADD R3, R0, 0x1, -R24 ;  /* 0x0000000100037824 */ /* 0x000fe200078e0a18 */
[----:B------:R-:W-:-:S04]  /*18410*/  IABS R0, R4 ;  /* 0x0000000400007213 */ /* 0x000fc80000000000 */
[----:B------:R-:W-:Y:S01]  /*18420*/  IABS R9, R3 ;  /* 0x0000000300097213 */ /* 0x000fe20000000000 */
[----:B------:R-:W-:-:S04]  /*18430*/  IMAD.MOV R0, RZ, RZ, -R0 ;  /* 0x000000ffff007224 */ /* 0x000fc800078e0a00 */
        /* <DEDUP_REMOVED lines=21> */
[----:B------:R-:W-:Y:S02]  /*18590*/  IABS R2, UR9 ;  /* 0x0000000900027c13 */ /* 0x000fe40008000000 */
[----:B------:R-:W-:Y:S02]  /*185a0*/  IABS R3, UR9 ;  /* 0x0000000900037c13 */ /* 0x000fe40008000000 */
[----:B------:R-:W0:Y:S01]  /*185b0*/  I2F.RP R5, R2 ;  /* 0x0000000200057306 */ /* 0x000e220000209400 */
[----:B------:R-:W-:Y:S02]  /*185c0*/  R2UR UR6, R2 ;  /* 0x00000000020672ca */ /* 0x000fe400000e0000 */
[----:B------:R-:W-:-:S05]  /*185d0*/  IMAD.MOV R3, RZ, RZ, -R3 ;  /* 0x000000ffff037224 */ /* 0x000fca00078e0a03 */
[----:B0-----:R-:W0:Y:S02]  /*185e0*/  MUFU.RCP R5, R5 ;  /* 0x0000000500057308 */ /* 0x001e240000001000 */
[----:B0-----:R-:W-:-:S06]  /*185f0*/  VIADD R6, R5, 0xffffffe ;  /* 0x0ffffffe05067836 */ /* 0x001fcc0000000000 */
[----:B------:R-:W0:Y:S02]  /*18600*/  F2I.FTZ.U32.TRUNC.NTZ R6, R6 ;  /* 0x0000000600067305 */ /* 0x000e24000021f000 */
[----:B0-----:R-:W-:-:S13]  /*18610*/  R2UR UR5, R6 ;  /* 0x00000000060572ca */ /* 0x001fda00000e0000 */
[----:B------:R-:W-:-:S04]  /*18620*/  UIADD3 UR4, URZ, -UR5, URZ ;  /* 0x800000053f047290 */ /* 0x000fc8000fffe03f */
[----:B------:R-:W-:-:S03]  /*18630*/  UIMAD UR6, UR4, UR6, URZ ;  /* 0x00000006040672a4 */ /* 0x000fc6000f8e023f */
[----:B------:R-:W-:Y:S02]  /*18640*/  UMOV UR4, URZ ;  /* 0x0000003f00047c82 */ /* 0x000fe40008000000 */
[----:B------:R-:W-:-:S04]  /*18650*/  UIMAD.WIDE.U32 UR4, UR5, UR6, UR4 ;  /* 0x00000006050472a5 */ /* 0x000fc8000f8e0004 */
[----:B------:R-:W-:-:S06]  /*18660*/  UIMAD.WIDE.U32 UR4, UR5, UR8, URZ ;  /* 0x00000008050472a5 */ /* 0x000fcc000f8e003f */
[----:B------:R-:W-:Y:S01]  /*18670*/  IMAD.U32 R4, RZ, RZ, UR5 ;  /* 0x00000005ff047e24 */ /* 0x000fe2000f8e00ff */
[----:B------:R-:W-:-:S03]  /*18680*/  R2UR UR4, R7 ;  /* 0x00000000070472ca */ /* 0x000fc600000e0000 */
[----:B------:R-:W-:-:S05]  /*18690*/  IMAD R3, R3, R4, UR8 ;  /* 0x0000000803037e24 */ /* 0x000fca000f8e0204 */
[----:B------:R-:W-:-:S05]  /*186a0*/  ISETP.GT.U32.AND P0, PT, R2, R3, PT ;  /* 0x000000030200720c */ /* 0x000fca0003f04070 */
[----:B------:R-:W-:-:S08]  /*186b0*/  ULOP3.LUT UR4, UR4, UR9, URZ, 0x3c, !UPT ;  /* 0x0000000904047292 */ /* 0x000fd0000f8e3c3f */
[----:B------:R-:W-:Y:S01]  /*186c0*/  VOTEU.ANY UP1, P0 ;  /* 0x00000000003f7886 */ /* 0x000fe20000020100 */
[----:B------:R-:W-:-:S04]  /*186d0*/  PLOP3.LUT P0, PT, PT, PT, UP1, 0x80, 0x0 ;  /* 0x000000000000781c */ /* 0x000fc80003f0f018 */
[----:B------:R-:W-:Y:S02]  /*186e0*/  @!UP1 UIADD3 UR5, UR5, 0x1, URZ ;  /* 0x0000000105059890 */ /* 0x000fe4000fffe03f */
[----:B------:R-:W-:-:S07]  /*186f0*/  UISETP.GE.AND UP1, UPT, UR4, URZ, UPT ;  /* 0x0000003f0400728c */ /* 0x000fce000bf26270 */
[----:B------:R-:W-:-:S05]  /*18700*/  @!P0 IMAD.IADD R3, R3, 0x1, -R2 ;  /* 0x0000000103038824 */ /* 0x000fca00078e0a02 */
[----:B------:R-:W-:Y:S01]  /*18710*/  ISETP.GE.U32.AND P0, PT, R3, R2, PT ;  /* 0x000000020300720c */ /* 0x000fe20003f06070 */
[----:B------:R-:W-:-:S12]  /*18720*/  IMAD R3, RZ, RZ, -UR9 ;  /* 0x80000009ff037e24 */ /* 0x000fd8000f8e02ff */
        /* <DEDUP_REMOVED lines=9> */
.L_x_1267:
[----:B------:R-:W0:Y:S01]  /*187c0*/  LDC R27, c[0x0][0xc3c] ;  /* 0x00030f00ff1b7b82 */ /* 0x000e220000000800 */
[----:B------:R-:W-:Y:S01]  /*187d0*/  IMAD.MOV.U32 R24, RZ, RZ, R0 ;  /* 0x000000ffff187224 */ /* 0x000fe200078e0000 */
[----:B------:R-:W-:Y:S01]  /*187e0*/  UMOV UR4, URZ ;  /* 0x0000003f00047c82 */ /* 0x000fe20008000000 */
[----:B------:R-:W-:-:S07]  /*187f0*/  IMAD.MOV.U32 R26, RZ, RZ, RZ ;  /* 0x000000ffff1a7224 */ /* 0x000fce00078e00ff */
.L_x_1272:
[----:B------:R1:W2:Y:S01]  /*18800*/  LDL R2, [R1+0x18] ;  /* 0x0000180001027983 */ /* 0x0002a20000100800 */
[----:B------:R-:W3:Y:S02]  /*18810*/  S2R R0, SR_TID.X ;  /* 0x0000000000007919 */ /* 0x000ee40000002100 */
[----:B---3--:R-:W-:Y:S01]  /*18820*/  LOP3.LUT R0, R0, 0x1f, RZ, 0xc0, !PT ;  /* 0x0000001f00007812 */ /* 0x008fe200078ec0ff */
[----:B------:R-:W-:Y:S03]  /*18830*/  BAR.SYNC.DEFER_BLOCKING 0x4, 0x200 ;  /* 0x0108000000007b1d */ /* 0x000fe60000010000 */
[----:B------:R-:W-:Y:S01]  /*18840*/  ISETP.NE.AND P0, PT, R0, RZ, PT ;  /* 0x000000ff0000720c */ /* 0x000fe20003f05270 */
[----:B------:R-:W-:-:S12]  /*18850*/  IMAD.U32 R25, RZ, RZ, UR4 ;  /* 0x00000004ff197e24 */ /* 0x000fd8000f8e00ff */
[----:B------:R-:W-:Y:S01]  /*18860*/  @!P0 MOV R0, 0x400 ;  /* 0x0000040000008802 */ /* 0x000fe20000000f00 */
[----:B--2---:R-:W2:Y:S03]  /*18870*/  @!P0 S2R R2, SR_CgaCtaId ;  /* 0x0000000000028919 */ /* 0x004ea60000008800 */
[----:B--2---:R-:W-:Y:S01]  /*18880*/  @!P0 LEA R17, R2, R0, 0x18 ;  /* 0x0000000002118211 */ /* 0x004fe200078ec0ff */
[----:B------:R1:W-:Y:S04]  /*18890*/  @!P0 STL [R1+0x18], R2 ;  /* 0x0000180201008387 */ /* 0x0003e80000100800 */
[----:B0-----:R1:W-:Y:S01]  /*188a0*/  @!P0 STS.128 [R17+0x132d0], R24 ;  /* 0x0132d01811008388 */ /* 0x0013e20000000c00 */
[----:B------:R-:W-:Y:S06]  /*188b0*/  BAR.ARV 0x5, 0x200 ;  /* 0x0148000000007b1d */ /* 0x000fec0000002000 */
.L_x_1265:
[----:B------:R-:W-:Y:S02]  /*188c0*/  ULDC UR5, c[0x0][0xc3c] ;  /* 0x00030f0000057ab9 */ /* 0x000fe40000000800 */
[----:B------:R-:W-:-:S13]  /*188d0*/  ISETP.GE.AND P0, PT, R27, UR5, PT ;  /* 0x000000051b007c0c */ /* 0x000fda000bf06270 */
[----:B------:R-:W-:Y:S05]  /*188e0*/  @!P0 BRA `(.L_x_1273) ;  /* 0xffffffa800748947 */ /* 0x000fea000383ffff */
.L_x_1192:
[----:B------:R-:W2:Y:S01]  /*188f0*/  LDL.LU R0, [R1+0x30] ;  /* 0x0000300001007983 */ /* 0x000ea20000300800 */
[----:B------:R-:W-:Y:S01]  /*18900*/  BSSY B0, `(.L_x_1274) ;  /* 0x000000b000007945 */ /* 0x000fe20003800000 */
[----:B------:R-:W0:Y:S01]  /*18910*/  S2R R5, SR_CgaCtaId ;  /* 0x0000000000057919 */ /* 0x000e220000008800 */
[----:B--2---:R-:W-:-:S05]  /*18920*/  VIADD R0, R0, 0x1 ;  /* 0x0000000100007836 */ /* 0x004fca0000000000 */
[----:B-1----:R-:W-:-:S04]  /*18930*/  LEA.HI R2, R0, R0, RZ, 0x1 ;  /* 0x0000000000027211 */ /* 0x002fc800078f08ff */
[----:B------:R-:W-:Y:S02]  /*18940*/  LOP3.LUT R3, R2, 0xfffffffe, RZ, 0xc0, !PT ;  /* 0xfffffffe02037812 */ /* 0x000fe400078ec0ff */
[----:B------:R-:W-:-:S03]  /*18950*/  MOV R2, 0x400 ;  /* 0x0000040000027802 */ /* 0x000fc60000000f00 */
[----:B------:R-:W-:Y:S01]  /*18960*/  IMAD.IADD R0, R0, 0x1, -R3 ;  /* 0x0000000100007824 */ /* 0x000fe200078e0a03 */
[----:B0-----:R-:W-:-:S04]  /*18970*/  LEA R5, R5, R2, 0x18 ;  /* 0x0000000205057211 */ /* 0x001fc800078ec0ff */
[----:B------:R-:W-:-:S04]  /*18980*/  SHF.L.U32 R0, R0, 0x1f, RZ ;  /* 0x0000001f00007819 */ /* 0x000fc800000006ff */
[----:B------:R-:W0:Y:S02]  /*18990*/  SYNCS.PHASECHK.TRANS64.TRYWAIT P0, [R5+URZ+0x13220], R0 ;  /* 0x01322000050075a7 */ /* 0x000e24000800017f */
[----:B0-----:R-:W-:Y:S05]  /*189a0*/  @!P0 BRA `(.L_x_1275) ;  /* 0x0000002800a88947 */ /* 0x001fea0003800000 */
.L_x_1364:
[----:B------:R-:W-:Y:S05]  /*189b0*/  BSYNC B0 ;  /* 0x0000000000007941 */ /* 0x000fea0003800000 */
.L_x_1274:
[----:B------:R-:W-:-:S03]  /*189c0*/  UMOV UR4, 0xffffffff ;  /* 0xffffffff00047882 */ /* 0x000fc60000000000 */
[----:B------:R-:W-:Y:S05]  /*189d0*/  BRA.DIV UR4, `(.L_x_1276) ;  /* 0x0000002a04b07947 */ /* 0x000fea000b800000 */
[----:B0-----:R-:W0:Y:S02]  /*189e0*/  S2R R0, SR_TID.X ;  /* 0x0000000000007919 */ /* 0x001e240000002100 */
[----:B0-----:R-:W-:-:S04]  /*189f0*/  SHF.R.U32.HI R0, RZ, 0x5, R0 ;  /* 0x00000005ff007819 */ /* 0x001fc80000011600 */
[----:B------:R-:W-:-:S05]  /*18a00*/  LOP3.LUT R0, R0, 0x3, RZ, 0xc0, !PT ;  /* 0x0000000300007812 */ /* 0x000fca00078ec0ff */
[----:B------:R0:W1:Y:S02]  /*18a10*/  SHFL.IDX PT, R14, R0, RZ, 0x1f ;  /* 0x00001fff000e7589 */ /* 0x00006400000e0000 */
.L_x_1367:
[----:B-1----:R-:W-:Y:S01]  /*18a20*/  ISETP.NE.AND P0, PT, R14, RZ, PT ;  /* 0x000000ff0e00720c */ /* 0x002fe20003f05270 */
[----:B------:R-:W-:-:S12]  /*18a30*/  BSSY B0, `(.L_x_1277) ;  /* 0x000002f000007945 */ /* 0x000fd80003800000 */
[----:B------:R-:W-:Y:S05]  /*18a40*/  @P0 BRA `(.L_x_1278) ;  /* 0x0000000000b40947 */ /* 0x000fea0003800000 */
[----:B------:R-:W-:-:S03]  /*18a50*/  UMOV UR4, 0xffffffff ;  /* 0xffffffff00047882 */ /* 0x000fc60000000000 */
[----:B------:R-:W-:Y:S05]  /*18a60*/  BRA.DIV UR4, `(.L_x_1279) ;  /* 0x0000002a04c07947 */ /* 0x000fea000b800000 */
[----:B------:R-:W-:-:S13]  /*18a70*/  ELECT P6, URZ, PT ;  /* 0x00000000003f782f */ /* 0x000fda00038c0000 */
.L_x_1370:
[----:B------:R-:W-:Y:S05]  /*18a80*/  @!P6 BRA `(.L_x_1278) ;  /* 0x0000000000a4e947 */ /* 0x000fea0003800000 */
[----:B------:R-:W-:-:S06]  /*18a90*/  ULOP3.LUT UR4, UR38, 0x2, URZ, 0xfc, !UPT ;  /* 0x0000000226047892 */ /* 0x000fcc000f8efc3f */
[----:B0-----:R-:W-:-:S05]  /*18aa0*/  IMAD.U32 R0, RZ, RZ, UR4 ;  /* 0x00000004ff007e24 */ /* 0x001fca000f8e00ff */
[----:B------:R-:W-:-:S13]  /*18ab0*/  ISETP.NE.AND P0, PT, R0, 0x3, PT ;  /* 0x000000030000780c */ /* 0x000fda0003f05270 */
[----:B------:R-:W-:Y:S05]  /*18ac0*/  @!P0 BRA `(.L_x_1280) ;  /* 0x0000000000048947 */ /* 0x000fea0003800000 */
[----:B------:R-:W-:Y:S01]  /*18ad0*/  BPT.TRAP 0x1 ;  /* 0x000000040000795c */ /* 0x000fe20000300000 */
.L_x_1280:
[----:B------:R-:W2:Y:S04]  /*18ae0*/  LDL R2, [R1+0xc] ;  /* 0x00000c0001027983 */ /* 0x000ea80000100800 */
[----:B------:R-:W3:Y:S01]  /*18af0*/  LDL.LU R0, [R1] ;  /* 0x0000000001007983 */ /* 0x000ee20000300800 */
[----:B--2---:R-:W-:Y:S01]  /*18b00*/  SHF.L.U32 R3, R2, 0x1f, RZ ;  /* 0x0000001f02037819 */ /* 0x004fe200000006ff */
[C---:B---3--:R-:W-:Y:S02]  /*18b10*/  IMAD R4, R0.reuse, 0x8, R5 ;  /* 0x0000000800047824 */ /* 0x048fe400078e0205 */
[----:B------:R-:W-:Y:S02]  /*18b20*/  VIADD R0, R0, 0x1 ;  /* 0x0000000100007836 */ /* 0x000fe40000000000 */
[----:B------:R-:W0:Y:S03]  /*18b30*/  SYNCS.PHASECHK.TRANS64.TRYWAIT P1, [R4+URZ+0x13240], R3 ;  /* 0x01324003040075a7 */ /* 0x000e26000802017f */
[----:B------:R-:W-:-:S04]  /*18b40*/  ISETP.NE.AND P2, PT, R0, 0x2, PT ;  /* 0x000000020000780c */ /* 0x000fc80003f45270 */
[----:B------:R-:W-:Y:S01]  /*18b50*/  SEL R2, RZ, 0x1, P2 ;  /* 0x00000001ff027807 */ /* 0x000fe20001000000 */
[----:B0-----:R-:W-:Y:S08]  /*18b60*/  @!P1 BRA `(.L_x_1281) ;  /* 0x0000002800a09947 */ /* 0x001ff00003800000 */
.L_x_1371:
[----:B------:R-:W2:Y:S01]  /*18b70*/  LDL.LU R6, [R1+0xc] ;  /* 0x00000c0001067983 */ /* 0x000ea20000300800 */
[----:B------:R-:W-:Y:S02]  /*18b80*/  SEL R0, R0, RZ, P2 ;  /* 0x000000ff00007207 */ /* 0x000fe40001000000 */
[----:B--2---:R-:W-:Y:S01]  /*18b90*/  LOP3.LUT R2, R6, R2, RZ, 0x3c, !PT ;  /* 0x0000000206027212 */ /* 0x004fe200078e3cff */
[----:B------:R-:W-:Y:S06]  /*18ba0*/  @!P0 BRA `(.L_x_1282) ;  /* 0x0000000000048947 */ /* 0x000fec0003800000 */
[----:B------:R-:W-:Y:S01]  /*18bb0*/  BPT.TRAP 0x1 ;  /* 0x000000040000795c */ /* 0x000fe20000300000 */
.L_x_1282:
[----:B------:R-:W-:Y:S01]  /*18bc0*/  IMAD R5, R0, 0x8, R5 ;  /* 0x0000000800057824 */ /* 0x000fe200078e0205 */
[----:B------:R-:W-:-:S04]  /*18bd0*/  SHF.L.U32 R0, R2, 0x1f, RZ ;  /* 0x0000001f02007819 */ /* 0x000fc800000006ff */
[----:B------:R-:W1:Y:S02]  /*18be0*/  SYNCS.PHASECHK.TRANS64.TRYWAIT P1, [R5+URZ+0x13240], R0 ;  /* 0x01324000050075a7 */ /* 0x000e64000802017f */
[----:B-1----:R-:W-:Y:S05]  /*18bf0*/  @!P1 BRA `(.L_x_1283) ;  /* 0x0000002800909947 */ /* 0x002fea0003800000 */
.L_x_1372:
[----:B------:R-:W-:Y:S05]  /*18c00*/  @!P0 BRA `(.L_x_1284) ;  /* 0x0000000000048947 */ /* 0x000fea0003800000 */
[----:B------:R-:W-:Y:S01]  /*18c10*/  BPT.TRAP 0x1 ;  /* 0x000000040000795c */ /* 0x000fe20000300000 */
.L_x_1284:
[----:B------:R-:W2:Y:S02]  /*18c20*/  SYNCS.PHASECHK.TRANS64.TRYWAIT P1, [R4+URZ+0x13260], R3 ;  /* 0x01326003040075a7 */ /* 0x000ea4000802017f */
[----:B--2---:R-:W-:Y:S05]  /*18c30*/  @!P1 BRA `(.L_x_1285) ;  /* 0x0000002800949947 */ /* 0x004fea0003800000 */
.L_x_1373:
[----:B------:R-:W-:Y:S05]  /*18c40*/  @!P0 BRA `(.L_x_1286) ;  /* 0x0000000000048947 */ /* 0x000fea0003800000 */
[----:B------:R-:W-:Y:S01]  /*18c50*/  BPT.TRAP 0x1 ;  /* 0x000000040000795c */ /* 0x000fe20000300000 */
.L_x_1286:
[----:B------:R-:W3:Y:S02]  /*18c60*/  SYNCS.PHASECHK.TRANS64.TRYWAIT P1, [R5+URZ+0x13260], R0 ;  /* 0x01326000050075a7 */ /* 0x000ee4000802017f */
[----:B---3--:R-:W-:Y:S05]  /*18c70*/  @!P1 BRA `(.L_x_1287) ;  /* 0x0000002800989947 */ /* 0x008fea0003800000 */
.L_x_1374:
[----:B------:R-:W-:Y:S05]  /*18c80*/  @!P0 BRA `(.L_x_1288) ;  /* 0x0000000000048947 */ /* 0x000fea0003800000 */
[----:B------:R-:W-:Y:S01]  /*18c90*/  BPT.TRAP 0x1 ;  /* 0x000000040000795c */ /* 0x000fe20000300000 */
.L_x_1288:
[----:B------:R-:W4:Y:S02]  /*18ca0*/  SYNCS.PHASECHK.TRANS64.TRYWAIT P1, [R4+URZ+0x13280], R3 ;  /* 0x01328003040075a7 */ /* 0x000f24000802017f */
[----:B----4-:R-:W-:Y:S05]  /*18cb0*/  @!P1 BRA `(.L_x_1289) ;  /* 0x00000028009c9947 */ /* 0x010fea0003800000 */
.L_x_1375:
[----:B------:R-:W-:Y:S05]  /*18cc0*/  @!P0 BRA `(.L_x_1290) ;  /* 0x0000000000048947 */ /* 0x000fea0003800000 */
[----:B------:R-:W-:Y:S01]  /*18cd0*/  BPT.TRAP 0x1 ;  /* 0x000000040000795c */ /* 0x000fe20000300000 */
.L_x_1290:
[----:B------:R0:W0:Y:S02]  /*18ce0*/  SYNCS.PHASECHK.TRANS64.TRYWAIT P0, [R5+URZ+0x13280], R0 ;  /* 0x01328000050075a7 */ /* 0x000024000800017f */
[----:B0-----:R-:W-:Y:S05]  /*18cf0*/  @!P0 NANOSLEEP.SYNCS 0x989680 ;  /* 0x009896800000895d */ /* 0x001fea0003900000 */
[----:B------:R-:W0:Y:S02]  /*18d00*/  @!P0 SYNCS.PHASECHK.TRANS64 P0, [R5+URZ+0x13280], R0 ;  /* 0x01328000050085a7 */ /* 0x000e24000800007f */
[----:B0-----:R-:W-:Y:S05]  /*18d10*/  @!P0 BRA `(.L_x_1290) ;  /* 0xfffffffc00f08947 */ /* 0x001fea000383ffff */
.L_x_1278:
[----:B------:R-:W-:Y:S05]  /*18d20*/  BSYNC B0 ;  /* 0x0000000000007941 */ /* 0x000fea0003800000 */
.L_x_1277:
[----:B------:R-:W-:Y:S05]  /*18d30*/  EXIT ;  /* 0x000000000000794d */ /* 0x000fea0003800000 */
.L_x_1099:
[----:B0-----:R-:W-:-:S04]  /*18d40*/  IMAD.U32 R3, RZ, RZ, UR45 ;  /* 0x0000002dff037e24 */ /* 0x001fc8000f8e00ff */
[----:B------:R0:W1:Y:S03]  /*18d50*/  SYNCS.PHASECHK.TRANS64.TRYWAIT P1, [R3+URZ+0x13200], R0 ;  /* 0x01320000030075a7 */ /* 0x000066000802017f */
[----:B-1----:R-:W-:Y:S05]  /*18d60*/  @!P1 NANOSLEEP.SYNCS 0x989680 ;  /* 0x009896800000995d */ /* 0x002fea0003900000 */
[----:B------:R-:W1:Y:S02]  /*18d70*/  @!P1 SYNCS.PHASECHK.TRANS64 P1, [R3+URZ+0x13200], R0 ;  /* 0x01320000030095a7 */ /* 0x000e64000802007f */
[----:B-1----:R-:W-:Y:S05]  /*18d80*/  @!P1 BRA `(.L_x_1099) ;  /* 0xfffffffc00ec9947 */ /* 0x002fea000383ffff */
[----:B------:R-:W-:Y:S05]  /*18d90*/  BRA `(.L_x_1291) ;  /* 0xfffffe8c00d47947 */ /* 0x000fea000383ffff */
.L_x_1103:
[----:B-1----:R1:W2:Y:S02]  /*18da0*/  SYNCS.PHASECHK.TRANS64.TRYWAIT P1, [R3+URZ+0x13230], R0 ;  /* 0x01323000030075a7 */ /* 0x0022a4000802017f */
[----:B--2---:R-:W-:Y:S05]  /*18db0*/  @!P1 NANOSLEEP.SYNCS 0x989680 ;  /* 0x009896800000995d */ /* 0x004fea0003900000 */
[----:B------:R-:W2:Y:S02]  /*18dc0*/  @!P1 SYNCS.PHASECHK.TRANS64 P1, [R3+URZ+0x13230], R0 ;  /* 0x01323000030095a7 */ /* 0x000ea4000802007f */
[----:B--2---:R-:W-:Y:S05]  /*18dd0*/  @!P1 BRA `(.L_x_1103) ;  /* 0xfffffffc00f09947 */ /* 0x004fea000383ffff */
[----:B------:R-:W-:Y:S05]  /*18de0*/  BRA `(.L_x_1102) ;  /* 0xfffffe8c00f07947 */ /* 0x000fea000383ffff */
.L_x_1120:
[----:B-1----:R-:W-:-:S04]  /*18df0*/  IMAD.U32 R6, RZ, RZ, UR23 ;  /* 0x00000017ff067e24 */ /* 0x002fc8000f8e00ff */
[----:B------:R1:W2:Y:S03]  /*18e00*/  SYNCS.PHASECHK.TRANS64.TRYWAIT P1, [R6+URZ+0x13230], R5 ;  /* 0x01323005060075a7 */ /* 0x0002a6000802017f */
[----:B--2---:R-:W-:Y:S05]  /*18e10*/  @!P1 NANOSLEEP.SYNCS 0x989680 ;  /* 0x009896800000995d */ /* 0x004fea0003900000 */
[----:B------:R-:W2:Y:S02]  /*18e20*/  @!P1 SYNCS.PHASECHK.TRANS64 P1, [R6+URZ+0x13230], R5 ;  /* 0x01323005060095a7 */ /* 0x000ea4000802007f */
[----:B--2---:R-:W-:Y:S05]  /*18e30*/  @!P1 BRA `(.L_x_1120) ;  /* 0xfffffffc00ec9947 */ /* 0x004fea000383ffff */
[----:B------:R-:W-:Y:S05]  /*18e40*/  BRA `(.L_x_1119) ;  /* 0xfffffecc00587947 */ /* 0x000fea000383ffff */
.L_x_1124:
[----:B-1----:R-:W-:-:S04]  /*18e50*/  IMAD.U32 R6, RZ, RZ, UR11 ;  /* 0x0000000bff067e24 */ /* 0x002fc8000f8e00ff */
[----:B------:R1:W2:Y:S03]  /*18e60*/  SYNCS.PHASECHK.TRANS64.TRYWAIT P1, [R6+URZ+0x13250], R5 ;  /* 0x01325005060075a7 */ /* 0x0002a6000802017f */
[----:B--2---:R-:W-:Y:S05]  /*18e70*/  @!P1 NANOSLEEP.SYNCS 0x989680 ;  /* 0x009896800000995d */ /* 0x004fea0003900000 */
[----:B------:R-:W2:Y:S02]  /*18e80*/  @!P1 SYNCS.PHASECHK.TRANS64 P1, [R6+URZ+0x13250], R5 ;  /* 0x01325005060095a7 */ /* 0x000ea4000802007f */
[----:B--2---:R-:W-:Y:S05]  /*18e90*/  @!P1 BRA `(.L_x_1124) ;  /* 0xfffffffc00ec9947 */ /* 0x004fea000383ffff */
[----:B------:R-:W-:Y:S05]  /*18ea0*/  BRA `(.L_x_1123) ;  /* 0xfffffed000647947 */ /* 0x000fea000383ffff */
.L_x_1143:
[----:B-1----:R-:W-:-:S04]  /*18eb0*/  IMAD.U32 R6, RZ, RZ, UR6 ;  /* 0x00000006ff067e24 */ /* 0x002fc8000f8e00ff */
[----:B------:R1:W2:Y:S03]  /*18ec0*/  SYNCS.PHASECHK.TRANS64.TRYWAIT P1, [R6+URZ+0x13230], R5 ;  /* 0x01323005060075a7 */ /* 0x0002a6000802017f */
[----:B--2---:R-:W-:Y:S05]  /*18ed0*/  @!P1 NANOSLEEP.SYNCS 0x989680 ;  /* 0x009896800000995d */ /* 0x004fea0003900000 */
[----:B------:R-:W2:Y:S02]  /*18ee0*/  @!P1 SYNCS.PHASECHK.TRANS64 P1, [R6+URZ+0x13230], R5 ;  /* 0x01323005060095a7 */ /* 0x000ea4000802007f */
[----:B--2---:R-:W-:Y:S05]  /*18ef0*/  @!P1 BRA `(.L_x_1143) ;  /* 0xfffffffc00ec9947 */ /* 0x004fea000383ffff */
[----:B------:R-:W-:Y:S05]  /*18f00*/  BRA `(.L_x_1142) ;  /* 0xffffff0c00907947 */ /* 0x000fea000383ffff */
.L_x_1147:
[----:B-1----:R-:W-:-:S04]  /*18f10*/  IMAD.U32 R6, RZ, RZ, UR11 ;  /* 0x0000000bff067e24 */ /* 0x002fc8000f8e00ff */
[----:B------:R1:W2:Y:S03]  /*18f20*/  SYNCS.PHASECHK.TRANS64.TRYWAIT P1, [R6+URZ+0x13250], R5 ;  /* 0x01325005060075a7 */ /* 0x0002a6000802017f */
[----:B--2---:R-:W-:Y:S05]  /*18f30*/  @!P1 NANOSLEEP.SYNCS 0x989680 ;  /* 0x009896800000995d */ /* 0x004fea0003900000 */
[----:B------:R-:W2:Y:S02]  /*18f40*/  @!P1 SYNCS.PHASECHK.TRANS64 P1, [R6+URZ+0x13250], R5 ;  /* 0x01325005060095a7 */ /* 0x000ea4000802007f */
[----:B--2---:R-:W-:Y:S05]  /*18f50*/  @!P1 BRA `(.L_x_1147) ;  /* 0xfffffffc00ec9947 */ /* 0x004fea000383ffff */
[----:B------:R-:W-:Y:S05]  /*18f60*/  BRA `(.L_x_1146) ;  /* 0xffffff10009c7947 */ /* 0x000fea000383ffff */
.L_x_1155:
[----:B-1----:R-:W-:-:S04]  /*18f70*/  IMAD.U32 R6, RZ, RZ, UR6 ;  /* 0x00000006ff067e24 */ /* 0x002fc8000f8e00ff */
[----:B------:R1:W2:Y:S03]  /*18f80*/  SYNCS.PHASECHK.TRANS64.TRYWAIT P1, [R6+URZ+0x13230], R5 ;  /* 0x01323005060075a7 */ /* 0x0002a6000802017f */
[----:B--2---:R-:W-:Y:S05]  /*18f90*/  @!P1 NANOSLEEP.SYNCS 0x989680 ;  /* 0x009896800000995d */ /* 0x004fea0003900000 */
[----:B------:R-:W2:Y:S02]  /*18fa0*/  @!P1 SYNCS.PHASECHK.TRANS64 P1, [R6+URZ+0x13230], R5 ;  /* 0x01323005060095a7 */ /* 0x000ea4000802007f */
[----:B--2---:R-:W-:Y:S05]  /*18fb0*/  @!P1 BRA `(.L_x_1155) ;  /* 0xfffffffc00ec9947 */ /* 0x004fea000383ffff */
[----:B------:R-:W-:Y:S05]  /*18fc0*/  BRA `(.L_x_1154) ;  /* 0xffffff3000107947 */ /* 0x000fea000383ffff */
.L_x_1159:
[----:B-1----:R-:W-:-:S04]  /*18fd0*/  IMAD.U32 R6, RZ, RZ, UR11 ;  /* 0x0000000bff067e24 */ /* 0x002fc8000f8e00ff */
[----:B------:R1:W2:Y:S03]  /*18fe0*/  SYNCS.PHASECHK.TRANS64.TRYWAIT P1, [R6+URZ+0x13250], R5 ;  /* 0x01325005060075a7 */ /* 0x0002a6000802017f */
[----:B--2---:R-:W-:Y:S05]  /*18ff0*/  @!P1 NANOSLEEP.SYNCS 0x989680 ;  /* 0x009896800000995d */ /* 0x004fea0003900000 */
[----:B------:R-:W2:Y:S02]  /*19000*/  @!P1 SYNCS.PHASECHK.TRANS64 P1, [R6+URZ+0x13250], R5 ;  /* 0x01325005060095a7 */ /* 0x000ea4000802007f */
[----:B--2---:R-:W-:Y:S05]  /*19010*/  @!P1 BRA `(.L_x_1159) ;  /* 0xfffffffc00ec9947 */ /* 0x004fea000383ffff */
[----:B------:R-:W-:Y:S05]  /*19020*/  BRA `(.L_x_1158) ;  /* 0xffffff34001c7947 */ /* 0x000fea000383ffff */
.L_x_1174:
[----:B-1----:R-:W-:-:S04]  /*19030*/  IMAD.U32 R7, RZ, RZ, UR14 ;  /* 0x0000000eff077e24 */ /* 0x002fc8000f8e00ff */
[----:B------:R1:W2:Y:S03]  /*19040*/  SYNCS.PHASECHK.TRANS64.TRYWAIT P1, [R7+URZ+0x13250], R4 ;  /* 0x01325004070075a7 */ /* 0x0002a6000802017f */
[----:B--2---:R-:W-:Y:S05]  /*19050*/  @!P1 NANOSLEEP.SYNCS 0x989680 ;  /* 0x009896800000995d */ /* 0x004fea0003900000 */
[----:B------:R-:W2:Y:S02]  /*19060*/  @!P1 SYNCS.PHASECHK.TRANS64 P1, [R7+URZ+0x13250], R4 ;  /* 0x01325004070095a7 */ /* 0x000ea4000802007f */
[----:B--2---:R-:W-:Y:S05]  /*19070*/  @!P1 BRA `(.L_x_1174) ;  /* 0xfffffffc00ec9947 */ /* 0x004fea000383ffff */
[----:B------:R-:W-:Y:S05]  /*19080*/  BRA `(.L_x_1173) ;  /* 0xffffff6c00847947 */ /* 0x000fea000383ffff */
.L_x_1213:
[----:B------:R-:W1:Y:S01]  /*19090*/  S2R R20, SR_TID.X ;  /* 0x0000000000147919 */ /* 0x000e620000002100 */
[----:B------:R-:W-:Y:S02]  /*190a0*/  IMAD.MOV.U32 R12, RZ, RZ, RZ ;  /* 0x000000ffff0c7224 */ /* 0x000fe400078e00ff */
[----:B------:R-:W-:Y:S02]  /*190b0*/  IMAD.MOV.U32 R11, RZ, RZ, 0x1f ;  /* 0x0000001fff0b7424 */ /* 0x000fe400078e00ff */
[----:B------:R-:W-:Y:S01]  /*190c0*/  IMAD.MOV.U32 R15, RZ, RZ, -0x1 ;  /* 0xffffffffff0f7424 */ /* 0x000fe200078e00ff */
[----:B-1----:R-:W-:-:S04]  /*190d0*/  SHF.R.U32.HI R20, RZ, 0x5, R20 ;  /* 0x00000005ff147819 */ /* 0x002fc80000011614 */
[----:B------:R-:W-:-:S05]  /*190e0*/  LOP3.LUT R20, R20, 0x3, RZ, 0xc0, !PT ;  /* 0x0000000314147812 */ /* 0x000fca00078ec0ff */
[----:B------:R-:W-:-:S07]  /*190f0*/  IMAD.MOV.U32 R13, RZ, RZ, R20 ;  /* 0x000000ffff0d7224 */ /* 0x000fce00078e0014 */
[----:B0-----:R-:W-:Y:S05]  /*19100*/  WARPSYNC.COLLECTIVE R15, `(.L_x_1292) ;  /* 0x000000000f087348 */ /* 0x001fea0003c00000 */
[----:B------:R1:W2:Y:S02]  /*19110*/  SHFL.IDX P6, R14, R13, R12, R11 ;  /* 0x0000000c0d0e7389 */ /* 0x0002a400000c000b */
[----:B012---:R-:W-:Y:S01]  /*19120*/  ENDCOLLECTIVE ;  /* 0x000000000000791b */ /* 0x007fe20003800000 */
.L_x_1292:
[----:B------:R-:W-:Y:S05]  /*19130*/  BRA `(.L_x_1293) ;  /* 0xffffffb000607947 */ /* 0x000fea000383ffff */
.L_x_1216:
[----:B0-----:R-:W2:Y:S02]  /*19140*/  LDL R2, [R1+0x28] ;  /* 0x0000280001027983 */ /* 0x001ea40000100800 */
[----:B--2---:R0:W1:Y:S02]  /*19150*/  SYNCS.PHASECHK.TRANS64.TRYWAIT P0, [R0+URZ+0x13280], R2 ;  /* 0x01328002000075a7 */ /* 0x004064000800017f */
[----:B-1----:R-:W-:Y:S05]  /*19160*/  @!P0 NANOSLEEP.SYNCS 0x989680 ;  /* 0x009896800000895d */ /* 0x002fea0003900000 */
[----:B------:R-:W1:Y:S02]  /*19170*/  @!P0 SYNCS.PHASECHK.TRANS64 P0, [R0+URZ+0x13280], R2 ;  /* 0x01328002000085a7 */ /* 0x000e64000800007f */
[----:B-1----:R-:W-:Y:S05]  /*19180*/  @!P0 BRA `(.L_x_1216) ;  /* 0xfffffffc00ec8947 */ /* 0x002fea000383ffff */
[----:B------:R-:W-:Y:S05]  /*19190*/  BRA `(.L_x_1294) ;  /* 0xffffffb400887947 */ /* 0x000fea000383ffff */
.L_x_1217:
        /* <DEDUP_REMOVED lines=8> */
.L_x_1296:
[----:B------:R-:W-:Y:S05]  /*19220*/  BSYNC B0 ;  /* 0x0000000000007941 */ /* 0x000fea0003800000 */
.L_x_1295:
[----:B------:R-:W-:Y:S01]  /*19230*/  IMAD.MOV.U32 R13, RZ, RZ, R2 ;  /* 0x000000ffff0d7224 */ /* 0x000fe200078e0002 */
[C---:B------:R-:W-:Y:S01]  /*19240*/  ISETP.GE.AND P2, PT, R9.reuse, 0x81, PT ;  /* 0x000000810900780c */ /* 0x040fe20003f46270 */
[----:B------:R-:W-:Y:S01]  /*19250*/  IMAD.MOV.U32 R12, RZ, RZ, RZ ;  /* 0x000000ffff0c7224 */ /* 0x000fe200078e00ff */
[----:B------:R-:W-:Y:S01]  /*19260*/  LOP3.LUT R16, R16, 0xffffffef, RZ, 0xc0, !PT ;  /* 0xffffffef10107812 */ /* 0x000fe200078ec0ff */
[----:B------:R-:W-:Y:S01]  /*19270*/  IMAD.MOV.U32 R11, RZ, RZ, 0x1c1f ;  /* 0x00001c1fff0b7424 */ /* 0x000fe200078e00ff */
[C---:B------:R-:W-:Y:S01]  /*19280*/  ISETP.GE.AND P4, PT, R9.reuse, 0x21, PT ;  /* 0x000000210900780c */ /* 0x040fe20003f86270 */
[----:B------:R-:W-:Y:S01]  /*19290*/  IMAD.MOV.U32 R15, RZ, RZ, -0x1 ;  /* 0xffffffffff0f7424 */ /* 0x000fe200078e00ff */
[----:B------:R-:W-:Y:S01]  /*192a0*/  ISETP.GE.AND P3, PT, R9, 0x41, PT ;  /* 0x000000410900780c */ /* 0x000fe20003f66270 */
[----:B------:R-:W-:-:S12]  /*192b0*/  IMAD.MOV.U32 R5, RZ, RZ, R14 ;  /* 0x000000ffff057224 */ /* 0x000fd800078e000e */
[----:B------:R-:W-:Y:S05]  /*192c0*/  WARPSYNC.COLLECTIVE R15, `(.L_x_1297) ;  /* 0x000000000f087348 */ /* 0x000fea0003c00000 */
[----:B------:R0:W1:Y:S02]  /*192d0*/  SHFL.IDX P6, R14, R13, R12, R11 ;  /* 0x0000000c0d0e7389 */ /* 0x00006400000c000b */
[----:B01----:R-:W-:Y:S01]  /*192e0*/  ENDCOLLECTIVE ;  /* 0x000000000000791b */ /* 0x003fe20003800000 */
.L_x_1297:
[----:B------:R-:W-:Y:S01]  /*192f0*/  @P2 LOP3.LUT R16, R16, 0x10, RZ, 0xfc, !PT ;  /* 0x0000001010102812 */ /* 0x000fe200078efcff */
[----:B------:R-:W-:Y:S02]  /*19300*/  IMAD.MOV.U32 R13, RZ, RZ, R3 ;  /* 0x000000ffff0d7224 */ /* 0x000fe400078e0003 */
[----:B------:R-:W-:Y:S02]  /*19310*/  IMAD.MOV.U32 R12, RZ, RZ, 0x1 ;  /* 0x00000001ff0c7424 */ /* 0x000fe400078e00ff */
[----:B------:R-:W-:-:S07]  /*19320*/  IMAD.MOV.U32 R10, RZ, RZ, R14 ;  /* 0x000000ffff0a7224 */ /* 0x000fce00078e000e */
[----:B------:R-:W-:Y:S05]  /*19330*/  WARPSYNC.COLLECTIVE R15, `(.L_x_1298) ;  /* 0x000000000f087348 */ /* 0x000fea0003c00000 */
[----:B------:R0:W1:Y:S02]  /*19340*/  SHFL.IDX P6, R14, R13, R12, R11 ;  /* 0x0000000c0d0e7389 */ /* 0x00006400000c000b */
[----:B01----:R-:W-:Y:S01]  /*19350*/  ENDCOLLECTIVE ;  /* 0x000000000000791b */ /* 0x003fe20003800000 */
.L_x_1298:
[----:B------:R-:W-:-:S05]  /*19360*/  IADD3 R18, P1, R18, R10, RZ ;  /* 0x0000000a12127210 */ /* 0x000fca0007f3e0ff */
[----:B------:R-:W-:Y:S01]  /*19370*/  IMAD.X R19, RZ, RZ, R5, P1 ;  /* 0x000000ffff137224 */ /* 0x000fe200008e0605 */
[----:B------:R-:W-:Y:S01]  /*19380*/  ISETP.LT.OR P1, PT, R9, 0x1, P0 ;  /* 0x000000010900780c */ /* 0x000fe20000721670 */
[----:B------:R-:W-:Y:S02]  /*19390*/  IMAD.IADD R5, R17, 0x1, R20 ;  /* 0x0000000111057824 */ /* 0x000fe400078e0214 */
[----:B------:R-:W0:Y:S01]  /*193a0*/  S2R R20, SR_TID.X ;  /* 0x0000000000147919 */ /* 0x000e220000002100 */
[----:B------:R-:W-:-:S09]  /*193b0*/  IMAD.MOV.U32 R13, RZ, RZ, R2 ;  /* 0x000000ffff0d7224 */ /* 0x000fd200078e0002 */
        /* <DEDUP_REMOVED lines=8> */
.L_x_1299:
[----:B------:R-:W-:Y:S02]  /*19440*/  IMAD.MOV.U32 R13, RZ, RZ, R3 ;  /* 0x000000ffff0d7224 */ /* 0x000fe400078e0003 */
[----:B------:R-:W-:-:S05]  /*19450*/  IMAD.SHL.U32 R20, R20, 0x10, RZ ;  /* 0x0000001014147824 */ /* 0x000fca00078e00ff */
[----:B------:R-:W-:Y:S01]  /*19460*/  LOP3.LUT R20, R20, 0x30, RZ, 0xc0, !PT ;  /* 0x0000003014147812 */ /* 0x000fe200078ec0ff */
[----:B------:R-:W-:-:S05]  /*19470*/  IMAD.MOV.U32 R12, RZ, RZ, R14 ;  /* 0x000000ffff0c7224 */ /* 0x000fca00078e000e */
[----:B------:R-:W-:Y:S01]  /*19480*/  IADD3 R18, P1, R20, R12, RZ ;  /* 0x0000000c14127210 */ /* 0x000fe20007f3e0ff */
[----:B------:R-:W-:-:S04]  /*19490*/  IMAD.MOV.U32 R12, RZ, RZ, 0x2 ;  /* 0x00000002ff0c7424 */ /* 0x000fc800078e00ff */
[----:B------:R-:W-:-:S08]  /*194a0*/  IMAD.X R19, RZ, RZ, R10, P1 ;  /* 0x000000ffff137224 */ /* 0x000fd000008e060a */
[----:B------:R-:W-:Y:S05]  /*194b0*/  WARPSYNC.COLLECTIVE R15, `(.L_x_1300) ;  /* 0x000000000f087348 */ /* 0x000fea0003c00000 */
[----:B------:R0:W1:Y:S02]  /*194c0*/  SHFL.IDX P6, R14, R13, R12, R11 ;  /* 0x0000000c0d0e7389 */ /* 0x00006400000c000b */
[----:B01----:R-:W-:Y:S01]  /*194d0*/  ENDCOLLECTIVE ;  /* 0x000000000000791b */ /* 0x003fe20003800000 */
.L_x_1300:
        /* <DEDUP_REMOVED lines=10> */
.L_x_1301:
[----:B------:R-:W-:Y:S02]  /*19580*/  IMAD.MOV.U32 R13, RZ, RZ, R3 ;  /* 0x000000ffff0d7224 */ /* 0x000fe400078e0003 */
[----:B------:R-:W-:-:S05]  /*19590*/  IMAD.MOV.U32 R12, RZ, RZ, R14 ;  /* 0x000000ffff0c7224 */ /* 0x000fca00078e000e */
[----:B------:R-:W-:Y:S01]  /*195a0*/  IADD3 R18, P1, R20, R12, RZ ;  /* 0x0000000c14127210 */ /* 0x000fe20007f3e0ff */
[----:B------:R-:W-:-:S04]  /*195b0*/  IMAD.MOV.U32 R12, RZ, RZ, 0x3 ;  /* 0x00000003ff0c7424 */ /* 0x000fc800078e00ff */
[----:B------:R-:W-:-:S08]  /*195c0*/  IMAD.X R19, RZ, RZ, R10, P1 ;  /* 0x000000ffff137224 */ /* 0x000fd000008e060a */
[----:B------:R-:W-:Y:S05]  /*195d0*/  WARPSYNC.COLLECTIVE R15, `(.L_x_1302) ;  /* 0x000000000f087348 */ /* 0x000fea0003c00000 */
[----:B------:R0:W1:Y:S02]  /*195e0*/  SHFL.IDX P6, R14, R13, R12, R11 ;  /* 0x0000000c0d0e7389 */ /* 0x00006400000c000b */
[----:B01----:R-:W-:Y:S01]  /*195f0*/  ENDCOLLECTIVE ;  /* 0x000000000000791b */ /* 0x003fe20003800000 */
.L_x_1302:
        /* <DEDUP_REMOVED lines=10> */
.L_x_1303:
[----:B------:R-:W-:Y:S02]  /*196a0*/  IMAD.MOV.U32 R13, RZ, RZ, R21 ;  /* 0x000000ffff0d7224 */ /* 0x000fe400078e0015 */
[----:B------:R-:W-:Y:S02]  /*196b0*/  IMAD.MOV.U32 R12, RZ, RZ, RZ ;  /* 0x000000ffff0c7224 */ /* 0x000fe400078e00ff */
[----:B------:R-:W-:-:S07]  /*196c0*/  IMAD.MOV.U32 R2, RZ, RZ, R14 ;  /* 0x000000ffff027224 */ /* 0x000fce00078e000e */
[----:B------:R-:W-:Y:S05]  /*196d0*/  WARPSYNC.COLLECTIVE R15, `(.L_x_1304) ;  /* 0x000000000f087348 */ /* 0x000fea0003c00000 */
[----:B------:R0:W1:Y:S02]  /*196e0*/  SHFL.IDX P6, R14, R13, R12, R11 ;  /* 0x0000000c0d0e7389 */ /* 0x00006400000c000b */
[----:B01----:R-:W-:Y:S01]  /*196f0*/  ENDCOLLECTIVE ;  /* 0x000000000000791b */ /* 0x003fe20003800000 */
.L_x_1304:
        /* <DEDUP_REMOVED lines=9> */
[----:B0-----:R-:W-:-:S12]  /*19790*/  IMAD.MOV.U32 R3, RZ, RZ, R14 ;  /* 0x000000ffff037224 */ /* 0x001fd800078e000e */
[----:B------:R-:W-:Y:S05]  /*197a0*/  WARPSYNC.COLLECTIVE R15, `(.L_x_1305) ;  /* 0x000000000f087348 */ /* 0x000fea0003c00000 */
[----:B------:R0:W1:Y:S02]  /*197b0*/  SHFL.IDX P6, R14, R13, R12, R11 ;  /* 0x0000000c0d0e7389 */ /* 0x00006400000c000b */
[----:B01----:R-:W-:Y:S01]  /*197c0*/  ENDCOLLECTIVE ;  /* 0x000000000000791b */ /* 0x003fe20003800000 */
.L_x_1305:
[----:B------:R-:W-:Y:S01]  /*197d0*/  IMAD.MOV.U32 R2, RZ, RZ, R14 ;  /* 0x000000ffff027224 */ /* 0x000fe200078e000e */
[----:B------:R-:W-:Y:S06]  /*197e0*/  BRA `(.L_x_1306) ;  /* 0xffffffb400587947 */ /* 0x000fec000383ffff */
.L_x_1222:
[----:B--2---:R-:W2:Y:S02]  /*197f0*/  LDL R2, [R1+0x28] ;  /* 0x0000280001027983 */ /* 0x004ea40000100800 */
[----:B--2---:R2:W3:Y:S02]  /*19800*/  SYNCS.PHASECHK.TRANS64.TRYWAIT P0, [R0+URZ+0x13240], R2 ;  /* 0x01324002000075a7 */ /* 0x0044e4000800017f */
[----:B---3--:R-:W-:Y:S05]  /*19810*/  @!P0 NANOSLEEP.SYNCS 0x989680 ;  /* 0x009896800000895d */ /* 0x008fea0003900000 */
[----:B------:R-:W3:Y:S02]  /*19820*/  @!P0 SYNCS.PHASECHK.TRANS64 P0, [R0+URZ+0x13240], R2 ;  /* 0x01324002000085a7 */ /* 0x000ee4000800007f */
[----:B---3--:R-:W-:Y:S05]  /*19830*/  @!P0 BRA `(.L_x_1222) ;  /* 0xfffffffc00ec8947 */ /* 0x008fea000383ffff */
[----:B------:R-:W-:Y:S05]  /*19840*/  BRA `(.L_x_1307) ;  /* 0xffffffb400b87947 */ /* 0x000fea000383ffff */
.L_x_1223:
        /* <DEDUP_REMOVED lines=8> */
.L_x_1309:
[----:B------:R-:W-:Y:S05]  /*198d0*/  BSYNC B0 ;  /* 0x0000000000007941 */ /* 0x000fea0003800000 */
.L_x_1308:
        /* <DEDUP_REMOVED lines=10> */
.L_x_1310:
        /* <DEDUP_REMOVED lines=8> */
.L_x_1311:
        /* <DEDUP_REMOVED lines=15> */
.L_x_1312:
[----:B------:R-:W-:Y:S02]  /*19af0*/  IMAD.MOV.U32 R13, RZ, RZ, R4 ;  /* 0x000000ffff0d7224 */ /* 0x000fe400078e0004 */
[----:B------:R-:W-:Y:S02]  /*19b00*/  IMAD.MOV.U32 R12, RZ, RZ, 0x2 ;  /* 0x00000002ff0c7424 */ /* 0x000fe400078e00ff */
[----:B------:R-:W-:-:S07]  /*19b10*/  IMAD.MOV.U32 R3, RZ, RZ, R14 ;  /* 0x000000ffff037224 */ /* 0x000fce00078e000e */
[----:B------:R-:W-:Y:S05]  /*19b20*/  WARPSYNC.COLLECTIVE R15, `(.L_x_1313) ;  /* 0x000000000f087348 */ /* 0x000fea0003c00000 */
[----:B------:R0:W1:Y:S02]  /*19b30*/  SHFL.IDX P6, R14, R13, R12, R11 ;  /* 0x0000000c0d0e7389 */ /* 0x00006400000c000b */
[----:B01----:R-:W-:Y:S01]  /*19b40*/  ENDCOLLECTIVE ;  /* 0x000000000000791b */ /* 0x003fe20003800000 */
.L_x_1313:
        /* <DEDUP_REMOVED lines=14> */
.L_x_1314:
[----:B------:R-:W-:Y:S02]  /*19c30*/  IMAD.MOV.U32 R13, RZ, RZ, R4 ;  /* 0x000000ffff0d7224 */ /* 0x000fe400078e0004 */
[----:B------:R-:W-:Y:S02]  /*19c40*/  IMAD.MOV.U32 R12, RZ, RZ, 0x3 ;  /* 0x00000003ff0c7424 */ /* 0x000fe400078e00ff */
[----:B------:R-:W-:-:S07]  /*19c50*/  IMAD.MOV.U32 R3, RZ, RZ, R14 ;  /* 0x000000ffff037224 */ /* 0x000fce00078e000e */
[----:B------:R-:W-:Y:S05]  /*19c60*/  WARPSYNC.COLLECTIVE R15, `(.L_x_1315) ;  /* 0x000000000f087348 */ /* 0x000fea0003c00000 */
[----:B------:R0:W1:Y:S02]  /*19c70*/  SHFL.IDX P6, R14, R13, R12, R11 ;  /* 0x0000000c0d0e7389 */ /* 0x00006400000c000b */
[----:B01----:R-:W-:Y:S01]  /*19c80*/  ENDCOLLECTIVE ;  /* 0x000000000000791b */ /* 0x003fe20003800000 */
.L_x_1315:
        /* <DEDUP_REMOVED lines=10> */
.L_x_1316:
        /* <DEDUP_REMOVED lines=10> */
.L_x_1317:
        /* <DEDUP_REMOVED lines=11> */
.L_x_1318:
[----:B------:R-:W-:Y:S01]  /*19e80*/  IMAD.MOV.U32 R2, RZ, RZ, R14 ;  /* 0x000000ffff027224 */ /* 0x000fe200078e000e */
[----:B------:R-:W-:Y:S06]  /*19e90*/  BRA `(.L_x_1319) ;  /* 0xffffffb4003c7947 */ /* 0x000fec000383ffff */
.L_x_1230:
[----:B------:R-:W-:Y:S02]  /*19ea0*/  IMAD.MOV.U32 R13, RZ, RZ, R4 ;  /* 0x000000ffff0d7224 */ /* 0x000fe400078e0004 */
[----:B------:R-:W-:Y:S02]  /*19eb0*/  IMAD.MOV.U32 R12, RZ, RZ, RZ ;  /* 0x000000ffff0c7224 */ /* 0x000fe400078e00ff */
[----:B------:R-:W-:Y:S02]  /*19ec0*/  IMAD.MOV.U32 R11, RZ, RZ, 0x1c1f ;  /* 0x00001c1fff0b7424 */ /* 0x000fe400078e00ff */
[----:B------:R-:W-:Y:S02]  /*19ed0*/  IMAD.MOV.U32 R15, RZ, RZ, -0x1 ;  /* 0xffffffffff0f7424 */ /* 0x000fe400078e00ff */
[----:B------:R-:W-:Y:S02]  /*19ee0*/  IMAD R7, R9, UR37, RZ ;  /* 0x0000002509077c24 */ /* 0x000fe4000f8e02ff */
[----:B------:R-:W-:-:S07]  /*19ef0*/  VIADD R6, R20, UR39 ;  /* 0x0000002714067c36 */ /* 0x000fce0008000000 */
[----:B-----5:R-:W-:Y:S05]  /*19f00*/  WARPSYNC.COLLECTIVE R15, `(.L_x_1320) ;  /* 0x000000000f087348 */ /* 0x020fea0003c00000 */
[----:B------:R0:W1:Y:S02]  /*19f10*/  SHFL.IDX P6, R14, R13, R12, R11 ;  /* 0x0000000c0d0e7389 */ /* 0x00006400000c000b */
[----:B01---5:R-:W-:Y:S01]  /*19f20*/  ENDCOLLECTIVE ;  /* 0x000000000000791b */ /* 0x023fe20003800000 */
.L_x_1320:
[C---:B------:R-:W-:Y:S01]  /*19f30*/  VIADD R10, R6.reuse, 0x20 ;  /* 0x00000020060a7836 */ /* 0x040fe20000000000 */
[----:B------:R-:W-:Y:S01]  /*19f40*/  ISETP.GE.AND P2, PT, R6, R7, PT ;  /* 0x000000070600720c */ /* 0x000fe20003f46270 */
[----:B------:R-:W-:Y:S02]  /*19f50*/  IMAD.MOV.U32 R13, RZ, RZ, R0 ;  /* 0x000000ffff0d7224 */ /* 0x000fe400078e0000 */
[----:B------:R-:W-:-:S10]  /*19f60*/  IMAD.MOV.U32 R2, RZ, RZ, R14 ;  /* 0x000000ffff027224 */ /* 0x000fd400078e000e */
[----:B------:R-:W-:Y:S05]  /*19f70*/  WARPSYNC.COLLECTIVE R15, `(.L_x_1321) ;  /* 0x000000000f087348 */ /* 0x000fea0003c00000 */
[----:B------:R0:W1:Y:S02]  /*19f80*/  SHFL.IDX P6, R14, R13, R12, R11 ;  /* 0x0000000c0d0e7389 */ /* 0x00006400000c000b */
[----:B01----:R-:W-:Y:S01]  /*19f90*/  ENDCOLLECTIVE ;  /* 0x000000000000791b */ /* 0x003fe20003800000 */
.L_x_1321:
[----:B------:R-:W-:Y:S02]  /*19fa0*/  IMAD.MOV.U32 R13, RZ, RZ, R4 ;  /* 0x000000ffff0d7224 */ /* 0x000fe400078e0004 */
[----:B------:R-:W-:Y:S02]  /*19fb0*/  IMAD.MOV.U32 R12, RZ, RZ, 0x1 ;  /* 0x00000001ff0c7424 */ /* 0x000fe400078e00ff */
[----:B------:R-:W-:-:S07]  /*19fc0*/  IMAD.MOV.U32 R3, RZ, RZ, R14 ;  /* 0x000000ffff037224 */ /* 0x000fce00078e000e */
[----:B------:R-:W-:Y:S05]  /*19fd0*/  WARPSYNC.COLLECTIVE R15, `(.L_x_1322) ;  /* 0x000000000f087348 */ /* 0x000fea0003c00000 */
[----:B------:R0:W1:Y:S02]  /*19fe0*/  SHFL.IDX P6, R14, R13, R12, R11 ;  /* 0x0000000c0d0e7389 */ /* 0x00006400000c000b */
[----:B01----:R-:W-:Y:S01]  /*19ff0*/  ENDCOLLECTIVE ;  /* 0x000000000000791b */ /* 0x003fe20003800000 */
.L_x_1322:
        /* <DEDUP_REMOVED lines=15> */
.L_x_1323:
[----:B------:R-:W-:Y:S02]  /*1a0f0*/  IMAD.MOV.U32 R13, RZ, RZ, R4 ;  /* 0x000000ffff0d7224 */ /* 0x000fe400078e0004 */
[----:B------:R-:W-:Y:S02]  /*1a100*/  IMAD.MOV.U32 R12, RZ, RZ, 0x2 ;  /* 0x00000002ff0c7424 */ /* 0x000fe400078e00ff */
[----:B------:R-:W-:-:S07]  /*1a110*/  IMAD.MOV.U32 R3, RZ, RZ, R14 ;  /* 0x000000ffff037224 */ /* 0x000fce00078e000e */
[----:B------:R-:W-:Y:S05]  /*1a120*/  WARPSYNC.COLLECTIVE R15, `(.L_x_1324) ;  /* 0x000000000f087348 */ /* 0x000fea0003c00000 */
[----:B------:R0:W1:Y:S02]  /*1a130*/  SHFL.IDX P6, R14, R13, R12, R11 ;  /* 0x0000000c0d0e7389 */ /* 0x00006400000c000b */
[----:B01----:R-:W-:Y:S01]  /*1a140*/  ENDCOLLECTIVE ;  /* 0x000000000000791b */ /* 0x003fe20003800000 */
.L_x_1324:
        /* <DEDUP_REMOVED lines=16> */
.L_x_1325:
[----:B------:R-:W-:Y:S02]  /*1a250*/  IMAD.MOV.U32 R13, RZ, RZ, R4 ;  /* 0x000000ffff0d7224 */ /* 0x000fe400078e0004 */
[----:B------:R-:W-:Y:S02]  /*1a260*/  IMAD.MOV.U32 R12, RZ, RZ, 0x3 ;  /* 0x00000003ff0c7424 */ /* 0x000fe400078e00ff */
[----:B------:R-:W-:-:S07]  /*1a270*/  IMAD.MOV.U32 R3, RZ, RZ, R14 ;  /* 0x000000ffff037224 */ /* 0x000fce00078e000e */
[----:B------:R-:W-:Y:S05]  /*1a280*/  WARPSYNC.COLLECTIVE R15, `(.L_x_1326) ;  /* 0x000000000f087348 */ /* 0x000fea0003c00000 */
[----:B------:R0:W1:Y:S02]  /*1a290*/  SHFL.IDX P6, R14, R13, R12, R11 ;  /* 0x0000000c0d0e7389 */ /* 0x00006400000c000b */
[----:B01----:R-:W-:Y:S01]  /*1a2a0*/  ENDCOLLECTIVE ;  /* 0x000000000000791b */ /* 0x003fe20003800000 */
.L_x_1326:
        /* <DEDUP_REMOVED lines=10> */
.L_x_1327:
[----:B------:R-:W-:Y:S01]  /*1a350*/  @!PT LDS RZ, [RZ] ;  /* 0x00000000fffff984 */ /* 0x000fe20000000800 */
[----:B------:R-:W-:Y:S01]  /*1a360*/  @!PT LDS RZ, [RZ] ;  /* 0x00000000fffff984 */ /* 0x000fe20000000800 */
[----:B------:R-:W-:Y:S01]  /*1a370*/  @!PT LDS RZ, [RZ] ;  /* 0x00000000fffff984 */ /* 0x000fe20000000800 */
[----:B------:R0:W-:Y:S01]  /*1a380*/  @!P2 LDGSTS.E.BYPASS.LTC128B.128 [R18+0xc000], desc[UR50][R2.64], !P0 ;  /* 0x0c0000000212afae */ /* 0x0001e2000c101d72 */
[----:B------:R-:W-:Y:S02]  /*1a390*/  IMAD.MOV.U32 R13, RZ, RZ, R8 ;  /* 0x000000ffff0d7224 */ /* 0x000fe400078e0008 */
[----:B0-----:R-:W-:Y:S02]  /*1a3a0*/  VIADD R2, R6, 0x60 ;  /* 0x0000006006027836 */ /* 0x001fe40000000000 */
[----:B------:R-:W-:-:S03]  /*1a3b0*/  IMAD.MOV.U32 R12, RZ, RZ, RZ ;  /* 0x000000ffff0c7224 */ /* 0x000fc600078e00ff */
[----:B------:R-:W-:Y:S01]  /*1a3c0*/  ISETP.GE.AND P2, PT, R2, R7, PT ;  /* 0x000000070200720c */ /* 0x000fe20003f46270 */
[----:B------:R-:W-:-:S12]  /*1a3d0*/  IMAD.MOV.U32 R0, RZ, RZ, R14 ;  /* 0x000000ffff007224 */ /* 0x000fd800078e000e */
[----:B------:R-:W-:Y:S05]  /*1a3e0*/  WARPSYNC.COLLECTIVE R15, `(.L_x_1328) ;  /* 0x000000000f087348 */ /* 0x000fea0003c00000 */
[----:B------:R0:W1:Y:S02]  /*1a3f0*/  SHFL.IDX P6, R14, R13, R12, R11 ;  /* 0x0000000c0d0e7389 */ /* 0x00006400000c000b */
[----:B01----:R-:W-:Y:S01]  /*1a400*/  ENDCOLLECTIVE ;  /* 0x000000000000791b */ /* 0x003fe20003800000 */
.L_x_1328:
        /* <DEDUP_REMOVED lines=13> */
.L_x_1329:
        /* <DEDUP_REMOVED lines=8> */
.L_x_1330:
        /* <DEDUP_REMOVED lines=12> */
.L_x_1331:
[----:B------:R-:W-:Y:S01]  /*1a620*/  IMAD.MOV.U32 R2, RZ, RZ, R14 ;  /* 0x000000ffff027224 */ /* 0x000fe200078e000e */
[----:B------:R-:W-:Y:S06]  /*1a630*/  BRA `(.L_x_1332) ;  /* 0xffffffb800447947 */ /* 0x000fec000383ffff */
.L_x_1233:
[----:B-1----:R1:W2:Y:S02]  /*1a640*/  SYNCS.PHASECHK.TRANS64.TRYWAIT P0, [R17+URZ+0x13220], R0 ;  /* 0x01322000110075a7 */ /* 0x0022a4000800017f */
[----:B--2---:R-:W-:Y:S05]  /*1a650*/  @!P0 NANOSLEEP.SYNCS 0x989680 ;  /* 0x009896800000895d */ /* 0x004fea0003900000 */
[----:B------:R-:W2:Y:S02]  /*1a660*/  @!P0 SYNCS.PHASECHK.TRANS64 P0, [R17+URZ+0x13220], R0 ;  /* 0x01322000110085a7 */ /* 0x000ea4000800007f */
[----:B--2---:R-:W-:Y:S05]  /*1a670*/  @!P0 BRA `(.L_x_1233) ;  /* 0xfffffffc00f08947 */ /* 0x004fea000383ffff */
[----:B------:R-:W-:Y:S05]  /*1a680*/  BRA `(.L_x_1333) ;  /* 0xffffffb800a07947 */ /* 0x000fea000383ffff */
.L_x_1237:
[----:B0-----:R0:W1:Y:S02]  /*1a690*/  SYNCS.PHASECHK.TRANS64.TRYWAIT P0, [R0+URZ+0x13280], R29 ;  /* 0x0132801d000075a7 */ /* 0x001064000800017f */
[----:B-1----:R-:W-:Y:S05]  /*1a6a0*/  @!P0 NANOSLEEP.SYNCS 0x989680 ;  /* 0x009896800000895d */ /* 0x002fea0003900000 */
[----:B------:R-:W1:Y:S02]  /*1a6b0*/  @!P0 SYNCS.PHASECHK.TRANS64 P0, [R0+URZ+0x13280], R29 ;  /* 0x0132801d000085a7 */ /* 0x000e64000800007f */
[----:B-1----:R-:W-:Y:S05]  /*1a6c0*/  @!P0 BRA `(.L_x_1237) ;  /* 0xfffffffc00f08947 */ /* 0x002fea000383ffff */
[----:B------:R-:W-:Y:S05]  /*1a6d0*/  BRA `(.L_x_1334) ;  /* 0xffffffbc00e87947 */ /* 0x000fea000383ffff */
.L_x_1238:
        /* <DEDUP_REMOVED lines=8> */
.L_x_1336:
[----:B------:R-:W-:Y:S05]  /*1a760*/  BSYNC B0 ;  /* 0x0000000000007941 */ /* 0x000fea0003800000 */
.L_x_1335:
        /* <DEDUP_REMOVED lines=10> */
.L_x_1337:
        /* <DEDUP_REMOVED lines=11> */
.L_x_1338:
        /* <DEDUP_REMOVED lines=10> */
.L_x_1339:
        /* <DEDUP_REMOVED lines=11> */
.L_x_1340:
        /* <DEDUP_REMOVED lines=10> */
.L_x_1341:
        /* <DEDUP_REMOVED lines=11> */
.L_x_1342:
        /* <DEDUP_REMOVED lines=10> */
.L_x_1343:
[----:B------:R-:W-:Y:S02]  /*1ac00*/  IMAD.MOV.U32 R13, RZ, RZ, R18 ;  /* 0x000000ffff0d7224 */ /* 0x000fe400078e0012 */
[----:B------:R-:W-:Y:S02]  /*1ac10*/  IMAD.MOV.U32 R12, RZ, RZ, RZ ;  /* 0x000000ffff0c7224 */ /* 0x000fe400078e00ff */
[----:B------:R-:W-:Y:S02]  /*1ac20*/  IMAD.SHL.U32 R3, R3, 0x10, RZ ;  /* 0x0000001003037824 */ /* 0x000fe400078e00ff */
[----:B------:R-:W-:-:S07]  /*1ac30*/  IMAD.MOV.U32 R2, RZ, RZ, R14 ;  /* 0x000000ffff027224 */ /* 0x000fce00078e000e */
[----:B------:R-:W-:Y:S05]  /*1ac40*/  WARPSYNC.COLLECTIVE R15, `(.L_x_1344) ;  /* 0x000000000f087348 */ /* 0x000fea0003c00000 */
[----:B------:R0:W1:Y:S02]  /*1ac50*/  SHFL.IDX P6, R14, R13, R12, R11 ;  /* 0x0000000c0d0e7389 */ /* 0x00006400000c000b */
[----:B01----:R-:W-:Y:S01]  /*1ac60*/  ENDCOLLECTIVE ;  /* 0x000000000000791b */ /* 0x003fe20003800000 */
.L_x_1344:
        /* <DEDUP_REMOVED lines=12> */
.L_x_1345:
[----:B------:R-:W-:Y:S01]  /*1ad30*/  IMAD.MOV.U32 R2, RZ, RZ, R14 ;  /* 0x000000ffff027224 */ /* 0x000fe200078e000e */
[----:B------:R-:W-:Y:S06]  /*1ad40*/  BRA `(.L_x_1346) ;  /* 0xffffffbc005c7947 */ /* 0x000fec000383ffff */
.L_x_1243:
[----:B---3--:R3:W4:Y:S02]  /*1ad50*/  SYNCS.PHASECHK.TRANS64.TRYWAIT P0, [R0+URZ+0x13240], R29 ;  /* 0x0132401d000075a7 */ /* 0x008724000800017f */
[----:B----4-:R-:W-:Y:S05]  /*1ad60*/  @!P0 NANOSLEEP.SYNCS 0x989680 ;  /* 0x009896800000895d */ /* 0x010fea0003900000 */
[----:B------:R-:W4:Y:S02]  /*1ad70*/  @!P0 SYNCS.PHASECHK.TRANS64 P0, [R0+URZ+0x13240], R29 ;  /* 0x0132401d000085a7 */ /* 0x000f24000800007f */
[----:B----4-:R-:W-:Y:S05]  /*1ad80*/  @!P0 BRA `(.L_x_1243) ;  /* 0xfffffffc00f08947 */ /* 0x010fea000383ffff */
[----:B------:R-:W-:Y:S05]  /*1ad90*/  BRA `(.L_x_1347) ;  /* 0xffffffbc00b87947 */ /* 0x000fea000383ffff */
.L_x_1244:
        /* <DEDUP_REMOVED lines=8> */
.L_x_1349:
[----:B------:R-:W-:Y:S05]  /*1ae20*/  BSYNC B0 ;  /* 0x0000000000007941 */ /* 0x000fea0003800000 */
.L_x_1348:
        /* <DEDUP_REMOVED lines=8> */
.L_x_1350:
[----:B------:R-:W-:Y:S02]  /*1aeb0*/  IMAD.MOV.U32 R13, RZ, RZ, R6 ;  /* 0x000000ffff0d7224 */ /* 0x000fe400078e0006 */
[----:B------:R-:W-:Y:S02]  /*1aec0*/  IMAD.MOV.U32 R12, RZ, RZ, 0x1 ;  /* 0x00000001ff0c7424 */ /* 0x000fe400078e00ff */
[----:B------:R-:W-:-:S07]  /*1aed0*/  IMAD.MOV.U32 R2, RZ, RZ, R14 ;  /* 0x000000ffff027224 */ /* 0x000fce00078e000e */
[----:B------:R-:W-:Y:S05]  /*1aee0*/  WARPSYNC.COLLECTIVE R15, `(.L_x_1351) ;  /* 0x000000000f087348 */ /* 0x000fea0003c00000 */
[----:B------:R0:W1:Y:S02]  /*1aef0*/  SHFL.IDX P6, R14, R13, R12, R11 ;  /* 0x0000000c0d0e7389 */ /* 0x00006400000c000b */
[----:B01----:R-:W-:Y:S01]  /*1af00*/  ENDCOLLECTIVE ;  /* 0x000000000000791b */ /* 0x003fe20003800000 */
.L_x_1351:
        /* <DEDUP_REMOVED lines=11> */
.L_x_1352:
[----:B------:R-:W-:Y:S02]  /*1afc0*/  IMAD.MOV.U32 R13, RZ, RZ, R6 ;  /* 0x000000ffff0d7224 */ /* 0x000fe400078e0006 */
[----:B------:R-:W-:Y:S02]  /*1afd0*/  IMAD.MOV.U32 R12, RZ, RZ, 0x2 ;  /* 0x00000002ff0c7424 */ /* 0x000fe400078e00ff */
[----:B------:R-:W-:-:S07]  /*1afe0*/  IMAD.MOV.U32 R2, RZ, RZ, R14 ;  /* 0x000000ffff027224 */ /* 0x000fce00078e000e */
[----:B------:R-:W-:Y:S05]  /*1aff0*/  WARPSYNC.COLLECTIVE R15, `(.L_x_1353) ;  /* 0x000000000f087348 */ /* 0x000fea0003c00000 */
[----:B------:R0:W1:Y:S02]  /*1b000*/  SHFL.IDX P6, R14, R13, R12, R11 ;  /* 0x0000000c0d0e7389 */ /* 0x00006400000c000b */
[----:B01----:R-:W-:Y:S01]  /*1b010*/  ENDCOLLECTIVE ;  /* 0x000000000000791b */ /* 0x003fe20003800000 */
.L_x_1353:
        /* <DEDUP_REMOVED lines=11> */
.L_x_1354:
[----:B------:R-:W-:Y:S02]  /*1b0d0*/  IMAD.MOV.U32 R13, RZ, RZ, R6 ;  /* 0x000000ffff0d7224 */ /* 0x000fe400078e0006 */
[----:B------:R-:W-:Y:S02]  /*1b0e0*/  IMAD.MOV.U32 R12, RZ, RZ, 0x3 ;  /* 0x00000003ff0c7424 */ /* 0x000fe400078e00ff */
[----:B------:R-:W-:-:S07]  /*1b0f0*/  IMAD.MOV.U32 R2, RZ, RZ, R14 ;  /* 0x000000ffff027224 */ /* 0x000fce00078e000e */
[----:B------:R-:W-:Y:S05]  /*1b100*/  WARPSYNC.COLLECTIVE R15, `(.L_x_1355) ;  /* 0x000000000f087348 */ /* 0x000fea0003c00000 */
[----:B------:R0:W1:Y:S02]  /*1b110*/  SHFL.IDX P6, R14, R13, R12, R11 ;  /* 0x0000000c0d0e7389 */ /* 0x00006400000c000b */
[----:B01----:R-:W-:Y:S01]  /*1b120*/  ENDCOLLECTIVE ;  /* 0x000000000000791b */ /* 0x003fe20003800000 */
.L_x_1355:
        /* <DEDUP_REMOVED lines=11> */
.L_x_1356:
[----:B------:R-:W-:Y:S02]  /*1b1e0*/  IMAD.MOV.U32 R13, RZ, RZ, R5 ;  /* 0x000000ffff0d7224 */ /* 0x000fe400078e0005 */
[----:B------:R-:W-:Y:S02]  /*1b1f0*/  IMAD.MOV.U32 R12, RZ, RZ, RZ ;  /* 0x000000ffff0c7224 */ /* 0x000fe400078e00ff */
[----:B------:R-:W-:-:S07]  /*1b200*/  IMAD.MOV.U32 R2, RZ, RZ, R14 ;  /* 0x000000ffff027224 */ /* 0x000fce00078e000e */
[----:B------:R-:W-:Y:S05]  /*1b210*/  WARPSYNC.COLLECTIVE R15, `(.L_x_1357) ;  /* 0x000000000f087348 */ /* 0x000fea0003c00000 */
[----:B------:R0:W1:Y:S02]  /*1b220*/  SHFL.IDX P6, R14, R13, R12, R11 ;  /* 0x0000000c0d0e7389 */ /* 0x00006400000c000b */
[----:B01----:R-:W-:Y:S01]  /*1b230*/  ENDCOLLECTIVE ;  /* 0x000000000000791b */ /* 0x003fe20003800000 */
.L_x_1357:
        /* <DEDUP_REMOVED lines=11> */
.L_x_1358:
[----:B------:R-:W-:Y:S01]  /*1b2f0*/  IMAD.MOV.U32 R2, RZ, RZ, R14 ;  /* 0x000000ffff027224 */ /* 0x000fe200078e000e */
[----:B------:R-:W-:Y:S06]  /*1b300*/  BRA `(.L_x_1359) ;  /* 0xffffffbc004c7947 */ /* 0x000fec000383ffff */
.L_x_1249:
[----:B0-----:R0:W2:Y:S02]  /*1b310*/  SYNCS.PHASECHK.TRANS64.TRYWAIT P2, [R2+URZ+0x13270], R0 ;  /* 0x01327000020075a7 */ /* 0x0010a4000804017f */
[----:B--2---:R-:W-:Y:S05]  /*1b320*/  @!P2 NANOSLEEP.SYNCS 0x989680 ;  /* 0x009896800000a95d */ /* 0x004fea0003900000 */
[----:B------:R-:W2:Y:S02]  /*1b330*/  @!P2 SYNCS.PHASECHK.TRANS64 P2, [R2+URZ+0x13270], R0 ;  /* 0x013270000200a5a7 */ /* 0x000ea4000804007f */
[----:B--2---:R-:W-:Y:S05]  /*1b340*/  @!P2 BRA `(.L_x_1249) ;  /* 0xfffffffc00f0a947 */ /* 0x004fea000383ffff */
[----:B------:R-:W-:Y:S05]  /*1b350*/  BRA `(.L_x_1360) ;  /* 0xffffffbc00b07947 */ /* 0x000fea000383ffff */
.L_x_1251:
[----:B0-----:R0:W2:Y:S02]  /*1b360*/  SYNCS.PHASECHK.TRANS64.TRYWAIT P2, [R2+URZ+0x13260], R0 ;  /* 0x01326000020075a7 */ /* 0x0010a4000804017f */
[----:B--2---:R-:W-:Y:S05]  /*1b370*/  @!P2 NANOSLEEP.SYNCS 0x989680 ;  /* 0x009896800000a95d */ /* 0x004fea0003900000 */
[----:B------:R-:W2:Y:S02]  /*1b380*/  @!P2 SYNCS.PHASECHK.TRANS64 P2, [R2+URZ+0x13260], R0 ;  /* 0x013260000200a5a7 */ /* 0x000ea4000804007f */
[----:B--2---:R-:W-:Y:S05]  /*1b390*/  @!P2 BRA `(.L_x_1251) ;  /* 0xfffffffc00f0a947 */ /* 0x004fea000383ffff */
[----:B------:R-:W-:Y:S05]  /*1b3a0*/  BRA `(.L_x_1361) ;  /* 0xffffffbc00c07947 */ /* 0x000fea000383ffff */
.L_x_1259:
[----:B0-----:R0:W1:Y:S02]  /*1b3b0*/  SYNCS.PHASECHK.TRANS64.TRYWAIT P1, [R3+URZ+0x13270], R0 ;  /* 0x01327000030075a7 */ /* 0x001064000802017f */
[----:B-1----:R-:W-:Y:S05]  /*1b3c0*/  @!P1 NANOSLEEP.SYNCS 0x989680 ;  /* 0x009896800000995d */ /* 0x002fea0003900000 */
[----:B------:R-:W1:Y:S02]  /*1b3d0*/  @!P1 SYNCS.PHASECHK.TRANS64 P1, [R3+URZ+0x13270], R0 ;  /* 0x01327000030095a7 */ /* 0x000e64000802007f */
[----:B-1----:R-:W-:Y:S05]  /*1b3e0*/  @!P1 BRA `(.L_x_1259) ;  /* 0xfffffffc00f09947 */ /* 0x002fea000383ffff */
[----:B------:R-:W-:Y:S05]  /*1b3f0*/  BRA `(.L_x_1362) ;  /* 0xffffffc4000c7947 */ /* 0x000fea000383ffff */
.L_x_1261:
[----:B0-----:R0:W1:Y:S02]  /*1b400*/  SYNCS.PHASECHK.TRANS64.TRYWAIT P1, [R3+URZ+0x13260], R0 ;  /* 0x01326000030075a7 */ /* 0x001064000802017f */
[----:B-1----:R-:W-:Y:S05]  /*1b410*/  @!P1 NANOSLEEP.SYNCS 0x989680 ;  /* 0x009896800000995d */ /* 0x002fea0003900000 */
[----:B------:R-:W1:Y:S02]  /*1b420*/  @!P1 SYNCS.PHASECHK.TRANS64 P1, [R3+URZ+0x13260], R0 ;  /* 0x01326000030095a7 */ /* 0x000e64000802007f */
[----:B-1----:R-:W-:Y:S05]  /*1b430*/  @!P1 BRA `(.L_x_1261) ;  /* 0xfffffffc00f09947 */ /* 0x002fea000383ffff */
[----:B------:R-:W-:Y:S05]  /*1b440*/  BRA `(.L_x_1363) ;  /* 0xffffffc4001c7947 */ /* 0x000fea000383ffff */
.L_x_1275:
[----:B0-----:R0:W1:Y:S02]  /*1b450*/  SYNCS.PHASECHK.TRANS64.TRYWAIT P0, [R5+URZ+0x13220], R0 ;  /* 0x01322000050075a7 */ /* 0x001064000800017f */
[----:B-1----:R-:W-:Y:S05]  /*1b460*/  @!P0 NANOSLEEP.SYNCS 0x989680 ;  /* 0x009896800000895d */ /* 0x002fea0003900000 */
[----:B------:R-:W1:Y:S02]  /*1b470*/  @!P0 SYNCS.PHASECHK.TRANS64 P0, [R5+URZ+0x13220], R0 ;  /* 0x01322000050085a7 */ /* 0x000e64000800007f */
[----:B-1----:R-:W-:Y:S05]  /*1b480*/  @!P0 BRA `(.L_x_1275) ;  /* 0xfffffffc00f08947 */ /* 0x002fea000383ffff */
[----:B------:R-:W-:Y:S05]  /*1b490*/  BRA `(.L_x_1364) ;  /* 0xffffffd400447947 */ /* 0x000fea000383ffff */
.L_x_1276:
        /* <DEDUP_REMOVED lines=11> */
.L_x_1366:
[----:B------:R-:W-:Y:S05]  /*1b550*/  BSYNC B0 ;  /* 0x0000000000007941 */ /* 0x000fea0003800000 */
.L_x_1365:
[----:B------:R-:W-:Y:S05]  /*1b560*/  BRA `(.L_x_1367) ;  /* 0xffffffd4002c7947 */ /* 0x000fea000383ffff */
.L_x_1279:
[----:B------:R-:W-:Y:S01]  /*1b570*/  BSSY B1, `(.L_x_1368) ;  /* 0x0000006000017945 */ /* 0x000fe20003800000 */
[----:B------:R-:W-:-:S07]  /*1b580*/  IMAD.MOV.U32 R15, RZ, RZ, -0x1 ;  /* 0xffffffffff0f7424 */ /* 0x000fce00078e00ff */
[----:B0----5:R-:W-:Y:S05]  /*1b590*/  WARPSYNC.COLLECTIVE R15, `(.L_x_1369) ;  /* 0x000000000f0c7348 */ /* 0x021fea0003c00000 */
[----:B------:R-:W-:Y:S02]  /*1b5a0*/  ELECT P6, UR62, PT ;  /* 0x00000000003e782f */ /* 0x000fe400038c0000 */
[----:B------:R-:W-:Y:S01]  /*1b5b0*/  MOV R14, UR62 ;  /* 0x0000003e000e7c02 */ /* 0x000fe20008000f00 */
[----:B0----5:R-:W-:Y:S10]  /*1b5c0*/  ENDCOLLECTIVE ;  /* 0x000000000000791b */ /* 0x021ff40003800000 */
.L_x_1369:
[----:B------:R-:W-:Y:S05]  /*1b5d0*/  BSYNC B1 ;  /* 0x0000000000017941 */ /* 0x000fea0003800000 */
.L_x_1368:
[----:B------:R-:W-:Y:S05]  /*1b5e0*/  BRA `(.L_x_1370) ;  /* 0xffffffd400247947 */ /* 0x000fea000383ffff */
.L_x_1281:
[----:B0-----:R0:W1:Y:S02]  /*1b5f0*/  SYNCS.PHASECHK.TRANS64.TRYWAIT P1, [R4+URZ+0x13240], R3 ;  /* 0x01324003040075a7 */ /* 0x001064000802017f */
[----:B-1----:R-:W-:Y:S05]  /*1b600*/  @!P1 NANOSLEEP.SYNCS 0x989680 ;  /* 0x009896800000995d */ /* 0x002fea0003900000 */
[----:B------:R-:W1:Y:S02]  /*1b610*/  @!P1 SYNCS.PHASECHK.TRANS64 P1, [R4+URZ+0x13240], R3 ;  /* 0x01324003040095a7 */ /* 0x000e64000802007f */
[----:B-1----:R-:W-:Y:S05]  /*1b620*/  @!P1 BRA `(.L_x_1281) ;  /* 0xfffffffc00f09947 */ /* 0x002fea000383ffff */
[----:B------:R-:W-:Y:S05]  /*1b630*/  BRA `(.L_x_1371) ;  /* 0xffffffd4004c7947 */ /* 0x000fea000383ffff */
.L_x_1283:
[----:B-1----:R1:W2:Y:S02]  /*1b640*/  SYNCS.PHASECHK.TRANS64.TRYWAIT P1, [R5+URZ+0x13240], R0 ;  /* 0x01324000050075a7 */ /* 0x0022a4000802017f */
[----:B--2---:R-:W-:Y:S05]  /*1b650*/  @!P1 NANOSLEEP.SYNCS 0x989680 ;  /* 0x009896800000995d */ /* 0x004fea0003900000 */
[----:B------:R-:W2:Y:S02]  /*1b660*/  @!P1 SYNCS.PHASECHK.TRANS64 P1, [R5+URZ+0x13240], R0 ;  /* 0x01324000050095a7 */ /* 0x000ea4000802007f */
[----:B--2---:R-:W-:Y:S05]  /*1b670*/  @!P1 BRA `(.L_x_1283) ;  /* 0xfffffffc00f09947 */ /* 0x004fea000383ffff */
[----:B------:R-:W-:Y:S05]  /*1b680*/  BRA `(.L_x_1372) ;  /* 0xffffffd4005c7947 */ /* 0x000fea000383ffff */
.L_x_1285:
[----:B--2---:R2:W3:Y:S02]  /*1b690*/  SYNCS.PHASECHK.TRANS64.TRYWAIT P1, [R4+URZ+0x13260], R3 ;  /* 0x01326003040075a7 */ /* 0x0044e4000802017f */
[----:B---3--:R-:W-:Y:S05]  /*1b6a0*/  @!P1 NANOSLEEP.SYNCS 0x989680 ;  /* 0x009896800000995d */ /* 0x008fea0003900000 */
[----:B------:R-:W3:Y:S02]  /*1b6b0*/  @!P1 SYNCS.PHASECHK.TRANS64 P1, [R4+URZ+0x13260], R3 ;  /* 0x01326003040095a7 */ /* 0x000ee4000802007f */
[----:B---3--:R-:W-:Y:S05]  /*1b6c0*/  @!P1 BRA `(.L_x_1285) ;  /* 0xfffffffc00f09947 */ /* 0x008fea000383ffff */
[----:B------:R-:W-:Y:S05]  /*1b6d0*/  BRA `(.L_x_1373) ;  /* 0xffffffd400587947 */ /* 0x000fea000383ffff */
.L_x_1287:
[----:B---3--:R3:W4:Y:S02]  /*1b6e0*/  SYNCS.PHASECHK.TRANS64.TRYWAIT P1, [R5+URZ+0x13260], R0 ;  /* 0x01326000050075a7 */ /* 0x008724000802017f */
[----:B----4-:R-:W-:Y:S05]  /*1b6f0*/  @!P1 NANOSLEEP.SYNCS 0x989680 ;  /* 0x009896800000995d */ /* 0x010fea0003900000 */
[----:B------:R-:W4:Y:S02]  /*1b700*/  @!P1 SYNCS.PHASECHK.TRANS64 P1, [R5+URZ+0x13260], R0 ;  /* 0x01326000050095a7 */ /* 0x000f24000802007f */
[----:B----4-:R-:W-:Y:S05]  /*1b710*/  @!P1 BRA `(.L_x_1287) ;  /* 0xfffffffc00f09947 */ /* 0x010fea000383ffff */
[----:B------:R-:W-:Y:S05]  /*1b720*/  BRA `(.L_x_1374) ;  /* 0xffffffd400547947 */ /* 0x000fea000383ffff */
.L_x_1289:
[----:B----4-:R4:W0:Y:S02]  /*1b730*/  SYNCS.PHASECHK.TRANS64.TRYWAIT P1, [R4+URZ+0x13280], R3 ;  /* 0x01328003040075a7 */ /* 0x010824000802017f */
[----:B0-----:R-:W-:Y:S05]  /*1b740*/  @!P1 NANOSLEEP.SYNCS 0x989680 ;  /* 0x009896800000995d */ /* 0x001fea0003900000 */
[----:B------:R-:W0:Y:S02]  /*1b750*/  @!P1 SYNCS.PHASECHK.TRANS64 P1, [R4+URZ+0x13280], R3 ;  /* 0x01328003040095a7 */ /* 0x000e24000802007f */
[----:B0-----:R-:W-:Y:S05]  /*1b760*/  @!P1 BRA `(.L_x_1289) ;  /* 0xfffffffc00f09947 */ /* 0x001fea000383ffff */
[----:B------:R-:W-:Y:S05]  /*1b770*/  BRA `(.L_x_1375) ;  /* 0xffffffd400507947 */ /* 0x000fea000383ffff */
.L_x_1376:
        /* <DEDUP_REMOVED lines=16> */
.L_x_2751:


//--------------------- .text._ZN7cutlass13device_kernelIN5flash11enable_sm90INS1_16FlashAttnFwdSm90INS1_25CollectiveMainloopFwdSm90ILi2EN4cute5tupleIJNS5_1CILi1EEES8_S8_EEENS6_IJNS7_ILi192EEENS7_ILi160EEENS7_ILi64EEEEEELi64ENS_12float_e4m3_tEfNS_4arch4Sm90ELb0ELb1ELb0ELb1ELb1ELb1ELb0ELb1ELb1ELb1ELb0ELb0EEENS1_21CollectiveEpilogueFwdINS6_IJSA_SC_SB_EEES9_NS_10bfloat16_tESG_Li384ELb1ELb1ELb0ELb1EEENS1_36VarlenDynamicPersistentTileSchedulerILi192ELi160ELi384ELi128ELb0ELb1ELb1ELb1ELb0ELb1EEEEEEEEEvNT_6ParamsE --------------------------
	.section	.text._ZN7cutlass13device_kernelIN5flash11enable_sm90INS1_16FlashAttnFwdSm90INS1_25CollectiveMainloopFwdSm90ILi2EN4cute5tupleIJNS5_1CILi1EEES8_S8_EEENS6_IJNS7_ILi192EEENS7_ILi160EEENS7_ILi64EEEEEELi64ENS_12float_e4m3_tEfNS_4arch4Sm90ELb0ELb1ELb0ELb1ELb1ELb1ELb0ELb1ELb1ELb1ELb0ELb0EEENS1_21CollectiveEpilogueFwdINS6_IJSA_SC_SB_EEES9_NS_10bfloat16_tESG_Li384ELb1ELb1ELb0ELb1EEENS1_36VarlenDynamicPersistentTileSchedulerILi192ELi160ELi384ELi128ELb0ELb1ELb1ELb1ELb0ELb1EEEEEEEEEvNT_6ParamsE,"ax",@progbits
	.align	128
.text._ZN7cutlass13device_kernelIN5flash11enable_sm90INS1_16FlashAttnFwdSm90INS1_25CollectiveMainloopFwdSm90ILi2EN4cute5tupleIJNS5_1CILi1EEES8_S8_EEENS6_IJNS7_ILi192EEENS7_ILi160EEENS7_ILi64EEEEEELi64ENS_12float_e4m3_tEfNS_4arch4Sm90ELb0ELb1ELb0ELb1ELb1ELb1ELb0ELb1ELb1ELb1ELb0ELb0EEENS1_21CollectiveEpilogueFwdINS6_IJSA_SC_SB_EEES9_NS_10bfloat16_tESG_Li384ELb1ELb1ELb0ELb1EEENS1_36VarlenDynamicPersistentTileSchedulerILi192ELi160ELi384ELi128ELb0ELb1ELb1ELb1ELb0ELb1EEEEEEEEEvNT_6ParamsE:
        .type           _ZN7cutlass13device_kernelIN5flash11enable_sm90INS1_16FlashAttnFwdSm90INS1_25CollectiveMainloopFwdSm90ILi2EN4cute5tupleIJNS5_1CILi1EEES8_S8_EEENS6_IJNS7_ILi192EEENS7_ILi160EEENS7_ILi64EEEEEELi64ENS_12float_e4m3_tEfNS_4arch4Sm90ELb0ELb1ELb0ELb1ELb1ELb1ELb0ELb1ELb1ELb1ELb0ELb0EEENS1_21CollectiveEpilogueFwdINS6_IJSA_SC_SB_EEES9_NS_10bfloat16_tESG_Li384ELb1ELb1ELb0ELb1EEENS1_36VarlenDynamicPersistentTileSchedulerILi192ELi160ELi384ELi128ELb0ELb1ELb1ELb1ELb0ELb1EEEEEEEEEvNT_6ParamsE,@function
        .size           _ZN7cutlass13device_kernelIN5flash11enable_sm90INS1_16FlashAttnFwdSm90INS1_25CollectiveMainloopFwdSm90ILi2EN4cute5tupleIJNS5_1CILi1EEES8_S8_EEENS6_IJNS7_ILi192EEENS7_ILi160EEENS7_ILi64EEEEEELi64ENS_12float_e4m3_tEfNS_4arch4Sm90ELb0ELb1ELb0ELb1ELb1ELb1ELb0ELb1ELb1ELb1ELb0ELb0EEENS1_21CollectiveEpilogueFwdINS6_IJSA_SC_SB_EEES9_NS_10bfloat16_tESG_Li384ELb1ELb1ELb0ELb1EEENS1_36VarlenDynamicPersistentTileSchedulerILi192ELi160ELi384ELi128ELb0ELb1ELb1ELb1ELb0ELb1EEEEEEEEEvNT_6ParamsE,(.L_x_2752 - _ZN7cutlass13device_kernelIN5flash11enable_sm90INS1_16FlashAttnFwdSm90INS1_25CollectiveMainloopFwdSm90ILi2EN4cute5tupleIJNS5_1CILi1EEES8_S8_EEENS6_IJNS7_ILi192EEENS7_ILi160EEENS7_ILi64EEEEEELi64ENS_12float_e4m3_tEfNS_4arch4Sm90ELb0ELb1ELb0ELb1ELb1ELb1ELb0ELb1ELb1ELb1ELb0ELb0EEENS1_21CollectiveEpilogueFwdINS6_IJSA_SC_SB_EEES9_NS_10bfloat16_tESG_Li384ELb1ELb1ELb0ELb1EEENS1_36VarlenDynamicPersistentTileSchedulerILi192ELi160ELi384ELi128ELb0ELb1ELb1ELb1ELb0ELb1EEEEEEEEEvNT_6ParamsE)
        .other          _ZN7cutlass13device_kernelIN5flash11enable_sm90INS1_16FlashAttnFwdSm90INS1_25CollectiveMainloopFwdSm90ILi2EN4cute5tupleIJNS5_1CILi1EEES8_S8_EEENS6_IJNS7_ILi192EEENS7_ILi160EEENS7_ILi64EEEEEELi64ENS_12float_e4m3_tEfNS_4arch4Sm90ELb0ELb1ELb0ELb1ELb1ELb1ELb0ELb1ELb1ELb1ELb0ELb0EEENS1_21CollectiveEpilogueFwdINS6_IJSA_SC_SB_EEES9_NS_10bfloat16_tESG_Li384ELb1ELb1ELb0ELb1EEENS1_36VarlenDynamicPersistentTileSchedulerILi192ELi160ELi384ELi128ELb0ELb1ELb1ELb1ELb0ELb1EEEEEEEEEvNT_6ParamsE,@"STO_CUDA_ENTRY STV_DEFAULT"
_ZN7cutlass13device_kernelIN5flash11enable_sm90INS1_16FlashAttnFwdSm90INS1_25CollectiveMainloopFwdSm90ILi2EN4cute5tupleIJNS5_1CILi1EEES8_S8_EEENS6_IJNS7_ILi192EEENS7_ILi160EEENS7_ILi64EEEEEELi64ENS_12float_e4m3_tEfNS_4arch4Sm90ELb0ELb1ELb0ELb1ELb1ELb1ELb0ELb1ELb1ELb1ELb0ELb0EEENS1_21CollectiveEpilogueFwdINS6_IJSA_SC_SB_EEES9_NS_10bfloat16_tESG_Li384ELb1ELb1ELb0ELb1EEENS1_36VarlenDynamicPersistentTileSchedulerILi192ELi160ELi384ELi128ELb0ELb1ELb1ELb1ELb0ELb1EEEEEEEEEvNT_6ParamsE:
        /* <DEDUP_REMOVED lines=17> */
.L_x_1378:
[----:B------:R-:W-:Y:S05]  /*0110*/  BSYNC B0 ;  /* 0x0000000000007941 */ /* 0x000fea0003800000 */
.L_x_1377:
[----:B------:R-:W-:Y:S01]  /*0120*/  VOTEU.ANY UP0, P0 ;  /* 0x00000000003f7886 */ /* 0x000fe20000000100 */
[----:B------:R-:W0:Y:S01]  /*0130*/  SHFL.IDX PT, R2, R0, RZ, 0x1f ;  /* 0x00001fff00027589 */ /* 0x000e2200000e0000 */
[----:B------:R-:W-:Y:S01]  /*0140*/  UMOV UR4, 0x80 ;  /* 0x0000008000047882 */ /* 0x000fe20000000000 */
[----:B------:R-:W-:Y:S01]  /*0150*/  UMOV UR7, 0x180 ;  /* 0x0000018000077882 */ /* 0x000fe20000000000 */
[----:B------:R-:W-:Y:S01]  /*0160*/  VOTEU.ANY UP1, P0 ;  /* 0x00000000003f7886 */ /* 0x000fe20000020100 */
[----:B------:R-:W1:Y:S01]  /*0170*/  @UP0 S2UR UR8, SR_CgaCtaId ;  /* 0x00000000000809c3 */ /* 0x000e620000008800 */
[----:B------:R-:W-:Y:S01]  /*0180*/  @UP0 UMOV UR6, 0x400 ;  /* 0x0000040000060882 */ /* 0x000fe20000000000 */
[----:B------:R-:W-:-:S04]  /*0190*/  @UP0 UIADD3 UR4, -UR4, 0x100000, URZ ;  /* 0x0010000004040890 */ /* 0x000fc8000fffe13f */
[----:B------:R-:W-:Y:S02]  /*01a0*/  @UP0 USHF.L.U32 UR5, UR4, 0xb, URZ ;  /* 0x0000000b04050899 */ /* 0x000fe4000800063f */
[----:B------:R-:W-:Y:S01]  /*01b0*/  @UP0 USHF.L.U32 UR4, UR4, 0x1, URZ ;  /* 0x0000000104040899 */ /* 0x000fe2000800063f */
[----:B0-----:R-:W-:Y:S02]  /*01c0*/  ISETP.NE.AND P1, PT, R2, RZ, PT ;  /* 0x000000ff0200720c */ /* 0x001fe40003f25270 */
[----:B------:R-:W-:Y:S01]  /*01d0*/  SHF.R.U32.HI R2, RZ, 0x7, R3 ;  /* 0x00000007ff027819 */ /* 0x000fe20000011603 */
[----:B-1----:R-:W-:Y:S02]  /*01e0*/  @UP0 ULEA UR8, UR8, UR6, 0x18 ;  /* 0x0000000608080291 */ /* 0x002fe4000f8ec03f */
[----:B------:R-:W-:-:S04]  /*01f0*/  @UP0 UIADD3 UR6, -UR7, 0x100000, URZ ;  /* 0x0010000007060890 */ /* 0x000fc8000fffe13f */
[----:B------:R-:W-:Y:S02]  /*0200*/  @UP0 USHF.L.U32 UR7, UR6, 0xb, URZ ;  /* 0x0000000b06070899 */ /* 0x000fe4000800063f */
[----:B------:R-:W-:Y:S01]  /*0210*/  @UP0 USHF.L.U32 UR6, UR6, 0x1, URZ ;  /* 0x0000000106060899 */ /* 0x000fe2000800063f */
[----:B------:R-:W-:Y:S01]  /*0220*/  VOTEU.ANY UP0, P0 ;  /* 0x00000000003f7886 */ /* 0x000fe20000000100 */
[----:B------:R-:W0:Y:S04]  /*0230*/  SHFL.IDX PT, R2, R2, RZ, 0x1f ;  /* 0x00001fff02027589 */ /* 0x000e2800000e0000 */
[----:B------:R-:W1:Y:S02]  /*0240*/  FENCE.VIEW.ASYNC.S ;  /* 0x00000000000073c6 */ /* 0x000e640000000000 */
[----:B-1----:R1:W2:Y:S04]  /*0250*/  @UP0 SYNCS.EXCH.64 URZ, [UR8+0x13200], UR4 ;  /* 0x01320004083f05b2 */ /* 0x0022a80008000100 */
[----:B------:R1:W3:Y:S01]  /*0260*/  @UP1 SYNCS.EXCH.64 URZ, [UR8+0x13220], UR6 ;  /* 0x01322006083f15b2 */ /* 0x0002e20008000100 */
[----:B------:R-:W-:Y:S05]  /*0270*/  @P1 BRA `(.L_x_1379) ;  /* 0x0000000000481947 */ /* 0x000fea0003800000 */
[----:B-1----:R-:W1:Y:S01]  /*0280*/  S2UR UR5, SR_CgaCtaId ;  /* 0x00000000000579c3 */ /* 0x002e620000008800 */
[----:B------:R-:W-:Y:S01]  /*0290*/  UMOV UR4, 0x400 ;  /* 0x0000040000047882 */ /* 0x000fe20000000000 */
[----:B------:R-:W-:Y:S01]  /*02a0*/  UMOV UR6, 0x80 ;  /* 0x0000008000067882 */ /* 0x000fe20000000000 */
[----:B------:R-:W-:Y:S01]  /*02b0*/  UMOV UR7, 0x180 ;  /* 0x0000018000077882 */ /* 0x000fe20000000000 */
[----:B------:R-:W-:Y:S01]  /*02c0*/  ELECT P0, URZ, PT ;  /* 0x00000000003f782f */ /* 0x000fe20003800000 */
[----:B-1----:R-:W-:Y:S02]  /*02d0*/  ULEA UR8, UR5, UR4, 0x18 ;  /* 0x0000000405087291 */ /* 0x002fe4000f8ec03f */
[----:B------:R-:W-:-:S04]  /*02e0*/  UIADD3 UR4, -UR6, 0x100000, URZ ;  /* 0x0010000006047890 */ /* 0x000fc8000fffe13f */
[----:B------:R-:W-:Y:S02]  /*02f0*/  USHF.L.U32 UR5, UR4, 0xb, URZ ;  /* 0x0000000b04057899 */ /* 0x000fe4000800063f */
[----:B------:R-:W-:Y:S02]  /*0300*/  USHF.L.U32 UR4, UR4, 0x1, URZ ;  /* 0x0000000104047899 */ /* 0x000fe4000800063f */
[----:B------:R-:W-:-:S04]  /*0310*/  UIADD3 UR6, -UR7, 0x100000, URZ ;  /* 0x0010000007067890 */ /* 0x000fc8000fffe13f */
[----:B------:R-:W-:Y:S02]  /*0320*/  USHF.L.U32 UR7, UR6, 0xb, URZ ;  /* 0x0000000b06077899 */ /* 0x000fe4000800063f */
[----:B------:R-:W-:Y:S01]  /*0330*/  USHF.L.U32 UR6, UR6, 0x1, URZ ;  /* 0x0000000106067899 */ /* 0x000fe2000800063f */
[----:B------:R-:W1:Y:S03]  /*0340*/  FENCE.VIEW.ASYNC.S ;  /* 0x00000000000073c6 */ /* 0x000e660000000000 */
[----:B-1----:R4:W1:Y:S08]  /*0350*/  SYNCS.EXCH.64 URZ, [UR8+0x13230], UR4 ;  /* 0x01323004083f75b2 */ /* 0x0028700008000100 */
[----:B------:R4:W0:Y:S01]  /*0360*/  SYNCS.EXCH.64 URZ, [UR8+0x13240], UR6 ;  /* 0x01324006083f75b2 */ /* 0x0008220008000100 */
[----:B------:R4:W0:Y:S01]  /*0370*/  SYNCS.EXCH.64 URZ, [UR8+0x13238], UR4 ;  /* 0x01323804083f75b2 */ /* 0x0008220008000100 */
[----:B------:R4:W0:Y:S02]  /*0380*/  SYNCS.EXCH.64 URZ, [UR8+0x13248], UR6 ;  /* 0x01324806083f75b2 */ /* 0x0008240008000100 */
[----:B----4-:R-:W-:Y:S01]  /*0390*/  NOP ;  /* 0x0000000000007918 */ /* 0x010fe20000000000 */
.L_x_1379:
[----:B------:R-:W4:Y:S01]  /*03a0*/  SHFL.IDX PT, R3, R0, RZ, 0x1f ;  /* 0x00001fff00037589 */ /* 0x000f2200000e0000 */
[----:B------:R-:W-:Y:S01]  /*03b0*/  NOP ;  /* 0x0000000000007918 */ /* 0x000fe20000000000 */
[----:B----4-:R-:W-:-:S13]  /*03c0*/  ISETP.NE.AND P0, PT, R3, RZ, PT ;  /* 0x000000ff0300720c */ /* 0x010fda0003f05270 */
        /* <DEDUP_REMOVED lines=19> */
.L_x_1380:
[----:B------:R-:W4:Y:S01]  /*0500*/  SHFL.IDX PT, R3, R0, RZ, 0x1f ;  /* 0x00001fff00037589 */ /* 0x000f2200000e0000 */
[----:B------:R-:W-:Y:S01]  /*0510*/  NOP ;  /* 0x0000000000007918 */ /* 0x000fe20000000000 */
[----:B----4-:R-:W-:-:S13]  /*0520*/  ISETP.NE.AND P0, PT, R3, RZ, PT ;  /* 0x000000ff0300720c */ /* 0x010fda0003f05270 */
[----:B------:R-:W-:Y:S05]  /*0530*/  @P0 BRA `(.L_x_1381) ;  /* 0x0000000000380947 */ /* 0x000fea0003800000 */
[----:B-1----:R-:W1:Y:S01]  /*0540*/  S2UR UR5, SR_CgaCtaId ;  /* 0x00000000000579c3 */ /* 0x002e620000008800 */
[----:B------:R-:W-:Y:S01]  /*0550*/  UMOV UR4, 0x400 ;  /* 0x0000040000047882 */ /* 0x000fe20000000000 */
[----:B------:R-:W-:Y:S01]  /*0560*/  UMOV UR7, 0x80 ;  /* 0x0000008000077882 */ /* 0x000fe20000000000 */
[----:B------:R-:W-:Y:S01]  /*0570*/  ELECT P0, URZ, PT ;  /* 0x00000000003f782f */ /* 0x000fe20003800000 */
[----:B-1----:R-:W-:Y:S02]  /*0580*/  ULEA UR6, UR5, UR4, 0x18 ;  /* 0x0000000405067291 */ /* 0x002fe4000f8ec03f */
[----:B------:R-:W-:-:S04]  /*0590*/  UIADD3 UR4, -UR7, 0x100000, URZ ;  /* 0x0010000007047890 */ /* 0x000fc8000fffe13f */
[----:B------:R-:W-:Y:S02]  /*05a0*/  USHF.L.U32 UR5, UR4, 0xb, URZ ;  /* 0x0000000b04057899 */ /* 0x000fe4000800063f */
[----:B------:R-:W-:Y:S01]  /*05b0*/  USHF.L.U32 UR4, UR4, 0x1, URZ ;  /* 0x0000000104047899 */ /* 0x000fe2000800063f */
[----:B------:R-:W1:Y:S11]  /*05c0*/  FENCE.VIEW.ASYNC.S ;  /* 0x00000000000073c6 */ /* 0x000e760000000000 */
[----:B-1----:R4:W1:Y:S01]  /*05d0*/  SYNCS.EXCH.64 URZ, [UR6+0x13270], UR4 ;  /* 0x01327004063f75b2 */ /* 0x0028620008000100 */
[----:B------:R4:W0:Y:S01]  /*05e0*/  SYNCS.EXCH.64 URZ, [UR6+0x13280], UR4 ;  /* 0x01328004063f75b2 */ /* 0x0008220008000100 */
[----:B------:R4:W0:Y:S01]  /*05f0*/  SYNCS.EXCH.64 URZ, [UR6+0x13278], UR4 ;  /* 0x01327804063f75b2 */ /* 0x0008220008000100 */
[----:B------:R4:W0:Y:S02]  /*0600*/  SYNCS.EXCH.64 URZ, [UR6+0x13288], UR4 ;  /* 0x01328804063f75b2 */ /* 0x0008240008000100 */
[----:B----4-:R-:W-:Y:S01]  /*0610*/  NOP ;  /* 0x0000000000007918 */ /* 0x010fe20000000000 */
.L_x_1381:
        /* <DEDUP_REMOVED lines=22> */
.L_x_1382:
[----:B------:R-:W4:Y:S01]  /*0780*/  SHFL.IDX PT, R4, R0, RZ, 0x1f ;  /* 0x00001fff00047589 */ /* 0x000f2200000e0000 */
[----:B------:R-:W-:Y:S01]  /*0790*/  NOP ;  /* 0x0000000000007918 */ /* 0x000fe20000000000 */
[----:B------:R-:W0:Y:S01]  /*07a0*/  S2R R3, SR_CgaCtaId ;  /* 0x0000000000037919 */ /* 0x000e220000008800 */
[----:B----4-:R-:W-:-:S13]  /*07b0*/  ISETP.NE.AND P0, PT, R4, RZ, PT ;  /* 0x000000ff0400720c */ /* 0x010fda0003f05270 */
[----:B0-----:R-:W-:Y:S05]  /*07c0*/  @P0 BRA `(.L_x_1383) ;  /* 0x0000000000480947 */ /* 0x001fea0003800000 */
[----:B-1----:R-:W0:Y:S01]  /*07d0*/  S2UR UR5, SR_CgaCtaId ;  /* 0x00000000000579c3 */ /* 0x002e220000008800 */
        /* <DEDUP_REMOVED lines=13> */
[----:B------:R0:W1:Y:S01]  /*08b0*/  SYNCS.EXCH.64 URZ, [UR8+0x132c0], UR6 ;  /* 0x0132c006083f75b2 */ /* 0x0000620008000100 */
[----:B------:R0:W0:Y:S01]  /*08c0*/  SYNCS.EXCH.64 URZ, [UR8+0x132b8], UR4 ;  /* 0x0132b804083f75b2 */ /* 0x0000220008000100 */
[----:B------:R0:W0:Y:S01]  /*08d0*/  SYNCS.EXCH.64 URZ, [UR8+0x132c8], UR6 ;  /* 0x0132c806083f75b2 */ /* 0x0000220008000100 */
[----:B------:R-:W-:Y:S01]  /*08e0*/  NOP ;  /* 0x0000000000007918 */ /* 0x000fe20000000000 */
.L_x_1383:
[----:B------:R-:W-:Y:S01]  /*08f0*/  ISETP.NE.AND P0, PT, R2, RZ, PT ;  /* 0x000000ff0200720c */ /* 0x000fe20003f05270 */
[----:B------:R-:W-:Y:S01]  /*0900*/  IMAD.MOV.U32 R2, RZ, RZ, 0x1 ;  /* 0x00000001ff027424 */ /* 0x000fe200078e00ff */
[----:B------:R-:W-:Y:S01]  /*0910*/  NOP ;  /* 0x0000000000007918 */ /* 0x000fe20000000000 */
[----:B------:R-:W-:Y:S01]  /*0920*/  ULDC.64 UR40, c[0x0][0x208] ;  /* 0x0000820000287ab9 */ /* 0x000fe20000000a00 */
[----:B------:R-:W-:Y:S02]  /*0930*/  BSSY B8, `(.L_x_1384) ;  /* 0x000213b000087945 */ /* 0x000fe40003800000 */
[----:B------:R-:W-:-:S05]  /*0940*/  SEL R2, R2, 0x2, !P0 ;  /* 0x0000000202027807 */ /* 0x000fca0004000000 */
[----:B------:R0:W-:Y:S02]  /*0950*/  STL [R1+0x44], R2 ;  /* 0x0000440201007387 */ /* 0x0001e40000100800 */
[----:B01234-:R-:W-:Y:S06]  /*0960*/  BAR.SYNC.DEFER_BLOCKING 0x0 ;  /* 0x0000000000007b1d */ /* 0x01ffec0000010000 */
[----:B------:R-:W-:Y:S05]  /*0970*/  @!P0 BRA `(.L_x_1385) ;  /* 0x0000019400dc8947 */ /* 0x000fea0003800000 */
.L_x_1386:
        /* <DEDUP_REMOVED lines=16> */
[----:B------:R-:W2:Y:S01]  /*0a80*/  LDL.LU R20, [R1+0x44] ;  /* 0x0000440001147983 */ /* 0x000ea20000300800 */
[----:B------:R-:W0:Y:S02]  /*0a90*/  S2R R0, SR_TID.X ;  /* 0x0000000000007919 */ /* 0x000e240000002100 */
[----:B0-----:R-:W-:-:S05]  /*0aa0*/  VIADD R0, R0, 0xffffff80 ;  /* 0xffffff8000007836 */ /* 0x001fca0000000000 */
[----:B------:R-:W-:-:S04]  /*0ab0*/  SHF.R.S32.HI R3, RZ, 0x1f, R0 ;  /* 0x0000001fff037819 */ /* 0x000fc80000011400 */
[CC--:B------:R-:W-:Y:S02]  /*0ac0*/  LEA.HI R2, R3.reuse, R0.reuse, RZ, 0x7 ;  /* 0x0000000003027211 */ /* 0x0c0fe400078f38ff */
[-C--:B------:R-:W-:Y:S02]  /*0ad0*/  LEA.HI R4, R0, R0.reuse, RZ, 0x1 ;  /* 0x0000000000047211 */ /* 0x080fe400078f08ff */
[----:B------:R-:W-:Y:S02]  /*0ae0*/  LOP3.LUT R9, R2, 0xffffff80, RZ, 0xc0, !PT ;  /* 0xffffff8002097812 */ /* 0x000fe400078ec0ff */
[----:B------:R-:W-:Y:S02]  /*0af0*/  LEA.HI R6, R3, R0, RZ, 0x2 ;  /* 0x0000000003067211 */ /* 0x000fe400078f10ff */
[----:B------:R-:W-:Y:S01]  /*0b00*/  LOP3.LUT R5, R4, 0xfffffffe, RZ, 0xc0, !PT ;  /* 0xfffffffe04057812 */ /* 0x000fe200078ec0ff */
[----:B------:R-:W-:Y:S01]  /*0b10*/  IMAD.IADD R9, R0, 0x1, -R9 ;  /* 0x0000000100097824 */ /* 0x000fe200078e0a09 */
[----:B------:R-:W-:-:S02]  /*0b20*/  LOP3.LUT R11, R6, 0xfffffffc, RZ, 0xc0, !PT ;  /* 0xfffffffc060b7812 */ /* 0x000fc400078ec0ff */
[----:B------:R-:W-:Y:S01]  /*0b30*/  LEA.HI R7, R3, R0, RZ, 0x4 ;  /* 0x0000000003077211 */ /* 0x000fe200078f20ff */
[C---:B------:R-:W-:Y:S01]  /*0b40*/  IMAD.IADD R5, R0.reuse, 0x1, -R5 ;  /* 0x0000000100057824 */ /* 0x040fe200078e0a05 */
[----:B------:R-:W-:Y:S01]  /*0b50*/  SHF.R.S32.HI R8, RZ, 0x1f, R9 ;  /* 0x0000001fff087819 */ /* 0x000fe20000011409 */
[----:B------:R-:W-:Y:S01]  /*0b60*/  IMAD.IADD R16, R0, 0x1, -R11 ;  /* 0x0000000100107824 */ /* 0x000fe200078e0a0b */
[--C-:B------:R-:W-:Y:S02]  /*0b70*/  SHF.R.S32.HI R0, RZ, 0x2, R6.reuse ;  /* 0x00000002ff007819 */ /* 0x100fe40000011406 */
[----:B------:R-:W-:Y:S02]  /*0b80*/  SHF.R.S32.HI R3, RZ, 0x1f, R6 ;  /* 0x0000001fff037819 */ /* 0x000fe40000011406 */
[----:B------:R-:W-:Y:S02]  /*0b90*/  LEA.HI R10, R8, R9, RZ, 0x2 ;  /* 0x00000009080a7211 */ /* 0x000fe400078f10ff */
[----:B------:R-:W-:-:S02]  /*0ba0*/  LEA.HI R3, R3, R0, RZ, 0x2 ;  /* 0x0000000003037211 */ /* 0x000fc400078f10ff */
[----:B------:R-:W-:Y:S02]  /*0bb0*/  SHF.R.S32.HI R18, RZ, 0x1, R4 ;  /* 0x00000001ff127819 */ /* 0x000fe40000011404 */
[--C-:B------:R-:W-:Y:S02]  /*0bc0*/  SHF.R.S32.HI R12, RZ, 0x2, R10.reuse ;  /* 0x00000002ff0c7819 */ /* 0x100fe4000001140a */
[----:B------:R-:W-:Y:S02]  /*0bd0*/  SHF.R.S32.HI R17, RZ, 0x1f, R10 ;  /* 0x0000001fff117819 */ /* 0x000fe4000001140a */
[----:B------:R-:W-:Y:S02]  /*0be0*/  LOP3.LUT R3, R3, 0xfffffffc, RZ, 0xc0, !PT ;  /* 0xfffffffc03037812 */ /* 0x000fe400078ec0ff */
[----:B------:R-:W-:Y:S02]  /*0bf0*/  SHF.R.S32.HI R2, RZ, 0x7, R2 ;  /* 0x00000007ff027819 */ /* 0x000fe40000011402 */
[----:B------:R-:W-:-:S02]  /*0c00*/  LEA.HI R4, R4, R18, RZ, 0x1 ;  /* 0x0000001204047211 */ /* 0x000fc400078f08ff */
[----:B------:R-:W-:Y:S01]  /*0c10*/  LEA.HI R17, R17, R12, RZ, 0x3 ;  /* 0x0000000c11117211 */ /* 0x000fe200078f18ff */
[----:B------:R-:W-:Y:S01]  /*0c20*/  IMAD.IADD R3, R0, 0x1, -R3 ;  /* 0x0000000100037824 */ /* 0x000fe200078e0a03 */
[----:B------:R-:W-:Y:S01]  /*0c30*/  LOP3.LUT R4, R4, 0x3fffffe, RZ, 0xc0, !PT ;  /* 0x03fffffe04047812 */ /* 0x000fe200078ec0ff */
[----:B------:R-:W-:Y:S01]  /*0c40*/  IMAD.HI R6, R2, 0x55555556, RZ ;  /* 0x5555555602067827 */ /* 0x000fe200078e02ff */
[----:B------:R-:W-:Y:S02]  /*0c50*/  LOP3.LUT R17, R17, 0xfffffff8, RZ, 0xc0, !PT ;  /* 0xfffffff811117812 */ /* 0x000fe400078ec0ff */
[----:B------:R-:W-:Y:S01]  /*0c60*/  LEA.HI R8, R8, R9, RZ, 0x5 ;  /* 0x0000000908087211 */ /* 0x000fe200078f28ff */
[----:B------:R-:W-:Y:S01]  /*0c70*/  IMAD.SHL.U32 R3, R3, 0x80, RZ ;  /* 0x0000008003037824 */ /* 0x000fe200078e00ff */
[----:B------:R-:W-:Y:S01]  /*0c80*/  SHF.R.S32.HI R7, RZ, 0x4, R7 ;  /* 0x00000004ff077819 */ /* 0x000fe20000011407 */
[----:B------:R-:W-:Y:S01]  /*0c90*/  IMAD.IADD R4, R18, 0x1, -R4 ;  /* 0x0000000112047824 */ /* 0x000fe200078e0a04 */
[----:B------:R-:W-:Y:S01]  /*0ca0*/  LEA.HI R11, R6, R6, RZ, 0x1 ;  /* 0x00000006060b7211 */ /* 0x000fe200078f08ff */
[----:B------:R-:W-:Y:S01]  /*0cb0*/  IMAD.IADD R17, R12, 0x1, -R17 ;  /* 0x000000010c117824 */ /* 0x000fe200078e0a11 */
[----:B------:R-:W-:-:S02]  /*0cc0*/  LEA.HI R0, R16, R16, RZ, 0x1 ;  /* 0x0000001010007211 */ /* 0x000fc400078f08ff */
[----:B------:R-:W-:Y:S01]  /*0cd0*/  SHF.R.S32.HI R8, RZ, 0x5, R8 ;  /* 0x00000005ff087819 */ /* 0x000fe20000011408 */
[----:B------:R-:W-:Y:S01]  /*0ce0*/  IMAD.SHL.U32 R18, R5, 0x10, RZ ;  /* 0x0000001005127824 */ /* 0x000fe200078e00ff */
[----:B------:R-:W-:Y:S01]  /*0cf0*/  LOP3.LUT R6, R3, 0x180, RZ, 0xc0, !PT ;  /* 0x0000018003067812 */ /* 0x000fe200078ec0ff */
[----:B------:R-:W-:Y:S01]  /*0d00*/  IMAD R4, R7, 0x8, R4 ;  /* 0x0000000807047824 */ /* 0x000fe200078e0204 */
[----:B------:R-:W-:Y:S01]  /*0d10*/  LOP3.LUT R7, R0, 0x1ffffffe, RZ, 0xc0, !PT ;  /* 0x1ffffffe00077812 */ /* 0x000fe200078ec0ff */
[----:B------:R-:W-:Y:S01]  /*0d20*/  IMAD R11, R11, -0x3, R2 ;  /* 0xfffffffd0b0b7824 */ /* 0x000fe200078e0202 */
[----:B------:R-:W-:Y:S01]  /*0d30*/  LOP3.LUT R10, R10, 0x7ffffffc, RZ, 0xc0, !PT ;  /* 0x7ffffffc0a0a7812 */ /* 0x000fe200078ec0ff */
[----:B------:R-:W-:Y:S01]  /*0d40*/  IMAD R8, R8, 0x10, R17 ;  /* 0x0000001008087824 */ /* 0x000fe200078e0211 */
[----:B------:R-:W-:Y:S02]  /*0d50*/  LOP3.LUT R0, R6, 0x10, R18, 0xf8, !PT ;  /* 0x0000001006007812 */ /* 0x000fe400078ef812 */
[----:B------:R-:W-:Y:S01]  /*0d60*/  SHF.R.U32.HI R3, RZ, 0x3, R6 ;  /* 0x00000003ff037819 */ /* 0x000fe20000011606 */
[----:B------:R-:W-:Y:S01]  /*0d70*/  IMAD.IADD R7, R16, 0x1, -R7 ;  /* 0x0000000110077824 */ /* 0x000fe200078e0a07 */
[----:B------:R-:W-:Y:S01]  /*0d80*/  LOP3.LUT R2, R6, 0x30, R18, 0xf8, !PT ;  /* 0x0000003006027812 */ /* 0x000fe200078ef812 */
[----:B------:R-:W-:Y:S01]  /*0d90*/  IMAD R8, R11, 0x40, R8 ;  /* 0x000000400b087824 */ /* 0x000fe200078e0208 */
[-C--:B------:R-:W-:Y:S01]  /*0da0*/  LOP3.LUT R0, R0, R3.reuse, RZ, 0x3c, !PT ;  /* 0x0000000300007212 */ /* 0x080fe200078e3cff */
[----:B------:R-:W-:Y:S01]  /*0db0*/  IMAD.IADD R5, R9, 0x1, -R10 ;  /* 0x0000000109057824 */ /* 0x000fe200078e0a0a */
[----:B------:R-:W-:Y:S01]  /*0dc0*/  LOP3.LUT R3, R2, R3, RZ, 0x3c, !PT ;  /* 0x0000000302037212 */ /* 0x000fe200078e3cff */
[----:B------:R-:W-:Y:S01]  /*0dd0*/  IMAD R2, R7, 0x8, R8 ;  /* 0x0000000807027824 */ /* 0x000fe200078e0208 */
[----:B------:R-:W-:Y:S04]  /*0de0*/  STL [R1+0x48], R6 ;  /* 0x0000480601007387 */ /* 0x000fe80000100800 */
[----:B------:R0:W-:Y:S04]  /*0df0*/  STL [R1+0x3c], R5 ;  /* 0x00003c0501007387 */ /* 0x0001e80000100800 */
[----:B------:R-:W-:Y:S04]  /*0e00*/  STL [R1+0x4], R13 ;  /* 0x0000040d01007387 */ /* 0x000fe80000100800 */
[----:B------:R2:W-:Y:S01]  /*0e10*/  STL [R1+0x40], R2 ;  /* 0x0000400201007387 */ /* 0x0005e20000100800 */
[----:B0-----:R-:W-:-:S03]  /*0e20*/  VIADD R5, R18, 0x20 ;  /* 0x0000002012057836 */ /* 0x001fc60000000000 */
[----:B------:R-:W-:Y:S04]  /*0e30*/  STL [R1+0x8], R14 ;  /* 0x0000080e01007387 */ /* 0x000fe80000100800 */
[----:B------:R-:W-:Y:S04]  /*0e40*/  STL [R1+0xc], R15 ;  /* 0x00000c0f01007387 */ /* 0x000fe80000100800 */
[----:B------:R-:W-:Y:S01]  /*0e50*/  STL [R1+0x58], RZ ;  /* 0x000058ff01007387 */ /* 0x000fe20000100800 */
[----:B------:R-:W-:Y:S01]  /*0e60*/  CS2R R156, SRZ ;  /* 0x00000000009c7805 */ /* 0x000fe2000001ff00 */
[----:B------:R-:W-:Y:S01]  /*0e70*/  IMAD.MOV.U32 R23, RZ, RZ, RZ ;  /* 0x000000ffff177224 */ /* 0x000fe200078e00ff */
[----:B------:R-:W-:-:S02]  /*0e80*/  SHF.R.S32.HI R19, RZ, 0x1f, R18 ;  /* 0x0000001fff137819 */ /* 0x000fc40000011412 */
[----:B--2---:R-:W-:-:S05]  /*0e90*/  LOP3.LUT R2, R20, 0x1, RZ, 0xfc, !PT ;  /* 0x0000000114027812 */ /* 0x004fca00078efcff */
[----:B------:R0:W-:Y:S04]  /*0ea0*/  STL [R1+0x18], R2 ;  /* 0x0000180201007387 */ /* 0x0001e80000100800 */
[----:B------:R-:W-:Y:S01]  /*0eb0*/  STL [R1+0x24], RZ ;  /* 0x000024ff01007387 */ /* 0x000fe20000100800 */
[----:B0-----:R-:W-:-:S03]  /*0ec0*/  IMAD.SHL.U32 R2, R4, 0x40, RZ ;  /* 0x0000004004027824 */ /* 0x001fc600078e00ff */
[----:B------:R0:W-:Y:S01]  /*0ed0*/  STL [R1+0x20], R5 ;  /* 0x0000200501007387 */ /* 0x0001e20000100800 */
[----:B------:R-:W-:Y:S01]  /*0ee0*/  IMAD.IADD R4, R2, 0x1, R0 ;  /* 0x0000000102047824 */ /* 0x000fe200078e0200 */
[----:B------:R-:W-:Y:S02]  /*0ef0*/  IADD3 R0, R22, R2, R3 ;  /* 0x0000000216007210 */ /* 0x000fe40007ffe003 */
[----:B------:R1:W-:Y:S01]  /*0f00*/  STL [R1+0x4c], R2 ;  /* 0x00004c0201007387 */ /* 0x0003e20000100800 */
[----:B0-----:R-:W-:-:S05]  /*0f10*/  SHF.R.S32.HI R5, RZ, 0x1f, R5 ;  /* 0x0000001fff057819 */ /* 0x001fca0000011405 */
[----:B------:R1:W-:Y:S04]  /*0f20*/  STL [R1+0x30], R5 ;  /* 0x0000300501007387 */ /* 0x0003e80000100800 */
[----:B------:R1:W-:Y:S04]  /*0f30*/  STL [R1+0x5c], R0 ;  /* 0x00005c0001007387 */ /* 0x0003e80000100800 */
[----:B------:R1:W-:Y:S02]  /*0f40*/  STL [R1+0x38], R4 ;  /* 0x0000380401007387 */ /* 0x0003e40000100800 */
.L_x_1569:
[----:B0-2--5:R-:W2:Y:S01]  /*0f50*/  LDL R26, [R1+0xc] ;  /* 0x00000c00011a7983 */ /* 0x025ea20000100800 */
[----:B------:R-:W-:Y:S01]  /*0f60*/  ULDC.64 UR4, c[0x0][0xa28] ;  /* 0x00028a0000047ab9 */ /* 0x000fe20000000a00 */
[----:B-1-3--:R-:W2:Y:S01]  /*0f70*/  LDC.64 R4, c[0x0][0xa08] ;  /* 0x00028200ff047b82 */ /* 0x00aea20000000a00 */
[----:B------:R-:W-:Y:S01]  /*0f80*/  ISETP.NE.U32.AND P0, PT, RZ, UR4, PT ;  /* 0x00000004ff007c0c */ /* 0x000fe2000bf05070 */
[----:B------:R-:W3:Y:S01]  /*0f90*/  LDL R30, [R1+0x8] ;  /* 0x00000800011e7983 */ /* 0x000ee20000100800 */
[----:B------:R-:W-:Y:S01]  /*0fa0*/  IMAD.MOV.U32 R11, RZ, RZ, RZ ;  /* 0x000000ffff0b7224 */ /* 0x000fe200078e00ff */
[----:B------:R-:W-:Y:S01]  /*0fb0*/  ULDC.64 UR6, c[0x0][0xa20] ;  /* 0x0002880000067ab9 */ /* 0x000fe20000000a00 */
[----:B------:R-:W-:Y:S01]  /*0fc0*/  ISETP.NE.AND.EX P0, PT, RZ, UR5, PT, P0 ;  /* 0x00000005ff007c0c */ /* 0x000fe2000bf05300 */
[----:B------:R-:W-:Y:S01]  /*0fd0*/  ULDC.64 UR4, c[0x0][0xa18] ;  /* 0x0002860000047ab9 */ /* 0x000fe20000000a00 */
[----:B------:R-:W-:Y:S01]  /*0fe0*/  IMAD.MOV.U32 R49, RZ, RZ, RZ ;  /* 0x000000ffff317224 */ /* 0x000fe200078e00ff */
[----:B------:R-:W-:-:S04]  /*0ff0*/  ISETP.NE.U32.AND P1, PT, RZ, UR4, PT ;  /* 0x00000004ff007c0c */ /* 0x000fc8000bf25070 */
[----:B------:R-:W-:Y:S01]  /*1000*/  ISETP.NE.AND.EX P1, PT, RZ, UR5, PT, P1 ;  /* 0x00000005ff007c0c */ /* 0x000fe2000bf25310 */
[----:B------:R-:W-:Y:S02]  /*1010*/  ULDC.64 UR4, c[0x0][0xa08] ;  /* 0x0002820000047ab9 */ /* 0x000fe40000000a00 */
[----:B------:R-:W-:-:S03]  /*1020*/  ISETP.NE.U32.AND P3, PT, RZ, UR4, PT ;  /* 0x00000004ff007c0c */ /* 0x000fc6000bf65070 */
[----:B------:R-:W0:Y:S08]  /*1030*/  @P0 LDC.64 R2, c[0x0][0xa28] ;  /* 0x00028a00ff020b82 */ /* 0x000e300000000a00 */
[----:B------:R-:W1:Y:S01]  /*1040*/  @P1 LDC.64 R6, c[0x0][0xa18] ;  /* 0x00028600ff061b82 */ /* 0x000e620000000a00 */
[----:B------:R-:W-:Y:S01]  /*1050*/  ULDC UR4, c[0x0][0x288] ;  /* 0x0000a20000047ab9 */ /* 0x000fe20000000800 */
[----:B------:R-:W-:Y:S01]  /*1060*/  ISETP.NE.AND.EX P3, PT, RZ, UR5, PT, P3 ;  /* 0x00000005ff007c0c */ /* 0x000fe2000bf65330 */
[----:B------:R-:W-:Y:S01]  /*1070*/  IMAD.U32 R0, RZ, RZ, UR4 ;  /* 0x00000004ff007e24 */ /* 0x000fe2000f8e00ff */
[----:B------:R-:W-:Y:S01]  /*1080*/  ULDC.64 UR4, c[0x0][0x418] ;  /* 0x0001060000047ab9 */ /* 0x000fe20000000a00 */
[----:B--2---:R-:W-:-:S04]  /*1090*/  IMAD.WIDE R8, R26, 0x4, R4 ;  /* 0x000000041a087825 */ /* 0x004fc800078e0204 */
[----:B-1----:R-:W-:-:S06]  /*10a0*/  @P1 IMAD.WIDE R4, R26, 0x4, R6 ;  /* 0x000000041a041825 */ /* 0x002fcc00078e0206 */
[----:B------:R1:W5:Y:S01]  /*10b0*/  @P3 LDG.E R49, desc[UR40][R8.64] ;  /* 0x0000002808313981 */ /* 0x000362000c1e1900 */
[----:B0-----:R-:W-:-:S03]  /*10c0*/  @P0 IMAD.WIDE R2, R26, 0x4, R2 ;  /* 0x000000041a020825 */ /* 0x001fc600078e0202 */
[----:B------:R-:W2:Y:S04]  /*10d0*/  @P1 LDG.E R0, desc[UR40][R4.64] ;  /* 0x0000002804001981 */ /* 0x000ea8000c1e1900 */
[----:B------:R1:W5:Y:S01]  /*10e0*/  @P0 LDG.E R11, desc[UR40][R2.64] ;  /* 0x00000028020b0981 */ /* 0x000362000c1e1900 */
[----:B------:R-:W-:-:S03]  /*10f0*/  UISETP.NE.U32.AND UP0, UPT, UR4, URZ, UPT ;  /* 0x0000003f0400728c */ /* 0x000fc6000bf05070 */
[----:B------:R-:W-:Y:S01]  /*1100*/  ULDC UR4, c[0x0][0x424] ;  /* 0x0001090000047ab9 */ /* 0x000fe20000000800 */
[----:B------:R-:W-:Y:S01]  /*1110*/  UISETP.NE.AND.EX UP0, UPT, UR5, URZ, UPT, UP0 ;  /* 0x0000003f0500728c */ /* 0x000fe2000bf05300 */
[----:B------:R-:W-:Y:S02]  /*1120*/  ISETP.NE.U32.AND P2, PT, RZ, UR6, PT ;  /* 0x00000006ff007c0c */ /* 0x000fe4000bf45070 */
[----:B------:R-:W-:Y:S01]  /*1130*/  ULDC UR5, c[0x0][0x2f0] ;  /* 0x0000bc0000057ab9 */ /* 0x000fe20000000800 */
[----:B------:R-:W-:Y:S01]  /*1140*/  USEL UR4, UR4, 0x1, UP0 ;  /* 0x0000000104047887 */ /* 0x000fe20008000000 */
[----:B------:R-:W-:-:S03]  /*1150*/  ISETP.NE.AND.EX P2, PT, RZ, UR7, PT, P2 ;  /* 0x00000007ff007c0c */ /* 0x000fc6000bf45320 */
[----:B------:R-:W-:-:S03]  /*1160*/  UIMAD UR4, UR4, UR5, URZ ;  /* 0x00000005040472a4 */ /* 0x000fc6000f8e023f */
[----:B------:R-:W-:Y:S01]  /*1170*/  ULDC UR5, c[0x0][0x348] ;  /* 0x0000d20000057ab9 */ /* 0x000fe20000000800 */
[----:B--2---:R1:W-:Y:S04]  /*1180*/  STL [R1+0x10], R0 ;  /* 0x0000100001007387 */ /* 0x0043e80000100800 */
[----:B---3--:R1:W-:Y:S04]  /*1190*/  STL [R1+0x50], R30 ;  /* 0x0000501e01007387 */ /* 0x0083e80000100800 */
[----:B------:R1:W-:Y:S01]  /*11a0*/  STL [R1+0x54], R26 ;  /* 0x0000541a01007387 */ /* 0x0003e20000100800 */
[----:B------:R-:W-:Y:S01]  /*11b0*/  IMAD.MOV.U32 R10, RZ, RZ, R0 ;  /* 0x000000ffff0a7224 */ /* 0x000fe200078e0000 */
[----:B------:R-:W-:Y:S06]  /*11c0*/  @P1 BRA `(.L_x_1388) ;  /* 0x0000000000281947 */ /* 0x000fec0003800000 */
[----:B------:R-:W-:Y:S02]  /*11d0*/  ULDC.64 UR6, c[0x0][0xa00] ;  /* 0x0002800000067ab9 */ /* 0x000fe40000000a00 */
[----:B------:R-:W-:-:S04]  /*11e0*/  ISETP.NE.U32.AND P0, PT, RZ, UR6, PT ;  /* 0x00000006ff007c0c */ /* 0x000fc8000bf05070 */
[----:B------:R-:W-:-:S13]  /*11f0*/  ISETP.NE.AND.EX P0, PT, RZ, UR7, PT, P0 ;  /* 0x00000007ff007c0c */ /* 0x000fda000bf05300 */
[----:B------:R-:W-:Y:S05]  /*1200*/  @!P0 BRA `(.L_x_1388) ;  /* 0x0000000000188947 */ /* 0x000fea0003800000 */
[----:B-1----:R-:W0:Y:S02]  /*1210*/  LDC.64 R2, c[0x0][0xa00] ;  /* 0x00028000ff027b82 */ /* 0x002e240000000a00 */
[----:B0-----:R-:W-:-:S05]  /*1220*/  IMAD.WIDE R2, R26, 0x4, R2 ;  /* 0x000000041a027825 */ /* 0x001fca00078e0202 */
[----:B------:R-:W2:Y:S04]  /*1230*/  LDG.E R0, desc[UR40][R2.64] ;  /* 0x0000002802007981 */ /* 0x000ea8000c1e1900 */
[----:B------:R-:W2:Y:S02]  /*1240*/  LDG.E R5, desc[UR40][R2.64+0x4] ;  /* 0x0000042802057981 */ /* 0x000ea4000c1e1900 */
[----:B--2---:R-:W-:-:S05]  /*1250*/  IMAD.IADD R10, R5, 0x1, -R0 ;  /* 0x00000001050a7824 */ /* 0x004fca00078e0a00 */
[----:B------:R0:W-:Y:S02]  /*1260*/  STL [R1+0x10], R10 ;  /* 0x0000100a01007387 */ /* 0x0001e40000100800 */
.L_x_1388:
[----:B------:R-:W-:Y:S02]  /*1270*/  IMAD.U32 R46, RZ, RZ, UR5 ;  /* 0x00000005ff2e7e24 */ /* 0x000fe4000f8e00ff */
[----:B------:R-:W-:Y:S01]  /*1280*/  IMAD.U32 R24, RZ, RZ, UR4 ;  /* 0x00000004ff187e24 */ /* 0x000fe2000f8e00ff */
[----:B------:R-:W-:Y:S06]  /*1290*/  @!P2 BRA `(.L_x_1389) ;  /* 0x000000000010a947 */ /* 0x000fec0003800000 */
[----:B------:R-:W2:Y:S02]  /*12a0*/  LDC.64 R24, c[0x0][0xa20] ;  /* 0x00028800ff187b82 */ /* 0x000ea40000000a00 */
[----:B--2---:R-:W-:-:S06]  /*12b0*/  IMAD.WIDE R24, R26, 0x4, R24 ;  /* 0x000000041a187825 */ /* 0x004fcc00078e0218 */
[----:B------:R2:W5:Y:S01]  /*12c0*/  LDG.E R24, desc[UR40][R24.64] ;  /* 0x0000002818187981 */ /* 0x000562000c1e1900 */
[----:B------:R-:W-:Y:S05]  /*12d0*/  BRA `(.L_x_1390) ;  /* 0x0000000000107947 */ /* 0x000fea0003800000 */
.L_x_1389:
[----:B------:R-:W-:Y:S05]  /*12e0*/  @!P3 BRA `(.L_x_1390) ;  /* 0x00000000000cb947 */ /* 0x000fea0003800000 */
[----:B-1----:R-:W2:Y:S04]  /*12f0*/  LDG.E R3, desc[UR40][R8.64] ;  /* 0x0000002808037981 */ /* 0x002ea8000c1e1900 */
[----:B------:R-:W2:Y:S02]  /*1300*/  LDG.E R24, desc[UR40][R8.64+0x4] ;  /* 0x0000042808187981 */ /* 0x000ea4000c1e1900 */
[----:B--2---:R-:W-:-:S07]  /*1310*/  IMAD.IADD R24, R24, 0x1, -R3 ;  /* 0x0000000118187824 */ /* 0x004fce00078e0a03 */
.L_x_1390:
[----:B------:R-:W-:Y:S01]  /*1320*/  ULDC.64 UR4, c[0x0][0xa10] ;  /* 0x0002840000047ab9 */ /* 0x000fe20000000a00 */
[----:B-1----:R-:W3:Y:S01]  /*1330*/  LDL R8, [R1+0x4] ;  /* 0x0000040001087983 */ /* 0x002ee20000100800 */
[----:B------:R-:W-:Y:S01]  /*1340*/  ISETP.NE.U32.AND P0, PT, RZ, UR4, PT ;  /* 0x00000004ff007c0c */ /* 0x000fe2000bf05070 */
[----:B------:R-:W1:Y:S03]  /*1350*/  LDC R6, c[0x0][0x448] ;  /* 0x00011200ff067b82 */ /* 0x000e660000000800 */
[----:B------:R-:W-:Y:S01]  /*1360*/  ISETP.NE.AND.EX P0, PT, RZ, UR5, PT, P0 ;  /* 0x00000005ff007c0c */ /* 0x000fe2000bf05300 */
[----:B------:R-:W-:Y:S02]  /*1370*/  ULDC.64 UR4, c[0x0][0xa30] ;  /* 0x00028c0000047ab9 */ /* 0x000fe40000000a00 */
[----:B------:R-:W-:Y:S01]  /*1380*/  ISETP.NE.U32.AND P1, PT, RZ, UR4, PT ;  /* 0x00000004ff007c0c */ /* 0x000fe2000bf25070 */
[----:B-----5:R-:W-:Y:S01]  /*1390*/  IMAD.MOV.U32 R45, RZ, RZ, R24 ;  /* 0x000000ffff2d7224 */ /* 0x020fe200078e0018 */
[----:B------:R-:W4:Y:S02]  /*13a0*/  LDC.64 R12, c[0x0][0x9e0] ;  /* 0x00027800ff0c7b82 */ /* 0x000f240000000a00 */
[----:B------:R-:W-:-:S06]  /*13b0*/  ISETP.NE.AND.EX P1, PT, RZ, UR5, PT, P1 ;  /* 0x00000005ff007c0c */ /* 0x000fcc000bf25310 */
[----:B------:R-:W0:Y:S08]  /*13c0*/  @P0 LDC.64 R2, c[0x0][0xa10] ;  /* 0x00028400ff020b82 */ /* 0x000e300000000a00 */
[----:B------:R-:W2:Y:S01]  /*13d0*/  @P1 LDC.64 R4, c[0x0][0xa30] ;  /* 0x00028c00ff041b82 */ /* 0x000ea20000000a00 */
[----:B0-----:R-:W-:-:S05]  /*13e0*/  @P0 IMAD.WIDE R2, R26, 0x4, R2 ;  /* 0x000000041a020825 */ /* 0x001fca00078e0202 */
[----:B------:R-:W3:Y:S04]  /*13f0*/  @P0 LDG.E R0, desc[UR40][R2.64] ;  /* 0x0000002802000981 */ /* 0x000ee8000c1e1900 */
[----:B------:R0:W3:Y:S01]  /*1400*/  @P0 LDG.E R7, desc[UR40][R2.64+0x4] ;  /* 0x0000042802070981 */ /* 0x0000e2000c1e1900 */
[----:B--2---:R-:W-:-:S05]  /*1410*/  @P1 IMAD.WIDE R4, R26, 0x4, R4 ;  /* 0x000000041a041825 */ /* 0x004fca00078e0204 */
[----:B------:R2:W5:Y:S01]  /*1420*/  @P1 LDG.E R45, desc[UR40][R4.64] ;  /* 0x00000028042d1981 */ /* 0x000562000c1e1900 */
[----:B-1----:R-:W-:Y:S01]  /*1430*/  ISETP.NE.AND P1, PT, R6, 0x1, PT ;  /* 0x000000010600780c */ /* 0x002fe20003f25270 */
[----:B------:R-:W-:Y:S01]  /*1440*/  IMAD.IADD R11, R24, 0x1, -R11 ;  /* 0x00000001180b7824 */ /* 0x000fe200078e0a0b */
[----:B----4-:R-:W-:-:S11]  /*1450*/  ISETP.GE.AND P2, PT, R13, 0x1, PT ;  /* 0x000000010d00780c */ /* 0x010fd60003f46270 */
[----:B------:R-:W1:Y:S08]  /*1460*/  @P1 LDC R9, c[0x0][0x44c] ;  /* 0x00011300ff091b82 */ /* 0x000e700000000800 */
[----:B------:R-:W4:Y:S01]  /*1470*/  @P1 LDC R6, c[0x0][0x450] ;  /* 0x00011400ff061b82 */ /* 0x000f220000000800 */
[----:B---3--:R-:W-:-:S04]  /*1480*/  IMAD R14, R8, 0xc0, RZ ;  /* 0x000000c0080e7824 */ /* 0x008fc800078e02ff */
[----:B0-----:R-:W-:Y:S01]  /*1490*/  VIADD R2, R14, 0xbf ;  /* 0x000000bf0e027836 */ /* 0x001fe20000000000 */
[----:B------:R2:W-:Y:S03]  /*14a0*/  STL [R1+0x2c], R14 ;  /* 0x00002c0e01007387 */ /* 0x0005e60000100800 */
[----:B-1----:R-:W-:-:S05]  /*14b0*/  @P1 IMAD.HI.U32 R3, R2, R9, RZ ;  /* 0x0000000902031227 */ /* 0x002fca00078e00ff */
[----:B----4-:R-:W-:Y:S01]  /*14c0*/  @P1 SHF.R.U32.HI R2, RZ, R6, R3 ;  /* 0x00000006ff021219 */ /* 0x010fe20000011603 */
[----:B------:R-:W-:-:S04]  /*14d0*/  @P0 IMAD.IADD R46, R7, 0x1, -R0 ;  /* 0x00000001072e0824 */ /* 0x000fc800078e0a00 */
[----:B------:R-:W-:-:S04]  /*14e0*/  IMAD.IADD R8, R11, 0x1, R46 ;  /* 0x000000010b087824 */ /* 0x000fc800078e022e */
[C---:B------:R-:W-:Y:S01]  /*14f0*/  VIADD R0, R8.reuse, 0x9f ;  /* 0x0000009f08007836 */ /* 0x040fe20000000000 */
[----:B------:R2:W-:Y:S01]  /*1500*/  STL [R1+0x14], R8 ;  /* 0x0000140801007387 */ /* 0x0005e20000100800 */
[----:B------:R-:W-:Y:S02]  /*1510*/  IADD3 R3, R8, 0x1, -R10 ;  /* 0x0000000108037810 */ /* 0x000fe40007ffe80a */
[----:B------:R-:W-:-:S04]  /*1520*/  IMAD.HI R0, R0, 0x66666667, RZ ;  /* 0x6666666700007827 */ /* 0x000fc800078e02ff */
[----:B------:R-:W-:Y:S01]  /*1530*/  IMAD.IADD R3, R3, 0x1, R2 ;  /* 0x0000000103037824 */ /* 0x000fe200078e0202 */
[----:B------:R-:W-:-:S04]  /*1540*/  SHF.R.U32.HI R105, RZ, 0x1f, R0 ;  /* 0x0000001fff697819 */ /* 0x000fc80000011600 */
[----:B------:R-:W-:Y:S01]  /*1550*/  LEA.HI.SX32 R105, R0, R105, 0x1a ;  /* 0x0000006900697211 */ /* 0x000fe200078fd2ff */
[----:B------:R-:W-:Y:S01]  /*1560*/  IMAD.IADD R0, R3, 0x1, R12 ;  /* 0x0000000103007824 */ /* 0x000fe200078e020c */
[----:B--2---:R-:W-:Y:S06]  /*1570*/  @!P2 BRA `(.L_x_1391) ;  /* 0x000000000048a947 */ /* 0x004fec0003800000 */
[C---:B------:R-:W-:Y:S01]  /*1580*/  ISETP.GT.AND P0, PT, R3.reuse, RZ, PT ;  /* 0x000000ff0300720c */ /* 0x040fe20003f04270 */
[----:B------:R-:W-:Y:S01]  /*1590*/  BSSY B0, `(.L_x_1392) ;  /* 0x000000e000007945 */ /* 0x000fe20003800000 */
[----:B------:R-:W-:-:S11]  /*15a0*/  VIADD R2, R3, 0xffffffff ;  /* 0xffffffff03027836 */ /* 0x000fd60000000000 */
        /* <DEDUP_REMOVED lines=8> */
.L_x_1393:
[----:B------:R-:W-:-:S13]  /*1630*/  ISETP.NE.AND P0, PT, R13, 0x1, PT ;  /* 0x000000010d00780c */ /* 0x000fda0003f05270 */
[----:B------:R-:W0:Y:S02]  /*1640*/  @P0 LDC.64 R4, c[0x0][0x9e8] ;  /* 0x00027a00ff040b82 */ /* 0x000e240000000a00 */
[----:B0-----:R-:W-:-:S05]  /*1650*/  @P0 IMAD.HI.U32 R4, R2, R4, RZ ;  /* 0x0000000402040227 */ /* 0x001fca00078e00ff */
[----:B------:R-:W-:-:S07]  /*1660*/  @P0 SHF.R.U32.HI R2, RZ, R5, R4 ;  /* 0x00000005ff020219 */ /* 0x000fce0000011604 */
.L_x_1394:
[----:B------:R-:W-:Y:S05]  /*1670*/  BSYNC B0 ;  /* 0x0000000000007941 */ /* 0x000fea0003800000 */
.L_x_1392:
[----:B------:R-:W-:-:S05]  /*1680*/  IMAD R3, R2, R13, R13 ;  /* 0x0000000d02037224 */ /* 0x000fca00078e020d */
[----:B------:R-:W-:-:S07]  /*1690*/  VIMNMX R0, R0, R3, PT ;  /* 0x0000000300007248 */ /* 0x000fce0003fe0100 */
.L_x_1391:
[----:B------:R-:W0:Y:S01]  /*16a0*/  @P1 LDC R2, c[0x0][0x44c] ;  /* 0x00011300ff021b82 */ /* 0x000e220000000800 */
[----:B------:R-:W-:Y:S01]  /*16b0*/  IMAD.MOV.U32 R3, RZ, RZ, R14 ;  /* 0x000000ffff037224 */ /* 0x000fe200078e000e */
[----:B------:R-:W-:Y:S01]  /*16c0*/  ULDC UR4, c[0x0][0x9dc] ;  /* 0x0002770000047ab9 */ /* 0x000fe20000000800 */
[----:B------:R-:W-:-:S05]  /*16d0*/  IMAD.IADD R104, R8, 0x1, -R10 ;  /* 0x0000000108687824 */ /* 0x000fca00078e0a0a */
[----:B------:R-:W1:Y:S01]  /*16e0*/  @P1 LDC R5, c[0x0][0x450] ;  /* 0x00011400ff051b82 */ /* 0x000e620000000800 */
[----:B0-----:R-:W-:-:S05]  /*16f0*/  @P1 IMAD.HI.U32 R2, R14, R2, RZ ;  /* 0x000000020e021227 */ /* 0x001fca00078e00ff */
[----:B-1----:R-:W-:-:S05]  /*1700*/  @P1 SHF.R.U32.HI R3, RZ, R5, R2 ;  /* 0x00000005ff031219 */ /* 0x002fca0000011602 */
[----:B------:R-:W-:-:S04]  /*1710*/  IMAD.IADD R2, R104, 0x1, R3 ;  /* 0x0000000168027824 */ /* 0x000fc800078e0203 */
[----:B------:R-:W-:Y:S01]  /*1720*/  VIADD R3, R2, -UR4 ;  /* 0x8000000402037c36 */ /* 0x000fe20008000000 */
[----:B------:R-:W-:Y:S06]  /*1730*/  @!P2 BRA `(.L_x_1395) ;  /* 0x000000000044a947 */ /* 0x000fec0003800000 */
[----:B------:R-:W-:Y:S01]  /*1740*/  ISETP.GT.AND P0, PT, R2, -0x1, PT ;  /* 0xffffffff0200780c */ /* 0x000fe20003f04270 */
[----:B------:R-:W-:-:S12]  /*1750*/  BSSY B0, `(.L_x_1396) ;  /* 0x000000d000007945 */ /* 0x000fd80003800000 */
        /* <DEDUP_REMOVED lines=8> */
.L_x_1397:
[----:B------:R-:W-:-:S13]  /*17e0*/  ISETP.NE.AND P0, PT, R13, 0x1, PT ;  /* 0x000000010d00780c */ /* 0x000fda0003f05270 */
[----:B------:R-:W0:Y:S02]  /*17f0*/  @P0 LDC.64 R4, c[0x0][0x9e8] ;  /* 0x00027a00ff040b82 */ /* 0x000e240000000a00 */
[----:B0-----:R-:W-:-:S05]  /*1800*/  @P0 IMAD.HI.U32 R4, R2, R4, RZ ;  /* 0x0000000402040227 */ /* 0x001fca00078e00ff */
[----:B------:R-:W-:-:S07]  /*1810*/  @P0 SHF.R.U32.HI R2, RZ, R5, R4 ;  /* 0x00000005ff020219 */ /* 0x000fce0000011604 */
.L_x_1398:
[----:B------:R-:W-:Y:S05]  /*1820*/  BSYNC B0 ;  /* 0x0000000000007941 */ /* 0x000fea0003800000 */
.L_x_1396:
[----:B------:R-:W-:-:S05]  /*1830*/  IMAD R2, R2, R13, RZ ;  /* 0x0000000d02027224 */ /* 0x000fca00078e02ff */
[----:B------:R-:W-:-:S07]  /*1840*/  VIMNMX R3, R3, R2, !PT ;  /* 0x0000000203037248 */ /* 0x000fce0007fe0100 */
.L_x_1395:
[----:B------:R-:W-:Y:S01]  /*1850*/  VIADD R0, R0, 0x9f ;  /* 0x0000009f00007836 */ /* 0x000fe20000000000 */
[----:B------:R-:W-:Y:S01]  /*1860*/  PLOP3.LUT P3, PT, PT, PT, PT, 0x80, 0x0 ;  /* 0x000000000000781c */ /* 0x000fe20003f6f070 */
[----:B------:R-:W-:-:S04]  /*1870*/  IMAD.HI R2, R3, 0x66666667, RZ ;  /* 0x6666666703027827 */ /* 0x000fc800078e02ff */
[----:B------:R-:W-:Y:S01]  /*1880*/  IMAD.HI R0, R0, 0x66666667, RZ ;  /* 0x6666666700007827 */ /* 0x000fe200078e02ff */
[----:B------:R-:W-:-:S04]  /*1890*/  SHF.R.U32.HI R5, RZ, 0x1f, R2 ;  /* 0x0000001fff057819 */ /* 0x000fc80000011602 */
[----:B------:R-:W-:Y:S02]  /*18a0*/  SHF.R.U32.HI R3, RZ, 0x1f, R0 ;  /* 0x0000001fff037819 */ /* 0x000fe40000011600 */
[----:B------:R-:W-:Y:S02]  /*18b0*/  LEA.HI.SX32 R5, R2, R5, 0x1a ;  /* 0x0000000502057211 */ /* 0x000fe400078fd2ff */
[----:B------:R-:W-:Y:S02]  /*18c0*/  LEA.HI.SX32 R0, R0, R3, 0x1a ;  /* 0x0000000300007211 */ /* 0x000fe400078fd2ff */
[----:B------:R-:W-:Y:S02]  /*18d0*/  VIMNMX R5, RZ, R5, !PT ;  /* 0x00000005ff057248 */ /* 0x000fe40007fe0100 */
[----:B------:R-:W-:-:S03]  /*18e0*/  VIMNMX R0, R105, R0, PT ;  /* 0x0000000069007248 */ /* 0x000fc60003fe0100 */
[--C-:B------:R-:W-:Y:S02]  /*18f0*/  IMAD R5, R5, 0xa0, -R11.reuse ;  /* 0x000000a005057824 */ /* 0x100fe400078e0a0b */
[----:B------:R-:W-:-:S03]  /*1900*/  IMAD R3, R0, 0xa0, -R11 ;  /* 0x000000a000037824 */ /* 0x000fc600078e0a0b */
[----:B------:R-:W-:Y:S02]  /*1910*/  VIMNMX R5, RZ, R5, !PT ;  /* 0x00000005ff057248 */ /* 0x000fe40007fe0100 */
[----:B------:R-:W-:-:S03]  /*1920*/  VIMNMX R0, R3, R46, PT ;  /* 0x0000002e03007248 */ /* 0x000fc60003fe0100 */
[----:B------:R-:W-:Y:S01]  /*1930*/  IMAD.WIDE.U32 R2, R5, -0x33333333, RZ ;  /* 0xcccccccd05027825 */ /* 0x000fe200078e00ff */
[----:B------:R-:W-:-:S04]  /*1940*/  ISETP.GT.AND P0, PT, R0, R5, PT ;  /* 0x000000050000720c */ /* 0x000fc80003f04270 */
[----:B------:R-:W-:-:S05]  /*1950*/  SHF.R.U32.HI R44, RZ, 0x7, R3 ;  /* 0x00000007ff2c7819 */ /* 0x000fca0000011603 */
[----:B------:R-:W-:-:S04]  /*1960*/  IMAD.MOV.U32 R47, RZ, RZ, R44 ;  /* 0x000000ffff2f7224 */ /* 0x000fc800078e002c */
        /* <DEDUP_REMOVED lines=26> */
.L_x_1401:
[----:B------:R-:W-:Y:S05]  /*1b10*/  BSYNC B6 ;  /* 0x0000000000067941 */ /* 0x000fea0003800000 */
.L_x_1400:
        /* <DEDUP_REMOVED lines=20> */
.L_x_1403:
[----:B------:R-:W-:Y:S05]  /*1c60*/  BSYNC B6 ;  /* 0x0000000000067941 */ /* 0x000fea0003800000 */
.L_x_1402:
[----:B------:R-:W-:Y:S01]  /*1c70*/  ULDC.64 UR4, c[0x0][0x9f8] ;  /* 0x00027e0000047ab9 */ /* 0x000fe20000000a00 */
[----:B------:R-:W2:Y:S01]  /*1c80*/  LDL R29, [R1+0x20] ;  /* 0x00002000011d7983 */ /* 0x000ea20000100800 */
[----:B------:R-:W-:-:S03]  /*1c90*/  ISETP.NE.U32.AND P0, PT, RZ, UR4, PT ;  /* 0x00000004ff007c0c */ /* 0x000fc6000bf05070 */
[----:B------:R-:W3:Y:S01]  /*1ca0*/  LDL R28, [R1+0x48] ;  /* 0x00004800011c7983 */ /* 0x000ee20000100800 */
[----:B------:R-:W-:Y:S01]  /*1cb0*/  ISETP.NE.AND.EX P0, PT, RZ, UR5, PT, P0 ;  /* 0x00000005ff007c0c */ /* 0x000fe2000bf05300 */
[----:B------:R-:W-:Y:S01]  /*1cc0*/  IMAD.MOV.U32 R48, RZ, RZ, R26 ;  /* 0x000000ffff307224 */ /* 0x000fe200078e001a */
[----:B------:R-:W0:Y:S01]  /*1cd0*/  LDC.64 R36, c[0x0][0x3f8] ;  /* 0x0000fe00ff247b82 */ /* 0x000e220000000a00 */
[----:B------:R-:W4:Y:S01]  /*1ce0*/  LDL R25, [R1+0x4c] ;  /* 0x00004c0001197983 */ /* 0x000f220000100800 */
[----:B------:R-:W-:Y:S01]  /*1cf0*/  ULDC UR4, c[0x0][0x2f4] ;  /* 0x0000bd0000047ab9 */ /* 0x000fe20000000800 */
[----:B------:R-:W1:Y:S05]  /*1d00*/  S2R R31, SR_TID.X ;  /* 0x00000000001f7919 */ /* 0x000e6a0000002100 */
[----:B------:R-:W0:Y:S08]  /*1d10*/  LDC R53, c[0x0][0x3f4] ;  /* 0x0000fd00ff357b82 */ /* 0x000e300000000800 */
[----:B------:R-:W1:Y:S08]  /*1d20*/  @P0 LDC.64 R2, c[0x0][0x9f8] ;  /* 0x00027e00ff020b82 */ /* 0x000e700000000a00 */
[----:B------:R-:W0:Y:S01]  /*1d30*/  LDC.64 R20, c[0x0][0x408] ;  /* 0x00010200ff147b82 */ /* 0x000e220000000a00 */
[----:B-1----:R-:W-:-:S05]  /*1d40*/  @P0 IMAD.WIDE R2, R26, 0x4, R2 ;  /* 0x000000041a020825 */ /* 0x002fca00078e0202 */
[----:B------:R1:W4:Y:S01]  /*1d50*/  @P0 LDG.E R48, desc[UR40][R2.64] ;  /* 0x0000002802300981 */ /* 0x000322000c1e1900 */
[C---:B------:R-:W-:Y:S01]  /*1d60*/  VIADD R0, R31.reuse, 0xffffff80 ;  /* 0xffffff801f007836 */ /* 0x040fe20000000000 */
[C---:B0-----:R-:W-:Y:S01]  /*1d70*/  ISETP.GE.AND P1, PT, R18.reuse, R53, PT ;  /* 0x000000351200720c */ /* 0x041fe20003f26270 */
[C---:B------:R-:W-:Y:S01]  /*1d80*/  VIADD R27, R31.reuse, 0xffffff80 ;  /* 0xffffff801f1b7836 */ /* 0x040fe20000000000 */
[----:B------:R-:W-:Y:S01]  /*1d90*/  ISETP.GE.AND P3, PT, R18, UR4, PT ;  /* 0x0000000412007c0c */ /* 0x000fe2000bf66270 */
[----:B------:R-:W-:Y:S01]  /*1da0*/  VIADD R26, R31, 0xffffff80 ;  /* 0xffffff801f1a7836 */ /* 0x000fe20000000000 */
[----:B------:R-:W-:Y:S01]  /*1db0*/  LEA.HI R4, R0, R0, RZ, 0x1 ;  /* 0x0000000000047211 */ /* 0x000fe200078f08ff */
[----:B------:R-:W-:Y:S01]  /*1dc0*/  IMAD.IADD R49, R49, 0x1, R24 ;  /* 0x0000000131317824 */ /* 0x000fe200078e0218 */
[----:B------:R-:W-:Y:S02]  /*1dd0*/  SHF.R.S32.HI R7, RZ, 0x1f, R0 ;  /* 0x0000001fff077819 */ /* 0x000fe40000011400 */
[----:B------:R-:W-:-:S02]  /*1de0*/  LEA.HI R26, R26, R27, RZ, 0x1 ;  /* 0x0000001b1a1a7211 */ /* 0x000fc400078f08ff */
[----:B------:R-:W-:Y:S02]  /*1df0*/  LOP3.LUT R9, R4, 0xfffffffe, RZ, 0xc0, !PT ;  /* 0xfffffffe04097812 */ /* 0x000fe400078ec0ff */
[----:B------:R-:W-:Y:S02]  /*1e00*/  SHF.R.S32.HI R26, RZ, 0x1, R26 ;  /* 0x00000001ff1a7819 */ /* 0x000fe4000001141a */
[----:B------:R-:W-:Y:S01]  /*1e10*/  LEA.HI R7, R7, R0, RZ, 0x2 ;  /* 0x0000000007077211 */ /* 0x000fe200078f10ff */
[----:B------:R-:W-:Y:S01]  /*1e20*/  IMAD.IADD R55, R0, 0x1, -R9 ;  /* 0x0000000100377824 */ /* 0x000fe200078e0a09 */
[----:B------:R-:W-:Y:S01]  /*1e30*/  SHF.R.S32.HI R5, RZ, 0x1f, R26 ;  /* 0x0000001fff057819 */ /* 0x000fe2000001141a */
[CC--:B-1----:R-:W-:Y:S01]  /*1e40*/  IMAD.WIDE.U32 R2, R26.reuse, R36.reuse, R18 ;  /* 0x000000241a027225 */ /* 0x0c2fe200078e0012 */
[--C-:B------:R-:W-:Y:S02]  /*1e50*/  SHF.R.S32.HI R4, RZ, 0x2, R7.reuse ;  /* 0x00000002ff047819 */ /* 0x100fe40000011407 */
[----:B------:R-:W-:Y:S01]  /*1e60*/  SHF.R.S32.HI R7, RZ, 0x1f, R7 ;  /* 0x0000001fff077819 */ /* 0x000fe20000011407 */
[----:B------:R-:W-:Y:S01]  /*1e70*/  IMAD.SHL.U32 R42, R55, 0x8, RZ ;  /* 0x00000008372a7824 */ /* 0x000fe200078e00ff */
[----:B------:R-:W-:Y:S01]  /*1e80*/  SEL R9, R53, RZ, P1 ;  /* 0x000000ff35097207 */ /* 0x000fe20000800000 */
[----:B------:R-:W-:Y:S01]  /*1e90*/  IMAD R0, R5, R36, RZ ;  /* 0x0000002405007224 */ /* 0x000fe200078e02ff */
[----:B------:R-:W-:Y:S01]  /*1ea0*/  LEA.HI R7, R7, R4, RZ, 0x2 ;  /* 0x0000000407077211 */ /* 0x000fe200078f10ff */
[----:B------:R-:W-:Y:S01]  /*1eb0*/  IMAD.MOV.U32 R40, RZ, RZ, R2 ;  /* 0x000000ffff287224 */ /* 0x000fe200078e0002 */
[----:B------:R-:W-:Y:S01]  /*1ec0*/  SHF.R.S32.HI R43, RZ, 0x1f, R42 ;  /* 0x0000001fff2b7819 */ /* 0x000fe2000001142a */
[----:B------:R-:W-:Y:S01]  /*1ed0*/  IMAD R11, R26, R37, R0 ;  /* 0x000000251a0b7224 */ /* 0x000fe200078e0200 */
[----:B------:R-:W-:Y:S01]  /*1ee0*/  LOP3.LUT R7, R7, 0xfffffffc, RZ, 0xc0, !PT ;  /* 0xfffffffc07077812 */ /* 0x000fe200078ec0ff */
[----:B------:R-:W-:Y:S01]  /*1ef0*/  IMAD R0, R5, R20, RZ ;  /* 0x0000001405007224 */ /* 0x000fe200078e02ff */
[----:B------:R-:W-:Y:S01]  /*1f00*/  LOP3.LUT R16, R16, 0xfffffffd, RZ, 0xc0, !PT ;  /* 0xfffffffd10107812 */ /* 0x000fe200078ec0ff */
[----:B------:R-:W-:Y:S01]  /*1f10*/  IMAD.IADD R41, R11, 0x1, R3 ;  /* 0x000000010b297824 */ /* 0x000fe200078e0203 */
[----:B------:R-:W-:Y:S01]  /*1f20*/  SHF.R.U32.HI R52, RZ, 0x7, R31 ;  /* 0x00000007ff347819 */ /* 0x000fe2000001161f */
[----:B------:R-:W-:Y:S01]  /*1f30*/  IMAD.WIDE.U32 R2, R26, R36, R42 ;  /* 0x000000241a027225 */ /* 0x000fe200078e002a */
[----:B------:R-:W-:-:S02]  /*1f40*/  @P3 LOP3.LUT R16, R16, 0x2, RZ, 0xfc, !PT ;  /* 0x0000000210103812 */ /* 0x000fc400078efcff */
[----:B------:R-:W-:Y:S01]  /*1f50*/  SHF.R.S32.HI R74, RZ, 0x1f, R30 ;  /* 0x0000001fff4a7819 */ /* 0x000fe2000001141e */
[----:B------:R-:W-:Y:S01]  /*1f60*/  IMAD.IADD R3, R3, 0x1, R11 ;  /* 0x0000000103037824 */ /* 0x000fe200078e020b */
[----:B-----5:R-:W-:Y:S01]  /*1f70*/  SHF.R.S32.HI R11, RZ, 0x1f, R45 ;  /* 0x0000001fff0b7819 */ /* 0x020fe2000001142d */
[----:B------:R-:W-:Y:S01]  /*1f80*/  IMAD.IADD R9, R18, 0x1, R9 ;  /* 0x0000000112097824 */ /* 0x000fe200078e0209 */
[----:B------:R-:W-:Y:S01]  /*1f90*/  LOP3.LUT R16, R16, 0xfffffffe, RZ, 0xc0, !PT ;  /* 0xfffffffe10107812 */ /* 0x000fe200078ec0ff */
[----:B------:R-:W-:Y:S02]  /*1fa0*/  IMAD R13, R26, R21, R0 ;  /* 0x000000151a0d7224 */ /* 0x000fe400078e0200 */
[----:B------:R-:W-:Y:S01]  /*1fb0*/  IMAD.IADD R7, R4, 0x1, -R7 ;  /* 0x0000000104077824 */ /* 0x000fe200078e0a07 */
[----:B------:R-:W-:Y:S01]  /*1fc0*/  SHF.R.S32.HI R50, RZ, 0x1f, R9 ;  /* 0x0000001fff327819 */ /* 0x000fe20000011409 */
[----:B------:R-:W-:Y:S02]  /*1fd0*/  IMAD R0, R11, R36, RZ ;  /* 0x000000240b007224 */ /* 0x000fe400078e02ff */
[----:B------:R-:W-:Y:S01]  /*1fe0*/  IMAD.WIDE.U32 R4, R26, R20, R42 ;  /* 0x000000141a047225 */ /* 0x000fe200078e002a */
[----:B------:R-:W-:-:S02]  /*1ff0*/  LOP3.LUT P0, RZ, R7, 0x2, RZ, 0xc0, !PT ;  /* 0x0000000207ff7812 */ /* 0x000fc4000780c0ff */
[----:B------:R-:W-:Y:S01]  /*2000*/  LEA.HI R50, R50, R9, RZ, 0x4 ;  /* 0x0000000932327211 */ /* 0x000fe200078f20ff */
[----:B------:R-:W-:Y:S02]  /*2010*/  IMAD R61, R45, R37, R0 ;  /* 0x000000252d3d7224 */ /* 0x000fe400078e0200 */
[-C--:B------:R-:W-:Y:S01]  /*2020*/  IMAD R0, R11, R20.reuse, RZ ;  /* 0x000000140b007224 */ /* 0x080fe200078e02ff */
[----:B------:R-:W-:Y:S01]  /*2030*/  LOP3.LUT R59, R50, 0xfffffff0, RZ, 0xc0, !PT ;  /* 0xfffffff0323b7812 */ /* 0x000fe200078ec0ff */
[----:B------:R-:W-:-:S04]  /*2040*/  IMAD.WIDE.U32 R6, R26, R20, R18 ;  /* 0x000000141a067225 */ /* 0x000fc800078e0012 */
[----:B------:R-:W-:Y:S02]  /*2050*/  IMAD R63, R45, R21, R0 ;  /* 0x000000152d3f7224 */ /* 0x000fe400078e0200 */
[----:B------:R-:W-:Y:S02]  /*2060*/  IMAD.IADD R7, R13, 0x1, R7 ;  /* 0x000000010d077824 */ /* 0x000fe400078e0207 */
[----:B------:R-:W-:Y:S02]  /*2070*/  IMAD.IADD R5, R5, 0x1, R13 ;  /* 0x0000000105057824 */ /* 0x000fe400078e020d */
[----:B------:R-:W-:-:S04]  /*2080*/  IMAD.WIDE.U32 R38, R45, R36, R2 ;  /* 0x000000242d267225 */ /* 0x000fc800078e0002 */
[----:B------:R-:W-:Y:S02]  /*2090*/  IMAD R9, R37, 0xa0, RZ ;  /* 0x000000a025097824 */ /* 0x000fe400078e02ff */
[----:B------:R-:W-:-:S04]  /*20a0*/  IMAD.WIDE.U32 R40, R45, R36, R40 ;  /* 0x000000242d287225 */ /* 0x000fc800078e0028 */
[----:B------:R-:W-:Y:S02]  /*20b0*/  IMAD R3, R21, 0xa0, RZ ;  /* 0x000000a015037824 */ /* 0x000fe400078e02ff */
[----:B------:R-:W-:-:S04]  /*20c0*/  IMAD.WIDE.U32 R34, R45, R20, R6 ;  /* 0x000000142d227225 */ /* 0x000fc800078e0006 */
[----:B------:R-:W-:-:S04]  /*20d0*/  IMAD.WIDE.U32 R32, R45, R20, R4 ;  /* 0x000000142d207225 */ /* 0x000fc800078e0004 */
[----:B------:R-:W-:-:S04]  /*20e0*/  IMAD.WIDE.U32 R36, R36, 0xa0, RZ ;  /* 0x000000a024247825 */ /* 0x000fc800078e00ff */
[----:B------:R-:W-:-:S04]  /*20f0*/  IMAD.WIDE.U32 R20, R20, 0xa0, RZ ;  /* 0x000000a014147825 */ /* 0x000fc800078e00ff */
[----:B------:R-:W-:Y:S02]  /*2100*/  IMAD.IADD R58, R61, 0x1, R41 ;  /* 0x000000013d3a7824 */ /* 0x000fe400078e0229 */
[----:B------:R-:W-:Y:S02]  /*2110*/  IMAD.IADD R60, R63, 0x1, R35 ;  /* 0x000000013f3c7824 */ /* 0x000fe400078e0223 */
[----:B------:R-:W-:Y:S02]  /*2120*/  VIADD R52, R52, 0x8 ;  /* 0x0000000834347836 */ /* 0x000fe40000000000 */
[----:B------:R-:W-:Y:S02]  /*2130*/  IMAD.SHL.U32 R53, R53, 0x2, RZ ;  /* 0x0000000235357824 */ /* 0x000fe400078e00ff */
[----:B------:R-:W-:Y:S02]  /*2140*/  IMAD.IADD R54, R37, 0x1, R9 ;  /* 0x0000000125367824 */ /* 0x000fe400078e0209 */
[----:B------:R-:W-:-:S02]  /*2150*/  IMAD.IADD R56, R21, 0x1, R3 ;  /* 0x0000000115387824 */ /* 0x000fc400078e0203 */
[----:B------:R-:W-:Y:S02]  /*2160*/  IMAD R55, R55, 0xc0, R26 ;  /* 0x000000c037377824 */ /* 0x000fe400078e021a */
[----:B------:R-:W-:Y:S02]  /*2170*/  IMAD.IADD R61, R39, 0x1, R61 ;  /* 0x00000001273d7824 */ /* 0x000fe400078e023d */
[----:B------:R-:W-:Y:S01]  /*2180*/  IMAD.IADD R63, R33, 0x1, R63 ;  /* 0x00000001213f7824 */ /* 0x000fe200078e023f */
[----:B--2---:R-:W-:Y:S02]  /*2190*/  ISETP.GE.AND P2, PT, R29, UR4, PT ;  /* 0x000000041d007c0c */ /* 0x004fe4000bf46270 */
[----:B---3--:R-:W-:Y:S02]  /*21a0*/  SHF.R.U32.HI R51, RZ, 0x3, R28 ;  /* 0x00000003ff337819 */ /* 0x008fe4000001161c */
[----:B------:R-:W-:-:S04]  /*21b0*/  LOP3.LUT R0, R28, 0x30, R50, 0xf8, !PT ;  /* 0x000000301c007812 */ /* 0x000fc800078ef832 */
[----:B------:R-:W-:-:S05]  /*21c0*/  LOP3.LUT R0, R0, R51, RZ, 0x3c, !PT ;  /* 0x0000003300007212 */ /* 0x000fca00078e3cff */
[----:B------:R-:W-:Y:S01]  /*21d0*/  @P2 LOP3.LUT R16, R16, 0x1, RZ, 0xfc, !PT ;  /* 0x0000000110102812 */ /* 0x000fe200078efcff */
[----:B----4-:R-:W-:Y:S01]  /*21e0*/  IMAD.IADD R62, R25, 0x1, R0 ;  /* 0x00000001193e7824 */ /* 0x010fe200078e0200 */
[----:B------:R-:W-:-:S07]  /*21f0*/  SHF.R.S32.HI R57, RZ, 0x1f, R48 ;  /* 0x0000001fff397819 */ /* 0x000fce0000011430 */
.L_x_1436:
[----:B------:R-:W2:Y:S01]  /*2200*/  LDL R6, [R1+0x38] ;  /* 0x0000380001067983 */ /* 0x000ea20000100800 */
[----:B0-----:R-:W0:Y:S01]  /*2210*/  LDC R67, c[0x0][0x430] ;  /* 0x00010c00ff437b82 */ /* 0x001e220000000800 */
[----:B------:R-:W-:Y:S02]  /*2220*/  VIADD R47, R47, 0xffffffff ;  /* 0xffffffff2f2f7836 */ /* 0x000fe40000000000 */
[----:B------:R-:W-:Y:S02]  /*2230*/  IMAD.MOV.U32 R66, RZ, RZ, RZ ;  /* 0x000000ffff427224 */ /* 0x000fe400078e00ff */
[----:B-1----:R-:W-:-:S03]  /*2240*/  IMAD R2, R47, 0xa0, R55 ;  /* 0x000000a02f027824 */ /* 0x002fc600078e0237 */
[----:B------:R-:W1:Y:S01]  /*2250*/  LDC R31, c[0x0][0x3f4] ;  /* 0x0000fd00ff1f7b82 */ /* 0x000e620000000800 */
[----:B----4-:R-:W-:Y:S01]  /*2260*/  IMAD.IADD R9, R49, 0x1, R2 ;  /* 0x0000000131097824 */ /* 0x010fe200078e0202 */
[----:B------:R-:W-:-:S03]  /*2270*/  ISETP.GE.AND P2, PT, R2, R46, PT ;  /* 0x0000002e0200720c */ /* 0x000fc60003f46270 */
[----:B------:R-:W-:Y:S01]  /*2280*/  IMAD.MOV.U32 R7, RZ, RZ, R9 ;  /* 0x000000ffff077224 */ /* 0x000fe200078e0009 */
[----:B------:R-:W-:Y:S02]  /*2290*/  ISETP.GT.OR P2, PT, R55, 0x9f, P2 ;  /* 0x0000009f3700780c */ /* 0x000fe40001744670 */
[----:B0-----:R-:W-:-:S11]  /*22a0*/  ISETP.NE.AND P3, PT, R67, 0x1, PT ;  /* 0x000000014300780c */ /* 0x001fd60003f65270 */
[----:B---3--:R-:W0:Y:S08]  /*22b0*/  @!P2 LDC.64 R4, c[0x0][0x428] ;  /* 0x00010a00ff04ab82 */ /* 0x008e300000000a00 */
[----:B------:R-:W3:Y:S08]  /*22c0*/  @!P2 LDC.64 R10, c[0x0][0x418] ;  /* 0x00010600ff0aab82 */ /* 0x000ef00000000a00 */
[----:B------:R-:W4:Y:S08]  /*22d0*/  @P3 LDC R0, c[0x0][0x434] ;  /* 0x00010d00ff003b82 */ /* 0x000f300000000800 */
[----:B------:R-:W1:Y:S01]  /*22e0*/  @P3 LDC R3, c[0x0][0x438] ;  /* 0x00010e00ff033b82 */ /* 0x000e620000000800 */
[----:B----4-:R-:W-:-:S05]  /*22f0*/  @P3 IMAD.HI.U32 R0, R9, R0, RZ ;  /* 0x0000000009003227 */ /* 0x010fca00078e00ff */
[----:B-1----:R-:W-:Y:S01]  /*2300*/  @P3 SHF.R.U32.HI R7, RZ, R3, R0 ;  /* 0x00000003ff073219 */ /* 0x002fe20000011600 */
[----:B0-----:R-:W-:-:S03]  /*2310*/  @!P2 IMAD R0, R57, R4, RZ ;  /* 0x000000043900a224 */ /* 0x001fc600078e02ff */
[--C-:B------:R-:W-:Y:S01]  /*2320*/  @!P2 SHF.R.S32.HI R3, RZ, 0x1f, R7.reuse ;  /* 0x0000001fff03a819 */ /* 0x100fe20000011407 */
[----:B------:R-:W-:Y:S02]  /*2330*/  @!P2 IMAD.MOV.U32 R2, RZ, RZ, R7 ;  /* 0x000000ffff02a224 */ /* 0x000fe400078e0007 */
        /* <DEDUP_REMOVED lines=36> */
[----:B------:R-:W-:Y:S02]  /*2580*/  IMAD.IADD R3, R3, 0x1, R7 ;  /* 0x0000000103037824 */ /* 0x000fe400078e0207 */
[----:B------:R-:W-:Y:S02]  /*2590*/  IMAD R0, R74, UR4, RZ ;  /* 0x000000044a007c24 */ /* 0x000fe4000f8e02ff */
[C---:B------:R-:W-:Y:S02]  /*25a0*/  IMAD R9, R5.reuse, R36, R4 ;  /* 0x0000002405097224 */ /* 0x040fe400078e0204 */
[----:B------:R-:W-:Y:S02]  /*25b0*/  IMAD R11, R5, R20, R6 ;  /* 0x00000014050b7224 */ /* 0x000fe400078e0206 */
[----:B------:R-:W-:-:S04]  /*25c0*/  IMAD.WIDE.U32 R6, R36, R47, RZ ;  /* 0x0000002f24067225 */ /* 0x000fc800078e00ff */
[----:B------:R-:W-:-:S04]  /*25d0*/  IMAD.WIDE.U32 R4, R20, R47, RZ ;  /* 0x0000002f14047225 */ /* 0x000fc800078e00ff */
[----:B------:R-:W-:Y:S02]  /*25e0*/  IMAD.IADD R10, R7, 0x1, R9 ;  /* 0x00000001070a7824 */ /* 0x000fe400078e0209 */
[----:B------:R-:W-:Y:S02]  /*25f0*/  IMAD.IADD R12, R5, 0x1, R11 ;  /* 0x00000001050c7824 */ /* 0x000fe400078e020b */
[----:B--2---:R-:W-:-:S04]  /*2600*/  IMAD.WIDE.U32 R2, R8, UR4, R2 ;  /* 0x0000000408027c25 */ /* 0x004fc8000f8e0002 */
[----:B------:R-:W-:Y:S01]  /*2610*/  IMAD R13, R8, UR5, R0 ;  /* 0x00000005080d7c24 */ /* 0x000fe2000f8e0200 */
[----:B------:R-:W-:Y:S02]  /*2620*/  ULDC.64 UR4, c[0x0][0x2e8] ;  /* 0x0000ba0000047ab9 */ /* 0x000fe40000000a00 */
[----:B------:R-:W-:-:S04]  /*2630*/  IADD3 R2, P4, R2, UR4, RZ ;  /* 0x0000000402027c10 */ /* 0x000fc8000ff9e0ff */
[----:B------:R-:W-:Y:S01]  /*2640*/  IADD3.X R13, R3, UR5, R13, P4, !PT ;  /* 0x00000005030d7c10 */ /* 0x000fe2000a7fe40d */
[----:B------:R-:W-:Y:S08]  /*2650*/  @!P3 BRA `(.L_x_1406) ;  /* 0x000000100074b947 */ /* 0x000ff00003800000 */
[----:B------:R-:W0:Y:S01]  /*2660*/  S2R R8, SR_TID.X ;  /* 0x0000000000087919 */ /* 0x000e220000002100 */
[----:B------:R-:W-:Y:S01]  /*2670*/  IMAD R71, R47, -0xa0, R46 ;  /* 0xffffff602f477824 */ /* 0x000fe200078e022e */
[----:B------:R-:W-:Y:S01]  /*2680*/  BSSY B1, `(.L_x_1407) ;  /* 0x000001b000017945 */ /* 0x000fe20003800000 */
[----:B------:R-:W-:Y:S01]  /*2690*/  VIADD R0, R42, 0x10 ;  /* 0x000000102a007836 */ /* 0x000fe20000000000 */
[----:B------:R-:W-:Y:S02]  /*26a0*/  CS2R R26, SRZ ;  /* 0x00000000001a7805 */ /* 0x000fe4000001ff00 */
[----:B------:R-:W-:Y:S02]  /*26b0*/  CS2R R24, SRZ ;  /* 0x0000000000187805 */ /* 0x000fe4000001ff00 */
[----:B------:R-:W-:Y:S02]  /*26c0*/  VIMNMX R71, R71, 0xa0, PT ;  /* 0x000000a047477848 */ /* 0x000fe40003fe0100 */
[----:B------:R-:W-:Y:S01]  /*26d0*/  CS2R R28, SRZ ;  /* 0x00000000001c7805 */ /* 0x000fe2000001ff00 */
[----:B0-----:R-:W-:-:S02]  /*26e0*/  VIADD R14, R8, 0xffffff80 ;  /* 0xffffff80080e7836 */ /* 0x001fc40000000000 */
[----:B------:R-:W-:-:S05]  /*26f0*/  VIADD R8, R8, 0xffffff80 ;  /* 0xffffff8008087836 */ /* 0x000fca0000000000 */
[----:B------:R-:W-:-:S04]  /*2700*/  LEA.HI R8, R8, R14, RZ, 0x1 ;  /* 0x0000000e08087211 */ /* 0x000fc800078f08ff */
[----:B------:R-:W-:-:S04]  /*2710*/  SHF.R.S32.HI R8, RZ, 0x1, R8 ;  /* 0x00000001ff087819 */ /* 0x000fc80000011408 */
[----:B------:R-:W-:Y:S02]  /*2720*/  ISETP.GE.AND P3, PT, R8, R71, PT ;  /* 0x000000470800720c */ /* 0x000fe40003f66270 */
[----:B------:R-:W-:-:S11]  /*2730*/  CS2R R8, SRZ ;  /* 0x0000000000087805 */ /* 0x000fd6000001ff00 */
[----:B------:R-:W-:Y:S05]  /*2740*/  @P3 BRA `(.L_x_1408) ;  /* 0x0000000000383947 */ /* 0x000fea0003800000 */
        /* <DEDUP_REMOVED lines=11> */
[----:B------:R-:W-:-:S13]  /*2800*/  ISETP.GE.AND P4, PT, R0, R31, PT ;  /* 0x0000001f0000720c */ /* 0x000fda0003f86270 */
[----:B------:R0:W5:Y:S04]  /*2810*/  @!P4 LDG.E.64 R8, desc[UR40][R6.64+0x10] ;  /* 0x000010280608c981 */ /* 0x000168000c1e1b00 */
[----:B------:R0:W5:Y:S02]  /*2820*/  @!P4 LDG.E.64 R24, desc[UR40][R4.64+0x10] ;  /* 0x000010280418c981 */ /* 0x000164000c1e1b00 */
.L_x_1408:
[----:B------:R-:W-:Y:S05]  /*2830*/  BSYNC B1 ;  /* 0x0000000000017941 */ /* 0x000fea0003800000 */
.L_x_1407:
[----:B------:R-:W2:Y:S01]  /*2840*/  LDL R3, [R1+0x18] ;  /* 0x0000180001037983 */ /* 0x000ea20000100800 */
[----:B-----5:R-:W-:Y:S02]  /*2850*/  IMAD.MOV.U32 R30, RZ, RZ, R8 ;  /* 0x000000ffff1e7224 */ /* 0x020fe400078e0008 */
[----:B------:R-:W-:Y:S02]  /*2860*/  IMAD.MOV.U32 R82, RZ, RZ, R26 ;  /* 0x000000ffff527224 */ /* 0x000fe400078e001a */
[----:B------:R-:W-:Y:S02]  /*2870*/  IMAD.MOV.U32 R72, RZ, RZ, R24 ;  /* 0x000000ffff487224 */ /* 0x000fe400078e0018 */
[----:B------:R-:W-:Y:S01]  /*2880*/  IMAD.MOV.U32 R80, RZ, RZ, R28 ;  /* 0x000000ffff507224 */ /* 0x000fe200078e001c */
[----:B--2---:R-:W-:-:S13]  /*2890*/  ISETP.NE.AND P4, PT, R3, 0x3, PT ;  /* 0x000000030300780c */ /* 0x004fda0003f85270 */
[----:B------:R-:W-:Y:S05]  /*28a0*/  @!P4 BRA `(.L_x_1409) ;  /* 0x000000000004c947 */ /* 0x000fea0003800000 */
[----:B------:R-:W-:Y:S01]  /*28b0*/  BPT.TRAP 0x1 ;  /* 0x000000040000795c */ /* 0x000fe20000300000 */
.L_x_1409:
[----:B------:R-:W2:Y:S01]  /*28c0*/  LDL R3, [R1+0x24] ;  /* 0x0000240001037983 */ /* 0x000ea20000100800 */
[----:B------:R-:W-:Y:S01]  /*28d0*/  IMAD R64, R157, 0x8, R22 ;  /* 0x000000089d407824 */ /* 0x000fe200078e0216 */
[----:B------:R-:W-:Y:S01]  /*28e0*/  BSSY B1, `(.L_x_1410) ;  /* 0x0000004000017945 */ /* 0x000fe20003800000 */
[----:B--2---:R-:W-:-:S04]  /*28f0*/  SHF.L.U32 R73, R3, 0x1f, RZ ;  /* 0x0000001f03497819 */ /* 0x004fc800000006ff */
[----:B------:R-:W1:Y:S02]  /*2900*/  SYNCS.PHASECHK.TRANS64.TRYWAIT P5, [R64+URZ+0x13290], R73 ;  /* 0x01329049400075a7 */ /* 0x000e6400080a017f */
[----:B-1----:R-:W-:Y:S05]  /*2910*/  @!P5 BRA `(.L_x_1411) ;  /* 0x000001f000f8d947 */ /* 0x002fea0003800000 */
.L_x_1720:
[----:B------:R-:W-:Y:S05]  /*2920*/  BSYNC B1 ;  /* 0x0000000000017941 */ /* 0x000fea0003800000 */
.L_x_1410:
[----:B------:R-:W-:-:S03]  /*2930*/  UMOV UR4, 0xffffffff ;  /* 0xffffffff00047882 */ /* 0x000fc60000000000 */
[----:B------:R-:W-:Y:S05]  /*2940*/  BRA.DIV UR4, `(.L_x_1412) ;  /* 0x000001f604007947 */ /* 0x000fea000b800000 */
[----:B------:R2:W3:Y:S04]  /*2950*/  SHFL.IDX PT, R3, R13, RZ, 0x1e1f ;  /* 0x001e1fff0d037589 */ /* 0x0004e800000e0000 */
[----:B------:R2:W4:Y:S02]  /*2960*/  SHFL.IDX PT, R14, R2, RZ, 0x1e1f ;  /* 0x001e1fff020e7589 */ /* 0x00052400000e0000 */
.L_x_1724:
[----:B------:R-:W-:Y:S05]  /*2970*/  @P3 BRA `(.L_x_1413) ;  /* 0x0000002000f03947 */ /* 0x000fea0003800000 */
[----:B------:R-:W-:Y:S01]  /*2980*/  LOP3.LUT P5, RZ, R16, 0x2, RZ, 0xc0, !PT ;  /* 0x0000000210ff7812 */ /* 0x000fe200078ac0ff */
[----:B------:R-:W-:-:S12]  /*2990*/  BSSY B1, `(.L_x_1414) ;  /* 0x0000070000017945 */ /* 0x000fd80003800000 */
[----:B------:R-:W-:Y:S05]  /*29a0*/  @P5 BRA `(.L_x_1415) ;  /* 0x0000000400b85947 */ /* 0x000fea0003800000 */
[----:B0-----:R0:W0:Y:S01]  /*29b0*/  LDS.128 R4, [R68+0xe000] ;  /* 0x00e0000044047984 */ /* 0x0010220000000c00 */
[----:B----4-:R-:W-:Y:S01]  /*29c0*/  IADD3 R10, P3, R18, R14, RZ ;  /* 0x0000000e120a7210 */ /* 0x010fe20007f7e0ff */
[----:B------:R-:W-:Y:S04]  /*29d0*/  BSSY B2, `(.L_x_1416) ;  /* 0x000006a000027945 */ /* 0x000fe80003800000 */
[----:B---3--:R-:W-:Y:S01]  /*29e0*/  IMAD.X R11, R3, 0x1, R19, P3 ;  /* 0x00000001030b7824 */ /* 0x008fe200018e0613 */
[----:B------:R-:W-:-:S13]  /*29f0*/  ISETP.GE.AND P3, PT, R42, R31, PT ;  /* 0x0000001f2a00720c */ /* 0x000fda0003f66270 */
[----:B------:R-:W-:Y:S05]  /*2a00*/  @P3 BRA `(.L_x_1417) ;  /* 0x0000000400983947 */ /* 0x000fea0003800000 */
[----:B------:R-:W-:Y:S02]  /*2a10*/  SHF.R.U32.HI R12, RZ, 0x8, R29 ;  /* 0x00000008ff0c7819 */ /* 0x000fe4000001161d */
[--C-:B--2---:R-:W-:Y:S02]  /*2a20*/  SHF.R.U32.HI R2, RZ, 0x8, R27.reuse ;  /* 0x00000008ff027819 */ /* 0x104fe4000001161b */
[----:B------:R-:W-:Y:S01]  /*2a30*/  SHF.R.U32.HI R28, RZ, 0x10, R27 ;  /* 0x00000010ff1c7819 */ /* 0x000fe2000001161b */
[----:B------:R-:W-:Y:S01]  /*2a40*/  IMAD.SHL.U32 R12, R12, 0x100, RZ ;  /* 0x000001000c0c7824 */ /* 0x000fe200078e00ff */
[----:B------:R-:W-:Y:S01]  /*2a50*/  SHF.R.U32.HI R26, RZ, 0x10, R29 ;  /* 0x00000010ff1a7819 */ /* 0x000fe2000001161d */
[----:B------:R-:W-:Y:S01]  /*2a60*/  IMAD.SHL.U32 R2, R2, 0x100, RZ ;  /* 0x0000010002027824 */ /* 0x000fe200078e00ff */
[----:B------:R-:W-:Y:S02]  /*2a70*/  LOP3.LUT R15, R29, 0xff0000ff, RZ, 0xc0, !PT ;  /* 0xff0000ff1d0f7812 */ /* 0x000fe400078ec0ff */
[----:B------:R-:W-:Y:S01]  /*2a80*/  LOP3.LUT R13, R27, 0xff0000ff, RZ, 0xc0, !PT ;  /* 0xff0000ff1b0d7812 */ /* 0x000fe200078ec0ff */
[----:B------:R-:W-:Y:S01]  /*2a90*/  IMAD.U32 R26, R26, 0x10000, RZ ;  /* 0x000100001a1a7824 */ /* 0x000fe200078e00ff */
[----:B------:R-:W-:Y:S01]  /*2aa0*/  LOP3.LUT R27, R15, 0xff00, R12, 0xf8, !PT ;  /* 0x0000ff000f1b7812 */ /* 0x000fe200078ef80c */
[----:B------:R-:W-:Y:S01]  /*2ab0*/  IMAD.U32 R12, R28, 0x10000, RZ ;  /* 0x000100001c0c7824 */ /* 0x000fe200078e00ff */
[----:B------:R-:W-:-:S02]  /*2ac0*/  LOP3.LUT R13, R13, 0xff00, R2, 0xf8, !PT ;  /* 0x0000ff000d0d7812 */ /* 0x000fc400078ef802 */
[-C--:B0-----:R-:W-:Y:S02]  /*2ad0*/  F2FP.F16.E4M3.UNPACK_B R2, R5.reuse ;  /* 0x00000005ff02723e */ /* 0x081fe400020006ff */
        /* <DEDUP_REMOVED lines=9> */
[-C--:B------:R-:W-:Y:S01]  /*2b70*/  FMUL.FTZ R79, R12, R75.reuse ;  /* 0x0000004b0c4f7220 */ /* 0x080fe20000410000 */
[--C-:B------:R-:W-:Y:S02]  /*2b80*/  HADD2.F32 R27, -RZ, R26.reuse.H0_H0 ;  /* 0x2000001aff1b7230 */ /* 0x100fe40000004100 */
[--C-:B------:R-:W-:Y:S02]  /*2b90*/  HADD2.F32 R15, -RZ, R5.reuse.H1_H1 ;  /* 0x30000005ff0f7230 */ /* 0x100fe40000004100 */
[----:B------:R-:W-:Y:S02]  /*2ba0*/  HADD2.F32 R13, -RZ, R5.H0_H0 ;  /* 0x20000005ff0d7230 */ /* 0x000fe40000004100 */
[C---:B------:R-:W-:Y:S01]  /*2bb0*/  FMUL.FTZ R5, R2.reuse, R75 ;  /* 0x0000004b02057220 */ /* 0x040fe20000410000 */
[----:B------:R-:W-:Y:S02]  /*2bc0*/  HADD2.F32 R26, -RZ, R26.H1_H1 ;  /* 0x3000001aff1a7230 */ /* 0x000fe40000004100 */
[-C--:B------:R-:W-:Y:S01]  /*2bd0*/  FMUL.FTZ R76, R15, R28.reuse ;  /* 0x0000001c0f4c7220 */ /* 0x080fe20000410000 */
[-C--:B------:R-:W-:Y:S01]  /*2be0*/  FFMA.FTZ R2, R2, R27.reuse, -R79 ;  /* 0x0000001b02027223 */ /* 0x080fe2000001084f */
[----:B------:R-:W-:Y:S01]  /*2bf0*/  FFMA.FTZ R5, R12, R27, R5 ;  /* 0x0000001b0c057223 */ /* 0x000fe20000010005 */
[----:B------:R-:W-:Y:S01]  /*2c00*/  FMUL.FTZ R78, R13, R28 ;  /* 0x0000001c0d4e7220 */ /* 0x000fe20000410000 */
[----:B------:R-:W-:-:S02]  /*2c10*/  F2FP.F16.E4M3.UNPACK_B R12, R4.H1 ;  /* 0x00000004ff0c723e */ /* 0x000fc400030006ff */
[----:B------:R-:W-:Y:S01]  /*2c20*/  F2FP.F16.E4M3.UNPACK_B R28, R80 ;  /* 0x00000050ff1c723e */ /* 0x000fe200020006ff */
[----:B------:R-:W-:Y:S01]  /*2c30*/  FFMA.FTZ R80, R13, R26, -R76 ;  /* 0x0000001a0d507223 */ /* 0x000fe2000001084c */
[----:B------:R-:W-:Y:S01]  /*2c40*/  F2FP.F16.E4M3.UNPACK_B R4, R4 ;  /* 0x00000004ff04723e */ /* 0x000fe200020006ff */
[----:B------:R-:W-:Y:S01]  /*2c50*/  FFMA.FTZ R81, R15, R26, R78 ;  /* 0x0000001a0f517223 */ /* 0x000fe2000001004e */
[----:B------:R-:W-:Y:S01]  /*2c60*/  F2FP.F16.E4M3.UNPACK_B R26, R82 ;  /* 0x00000052ff1a723e */ /* 0x000fe200020006ff */
[--C-:B------:R-:W-:Y:S02]  /*2c70*/  HADD2.F32 R13, -RZ, R12.reuse.H0_H0 ;  /* 0x2000000cff0d7230 */ /* 0x100fe40000004100 */
[----:B------:R-:W-:Y:S01]  /*2c80*/  HADD2.F32 R15, -RZ, R12.H1_H1 ;  /* 0x3000000cff0f7230 */ /* 0x000fe20000004100 */
[----:B------:R-:W-:Y:S01]  /*2c90*/  F2FP.SATFINITE.E4M3.F32.PACK_AB_MERGE_C R84, R81, R80, RZ ;  /* 0x000000505154723e */ /* 0x000fe200048070ff */
[----:B------:R-:W-:Y:S02]  /*2ca0*/  HADD2.F32 R76, -RZ, R28.H1_H1 ;  /* 0x3000001cff4c7230 */ /* 0x000fe40000004100 */
[----:B------:R-:W-:Y:S01]  /*2cb0*/  HADD2.F32 R12, -RZ, R4.H0_H0 ;  /* 0x20000004ff0c7230 */ /* 0x000fe20000004100 */
[----:B------:R-:W-:Y:S01]  /*2cc0*/  F2FP.SATFINITE.E4M3.F32.PACK_AB_MERGE_C R5, R5, R2, R84 ;  /* 0x000000020505723e */ /* 0x000fe20004807054 */
[----:B------:R-:W-:-:S02]  /*2cd0*/  HADD2.F32 R75, -RZ, R28.H0_H0 ;  /* 0x2000001cff4b7230 */ /* 0x000fc40000004100 */
[----:B------:R-:W-:Y:S02]  /*2ce0*/  HADD2.F32 R4, -RZ, R4.H1_H1 ;  /* 0x30000004ff047230 */ /* 0x000fe40000004100 */
[--C-:B------:R-:W-:Y:S02]  /*2cf0*/  HADD2.F32 R28, -RZ, R26.reuse.H1_H1 ;  /* 0x3000001aff1c7230 */ /* 0x100fe40000004100 */
[----:B------:R-:W-:Y:S02]  /*2d00*/  HADD2.F32 R27, -RZ, R26.H0_H0 ;  /* 0x2000001aff1b7230 */ /* 0x000fe40000004100 */
[-C--:B------:R-:W-:Y:S01]  /*2d10*/  FMUL.FTZ R26, R15, R76.reuse ;  /* 0x0000004c0f1a7220 */ /* 0x080fe20000410000 */
[C---:B------:R-:W-:Y:S01]  /*2d20*/  FMUL.FTZ R76, R13.reuse, R76 ;  /* 0x0000004c0d4c7220 */ /* 0x040fe20000410000 */
[-C--:B------:R-:W-:Y:S01]  /*2d30*/  FMUL.FTZ R79, R4, R75.reuse ;  /* 0x0000004b044f7220 */ /* 0x080fe20000410000 */
[C---:B------:R-:W-:Y:S01]  /*2d40*/  FMUL.FTZ R75, R12.reuse, R75 ;  /* 0x0000004b0c4b7220 */ /* 0x040fe20000410000 */
[-C--:B------:R-:W-:Y:S01]  /*2d50*/  FFMA.FTZ R26, R13, R28.reuse, -R26 ;  /* 0x0000001c0d1a7223 */ /* 0x080fe2000001081a */
[----:B------:R-:W-:Y:S01]  /*2d60*/  FFMA.FTZ R15, R15, R28, R76 ;  /* 0x0000001c0f0f7223 */ /* 0x000fe2000001004c */
[-C--:B------:R-:W-:Y:S01]  /*2d70*/  FFMA.FTZ R79, R12, R27.reuse, -R79 ;  /* 0x0000001b0c4f7223 */ /* 0x080fe2000001084f */
[----:B------:R-:W-:Y:S01]  /*2d80*/  FFMA.FTZ R78, R4, R27, R75 ;  /* 0x0000001b044e7223 */ /* 0x000fe2000001004b */
[----:B------:R-:W-:-:S02]  /*2d90*/  F2FP.F16.E4M3.UNPACK_B R12, R7.H1 ;  /* 0x00000007ff0c723e */ /* 0x000fc400030006ff */
[----:B------:R-:W-:Y:S02]  /*2da0*/  F2FP.F16.E4M3.UNPACK_B R27, R77.H1 ;  /* 0x0000004dff1b723e */ /* 0x000fe400030006ff */
[----:B------:R-:W-:Y:S01]  /*2db0*/  F2FP.SATFINITE.E4M3.F32.PACK_AB_MERGE_C R82, R15, R26, RZ ;  /* 0x0000001a0f52723e */ /* 0x000fe200048070ff */
[--C-:B------:R-:W-:Y:S01]  /*2dc0*/  HADD2.F32 R15, -RZ, R12.reuse.H1_H1 ;  /* 0x3000000cff0f7230 */ /* 0x100fe20000004100 */
[----:B------:R-:W-:Y:S01]  /*2dd0*/  F2FP.F16.E4M3.UNPACK_B R26, R29.H1 ;  /* 0x0000001dff1a723e */ /* 0x000fe200030006ff */
[----:B------:R-:W-:Y:S01]  /*2de0*/  HADD2.F32 R76, -RZ, R27.H1_H1 ;  /* 0x3000001bff4c7230 */ /* 0x000fe20000004100 */
[----:B------:R-:W-:Y:S01]  /*2df0*/  F2FP.F16.E4M3.UNPACK_B R4, R6.H1 ;  /* 0x00000006ff04723e */ /* 0x000fe200030006ff */
[----:B------:R-:W-:Y:S01]  /*2e00*/  HADD2.F32 R13, -RZ, R12.H0_H0 ;  /* 0x2000000cff0d7230 */ /* 0x000fe20000004100 */
[----:B------:R-:W-:Y:S01]  /*2e10*/  F2FP.F16.E4M3.UNPACK_B R77, R77 ;  /* 0x0000004dff4d723e */ /* 0x000fe200020006ff */
[----:B------:R-:W-:Y:S01]  /*2e20*/  HADD2.F32 R28, -RZ, R26.H1_H1 ;  /* 0x3000001aff1c7230 */ /* 0x000fe20000004100 */
[----:B------:R-:W-:Y:S01]  /*2e30*/  F2FP.F16.E4M3.UNPACK_B R29, R29 ;  /* 0x0000001dff1d723e */ /* 0x000fe200020006ff */
[----:B------:R-:W-:Y:S01]  /*2e40*/  FMUL.FTZ R80, R15, R76 ;  /* 0x0000004c0f507220 */ /* 0x000fe20000410000 */
[----:B------:R-:W-:-:S02]  /*2e50*/  HADD2.F32 R12, -RZ, R4.H1_H1 ;  /* 0x30000004ff0c7230 */ /* 0x000fc40000004100 */
[C---:B------:R-:W-:Y:S01]  /*2e60*/  FMUL.FTZ R76, R13.reuse, R76 ;  /* 0x0000004c0d4c7220 */ /* 0x040fe20000410000 */
[----:B------:R-:W-:Y:S02]  /*2e70*/  HADD2.F32 R75, -RZ, R77.H1_H1 ;  /* 0x3000004dff4b7230 */ /* 0x000fe40000004100 */
[----:B------:R-:W-:Y:S01]  /*2e80*/  FFMA.FTZ R80, R13, R28, -R80 ;  /* 0x0000001c0d507223 */ /* 0x000fe20000010850 */
[----:B------:R-:W-:Y:S01]  /*2e90*/  HADD2.F32 R4, -RZ, R4.H0_H0 ;  /* 0x20000004ff047230 */ /* 0x000fe20000004100 */
[----:B------:R-:W-:Y:S01]  /*2ea0*/  F2FP.F16.E4M3.UNPACK_B R6, R6 ;  /* 0x00000006ff06723e */ /* 0x000fe200020006ff */
[----:B------:R-:W-:Y:S02]  /*2eb0*/  HADD2.F32 R13, -RZ, R29.H1_H1 ;  /* 0x3000001dff0d7230 */ /* 0x000fe40000004100 */
[----:B------:R-:W-:Y:S01]  /*2ec0*/  FMUL.FTZ R81, R12, R75 ;  /* 0x0000004b0c517220 */ /* 0x000fe20000410000 */
[----:B------:R-:W-:Y:S01]  /*2ed0*/  F2FP.F16.E4M3.UNPACK_B R7, R7 ;  /* 0x00000007ff07723e */ /* 0x000fe200020006ff */
[C---:B------:R-:W-:Y:S01]  /*2ee0*/  FMUL.FTZ R75, R4.reuse, R75 ;  /* 0x0000004b044b7220 */ /* 0x040fe20000410000 */
[----:B------:R-:W-:Y:S01]  /*2ef0*/  FFMA.FTZ R83, R15, R28, R76 ;  /* 0x0000001c0f537223 */ /* 0x000fe2000001004c */
[----:B------:R-:W-:Y:S01]  /*2f00*/  FFMA.FTZ R81, R4, R13, -R81 ;  /* 0x0000000d04517223 */ /* 0x000fe20000010851 */
[----:B------:R-:W-:-:S02]  /*2f10*/  HADD2.F32 R4, -RZ, R6.H0_H0 ;  /* 0x20000006ff047230 */ /* 0x000fc40000004100 */
[----:B------:R-:W-:Y:S01]  /*2f20*/  FFMA.FTZ R28, R12, R13, R75 ;  /* 0x0000000d0c1c7223 */ /* 0x000fe2000001004b */
[----:B------:R-:W-:Y:S01]  /*2f30*/  HADD2.F32 R12, -RZ, R7.H0_H0 ;  /* 0x20000007ff0c7230 */ /* 0x000fe20000004100 */
[----:B------:R-:W-:Y:S01]  /*2f40*/  F2FP.SATFINITE.E4M3.F32.PACK_AB_MERGE_C R80, R83, R80, RZ ;  /* 0x000000505350723e */ /* 0x000fe200048070ff */
[----:B------:R-:W-:Y:S02]  /*2f50*/  HADD2.F32 R6, -RZ, R6.H1_H1 ;  /* 0x30000006ff067230 */ /* 0x000fe40000004100 */
[----:B------:R-:W-:Y:S01]  /*2f60*/  HADD2.F32 R77, -RZ, R77.H0_H0 ;  /* 0x2000004dff4d7230 */ /* 0x000fe20000004100 */
[----:B------:R-:W-:Y:S01]  /*2f70*/  F2FP.SATFINITE.E4M3.F32.PACK_AB_MERGE_C R28, R28, R81, RZ ;  /* 0x000000511c1c723e */ /* 0x000fe200048070ff */
[----:B------:R-:W-:Y:S02]  /*2f80*/  HADD2.F32 R7, -RZ, R7.H1_H1 ;  /* 0x30000007ff077230 */ /* 0x000fe40000004100 */
[----:B------:R-:W-:Y:S02]  /*2f90*/  HADD2.F32 R27, -RZ, R27.H0_H0 ;  /* 0x2000001bff1b7230 */ /* 0x000fe40000004100 */
[----:B------:R-:W-:Y:S01]  /*2fa0*/  FMUL.FTZ R13, R6, R77 ;  /* 0x0000004d060d7220 */ /* 0x000fe20000410000 */
[----:B------:R-:W-:-:S02]  /*2fb0*/  HADD2.F32 R26, -RZ, R26.H0_H0 ;  /* 0x2000001aff1a7230 */ /* 0x000fc40000004100 */
[----:B------:R-:W-:Y:S01]  /*2fc0*/  FMUL.FTZ R77, R4, R77 ;  /* 0x0000004d044d7220 */ /* 0x000fe20000410000 */
[----:B------:R-:W-:Y:S02]  /*2fd0*/  HADD2.F32 R29, -RZ, R29.H0_H0 ;  /* 0x2000001dff1d7230 */ /* 0x000fe40000004100 */
[-C--:B------:R-:W-:Y:S01]  /*2fe0*/  FMUL.FTZ R15, R7, R27.reuse ;  /* 0x0000001b070f7220 */ /* 0x080fe20000410000 */
[----:B------:R-:W-:-:S03]  /*2ff0*/  FMUL.FTZ R76, R12, R27 ;  /* 0x0000001b0c4c7220 */ /* 0x000fc60000410000 */
[-C--:B------:R-:W-:Y:S01]  /*3000*/  FFMA.FTZ R15, R12, R26.reuse, -R15 ;  /* 0x0000001a0c0f7223 */ /* 0x080fe2000001080f */
[----:B------:R-:W-:Y:S01]  /*3010*/  FFMA.FTZ R76, R7, R26, R76 ;  /* 0x0000001a074c7223 */ /* 0x000fe2000001004c */
[-C--:B------:R-:W-:Y:S01]  /*3020*/  FFMA.FTZ R13, R4, R29.reuse, -R13 ;  /* 0x0000001d040d7223 */ /* 0x080fe2000001080d */
[----:B------:R-:W-:Y:S01]  /*3030*/  FFMA.FTZ R6, R6, R29, R77 ;  /* 0x0000001d06067223 */ /* 0x000fe2000001004d */
[----:B------:R-:W-:Y:S02]  /*3040*/  F2FP.SATFINITE.E4M3.F32.PACK_AB_MERGE_C R4, R78, R79, R82 ;  /* 0x0000004f4e04723e */ /* 0x000fe40004807052 */
[----:B------:R-:W-:Y:S02]  /*3050*/  F2FP.SATFINITE.E4M3.F32.PACK_AB_MERGE_C R7, R76, R15, R80 ;  /* 0x0000000f4c07723e */ /* 0x000fe40004807050 */
[----:B------:R-:W-:-:S07]  /*3060*/  F2FP.SATFINITE.E4M3.F32.PACK_AB_MERGE_C R6, R6, R13, R28 ;  /* 0x0000000d0606723e */ /* 0x000fce000480701c */
.L_x_1417:
[----:B------:R-:W-:Y:S05]  /*3070*/  BSYNC B2 ;  /* 0x0000000000027941 */ /* 0x000fea0003800000 */
.L_x_1416:
[----:B0-----:R0:W-:Y:S02]  /*3080*/  ST.E.128 desc[UR40][R10.64], R4 ;  /* 0x000000040a007985 */ /* 0x0011e4000c101d28 */
.L_x_1415:
[----:B------:R-:W-:Y:S05]  /*3090*/  BSYNC B1 ;  /* 0x0000000000017941 */ /* 0x000fea0003800000 */
.L_x_1414:
[----:B------:R-:W-:-:S13]  /*30a0*/  LOP3.LUT P3, RZ, R16, 0x1, RZ, 0xc0, !PT ;  /* 0x0000000110ff7812 */ /* 0x000fda000786c0ff */
[----:B------:R-:W-:Y:S05]  /*30b0*/  @P3 BRA `(.L_x_1413) ;  /* 0x0000001c00203947 */ /* 0x000fea0003800000 */
[----:B0-----:R-:W5:Y:S04]  /*30c0*/  LDL R7, [R1+0x38] ;  /* 0x0000380001077983 */ /* 0x001f680000100800 */
[----:B------:R-:W4:Y:S04]  /*30d0*/  LDL R4, [R1+0x20] ;  /* 0x0000200001047983 */ /* 0x000f280000100800 */
[----:B------:R-:W3:Y:S01]  /*30e0*/  LDL R6, [R1+0x30] ;  /* 0x0000300001067983 */ /* 0x000ee20000100800 */
[----:B------:R-:W-:Y:S01]  /*30f0*/  IMAD.MOV.U32 R5, RZ, RZ, 0x20 ;  /* 0x00000020ff057424 */ /* 0x000fe200078e00ff */
[----:B------:R-:W-:Y:S01]  /*3100*/  BSSY B1, `(.L_x_1418) ;  /* 0x0000070000017945 */ /* 0x000fe20003800000 */
[----:B--2---:R-:W-:-:S03]  /*3110*/  IMAD R2, R157, 0x2800, RZ ;  /* 0x000028009d027824 */ /* 0x004fc600078e02ff */
[----:B------:R-:W-:-:S04]  /*3120*/  SEL R5, R5, 0xffffffe0, !P0 ;  /* 0xffffffe005057807 */ /* 0x000fc80004000000 */
[----:B-----5:R-:W-:Y:S02]  /*3130*/  IADD3 R5, R5, R7, R2 ;  /* 0x0000000705057210 */ /* 0x020fe40007ffe002 */
[----:B----4-:R-:W-:-:S03]  /*3140*/  IADD3 R14, P3, R4, R14, RZ ;  /* 0x0000000e040e7210 */ /* 0x010fc60007f7e0ff */
[----:B------:R-:W-:Y:S02]  /*3150*/  IMAD.IADD R4, R22, 0x1, R5 ;  /* 0x0000000116047824 */ /* 0x000fe400078e0205 */
[----:B---3--:R-:W-:Y:S01]  /*3160*/  IMAD.X R15, R3, 0x1, R6, P3 ;  /* 0x00000001030f7824 */ /* 0x008fe200018e0606 */
[----:B------:R-:W-:-:S03]  /*3170*/  ISETP.GE.AND P3, PT, R0, R31, PT ;  /* 0x0000001f0000720c */ /* 0x000fc60003f66270 */
[----:B------:R-:W0:Y:S10]  /*3180*/  LDS.128 R4, [R4+0xe000] ;  /* 0x00e0000004047984 */ /* 0x000e340000000c00 */
[----:B------:R-:W-:Y:S05]  /*3190*/  @P3 BRA `(.L_x_1419) ;  /* 0x0000000400983947 */ /* 0x000fea0003800000 */
[--C-:B------:R-:W-:Y:S02]  /*31a0*/  SHF.R.U32.HI R3, RZ, 0x8, R9.reuse ;  /* 0x00000008ff037819 */ /* 0x100fe40000011609 */
[----:B------:R-:W-:Y:S02]  /*31b0*/  LOP3.LUT R0, R9, 0xff0000ff, RZ, 0xc0, !PT ;  /* 0xff0000ff09007812 */ /* 0x000fe400078ec0ff */
[----:B------:R-:W-:Y:S01]  /*31c0*/  SHF.R.U32.HI R10, RZ, 0x10, R9 ;  /* 0x00000010ff0a7819 */ /* 0x000fe20000011609 */
[----:B------:R-:W-:Y:S01]  /*31d0*/  IMAD.SHL.U32 R3, R3, 0x100, RZ ;  /* 0x0000010003037824 */ /* 0x000fe200078e00ff */
[--C-:B------:R-:W-:Y:S02]  /*31e0*/  SHF.R.U32.HI R9, RZ, 0x8, R25.reuse ;  /* 0x00000008ff097819 */ /* 0x100fe40000011619 */
[----:B------:R-:W-:Y:S02]  /*31f0*/  LOP3.LUT R2, R25, 0xff0000ff, RZ, 0xc0, !PT ;  /* 0xff0000ff19027812 */ /* 0x000fe400078ec0ff */
[----:B------:R-:W-:Y:S01]  /*3200*/  SHF.R.U32.HI R11, RZ, 0x10, R25 ;  /* 0x00000010ff0b7819 */ /* 0x000fe20000011619 */
[----:B------:R-:W-:Y:S01]  /*3210*/  IMAD.SHL.U32 R9, R9, 0x100, RZ ;  /* 0x0000010009097824 */ /* 0x000fe200078e00ff */
[----:B------:R-:W-:-:S02]  /*3220*/  LOP3.LUT R3, R0, 0xff00, R3, 0xf8, !PT ;  /* 0x0000ff0000037812 */ /* 0x000fc400078ef803 */
[-C--:B0-----:R-:W-:Y:S01]  /*3230*/  F2FP.F16.E4M3.UNPACK_B R0, R5.reuse ;  /* 0x00000005ff00723e */ /* 0x081fe200020006ff */
[----:B------:R-:W-:Y:S01]  /*3240*/  IMAD.U32 R11, R11, 0x10000, RZ ;  /* 0x000100000b0b7824 */ /* 0x000fe200078e00ff */
[----:B------:R-:W-:Y:S01]  /*3250*/  LOP3.LUT R8, R2, 0xff00, R9, 0xf8, !PT ;  /* 0x0000ff0002087812 */ /* 0x000fe200078ef809 */
[----:B------:R-:W-:Y:S01]  /*3260*/  IMAD.U32 R2, R10, 0x10000, RZ ;  /* 0x000100000a027824 */ /* 0x000fe200078e00ff */
[----:B------:R-:W-:Y:S02]  /*3270*/  F2FP.F16.E4M3.UNPACK_B R9, R72.H1 ;  /* 0x00000048ff09723e */ /* 0x000fe400030006ff */
[----:B------:R-:W-:Y:S02]  /*3280*/  LOP3.LUT R13, R8, 0xff0000, R11, 0xf8, !PT ;  /* 0x00ff0000080d7812 */ /* 0x000fe400078ef80b */
[----:B------:R-:W-:Y:S01]  /*3290*/  LOP3.LUT R10, R3, 0xff0000, R2, 0xf8, !PT ;  /* 0x00ff0000030a7812 */ /* 0x000fe200078ef802 */
[--C-:B------:R-:W-:Y:S01]  /*32a0*/  HADD2.F32 R11, -RZ, R9.reuse.H0_H0 ;  /* 0x20000009ff0b7230 */ /* 0x100fe20000004100 */
[----:B------:R-:W-:Y:S01]  /*32b0*/  F2FP.F16.E4M3.UNPACK_B R8, R30.H1 ;  /* 0x0000001eff08723e */ /* 0x000fe200030006ff */
[--C-:B------:R-:W-:Y:S01]  /*32c0*/  HADD2.F32 R2, -RZ, R0.reuse.H1_H1 ;  /* 0x30000000ff027230 */ /* 0x100fe20000004100 */
[----:B------:R-:W-:Y:S01]  /*32d0*/  F2FP.F16.E4M3.UNPACK_B R5, R5.H1 ;  /* 0x00000005ff05723e */ /* 0x000fe200030006ff */
[----:B------:R-:W-:Y:S01]  /*32e0*/  HADD2.F32 R0, -RZ, R0.H0_H0 ;  /* 0x20000000ff007230 */ /* 0x000fe20000004100 */
[----:B------:R-:W-:Y:S01]  /*32f0*/  F2FP.F16.E4M3.UNPACK_B R72, R72 ;  /* 0x00000048ff48723e */ /* 0x000fe200020006ff */
[----:B------:R-:W-:-:S02]  /*3300*/  HADD2.F32 R12, -RZ, R9.H1_H1 ;  /* 0x30000009ff0c7230 */ /* 0x000fc40000004100 */
[-C--:B------:R-:W-:Y:S01]  /*3310*/  FMUL.FTZ R25, R2, R11.reuse ;  /* 0x0000000b02197220 */ /* 0x080fe20000410000 */
[--C-:B------:R-:W-:Y:S02]  /*3320*/  HADD2.F32 R9, -RZ, R8.reuse.H0_H0 ;  /* 0x20000008ff097230 */ /* 0x100fe40000004100 */
[----:B------:R-:W-:Y:S01]  /*3330*/  FMUL.FTZ R11, R0, R11 ;  /* 0x0000000b000b7220 */ /* 0x000fe20000410000 */
[--C-:B------:R-:W-:Y:S01]  /*3340*/  HADD2.F32 R3, -RZ, R5.reuse.H1_H1 ;  /* 0x30000005ff037230 */ /* 0x100fe20000004100 */
[----:B------:R-:W-:Y:S01]  /*3350*/  F2FP.F16.E4M3.UNPACK_B R30, R30 ;  /* 0x0000001eff1e723e */ /* 0x000fe200020006ff */
[----:B------:R-:W-:Y:S02]  /*3360*/  HADD2.F32 R5, -RZ, R5.H0_H0 ;  /* 0x20000005ff057230 */ /* 0x000fe40000004100 */
[----:B------:R-:W-:Y:S01]  /*3370*/  FFMA.FTZ R27, R2, R9, R11 ;  /* 0x00000009021b7223 */ /* 0x000fe2000001000b */
[----:B------:R-:W-:Y:S02]  /*3380*/  HADD2.F32 R8, -RZ, R8.H1_H1 ;  /* 0x30000008ff087230 */ /* 0x000fe40000004100 */
[----:B------:R-:W-:Y:S01]  /*3390*/  FMUL.FTZ R24, R3, R12 ;  /* 0x0000000c03187220 */ /* 0x000fe20000410000 */
[----:B------:R-:W-:Y:S01]  /*33a0*/  F2FP.F16.E4M3.UNPACK_B R2, R4.H1 ;  /* 0x00000004ff02723e */ /* 0x000fe200030006ff */
[C---:B------:R-:W-:Y:S01]  /*33b0*/  FMUL.FTZ R12, R5.reuse, R12 ;  /* 0x0000000c050c7220 */ /* 0x040fe20000410000 */
[----:B------:R-:W-:Y:S01]  /*33c0*/  F2FP.F16.E4M3.UNPACK_B R4, R4 ;  /* 0x00000004ff04723e */ /* 0x000fe200020006ff */
[----:B------:R-:W-:Y:S01]  /*33d0*/  FFMA.FTZ R28, R5, R8, -R24 ;  /* 0x00000008051c7223 */ /* 0x000fe20000010818 */
[----:B------:R-:W-:-:S02]  /*33e0*/  HADD2.F32 R11, -RZ, R72.H0_H0 ;  /* 0x20000048ff0b7230 */ /* 0x000fc40000004100 */
[----:B------:R-:W-:Y:S01]  /*33f0*/  FFMA.FTZ R29, R3, R8, R12 ;  /* 0x00000008031d7223 */ /* 0x000fe2000001000c */
[--C-:B------:R-:W-:Y:S02]  /*3400*/  HADD2.F32 R3, -RZ, R2.reuse.H0_H0 ;  /* 0x20000002ff037230 */ /* 0x100fe40000004100 */
[----:B------:R-:W-:Y:S01]  /*3410*/  FFMA.FTZ R0, R0, R9, -R25 ;  /* 0x0000000900007223 */ /* 0x000fe20000010819 */
[----:B------:R-:W-:Y:S02]  /*3420*/  HADD2.F32 R5, -RZ, R2.H1_H1 ;  /* 0x30000002ff057230 */ /* 0x000fe40000004100 */
[----:B------:R-:W-:Y:S02]  /*3430*/  HADD2.F32 R2, -RZ, R4.H0_H0 ;  /* 0x20000004ff027230 */ /* 0x000fe40000004100 */
[----:B------:R-:W-:Y:S01]  /*3440*/  HADD2.F32 R12, -RZ, R72.H1_H1 ;  /* 0x30000048ff0c7230 */ /* 0x000fe20000004100 */
[----:B------:R-:W-:Y:S01]  /*3450*/  F2FP.SATFINITE.E4M3.F32.PACK_AB_MERGE_C R72, R29, R28, RZ ;  /* 0x0000001c1d48723e */ /* 0x000fe200048070ff */
[----:B------:R-:W-:-:S02]  /*3460*/  HADD2.F32 R4, -RZ, R4.H1_H1 ;  /* 0x30000004ff047230 */ /* 0x000fc40000004100 */
[--C-:B------:R-:W-:Y:S02]  /*3470*/  HADD2.F32 R8, -RZ, R30.reuse.H1_H1 ;  /* 0x3000001eff087230 */ /* 0x100fe40000004100 */
[-C--:B------:R-:W-:Y:S01]  /*3480*/  FMUL.FTZ R24, R5, R12.reuse ;  /* 0x0000000c05187220 */ /* 0x080fe20000410000 */
[----:B------:R-:W-:Y:S02]  /*3490*/  HADD2.F32 R9, -RZ, R30.H0_H0 ;  /* 0x2000001eff097230 */ /* 0x000fe40000004100 */
[-C--:B------:R-:W-:Y:S01]  /*34a0*/  FMUL.FTZ R25, R4, R11.reuse ;  /* 0x0000000b04197220 */ /* 0x080fe20000410000 */
[C---:B------:R-:W-:Y:S01]  /*34b0*/  FMUL.FTZ R12, R3.reuse, R12 ;  /* 0x0000000c030c7220 */ /* 0x040fe20000410000 */
[----:B------:R-:W-:Y:S01]  /*34c0*/  FMUL.FTZ R11, R2, R11 ;  /* 0x0000000b020b7220 */ /* 0x000fe20000410000 */
[-C--:B------:R-:W-:Y:S01]  /*34d0*/  FFMA.FTZ R24, R3, R8.reuse, -R24 ;  /* 0x0000000803187223 */ /* 0x080fe20000010818 */
[----:B------:R-:W-:Y:S01]  /*34e0*/  F2FP.F16.E4M3.UNPACK_B R3, R7.H1 ;  /* 0x00000007ff03723e */ /* 0x000fe200030006ff */
[----:B------:R-:W-:Y:S01]  /*34f0*/  FFMA.FTZ R5, R5, R8, R12 ;  /* 0x0000000805057223 */ /* 0x000fe2000001000c */
[----:B------:R-:W-:Y:S01]  /*3500*/  FFMA.FTZ R26, R4, R9, R11 ;  /* 0x00000009041a7223 */ /* 0x000fe2000001000b */
[----:B------:R-:W-:Y:S01]  /*3510*/  F2FP.F16.E4M3.UNPACK_B R11, R13.H1 ;  /* 0x0000000dff0b723e */ /* 0x000fe200030006ff */
[----:B------:R-:W-:Y:S01]  /*3520*/  FFMA.FTZ R25, R2, R9, -R25 ;  /* 0x0000000902197223 */ /* 0x000fe20000010819 */
[----:B------:R-:W-:Y:S01]  /*3530*/  F2FP.F16.E4M3.UNPACK_B R8, R10.H1 ;  /* 0x0000000aff08723e */ /* 0x000fe200030006ff */
[--C-:B------:R-:W-:Y:S01]  /*3540*/  HADD2.F32 R4, -RZ, R3.reuse.H0_H0 ;  /* 0x20000003ff047230 */ /* 0x100fe20000004100 */
[----:B------:R-:W-:Y:S01]  /*3550*/  F2FP.SATFINITE.E4M3.F32.PACK_AB_MERGE_C R30, R5, R24, RZ ;  /* 0x00000018051e723e */ /* 0x000fe200048070ff */
        /* <DEDUP_REMOVED lines=22> */
[--C-:B------:R-:W-:Y:S02]  /*36c0*/  HADD2.F32 R2, -RZ, R6.reuse.H0_H0 ;  /* 0x20000006ff027230 */ /* 0x100fe40000004100 */
[----:B------:R-:W-:Y:S01]  /*36d0*/  HADD2.F32 R7, -RZ, R7.H1_H1 ;  /* 0x30000007ff077230 */ /* 0x000fe20000004100 */
[----:B------:R-:W-:Y:S01]  /*36e0*/  F2FP.SATFINITE.E4M3.F32.PACK_AB_MERGE_C R12, R12, R29, RZ ;  /* 0x0000001d0c0c723e */ /* 0x000fe200048070ff */
[----:B------:R-:W-:Y:S01]  /*36f0*/  HADD2.F32 R4, -RZ, R11.H0_H0 ;  /* 0x2000000bff047230 */ /* 0x000fe20000004100 */
[----:B------:R-:W-:Y:S01]  /*3700*/  F2FP.SATFINITE.E4M3.F32.PACK_AB_MERGE_C R24, R31, R24, RZ ;  /* 0x000000181f18723e */ /* 0x000fe200048070ff */
[----:B------:R-:W-:-:S02]  /*3710*/  HADD2.F32 R6, -RZ, R6.H1_H1 ;  /* 0x30000006ff067230 */ /* 0x000fc40000004100 */
[----:B------:R-:W-:Y:S02]  /*3720*/  HADD2.F32 R5, -RZ, R10.H0_H0 ;  /* 0x2000000aff057230 */ /* 0x000fe40000004100 */
[-C--:B------:R-:W-:Y:S01]  /*3730*/  FMUL.FTZ R10, R7, R4.reuse ;  /* 0x00000004070a7220 */ /* 0x080fe20000410000 */
[----:B------:R-:W-:Y:S02]  /*3740*/  HADD2.F32 R8, -RZ, R8.H0_H0 ;  /* 0x20000008ff087230 */ /* 0x000fe40000004100 */
[-C--:B------:R-:W-:Y:S01]  /*3750*/  FMUL.FTZ R9, R6, R13.reuse ;  /* 0x0000000d06097220 */ /* 0x080fe20000410000 */
[C---:B------:R-:W-:Y:S01]  /*3760*/  FMUL.FTZ R4, R3.reuse, R4 ;  /* 0x0000000403047220 */ /* 0x040fe20000410000 */
[C---:B------:R-:W-:Y:S01]  /*3770*/  FMUL.FTZ R13, R2.reuse, R13 ;  /* 0x0000000d020d7220 */ /* 0x040fe20000410000 */
[-C--:B------:R-:W-:Y:S02]  /*3780*/  FFMA.FTZ R10, R3, R8.reuse, -R10 ;  /* 0x00000008030a7223 */ /* 0x080fe4000001080a */
[----:B------:R-:W-:Y:S01]  /*3790*/  FFMA.FTZ R7, R7, R8, R4 ;  /* 0x0000000807077223 */ /* 0x000fe20000010004 */
[-C--:B------:R-:W-:Y:S01]  /*37a0*/  FFMA.FTZ R9, R2, R5.reuse, -R9 ;  /* 0x0000000502097223 */ /* 0x080fe20000010809 */
[----:B------:R-:W-:Y:S01]  /*37b0*/  FFMA.FTZ R6, R6, R5, R13 ;  /* 0x0000000506067223 */ /* 0x000fe2000001000d */
[----:B------:R-:W-:-:S02]  /*37c0*/  F2FP.SATFINITE.E4M3.F32.PACK_AB_MERGE_C R5, R27, R0, R72 ;  /* 0x000000001b05723e */ /* 0x000fc40004807048 */
[----:B------:R-:W-:Y:S02]  /*37d0*/  F2FP.SATFINITE.E4M3.F32.PACK_AB_MERGE_C R4, R26, R25, R30 ;  /* 0x000000191a04723e */ /* 0x000fe4000480701e */
[----:B------:R-:W-:Y:S02]  /*37e0*/  F2FP.SATFINITE.E4M3.F32.PACK_AB_MERGE_C R6, R6, R9, R12 ;  /* 0x000000090606723e */ /* 0x000fe4000480700c */
[----:B------:R-:W-:-:S07]  /*37f0*/  F2FP.SATFINITE.E4M3.F32.PACK_AB_MERGE_C R7, R7, R10, R24 ;  /* 0x0000000a0707723e */ /* 0x000fce0004807018 */
.L_x_1419:
[----:B------:R-:W-:Y:S05]  /*3800*/  BSYNC B1 ;  /* 0x0000000000017941 */ /* 0x000fea0003800000 */
.L_x_1418:
[----:B0-----:R0:W-:Y:S01]  /*3810*/  ST.E.128 desc[UR40][R14.64], R4 ;  /* 0x000000040e007985 */ /* 0x0011e2000c101d28 */
[----:B------:R-:W-:Y:S05]  /*3820*/  BRA `(.L_x_1413) ;  /* 0x0000001400447947 */ /* 0x000fea0003800000 */
.L_x_1406:
[----:B------:R-:W0:Y:S01]  /*3830*/  S2R R0, SR_TID.X ;  /* 0x0000000000007919 */ /* 0x000e220000002100 */
[----:B------:R-:W-:-:S05]  /*3840*/  IMAD R71, R47, -0xa0, R46 ;  /* 0xffffff602f477824 */ /* 0x000fca00078e022e */
[----:B------:R-:W-:Y:S01]  /*3850*/  VIMNMX R71, R71, 0xa0, PT ;  /* 0x000000a047477848 */ /* 0x000fe20003fe0100 */
[C---:B0-----:R-:W-:Y:S02]  /*3860*/  VIADD R8, R0.reuse, 0xffffff80 ;  /* 0xffffff8000087836 */ /* 0x041fe40000000000 */
[----:B------:R-:W-:Y:S02]  /*3870*/  VIADD R3, R0, 0xffffff80 ;  /* 0xffffff8000037836 */ /* 0x000fe40000000000 */
[----:B------:R-:W2:Y:S03]  /*3880*/  LDL R0, [R1+0x18] ;  /* 0x0000180001007983 */ /* 0x000ea60000100800 */
        /* <DEDUP_REMOVED lines=10> */
[----:B------:R-:W-:-:S04]  /*3930*/  CS2R R6, SRZ ;  /* 0x0000000000067805 */ /* 0x000fc8000001ff00 */
[----:B------:R-:W3:Y:S01]  /*3940*/  @!P4 LDG.E.128 R24, desc[UR40][R8.64] ;  /* 0x000000280818c981 */ /* 0x000ee2000c1e1d00 */
[----:B0-----:R-:W-:Y:S02]  /*3950*/  @!P4 IADD3 R10, P5, P6, R34, R10, R4 ;  /* 0x0000000a220ac210 */ /* 0x001fe40007ebe004 */
[----:B------:R-:W-:Y:S02]  /*3960*/  CS2R R4, SRZ ;  /* 0x0000000000047805 */ /* 0x000fe4000001ff00 */
[----:B------:R-:W-:-:S05]  /*3970*/  @!P4 IADD3.X R11, R60, R11, R12, P5, P6 ;  /* 0x0000000b3c0bc210 */ /* 0x000fca0002fec40c */
[----:B------:R-:W4:Y:S01]  /*3980*/  @!P4 LDG.E.128 R4, desc[UR40][R10.64] ;  /* 0x000000280a04c981 */ /* 0x000f22000c1e1d00 */
[----:B------:R-:W-:Y:S02]  /*3990*/  ISETP.GE.AND P5, PT, R18, R31, PT ;  /* 0x0000001f1200720c */ /* 0x000fe40003fa6270 */
[----:B--2---:R-:W-:Y:S01]  /*39a0*/  ISETP.NE.AND P4, PT, R0, 0x3, PT ;  /* 0x000000030000780c */ /* 0x004fe20003f85270 */
[----:B---3--:R-:W-:Y:S02]  /*39b0*/  IMAD.MOV.U32 R72, RZ, RZ, R26 ;  /* 0x000000ffff487224 */ /* 0x008fe400078e001a */
[----:B------:R-:W-:Y:S02]  /*39c0*/  IMAD.MOV.U32 R76, RZ, RZ, R24 ;  /* 0x000000ffff4c7224 */ /* 0x000fe400078e0018 */
[----:B----4-:R-:W-:Y:S02]  /*39d0*/  IMAD.MOV.U32 R75, RZ, RZ, R6 ;  /* 0x000000ffff4b7224 */ /* 0x010fe400078e0006 */
[----:B------:R-:W-:-:S06]  /*39e0*/  IMAD.MOV.U32 R77, RZ, RZ, R4 ;  /* 0x000000ffff4d7224 */ /* 0x000fcc00078e0004 */
[----:B------:R-:W-:Y:S05]  /*39f0*/  @!P4 BRA `(.L_x_1420) ;  /* 0x000000000004c947 */ /* 0x000fea0003800000 */
[----:B------:R-:W-:Y:S01]  /*3a00*/  BPT.TRAP 0x1 ;  /* 0x000000040000795c */ /* 0x000fe20000300000 */
.L_x_1420:
[----:B------:R-:W2:Y:S01]  /*3a10*/  LDL R0, [R1+0x24] ;  /* 0x0000240001007983 */ /* 0x000ea20000100800 */
[----:B------:R-:W-:Y:S01]  /*3a20*/  IMAD R64, R157, 0x8, R22 ;  /* 0x000000089d407824 */ /* 0x000fe200078e0216 */
[----:B------:R-:W-:Y:S01]  /*3a30*/  BSSY B1, `(.L_x_1421) ;  /* 0x0000004000017945 */ /* 0x000fe20003800000 */
[----:B--2---:R-:W-:-:S04]  /*3a40*/  SHF.L.U32 R73, R0, 0x1f, RZ ;  /* 0x0000001f00497819 */ /* 0x004fc800000006ff */
[----:B------:R-:W0:Y:S02]  /*3a50*/  SYNCS.PHASECHK.TRANS64.TRYWAIT P6, [R64+URZ+0x13290], R73 ;  /* 0x01329049400075a7 */ /* 0x000e2400080c017f */
[----:B0-----:R-:W-:Y:S05]  /*3a60*/  @!P6 BRA `(.L_x_1422) ;  /* 0x000001e000fce947 */ /* 0x001fea0003800000 */
.L_x_1725:
[----:B------:R-:W-:Y:S05]  /*3a70*/  BSYNC B1 ;  /* 0x0000000000017941 */ /* 0x000fea0003800000 */
.L_x_1421:
[----:B------:R-:W-:-:S03]  /*3a80*/  UMOV UR4, 0xffffffff ;  /* 0xffffffff00047882 */ /* 0x000fc60000000000 */
[----:B------:R-:W-:Y:S05]  /*3a90*/  BRA.DIV UR4, `(.L_x_1423) ;  /* 0x000001e604047947 */ /* 0x000fea000b800000 */
[----:B------:R1:W2:Y:S04]  /*3aa0*/  SHFL.IDX PT, R0, R13, RZ, 0x1e1f ;  /* 0x001e1fff0d007589 */ /* 0x0002a800000e0000 */
[----:B------:R1:W3:Y:S02]  /*3ab0*/  SHFL.IDX PT, R14, R2, RZ, 0x1e1f ;  /* 0x001e1fff020e7589 */ /* 0x0002e400000e0000 */
.L_x_1729:
[----:B------:R-:W4:Y:S02]  /*3ac0*/  LDC R12, c[0x0][0x2f4] ;  /* 0x0000bd00ff0c7b82 */ /* 0x000f240000000800 */
[----:B----4-:R-:W-:-:S13]  /*3ad0*/  ISETP.GE.OR P3, PT, R18, R12, P3 ;  /* 0x0000000c1200720c */ /* 0x010fda0001f66670 */
[----:B------:R-:W-:Y:S05]  /*3ae0*/  @P3 BRA `(.L_x_1413) ;  /* 0x0000001000943947 */ /* 0x000fea0003800000 */
[----:B------:R-:W4:Y:S04]  /*3af0*/  LDL R11, [R1+0x48] ;  /* 0x00004800010b7983 */ /* 0x000f280000100800 */
[----:B------:R-:W5:Y:S01]  /*3b00*/  LDL R10, [R1+0x4c] ;  /* 0x00004c00010a7983 */ /* 0x000f620000100800 */
[----:B------:R-:W-:Y:S01]  /*3b10*/  IMAD.IADD R8, R12, 0x1, -R53 ;  /* 0x000000010c087824 */ /* 0x000fe200078e0a35 */
[----:B-1-3--:R-:W-:Y:S01]  /*3b20*/  IADD3 R2, P3, R59, R14, RZ ;  /* 0x0000000e3b027210 */ /* 0x00afe20007f7e0ff */
[----:B------:R-:W-:Y:S03]  /*3b30*/  BSSY B1, `(.L_x_1424) ;  /* 0x00000e0000017945 */ /* 0x000fe60003800000 */
[----:B------:R-:W-:-:S02]  /*3b40*/  SEL R8, R53, R8, !P1 ;  /* 0x0000000835087207 */ /* 0x000fc40004800000 */
[----:B--2---:R-:W-:Y:S02]  /*3b50*/  LEA.HI.X.SX32 R3, R59, R0, 0x1, P3 ;  /* 0x000000003b037211 */ /* 0x004fe400018f0eff */
[----:B------:R-:W-:-:S04]  /*3b60*/  SHF.R.S32.HI R9, RZ, 0x1f, R8 ;  /* 0x0000001fff097819 */ /* 0x000fc80000011408 */
[----:B------:R-:W-:-:S04]  /*3b70*/  LEA.HI R9, R9, R8, RZ, 0x5 ;  /* 0x0000000809097211 */ /* 0x000fc800078f28ff */
[----:B------:R-:W-:-:S04]  /*3b80*/  SHF.R.S32.HI R9, RZ, 0x5, R9 ;  /* 0x00000005ff097819 */ /* 0x000fc80000011409 */
[----:B------:R-:W-:-:S05]  /*3b90*/  LEA.HI.SX32 R9, R50, R9, 0x1c ;  /* 0x0000000932097211 */ /* 0x000fca00078fe2ff */
[----:B------:R-:W-:Y:S02]  /*3ba0*/  IMAD.SHL.U32 R13, R9, 0x10, RZ ;  /* 0x00000010090d7824 */ /* 0x000fe400078e00ff */
[----:B------:R-:W-:-:S04]  /*3bb0*/  IMAD R9, R157, 0x2800, R62 ;  /* 0x000028009d097824 */ /* 0x000fc800078e023e */
[----:B------:R-:W-:Y:S01]  /*3bc0*/  IMAD.IADD R9, R22, 0x1, R9 ;  /* 0x0000000116097824 */ /* 0x000fe200078e0209 */
[----:B----4-:R-:W-:-:S04]  /*3bd0*/  LOP3.LUT R8, R11, 0x30, R13, 0xf8, !PT ;  /* 0x000000300b087812 */ /* 0x010fc800078ef80d */
[----:B------:R-:W-:-:S05]  /*3be0*/  LOP3.LUT R8, R8, R51, RZ, 0x3c, !PT ;  /* 0x0000003308087212 */ /* 0x000fca00078e3cff */
[----:B-----5:R-:W-:-:S04]  /*3bf0*/  IMAD.IADD R8, R10, 0x1, R8 ;  /* 0x000000010a087824 */ /* 0x020fc800078e0208 */
[----:B------:R-:W-:-:S04]  /*3c00*/  IMAD R11, R157, 0x2800, R8 ;  /* 0x000028009d0b7824 */ /* 0x000fc800078e0208 */
[----:B------:R-:W-:Y:S02]  /*3c10*/  IMAD.IADD R28, R22, 0x1, R11 ;  /* 0x00000001161c7824 */ /* 0x000fe400078e020b */
[----:B------:R-:W1:Y:S04]  /*3c20*/  LDS.128 R8, [R9+0xe000] ;  /* 0x00e0000009087984 */ /* 0x000e680000000c00 */
[----:B------:R-:W2:Y:S01]  /*3c30*/  LDS.128 R28, [R28+0xe000] ;  /* 0x00e000001c1c7984 */ /* 0x000ea20000000c00 */
[----:B------:R-:W-:Y:S05]  /*3c40*/  @P5 BRA `(.L_x_1425) ;  /* 0x0000000c00385947 */ /* 0x000fea0003800000 */
[----:B------:R-:W-:Y:S01]  /*3c50*/  SHF.R.U32.HI R83, RZ, 0x8, R25 ;  /* 0x00000008ff537819 */ /* 0x000fe20000011619 */
[----:B-1----:R-:W-:Y:S01]  /*3c60*/  IMAD.MOV.U32 R24, RZ, RZ, R8 ;  /* 0x000000ffff187224 */ /* 0x002fe200078e0008 */
[--C-:B------:R-:W-:Y:S02]  /*3c70*/  SHF.R.U32.HI R80, RZ, 0x8, R27.reuse ;  /* 0x00000008ff507819 */ /* 0x100fe4000001161b */
[----:B------:R-:W-:Y:S02]  /*3c80*/  LOP3.LUT R6, R27, 0xff0000ff, RZ, 0xc0, !PT ;  /* 0xff0000ff1b067812 */ /* 0x000fe400078ec0ff */
[----:B------:R-:W-:Y:S02]  /*3c90*/  SHF.R.U32.HI R79, RZ, 0x10, R27 ;  /* 0x00000010ff4f7819 */ /* 0x000fe4000001161b */
[----:B------:R-:W-:Y:S02]  /*3ca0*/  SHF.R.U32.HI R27, RZ, 0x8, R5 ;  /* 0x00000008ff1b7819 */ /* 0x000fe40000011605 */
[----:B------:R-:W-:-:S02]  /*3cb0*/  LOP3.LUT R15, R5, 0xff0000ff, RZ, 0xc0, !PT ;  /* 0xff0000ff050f7812 */ /* 0x000fc400078ec0ff */
[----:B------:R-:W-:Y:S01]  /*3cc0*/  SHF.R.U32.HI R78, RZ, 0x10, R5 ;  /* 0x00000010ff4e7819 */ /* 0x000fe20000011605 */
[----:B------:R-:W-:Y:S01]  /*3cd0*/  IMAD.SHL.U32 R5, R83, 0x100, RZ ;  /* 0x0000010053057824 */ /* 0x000fe200078e00ff */
[----:B------:R-:W-:Y:S01]  /*3ce0*/  LOP3.LUT R4, R25, 0xff0000ff, RZ, 0xc0, !PT ;  /* 0xff0000ff19047812 */ /* 0x000fe200078ec0ff */
[----:B------:R-:W-:Y:S01]  /*3cf0*/  IMAD.SHL.U32 R8, R27, 0x100, RZ ;  /* 0x000001001b087824 */ /* 0x000fe200078e00ff */
[----:B------:R-:W-:Y:S02]  /*3d00*/  SHF.R.U32.HI R81, RZ, 0x10, R25 ;  /* 0x00000010ff517819 */ /* 0x000fe40000011619 */
[--C-:B------:R-:W-:Y:S02]  /*3d10*/  SHF.R.U32.HI R26, RZ, 0x8, R7.reuse ;  /* 0x00000008ff1a7819 */ /* 0x100fe40000011607 */
[----:B------:R-:W-:Y:S02]  /*3d20*/  LOP3.LUT R25, R7, 0xff0000ff, RZ, 0xc0, !PT ;  /* 0xff0000ff07197812 */ /* 0x000fe400078ec0ff */
[----:B------:R-:W-:Y:S01]  /*3d30*/  SHF.R.U32.HI R82, RZ, 0x10, R7 ;  /* 0x00000010ff527819 */ /* 0x000fe20000011607 */
[----:B------:R-:W-:Y:S01]  /*3d40*/  IMAD.SHL.U32 R7, R80, 0x100, RZ ;  /* 0x0000010050077824 */ /* 0x000fe200078e00ff */
[----:B------:R-:W-:Y:S01]  /*3d50*/  LOP3.LUT R4, R4, 0xff00, R5, 0xf8, !PT ;  /* 0x0000ff0004047812 */ /* 0x000fe200078ef805 */
[----:B------:R-:W-:Y:S01]  /*3d60*/  IMAD.U32 R5, R81, 0x10000, RZ ;  /* 0x0001000051057824 */ /* 0x000fe200078e00ff */
[----:B------:R-:W-:Y:S01]  /*3d70*/  LOP3.LUT R80, R15, 0xff00, R8, 0xf8, !PT ;  /* 0x0000ff000f507812 */ /* 0x000fe200078ef808 */
[----:B------:R-:W-:Y:S01]  /*3d80*/  IMAD.SHL.U32 R26, R26, 0x100, RZ ;  /* 0x000001001a1a7824 */ /* 0x000fe200078e00ff */
[----:B------:R-:W-:Y:S01]  /*3d90*/  LOP3.LUT R7, R6, 0xff00, R7, 0xf8, !PT ;  /* 0x0000ff0006077812 */ /* 0x000fe200078ef807 */
[----:B------:R-:W-:Y:S01]  /*3da0*/  IMAD.U32 R82, R82, 0x10000, RZ ;  /* 0x0001000052527824 */ /* 0x000fe200078e00ff */
[----:B------:R-:W-:Y:S01]  /*3db0*/  LOP3.LUT R6, R4, 0xff0000, R5, 0xf8, !PT ;  /* 0x00ff000004067812 */ /* 0x000fe200078ef805 */
[----:B------:R-:W-:Y:S01]  /*3dc0*/  IMAD.U32 R4, R79, 0x10000, RZ ;  /* 0x000100004f047824 */ /* 0x000fe200078e00ff */
[----:B------:R-:W-:-:S02]  /*3dd0*/  LOP3.LUT R81, R25, 0xff00, R26, 0xf8, !PT ;  /* 0x0000ff0019517812 */ /* 0x000fc400078ef81a */
[----:B------:R-:W-:Y:S02]  /*3de0*/  F2FP.F16.E4M3.UNPACK_B R79, R77.H1 ;  /* 0x0000004dff4f723e */ /* 0x000fe400030006ff */
[----:B--2---:R-:W-:Y:S02]  /*3df0*/  F2FP.F16.E4M3.UNPACK_B R26, R28.H1 ;  /* 0x0000001cff1a723e */ /* 0x004fe400030006ff */
[----:B------:R-:W-:Y:S01]  /*3e00*/  F2FP.F16.E4M3.UNPACK_B R25, R24.H1 ;  /* 0x00000018ff19723e */ /* 0x000fe200030006ff */
[----:B------:R-:W-:Y:S01]  /*3e10*/  HADD2.F32 R5, -RZ, R79.H0_H0 ;  /* 0x2000004fff057230 */ /* 0x000fe20000004100 */
[----:B------:R-:W-:Y:S01]  /*3e20*/  LOP3.LUT R4, R7, 0xff0000, R4, 0xf8, !PT ;  /* 0x00ff000007047812 */ /* 0x000fe200078ef804 */
[----:B------:R-:W-:Y:S01]  /*3e30*/  HADD2.F32 R15, -RZ, R26.H0_H0 ;  /* 0x2000001aff0f7230 */ /* 0x000fe20000004100 */
[----:B------:R-:W-:Y:S01]  /*3e40*/  F2FP.F16.E4M3.UNPACK_B R27, R76.H1 ;  /* 0x0000004cff1b723e */ /* 0x000fe200030006ff */
[----:B------:R-:W-:Y:S01]  /*3e50*/  HADD2.F32 R8, -RZ, R25.H0_H0 ;  /* 0x20000019ff087230 */ /* 0x000fe20000004100 */
[----:B------:R-:W-:Y:S01]  /*3e60*/  F2FP.F16.E4M3.UNPACK_B R28, R28 ;  /* 0x0000001cff1c723e */ /* 0x000fe200020006ff */
[----:B------:R-:W-:-:S02]  /*3e70*/  IMAD.U32 R7, R78, 0x10000, RZ ;  /* 0x000100004e077824 */ /* 0x000fc400078e00ff */
[-C--:B------:R-:W-:Y:S01]  /*3e80*/  FMUL.FTZ R83, R15, R5.reuse ;  /* 0x000000050f537220 */ /* 0x080fe20000410000 */
[----:B------:R-:W-:Y:S02]  /*3e90*/  HADD2.F32 R78, -RZ, R27.H0_H0 ;  /* 0x2000001bff4e7230 */ /* 0x000fe40000004100 */
[----:B------:R-:W-:Y:S01]  /*3ea0*/  FMUL.FTZ R84, R8, R5 ;  /* 0x0000000508547220 */ /* 0x000fe20000410000 */
[----:B------:R-:W-:Y:S01]  /*3eb0*/  LOP3.LUT R5, R81, 0xff0000, R82, 0xf8, !PT ;  /* 0x00ff000051057812 */ /* 0x000fe200078ef852 */
[----:B------:R-:W-:Y:S01]  /*3ec0*/  HADD2.F32 R82, -RZ, R79.H1_H1 ;  /* 0x3000004fff527230 */ /* 0x000fe20000004100 */
[----:B------:R-:W-:Y:S01]  /*3ed0*/  F2FP.F16.E4M3.UNPACK_B R79, R77 ;  /* 0x0000004dff4f723e */ /* 0x000fe200020006ff */
[----:B------:R-:W-:Y:S01]  /*3ee0*/  HADD2.F32 R77, -RZ, R26.H1_H1 ;  /* 0x3000001aff4d7230 */ /* 0x000fe20000004100 */
[----:B------:R-:W-:Y:S01]  /*3ef0*/  LOP3.LUT R7, R80, 0xff0000, R7, 0xf8, !PT ;  /* 0x00ff000050077812 */ /* 0x000fe200078ef807 */
[----:B------:R-:W-:Y:S01]  /*3f00*/  HADD2.F32 R80, -RZ, R27.H1_H1 ;  /* 0x3000001bff507230 */ /* 0x000fe20000004100 */
[----:B------:R-:W-:Y:S01]  /*3f10*/  F2FP.F16.E4M3.UNPACK_B R27, R24 ;  /* 0x00000018ff1b723e */ /* 0x000fe200020006ff */
[----:B------:R-:W-:-:S02]  /*3f20*/  HADD2.F32 R25, -RZ, R25.H1_H1 ;  /* 0x30000019ff197230 */ /* 0x000fc40000004100 */
[-C--:B------:R-:W-:Y:S01]  /*3f30*/  FFMA.FTZ R8, R8, R78.reuse, -R83 ;  /* 0x0000004e08087223 */ /* 0x080fe20000010853 */
[----:B------:R-:W-:Y:S01]  /*3f40*/  FFMA.FTZ R15, R15, R78, R84 ;  /* 0x0000004e0f0f7223 */ /* 0x000fe20000010054 */
[----:B------:R-:W-:Y:S01]  /*3f50*/  F2FP.F16.E4M3.UNPACK_B R78, R76 ;  /* 0x0000004cff4e723e */ /* 0x000fe200020006ff */
[-C--:B------:R-:W-:Y:S01]  /*3f60*/  FMUL.FTZ R24, R77, R82.reuse ;  /* 0x000000524d187220 */ /* 0x080fe20000410000 */
[----:B------:R-:W-:Y:S02]  /*3f70*/  HADD2.F32 R81, -RZ, R79.H0_H0 ;  /* 0x2000004fff517230 */ /* 0x000fe40000004100 */
[C---:B------:R-:W-:Y:S01]  /*3f80*/  FMUL.FTZ R82, R25.reuse, R82 ;  /* 0x0000005219527220 */ /* 0x040fe20000410000 */
[----:B------:R-:W-:Y:S02]  /*3f90*/  HADD2.F32 R76, -RZ, R28.H0_H0 ;  /* 0x2000001cff4c7230 */ /* 0x000fe40000004100 */
[----:B------:R-:W-:Y:S01]  /*3fa0*/  FFMA.FTZ R25, R25, R80, -R24 ;  /* 0x0000005019197223 */ /* 0x000fe20000010818 */
[----:B------:R-:W-:-:S02]  /*3fb0*/  HADD2.F32 R26, -RZ, R27.H0_H0 ;  /* 0x2000001bff1a7230 */ /* 0x000fc40000004100 */
[----:B------:R-:W-:Y:S01]  /*3fc0*/  FFMA.FTZ R24, R77, R80, R82 ;  /* 0x000000504d187223 */ /* 0x000fe20000010052 */
[----:B------:R-:W-:Y:S02]  /*3fd0*/  HADD2.F32 R77, -RZ, R78.H0_H0 ;  /* 0x2000004eff4d7230 */ /* 0x000fe40000004100 */
[-C--:B------:R-:W-:Y:S01]  /*3fe0*/  FMUL.FTZ R83, R76, R81.reuse ;  /* 0x000000514c537220 */ /* 0x080fe20000410000 */
[----:B------:R-:W-:Y:S02]  /*3ff0*/  HADD2.F32 R79, -RZ, R79.H1_H1 ;  /* 0x3000004fff4f7230 */ /* 0x000fe40000004100 */
[----:B------:R-:W-:Y:S01]  /*4000*/  FMUL.FTZ R81, R26, R81 ;  /* 0x000000511a517220 */ /* 0x000fe20000410000 */
[----:B------:R-:W-:Y:S01]  /*4010*/  HADD2.F32 R28, -RZ, R28.H1_H1 ;  /* 0x3000001cff1c7230 */ /* 0x000fe20000004100 */
[----:B------:R-:W-:Y:S01]  /*4020*/  F2FP.F16.E4M3.UNPACK_B R80, R75.H1 ;  /* 0x0000004bff50723e */ /* 0x000fe200030006ff */
[----:B------:R-:W-:Y:S02]  /*4030*/  HADD2.F32 R27, -RZ, R27.H1_H1 ;  /* 0x3000001bff1b7230 */ /* 0x000fe40000004100 */
[----:B------:R-:W-:Y:S01]  /*4040*/  FFMA.FTZ R82, R76, R77, R81 ;  /* 0x0000004d4c527223 */ /* 0x000fe20000010051 */
[----:B------:R-:W-:-:S02]  /*4050*/  HADD2.F32 R78, -RZ, R78.H1_H1 ;  /* 0x3000004eff4e7230 */ /* 0x000fc40000004100 */
[----:B------:R-:W-:Y:S01]  /*4060*/  FMUL.FTZ R84, R28, R79 ;  /* 0x0000004f1c547220 */ /* 0x000fe20000410000 */
[----:B------:R-:W-:Y:S01]  /*4070*/  F2FP.F16.E4M3.UNPACK_B R76, R30.H1 ;  /* 0x0000001eff4c723e */ /* 0x000fe200030006ff */
[----:B------:R-:W-:Y:S01]  /*4080*/  FFMA.FTZ R26, R26, R77, -R83 ;  /* 0x0000004d1a1a7223 */ /* 0x000fe20000010853 */
[C---:B------:R-:W-:Y:S01]  /*4090*/  FMUL.FTZ R85, R27.reuse, R79 ;  /* 0x0000004f1b557220 */ /* 0x040fe20000410000 */
[----:B------:R-:W-:Y:S01]  /*40a0*/  FFMA.FTZ R83, R27, R78, -R84 ;  /* 0x0000004e1b537223 */ /* 0x000fe20000010854 */
[----:B------:R-:W-:Y:S01]  /*40b0*/  F2FP.F16.E4M3.UNPACK_B R79, R72.H1 ;  /* 0x00000048ff4f723e */ /* 0x000fe200030006ff */
[----:B------:R-:W-:Y:S01]  /*40c0*/  HADD2.F32 R81, -RZ, R80.H0_H0 ;  /* 0x20000050ff517230 */ /* 0x000fe20000004100 */
[----:B------:R-:W-:Y:S01]  /*40d0*/  F2FP.F16.E4M3.UNPACK_B R27, R10.H1 ;  /* 0x0000000aff1b723e */ /* 0x000fe200030006ff */
[----:B------:R-:W-:Y:S02]  /*40e0*/  HADD2.F32 R77, -RZ, R76.H0_H0 ;  /* 0x2000004cff4d7230 */ /* 0x000fe40000004100 */
[----:B------:R-:W-:Y:S01]  /*40f0*/  FFMA.FTZ R85, R28, R78, R85 ;  /* 0x0000004e1c557223 */ /* 0x000fe20000010055 */
[----:B------:R-:W-:Y:S01]  /*4100*/  HADD2.F32 R78, -RZ, R79.H0_H0 ;  /* 0x2000004fff4e7230 */ /* 0x000fe20000004100 */
[----:B------:R-:W-:Y:S01]  /*4110*/  F2FP.F16.E4M3.UNPACK_B R30, R30 ;  /* 0x0000001eff1e723e */ /* 0x000fe200020006ff */
[----:B------:R-:W-:-:S02]  /*4120*/  HADD2.F32 R28, -RZ, R27.H0_H0 ;  /* 0x2000001bff1c7230 */ /* 0x000fc40000004100 */
[----:B------:R-:W-:Y:S01]  /*4130*/  FMUL.FTZ R87, R77, R81 ;  /* 0x000000514d577220 */ /* 0x000fe20000410000 */
[----:B------:R-:W-:Y:S01]  /*4140*/  HADD2.F32 R80, -RZ, R80.H1_H1 ;  /* 0x30000050ff507230 */ /* 0x000fe20000004100 */
[----:B------:R-:W-:Y:S01]  /*4150*/  F2FP.F16.E4M3.UNPACK_B R75, R75 ;  /* 0x0000004bff4b723e */ /* 0x000fe200020006ff */
[----:B------:R-:W-:Y:S02]  /*4160*/  HADD2.F32 R76, -RZ, R76.H1_H1 ;  /* 0x3000004cff4c7230 */ /* 0x000fe40000004100 */
[C---:B------:R-:W-:Y:S01]  /*4170*/  FMUL.FTZ R86, R28.reuse, R81 ;  /* 0x000000511c567220 */ /* 0x040fe20000410000 */
[----:B------:R-:W-:Y:S02]  /*4180*/  HADD2.F32 R27, -RZ, R27.H1_H1 ;  /* 0x3000001bff1b7230 */ /* 0x000fe40000004100 */
[----:B------:R-:W-:Y:S01]  /*4190*/  FFMA.FTZ R84, R28, R78, -R87 ;  /* 0x0000004e1c547223 */ /* 0x000fe20000010857 */
[----:B------:R-:W-:Y:S02]  /*41a0*/  HADD2.F32 R79, -RZ, R79.H1_H1 ;  /* 0x3000004fff4f7230 */ /* 0x000fe40000004100 */
[----:B------:R-:W-:Y:S01]  /*41b0*/  FMUL.FTZ R28, R76, R80 ;  /* 0x000000504c1c7220 */ /* 0x000fe20000410000 */
[----:B------:R-:W-:Y:S01]  /*41c0*/  F2FP.F16.E4M3.UNPACK_B R10, R10 ;  /* 0x0000000aff0a723e */ /* 0x000fe200020006ff */
[C---:B------:R-:W-:Y:S01]  /*41d0*/  FMUL.FTZ R81, R27.reuse, R80 ;  /* 0x000000501b517220 */ /* 0x040fe20000410000 */
[----:B------:R-:W-:Y:S01]  /*41e0*/  F2FP.F16.E4M3.UNPACK_B R72, R72 ;  /* 0x00000048ff48723e */ /* 0x000fe200020006ff */
[----:B------:R-:W-:Y:S01]  /*41f0*/  FFMA.FTZ R89, R27, R79, -R28 ;  /* 0x0000004f1b597223 */ /* 0x000fe2000001081c */
[----:B------:R-:W-:-:S02]  /*4200*/  HADD2.F32 R28, -RZ, R30.H0_H0 ;  /* 0x2000001eff1c7230 */ /* 0x000fc40000004100 */
[----:B------:R-:W-:Y:S01]  /*4210*/  FFMA.FTZ R91, R76, R79, R81 ;  /* 0x0000004f4c5b7223 */ /* 0x000fe20000010051 */
[--C-:B------:R-:W-:Y:S01]  /*4220*/  HADD2.F32 R76, -RZ, R75.reuse.H0_H0 ;  /* 0x2000004bff4c7230 */ /* 0x100fe20000004100 */
[----:B------:R-:W-:Y:S01]  /*4230*/  F2FP.SATFINITE.E4M3.F32.PACK_AB_MERGE_C R8, R25, R8, RZ ;  /* 0x000000081908723e */ /* 0x000fe200048070ff */
[----:B------:R-:W-:Y:S02]  /*4240*/  HADD2.F32 R79, -RZ, R75.H1_H1 ;  /* 0x3000004bff4f7230 */ /* 0x000fe40000004100 */
[----:B------:R-:W-:Y:S01]  /*4250*/  FFMA.FTZ R86, R77, R78, R86 ;  /* 0x0000004e4d567223 */ /* 0x000fe20000010056 */
[----:B------:R-:W-:Y:S01]  /*4260*/  HADD2.F32 R27, -RZ, R10.H0_H0 ;  /* 0x2000000aff1b7230 */ /* 0x000fe20000004100 */
[----:B------:R-:W-:Y:S01]  /*4270*/  F2FP.SATFINITE.E4M3.F32.PACK_AB_MERGE_C R8, R83, R26, R8 ;  /* 0x0000001a5308723e */ /* 0x000fe20004807008 */
[----:B------:R-:W-:Y:S01]  /*4280*/  HADD2.F32 R30, -RZ, R30.H1_H1 ;  /* 0x3000001eff1e7230 */ /* 0x000fe20000004100 */
[----:B------:R-:W-:Y:S01]  /*4290*/  F2FP.SATFINITE.E4M3.F32.PACK_AB_MERGE_C R15, R24, R15, RZ ;  /* 0x0000000f180f723e */ /* 0x000fe200048070ff */
[----:B------:R-:W-:-:S02]  /*42a0*/  HADD2.F32 R10, -RZ, R10.H1_H1 ;  /* 0x3000000aff0a7230 */ /* 0x000fc40000004100 */
[CC--:B------:R-:W-:Y:S01]  /*42b0*/  FMUL.FTZ R81, R27.reuse, R76.reuse ;  /* 0x0000004c1b517220 */ /* 0x0c0fe20000410000 */
[--C-:B------:R-:W-:Y:S02]  /*42c0*/  HADD2.F32 R75, -RZ, R72.reuse.H0_H0 ;  /* 0x20000048ff4b7230 */ /* 0x100fe40000004100 */
[----:B------:R-:W-:Y:S01]  /*42d0*/  FMUL.FTZ R87, R30, R79 ;  /* 0x0000004f1e577220 */ /* 0x000fe20000410000 */
[----:B------:R-:W-:Y:S02]  /*42e0*/  HADD2.F32 R77, -RZ, R72.H1_H1 ;  /* 0x30000048ff4d7230 */ /* 0x000fe40000004100 */
[----:B------:R-:W-:Y:S01]  /*42f0*/  FMUL.FTZ R72, R28, R76 ;  /* 0x0000004c1c487220 */ /* 0x000fe20000410000 */
[----:B------:R-:W-:Y:S01]  /*4300*/  F2FP.F16.E4M3.UNPACK_B R25, R29 ;  /* 0x0000001dff19723e */ /* 0x000fe200020006ff */
[----:B------:R-:W-:Y:S01]  /*4310*/  FMUL.FTZ R79, R10, R79 ;  /* 0x0000004f0a4f7220 */ /* 0x000fe20000410000 */
[----:B------:R-:W-:Y:S01]  /*4320*/  F2FP.F16.E4M3.UNPACK_B R26, R7 ;  /* 0x00000007ff1a723e */ /* 0x000fe200020006ff */
[----:B------:R-:W-:Y:S01]  /*4330*/  FFMA.FTZ R76, R27, R75, -R72 ;  /* 0x0000004b1b4c7223 */ /* 0x000fe20000010848 */
[----:B------:R-:W-:Y:S01]  /*4340*/  F2FP.F16.E4M3.UNPACK_B R24, R9 ;  /* 0x00000009ff18723e */ /* 0x000fe200020006ff */
[----:B------:R-:W-:Y:S01]  /*4350*/  FFMA.FTZ R81, R28, R75, R81 ;  /* 0x0000004b1c517223 */ /* 0x000fe20000010051 */
[----:B------:R-:W-:Y:S01]  /*4360*/  FFMA.FTZ R87, R10, R77, -R87 ;  /* 0x0000004d0a577223 */ /* 0x000fe20000010857 */
[----:B------:R-:W-:Y:S01]  /*4370*/  F2FP.SATFINITE.E4M3.F32.PACK_AB_MERGE_C R10, R89, R84, RZ ;  /* 0x00000054590a723e */ /* 0x000fe200048070ff */
[----:B------:R-:W-:Y:S01]  /*4380*/  HADD2.F32 R27, -RZ, R25.H0_H0 ;  /* 0x20000019ff1b7230 */ /* 0x000fe20000004100 */
[----:B------:R-:W-:Y:S01]  /*4390*/  F2FP.SATFINITE.E4M3.F32.PACK_AB_MERGE_C R28, R85, R82, R15 ;  /* 0x00000052551c723e */ /* 0x000fe2000480700f */
[----:B------:R-:W-:Y:S01]  /*43a0*/  HADD2.F32 R78, -RZ, R26.H0_H0 ;  /* 0x2000001aff4e7230 */ /* 0x000fe20000004100 */
[----:B------:R-:W-:Y:S01]  /*43b0*/  F2FP.F16.E4M3.UNPACK_B R72, R6 ;  /* 0x00000006ff48723e */ /* 0x000fe200020006ff */
[----:B------:R-:W-:Y:S01]  /*43c0*/  HADD2.F32 R15, -RZ, R24.H0_H0 ;  /* 0x20000018ff0f7230 */ /* 0x000fe20000004100 */
[----:B------:R-:W-:Y:S01]  /*43d0*/  F2FP.SATFINITE.E4M3.F32.PACK_AB_MERGE_C R10, R87, R76, R10 ;  /* 0x0000004c570a723e */ /* 0x000fe2000480700a */
[----:B------:R-:W-:-:S02]  /*43e0*/  HADD2.F32 R75, -RZ, R26.H1_H1 ;  /* 0x3000001aff4b7230 */ /* 0x000fc40000004100 */
[-C--:B------:R-:W-:Y:S01]  /*43f0*/  FMUL.FTZ R80, R27, R78.reuse ;  /* 0x0000004e1b507220 */ /* 0x080fe20000410000 */
[----:B------:R-:W-:Y:S02]  /*4400*/  HADD2.F32 R76, -RZ, R72.H0_H0 ;  /* 0x20000048ff4c7230 */ /* 0x000fe40000004100 */
[C---:B------:R-:W-:Y:S01]  /*4410*/  FMUL.FTZ R78, R15.reuse, R78 ;  /* 0x0000004e0f4e7220 */ /* 0x040fe20000410000 */
[----:B------:R-:W-:Y:S01]  /*4420*/  HADD2.F32 R25, -RZ, R25.H1_H1 ;  /* 0x30000019ff197230 */ /* 0x000fe20000004100 */
[----:B------:R-:W-:Y:S01]  /*4430*/  F2FP.F16.E4M3.UNPACK_B R9, R9.H1 ;  /* 0x00000009ff09723e */ /* 0x000fe200030006ff */
[----:B------:R-:W-:Y:S02]  /*4440*/  HADD2.F32 R26, -RZ, R24.H1_H1 ;  /* 0x30000018ff1a7230 */ /* 0x000fe40000004100 */
[-C--:B------:R-:W-:Y:S01]  /*4450*/  FFMA.FTZ R15, R15, R76.reuse, -R80 ;  /* 0x0000004c0f0f7223 */ /* 0x080fe20000010850 */
[----:B------:R-:W-:Y:S01]  /*4460*/  FFMA.FTZ R24, R27, R76, R78 ;  /* 0x0000004c1b187223 */ /* 0x000fe2000001004e */
[----:B------:R-:W-:-:S02]  /*4470*/  HADD2.F32 R72, -RZ, R72.H1_H1 ;  /* 0x30000048ff487230 */ /* 0x000fc40000004100 */
[CC--:B------:R-:W-:Y:S01]  /*4480*/  FMUL.FTZ R27, R25.reuse, R75.reuse ;  /* 0x0000004b191b7220 */ /* 0x0c0fe20000410000 */
[----:B------:R-:W-:Y:S01]  /*4490*/  FMUL.FTZ R76, R26, R75 ;  /* 0x0000004b1a4c7220 */ /* 0x000fe20000410000 */
[----:B------:R-:W-:Y:S01]  /*44a0*/  F2FP.F16.E4M3.UNPACK_B R29, R29.H1 ;  /* 0x0000001dff1d723e */ /* 0x000fe200030006ff */
[----:B------:R-:W-:Y:S01]  /*44b0*/  FFMA.FTZ R30, R30, R77, R79 ;  /* 0x0000004d1e1e7223 */ /* 0x000fe2000001004f */
[----:B------:R-:W-:Y:S01]  /*44c0*/  F2FP.F16.E4M3.UNPACK_B R75, R7.H1 ;  /* 0x00000007ff4b723e */ /* 0x000fe200030006ff */
[-C--:B------:R-:W-:Y:S01]  /*44d0*/  FFMA.FTZ R26, R26, R72.reuse, -R27 ;  /* 0x000000481a1a7223 */ /* 0x080fe2000001081b */
[----:B------:R-:W-:Y:S01]  /*44e0*/  FFMA.FTZ R7, R25, R72, R76 ;  /* 0x0000004819077223 */ /* 0x000fe2000001004c */
[----:B------:R-:W-:Y:S01]  /*44f0*/  HADD2.F32 R25, -RZ, R9.H0_H0 ;  /* 0x20000009ff197230 */ /* 0x000fe20000004100 */
[----:B------:R-:W-:Y:S01]  /*4500*/  F2FP.F16.E4M3.UNPACK_B R6, R6.H1 ;  /* 0x00000006ff06723e */ /* 0x000fe200030006ff */
[----:B------:R-:W-:Y:S01]  /*4510*/  HADD2.F32 R27, -RZ, R29.H0_H0 ;  /* 0x2000001dff1b7230 */ /* 0x000fe20000004100 */
[----:B------:R-:W-:Y:S01]  /*4520*/  F2FP.SATFINITE.E4M3.F32.PACK_AB_MERGE_C R86, R91, R86, RZ ;  /* 0x000000565b56723e */ /* 0x000fe200048070ff */
[----:B------:R-:W-:Y:S01]  /*4530*/  HADD2.F32 R76, -RZ, R75.H0_H0 ;  /* 0x2000004bff4c7230 */ /* 0x000fe20000004100 */
[----:B------:R-:W-:Y:S01]  /*4540*/  F2FP.F16.E4M3.UNPACK_B R77, R5 ;  /* 0x00000005ff4d723e */ /* 0x000fe200020006ff */
[----:B------:R-:W-:Y:S01]  /*4550*/  HADD2.F32 R29, -RZ, R29.H1_H1 ;  /* 0x3000001dff1d7230 */ /* 0x000fe20000004100 */
[----:B------:R-:W-:Y:S01]  /*4560*/  F2FP.SATFINITE.E4M3.F32.PACK_AB_MERGE_C R30, R30, R81, R86 ;  /* 0x000000511e1e723e */ /* 0x000fe20004807056 */
[----:B------:R-:W-:-:S02]  /*4570*/  HADD2.F32 R78, -RZ, R75.H1_H1 ;  /* 0x3000004bff4e7230 */ /* 0x000fc40000004100 */
[-C--:B------:R-:W-:Y:S01]  /*4580*/  FMUL.FTZ R80, R27, R76.reuse ;  /* 0x0000004c1b507220 */ /* 0x080fe20000410000 */
[----:B------:R-:W-:Y:S02]  /*4590*/  HADD2.F32 R9, -RZ, R9.H1_H1 ;  /* 0x30000009ff097230 */ /* 0x000fe40000004100 */
[----:B------:R-:W-:Y:S01]  /*45a0*/  FMUL.FTZ R82, R25, R76 ;  /* 0x0000004c19527220 */ /* 0x000fe20000410000 */
[--C-:B------:R-:W-:Y:S02]  /*45b0*/  HADD2.F32 R72, -RZ, R6.reuse.H0_H0 ;  /* 0x20000006ff487230 */ /* 0x100fe40000004100 */
[----:B------:R-:W-:Y:S02]  /*45c0*/  HADD2.F32 R76, -RZ, R6.H1_H1 ;  /* 0x30000006ff4c7230 */ /* 0x000fe40000004100 */
[-C--:B------:R-:W-:Y:S01]  /*45d0*/  FMUL.FTZ R6, R29, R78.reuse ;  /* 0x0000004e1d067220 */ /* 0x080fe20000410000 */
[----:B------:R-:W-:Y:S01]  /*45e0*/  FMUL.FTZ R78, R9, R78 ;  /* 0x0000004e094e7220 */ /* 0x000fe20000410000 */
[----:B------:R-:W-:Y:S01]  /*45f0*/  FFMA.FTZ R82, R27, R72, R82 ;  /* 0x000000481b527223 */ /* 0x000fe20000010052 */
[----:B------:R-:W-:Y:S01]  /*4600*/  F2FP.F16.E4M3.UNPACK_B R27, R31 ;  /* 0x0000001fff1b723e */ /* 0x000fe200020006ff */
[-C--:B------:R-:W-:Y:S01]  /*4610*/  FFMA.FTZ R84, R9, R76.reuse, -R6 ;  /* 0x0000004c09547223 */ /* 0x080fe20000010806 */
[----:B------:R-:W-:Y:S01]  /*4620*/  F2FP.F16.E4M3.UNPACK_B R6, R11 ;  /* 0x0000000bff06723e */ /* 0x000fe200020006ff */
[----:B------:R-:W-:Y:S01]  /*4630*/  FFMA.FTZ R83, R29, R76, R78 ;  /* 0x0000004c1d537223 */ /* 0x000fe2000001004e */
[----:B------:R-:W-:Y:S01]  /*4640*/  FFMA.FTZ R81, R25, R72, -R80 ;  /* 0x0000004819517223 */ /* 0x000fe20000010850 */
[----:B------:R-:W-:Y:S01]  /*4650*/  F2FP.F16.E4M3.UNPACK_B R78, R5.H1 ;  /* 0x00000005ff4e723e */ /* 0x000fe200030006ff */
[----:B------:R-:W-:Y:S01]  /*4660*/  HADD2.F32 R29, -RZ, R27.H0_H0 ;  /* 0x2000001bff1d7230 */ /* 0x000fe20000004100 */
[----:B------:R-:W-:Y:S01]  /*4670*/  F2FP.F16.E4M3.UNPACK_B R31, R31.H1 ;  /* 0x0000001fff1f723e */ /* 0x000fe200030006ff */
[----:B------:R-:W-:Y:S01]  /*4680*/  HADD2.F32 R80, -RZ, R77.H0_H0 ;  /* 0x2000004dff507230 */ /* 0x000fe20000004100 */
[-C--:B------:R-:W-:Y:S01]  /*4690*/  F2FP.F16.E4M3.UNPACK_B R5, R4.reuse ;  /* 0x00000004ff05723e */ /* 0x080fe200020006ff */
[----:B------:R-:W-:Y:S01]  /*46a0*/  HADD2.F32 R9, -RZ, R6.H0_H0 ;  /* 0x20000006ff097230 */ /* 0x000fe20000004100 */
[----:B------:R-:W-:Y:S01]  /*46b0*/  F2FP.F16.E4M3.UNPACK_B R11, R11.H1 ;  /* 0x0000000bff0b723e */ /* 0x000fe200030006ff */
[----:B------:R-:W-:Y:S01]  /*46c0*/  HADD2.F32 R79, -RZ, R78.H0_H0 ;  /* 0x2000004eff4f7230 */ /* 0x000fe20000004100 */
[----:B------:R-:W-:Y:S01]  /*46d0*/  F2FP.F16.E4M3.UNPACK_B R72, R4.H1 ;  /* 0x00000004ff48723e */ /* 0x000fe200030006ff */
[----:B------:R-:W-:-:S02]  /*46e0*/  HADD2.F32 R4, -RZ, R31.H0_H0 ;  /* 0x2000001fff047230 */ /* 0x000fc40000004100 */
[-C--:B------:R-:W-:Y:S01]  /*46f0*/  FMUL.FTZ R86, R29, R80.reuse ;  /* 0x000000501d567220 */ /* 0x080fe20000410000 */
[----:B------:R-:W-:Y:S02]  /*4700*/  HADD2.F32 R76, -RZ, R5.H0_H0 ;  /* 0x20000005ff4c7230 */ /* 0x000fe40000004100 */
[C---:B------:R-:W-:Y:S01]  /*4710*/  FMUL.FTZ R80, R9.reuse, R80 ;  /* 0x0000005009507220 */ /* 0x040fe20000410000 */
[----:B------:R-:W-:Y:S02]  /*4720*/  HADD2.F32 R25, -RZ, R11.H0_H0 ;  /* 0x2000000bff197230 */ /* 0x000fe40000004100 */
[----:B------:R-:W-:Y:S01]  /*4730*/  FMUL.FTZ R88, R4, R79 ;  /* 0x0000004f04587220 */ /* 0x000fe20000410000 */
[----:B------:R-:W-:Y:S02]  /*4740*/  HADD2.F32 R31, -RZ, R31.H1_H1 ;  /* 0x3000001fff1f7230 */ /* 0x000fe40000004100 */
[----:B------:R-:W-:Y:S01]  /*4750*/  FFMA.FTZ R86, R9, R76, -R86 ;  /* 0x0000004c09567223 */ /* 0x000fe20000010856 */
[----:B------:R-:W-:-:S02]  /*4760*/  HADD2.F32 R78, -RZ, R78.H1_H1 ;  /* 0x3000004eff4e7230 */ /* 0x000fc40000004100 */
[----:B------:R-:W-:Y:S01]  /*4770*/  FFMA.FTZ R80, R29, R76, R80 ;  /* 0x0000004c1d507223 */ /* 0x000fe20000010050 */
[----:B------:R-:W-:Y:S02]  /*4780*/  HADD2.F32 R11, -RZ, R11.H1_H1 ;  /* 0x3000000bff0b7230 */ /* 0x000fe40000004100 */
[----:B------:R-:W-:Y:S01]  /*4790*/  FMUL.FTZ R79, R25, R79 ;  /* 0x0000004f194f7220 */ /* 0x000fe20000410000 */
[----:B------:R-:W-:Y:S02]  /*47a0*/  HADD2.F32 R75, -RZ, R72.H0_H0 ;  /* 0x20000048ff4b7230 */ /* 0x000fe40000004100 */
[-C--:B------:R-:W-:Y:S01]  /*47b0*/  FMUL.FTZ R76, R31, R78.reuse ;  /* 0x0000004e1f4c7220 */ /* 0x080fe20000410000 */
[----:B------:R-:W-:Y:S02]  /*47c0*/  HADD2.F32 R27, -RZ, R27.H1_H1 ;  /* 0x3000001bff1b7230 */ /* 0x000fe40000004100 */
[----:B------:R-:W-:Y:S01]  /*47d0*/  FMUL.FTZ R78, R11, R78 ;  /* 0x0000004e0b4e7220 */ /* 0x000fe20000410000 */
[----:B------:R-:W-:-:S02]  /*47e0*/  HADD2.F32 R77, -RZ, R77.H1_H1 ;  /* 0x3000004dff4d7230 */ /* 0x000fc40000004100 */
[-C--:B------:R-:W-:Y:S01]  /*47f0*/  FFMA.FTZ R88, R25, R75.reuse, -R88 ;  /* 0x0000004b19587223 */ /* 0x080fe20000010858 */
[----:B------:R-:W-:Y:S02]  /*4800*/  HADD2.F32 R72, -RZ, R72.H1_H1 ;  /* 0x30000048ff487230 */ /* 0x000fe40000004100 */
[----:B------:R-:W-:Y:S01]  /*4810*/  FFMA.FTZ R79, R4, R75, R79 ;  /* 0x0000004b044f7223 */ /* 0x000fe2000001004f */
[----:B------:R-:W-:Y:S02]  /*4820*/  HADD2.F32 R6, -RZ, R6.H1_H1 ;  /* 0x30000006ff067230 */ /* 0x000fe40000004100 */
[-C--:B------:R-:W-:Y:S01]  /*4830*/  FMUL.FTZ R9, R27, R77.reuse ;  /* 0x0000004d1b097220 */ /* 0x080fe20000410000 */
[----:B------:R-:W-:Y:S02]  /*4840*/  HADD2.F32 R5, -RZ, R5.H1_H1 ;  /* 0x30000005ff057230 */ /* 0x000fe40000004100 */
[-C--:B------:R-:W-:Y:S01]  /*4850*/  FFMA.FTZ R11, R11, R72.reuse, -R76 ;  /* 0x000000480b0b7223 */ /* 0x080fe2000001084c */
[----:B------:R-:W-:Y:S01]  /*4860*/  FFMA.FTZ R78, R31, R72, R78 ;  /* 0x000000481f4e7223 */ /* 0x000fe2000001004e */
[----:B------:R-:W-:Y:S01]  /*4870*/  FMUL.FTZ R4, R6, R77 ;  /* 0x0000004d06047220 */ /* 0x000fe20000410000 */
[----:B------:R-:W-:Y:S01]  /*4880*/  F2FP.SATFINITE.E4M3.F32.PACK_AB_MERGE_C R81, R84, R81, RZ ;  /* 0x000000515451723e */ /* 0x000fe200048070ff */
[-C--:B------:R-:W-:Y:S01]  /*4890*/  FFMA.FTZ R9, R6, R5.reuse, -R9 ;  /* 0x0000000506097223 */ /* 0x080fe20000010809 */
[----:B------:R-:W-:Y:S01]  /*48a0*/  F2FP.SATFINITE.E4M3.F32.PACK_AB_MERGE_C R11, R11, R88, RZ ;  /* 0x000000580b0b723e */ /* 0x000fe200048070ff */
[----:B------:R-:W-:Y:S01]  /*48b0*/  FFMA.FTZ R5, R27, R5, R4 ;  /* 0x000000051b057223 */ /* 0x000fe20000010004 */
[----:B------:R-:W-:-:S02]  /*48c0*/  F2FP.SATFINITE.E4M3.F32.PACK_AB_MERGE_C R15, R26, R15, R81 ;  /* 0x0000000f1a0f723e */ /* 0x000fc40004807051 */
[----:B------:R-:W-:Y:S02]  /*48d0*/  F2FP.SATFINITE.E4M3.F32.PACK_AB_MERGE_C R82, R83, R82, RZ ;  /* 0x000000525352723e */ /* 0x000fe400048070ff */
[----:B------:R-:W-:Y:S02]  /*48e0*/  F2FP.SATFINITE.E4M3.F32.PACK_AB_MERGE_C R78, R78, R79, RZ ;  /* 0x0000004f4e4e723e */ /* 0x000fe400048070ff */
[----:B------:R-:W-:Y:S01]  /*48f0*/  F2FP.SATFINITE.E4M3.F32.PACK_AB_MERGE_C R11, R9, R86, R11 ;  /* 0x00000056090b723e */ /* 0x000fe2000480700b */
[----:B------:R-:W-:Y:S01]  /*4900*/  IMAD.MOV.U32 R9, RZ, RZ, R15 ;  /* 0x000000ffff097224 */ /* 0x000fe200078e000f */
[----:B------:R-:W-:Y:S02]  /*4910*/  F2FP.SATFINITE.E4M3.F32.PACK_AB_MERGE_C R29, R7, R24, R82 ;  /* 0x00000018071d723e */ /* 0x000fe40004807052 */
[----:B------:R-:W-:-:S07]  /*4920*/  F2FP.SATFINITE.E4M3.F32.PACK_AB_MERGE_C R31, R5, R80, R78 ;  /* 0x00000050051f723e */ /* 0x000fce000480704e */
.L_x_1425:
[----:B------:R-:W-:Y:S05]  /*4930*/  BSYNC B1 ;  /* 0x0000000000017941 */ /* 0x000fea0003800000 */
.L_x_1424:
[----:B-1----:R1:W-:Y:S01]  /*4940*/  ST.E.128 desc[UR40][R2.64], R8 ;  /* 0x0000000802007985 */ /* 0x0023e2000c101d28 */
[----:B------:R-:W-:-:S13]  /*4950*/  ISETP.GE.AND P3, PT, R13, R12, PT ;  /* 0x0000000c0d00720c */ /* 0x000fda0003f66270 */
[----:B------:R-:W-:Y:S05]  /*4960*/  @P3 BRA `(.L_x_1413) ;  /* 0x0000000000f43947 */ /* 0x000fea0003800000 */
[----:B------:R-:W-:-:S04]  /*4970*/  IADD3 R14, P3, R14, R13, RZ ;  /* 0x0000000d0e0e7210 */ /* 0x000fc80007f7e0ff */
[----:B------:R-:W-:-:S05]  /*4980*/  LEA.HI.X.SX32 R15, R13, R0, 0x1, P3 ;  /* 0x000000000d0f7211 */ /* 0x000fca00018f0eff */
[----:B--2---:R2:W-:Y:S01]  /*4990*/  ST.E.128 desc[UR40][R14.64], R28 ;  /* 0x0000001c0e007985 */ /* 0x0045e2000c101d28 */
[----:B------:R-:W-:Y:S05]  /*49a0*/  BRA `(.L_x_1413) ;  /* 0x0000000000e47947 */ /* 0x000fea0003800000 */
.L_x_1405:
[----:B------:R-:W2:Y:S02]  /*49b0*/  LDL R0, [R1+0x18] ;  /* 0x0000180001007983 */ /* 0x000ea40000100800 */
[----:B--2---:R-:W-:-:S13]  /*49c0*/  ISETP.NE.AND P4, PT, R0, 0x3, PT ;  /* 0x000000030000780c */ /* 0x004fda0003f85270 */
[----:B------:R-:W-:Y:S05]  /*49d0*/  @!P4 BRA `(.L_x_1426) ;  /* 0x000000000004c947 */ /* 0x000fea0003800000 */
[----:B------:R-:W-:Y:S01]  /*49e0*/  BPT.TRAP 0x1 ;  /* 0x000000040000795c */ /* 0x000fe20000300000 */
.L_x_1426:
[----:B------:R-:W2:Y:S01]  /*49f0*/  LDL R0, [R1+0x24] ;  /* 0x0000240001007983 */ /* 0x000ea20000100800 */
[----:B------:R-:W-:Y:S01]  /*4a00*/  IMAD R64, R157, 0x8, R22 ;  /* 0x000000089d407824 */ /* 0x000fe200078e0216 */
[----:B------:R-:W-:Y:S01]  /*4a10*/  BSSY B1, `(.L_x_1427) ;  /* 0x0000005000017945 */ /* 0x000fe20003800000 */
[----:B------:R-:W-:Y:S02]  /*4a20*/  SHF.R.S32.HI R69, RZ, 0x1f, R67 ;  /* 0x0000001fff457819 */ /* 0x000fe40000011443 */
[----:B--2---:R-:W-:-:S04]  /*4a30*/  SHF.L.U32 R73, R0, 0x1f, RZ ;  /* 0x0000001f00497819 */ /* 0x004fc800000006ff */
[----:B------:R-:W0:Y:S02]  /*4a40*/  SYNCS.PHASECHK.TRANS64.TRYWAIT P3, [R64+URZ+0x13290], R73 ;  /* 0x01329049400075a7 */ /* 0x000e24000806017f */
[----:B0-----:R-:W-:Y:S05]  /*4a50*/  @!P3 BRA `(.L_x_1428) ;  /* 0x000001d40058b947 */ /* 0x001fea0003800000 */
.L_x_1730:
[----:B------:R-:W-:Y:S05]  /*4a60*/  BSYNC B1 ;  /* 0x0000000000017941 */ /* 0x000fea0003800000 */
.L_x_1427:
        /* <DEDUP_REMOVED lines=10> */
[----:B------:R-:W-:Y:S02]  /*4b10*/  IMAD R7, R70, UR4, RZ ;  /* 0x0000000446077c24 */ /* 0x000fe4000f8e02ff */
[----:B------:R-:W-:Y:S01]  /*4b20*/  IMAD.IADD R3, R3, 0x1, R5 ;  /* 0x0000000103037824 */ /* 0x000fe200078e0205 */
[----:B------:R-:W-:Y:S01]  /*4b30*/  VIMNMX R71, R71, 0xa0, PT ;  /* 0x000000a047477848 */ /* 0x000fe20003fe0100 */
[C---:B------:R-:W-:Y:S02]  /*4b40*/  IMAD R7, R66.reuse, UR5, R7 ;  /* 0x0000000542077c24 */ /* 0x040fe4000f8e0207 */
[----:B------:R-:W-:Y:S01]  /*4b50*/  IMAD.WIDE.U32 R2, R66, UR4, R2 ;  /* 0x0000000442027c25 */ /* 0x000fe2000f8e0002 */
[----:B------:R-:W-:-:S03]  /*4b60*/  ULDC.64 UR4, c[0x0][0x308] ;  /* 0x0000c20000047ab9 */ /* 0x000fc60000000a00 */
[----:B------:R-:W-:Y:S02]  /*4b70*/  IMAD.IADD R3, R3, 0x1, R7 ;  /* 0x0000000103037824 */ /* 0x000fe400078e0207 */
[----:B------:R-:W-:Y:S02]  /*4b80*/  IMAD R0, R74, UR4, RZ ;  /* 0x000000044a007c24 */ /* 0x000fe4000f8e02ff */
[----:B--2---:R-:W-:Y:S01]  /*4b90*/  IMAD.WIDE.U32 R2, R6, UR4, R2 ;  /* 0x0000000406027c25 */ /* 0x004fe2000f8e0002 */
[----:B------:R-:W-:-:S03]  /*4ba0*/  UMOV UR4, 0xffffffff ;  /* 0xffffffff00047882 */ /* 0x000fc60000000000 */
[----:B------:R-:W-:Y:S01]  /*4bb0*/  IMAD R13, R6, UR5, R0 ;  /* 0x00000005060d7c24 */ /* 0x000fe2000f8e0200 */
[----:B------:R-:W-:Y:S01]  /*4bc0*/  IADD3 R0, P3, R2, UR6, RZ ;  /* 0x0000000602007c10 */ /* 0x000fe2000ff7e0ff */
[C---:B-1----:R-:W-:Y:S02]  /*4bd0*/  VIADD R6, R4.reuse, 0xffffff80 ;  /* 0xffffff8004067836 */ /* 0x042fe40000000000 */
[----:B------:R-:W-:Y:S01]  /*4be0*/  VIADD R4, R4, 0xffffff80 ;  /* 0xffffff8004047836 */ /* 0x000fe20000000000 */
[----:B------:R-:W-:-:S04]  /*4bf0*/  IADD3.X R13, R3, UR7, R13, P3, !PT ;  /* 0x00000007030d7c10 */ /* 0x000fc80009ffe40d */
[----:B------:R-:W-:-:S04]  /*4c00*/  LEA.HI R4, R4, R6, RZ, 0x1 ;  /* 0x0000000604047211 */ /* 0x000fc800078f08ff */
[----:B------:R-:W-:-:S04]  /*4c10*/  SHF.R.S32.HI R4, RZ, 0x1, R4 ;  /* 0x00000001ff047819 */ /* 0x000fc80000011404 */
[----:B------:R-:W-:Y:S01]  /*4c20*/  ISETP.GT.AND P3, PT, R71, R4, PT ;  /* 0x000000044700720c */ /* 0x000fe20003f64270 */
[----:B------:R-:W-:-:S12]  /*4c30*/  BRA.DIV UR4, `(.L_x_1429) ;  /* 0x000001d204f47947 */ /* 0x000fd8000b800000 */
[----:B------:R1:W2:Y:S04]  /*4c40*/  SHFL.IDX PT, R3, R13, RZ, 0x1e1f ;  /* 0x001e1fff0d037589 */ /* 0x0002a800000e0000 */
[----:B------:R1:W3:Y:S02]  /*4c50*/  SHFL.IDX PT, R14, R0, RZ, 0x1e1f ;  /* 0x001e1fff000e7589 */ /* 0x0002e400000e0000 */
.L_x_1734:
[----:B------:R-:W-:Y:S05]  /*4c60*/  @!P3 BRA `(.L_x_1413) ;  /* 0x000000000034b947 */ /* 0x000fea0003800000 */
[----:B------:R-:W4:Y:S01]  /*4c70*/  LDL R2, [R1+0x20] ;  /* 0x0000200001027983 */ /* 0x000f220000100800 */
[----:B------:R-:W-:-:S03]  /*4c80*/  ULDC UR4, c[0x0][0x2f4] ;  /* 0x0000bd0000047ab9 */ /* 0x000fc60000000800 */
[----:B-1----:R-:W5:Y:S01]  /*4c90*/  LDL R0, [R1+0x30] ;  /* 0x0000300001007983 */ /* 0x002f620000100800 */
[----:B------:R-:W-:-:S13]  /*4ca0*/  ISETP.GE.AND P3, PT, R18, UR4, PT ;  /* 0x0000000412007c0c */ /* 0x000fda000bf66270 */
[----:B------:R-:W1:Y:S01]  /*4cb0*/  @!P3 LDS.128 R4, [R68+0xe000] ;  /* 0x00e000004404b984 */ /* 0x000e620000000c00 */
[----:B---3--:R-:W-:-:S05]  /*4cc0*/  @!P3 IADD3 R12, P5, R18, R14, RZ ;  /* 0x0000000e120cb210 */ /* 0x008fca0007fbe0ff */
[----:B--2---:R-:W-:-:S05]  /*4cd0*/  @!P3 IMAD.X R13, R3, 0x1, R19, P5 ;  /* 0x00000001030db824 */ /* 0x004fca00028e0613 */
[----:B-1----:R-:W-:Y:S01]  /*4ce0*/  @!P3 ST.E.128 desc[UR40][R12.64], R4 ;  /* 0x000000040c00b985 */ /* 0x002fe2000c101d28 */
[----:B----4-:R-:W-:-:S13]  /*4cf0*/  ISETP.GE.AND P5, PT, R2, UR4, PT ;  /* 0x0000000402007c0c */ /* 0x010fda000bfa6270 */
[----:B------:R-:W1:Y:S01]  /*4d00*/  @!P5 LDS.128 R8, [R65+0xe000] ;  /* 0x00e000004108d984 */ /* 0x000e620000000c00 */
[----:B------:R-:W-:-:S05]  /*4d10*/  @!P5 IADD3 R14, P6, R2, R14, RZ ;  /* 0x0000000e020ed210 */ /* 0x000fca0007fde0ff */
[----:B-----5:R-:W-:-:S05]  /*4d20*/  @!P5 IMAD.X R15, R3, 0x1, R0, P6 ;  /* 0x00000001030fd824 */ /* 0x020fca00030e0600 */
[----:B-1----:R4:W-:Y:S03]  /*4d30*/  @!P5 ST.E.128 desc[UR40][R14.64], R8 ;  /* 0x000000080e00d985 */ /* 0x0029e6000c101d28 */
.L_x_1413:
[----:B------:R-:W-:Y:S05]  /*4d40*/  BSYNC B0 ;  /* 0x0000000000007941 */ /* 0x000fea0003800000 */
.L_x_1404:
[----:B-12---:R-:W1:Y:S01]  /*4d50*/  S2R R0, SR_TID.X ;  /* 0x0000000000007919 */ /* 0x006e620000002100 */
        /* <DEDUP_REMOVED lines=15> */
.L_x_1431:
[----:B------:R-:W-:Y:S05]  /*4e50*/  BSYNC B0 ;  /* 0x0000000000007941 */ /* 0x000fea0003800000 */
.L_x_1430:
[----:B------:R-:W1:Y:S01]  /*4e60*/  SYNCS.PHASECHK.TRANS64.TRYWAIT P4, [R64+URZ+0x132b0], R73 ;  /* 0x0132b049400075a7 */ /* 0x000e62000808017f */
[----:B------:R-:W-:Y:S04]  /*4e70*/  BSSY B0, `(.L_x_1432) ;  /* 0x0000002000007945 */ /* 0x000fe80003800000 */
[----:B-1----:R-:W-:Y:S05]  /*4e80*/  @!P4 BRA `(.L_x_1433) ;  /* 0x000001d000a4c947 */ /* 0x002fea0003800000 */
.L_x_1735:
[----:B------:R-:W-:Y:S05]  /*4e90*/  BSYNC B0 ;  /* 0x0000000000007941 */ /* 0x000fea0003800000 */
.L_x_1432:
[----:B0-----:R-:W5:Y:S01]  /*4ea0*/  LDL R6, [R1+0x8] ;  /* 0x0000080001067983 */ /* 0x001f620000100800 */
[----:B------:R-:W-:Y:S01]  /*4eb0*/  ULDC.64 UR4, c[0x0][0x328] ;  /* 0x0000ca0000047ab9 */ /* 0x000fe20000000a00 */
[----:B------:R-:W-:Y:S01]  /*4ec0*/  ULDC.64 UR6, c[0x0][0x318] ;  /* 0x0000c60000067ab9 */ /* 0x000fe20000000a00 */
[----:B--2---:R-:W-:Y:S01]  /*4ed0*/  IMAD R0, R69, UR4, RZ ;  /* 0x0000000445007c24 */ /* 0x004fe2000f8e02ff */
[----:B------:R-:W0:Y:S01]  /*4ee0*/  S2R R4, SR_TID.X ;  /* 0x0000000000047919 */ /* 0x000e220000002100 */
[C---:B---3--:R-:W-:Y:S01]  /*4ef0*/  IMAD.WIDE.U32 R2, R67.reuse, UR4, RZ ;  /* 0x0000000443027c25 */ /* 0x048fe2000f8e00ff */
        /* <DEDUP_REMOVED lines=10> */
[----:B-----5:R-:W-:-:S04]  /*4fa0*/  IMAD.WIDE.U32 R2, R6, UR4, R66 ;  /* 0x0000000406027c25 */ /* 0x020fc8000f8e0042 */
[----:B------:R-:W-:Y:S01]  /*4fb0*/  IMAD R5, R6, UR5, R0 ;  /* 0x0000000506057c24 */ /* 0x000fe2000f8e0200 */
[----:B------:R-:W-:Y:S01]  /*4fc0*/  IADD3 R0, P4, R2, UR6, RZ ;  /* 0x0000000602007c10 */ /* 0x000fe2000ff9e0ff */
[C---:B0-----:R-:W-:Y:S02]  /*4fd0*/  VIADD R6, R4.reuse, 0xffffff80 ;  /* 0xffffff8004067836 */ /* 0x041fe40000000000 */
[----:B------:R-:W-:Y:S01]  /*4fe0*/  VIADD R4, R4, 0xffffff80 ;  /* 0xffffff8004047836 */ /* 0x000fe20000000000 */
[----:B------:R-:W-:Y:S01]  /*4ff0*/  IADD3.X R2, R3, UR7, R5, P4, !PT ;  /* 0x0000000703027c10 */ /* 0x000fe2000a7fe405 */
[----:B------:R0:W2:Y:S03]  /*5000*/  SHFL.IDX PT, R13, R0, RZ, 0x1e1f ;  /* 0x001e1fff000d7589 */ /* 0x0000a600000e0000 */
[----:B------:R-:W-:Y:S01]  /*5010*/  LEA.HI R4, R4, R6, RZ, 0x1 ;  /* 0x0000000604047211 */ /* 0x000fe200078f08ff */
[----:B------:R0:W3:Y:S03]  /*5020*/  SHFL.IDX PT, R5, R2, RZ, 0x1e1f ;  /* 0x001e1fff02057589 */ /* 0x0000e600000e0000 */
[----:B------:R-:W-:-:S04]  /*5030*/  SHF.R.S32.HI R4, RZ, 0x1, R4 ;  /* 0x00000001ff047819 */ /* 0x000fc80000011404 */
[----:B------:R-:W-:-:S13]  /*5040*/  ISETP.GT.AND P4, PT, R71, R4, PT ;  /* 0x000000044700720c */ /* 0x000fda0003f84270 */
[----:B0-2---:R-:W-:Y:S05]  /*5050*/  @!P4 BRA `(.L_x_1435) ;  /* 0x000000000034c947 */ /* 0x005fea0003800000 */
[----:B------:R-:W2:Y:S01]  /*5060*/  LDL R6, [R1+0x20] ;  /* 0x0000200001067983 */ /* 0x000ea20000100800 */
[----:B------:R-:W-:-:S03]  /*5070*/  ULDC UR4, c[0x0][0x2f4] ;  /* 0x0000bd0000047ab9 */ /* 0x000fc60000000800 */
[----:B------:R-:W5:Y:S01]  /*5080*/  LDL R4, [R1+0x30] ;  /* 0x0000300001047983 */ /* 0x000f620000100800 */
[----:B------:R-:W-:-:S13]  /*5090*/  ISETP.GE.AND P4, PT, R18, UR4, PT ;  /* 0x0000000412007c0c */ /* 0x000fda000bf86270 */
[----:B------:R-:W-:-:S05]  /*50a0*/  @!P4 IADD3 R2, P5, R18, R13, RZ ;  /* 0x0000000d1202c210 */ /* 0x000fca0007fbe0ff */
[----:B---3--:R-:W-:Y:S01]  /*50b0*/  @!P4 IMAD.X R3, R5, 0x1, R19, P5 ;  /* 0x000000010503c824 */ /* 0x008fe200028e0613 */
[----:B--2---:R-:W-:-:S13]  /*50c0*/  ISETP.GE.AND P5, PT, R6, UR4, PT ;  /* 0x0000000406007c0c */ /* 0x004fda000bfa6270 */
[----:B------:R-:W-:-:S05]  /*50d0*/  @!P5 IADD3 R12, P6, R6, R13, RZ ;  /* 0x0000000d060cd210 */ /* 0x000fca0007fde0ff */
[----:B-----5:R-:W-:Y:S02]  /*50e0*/  @!P5 IMAD.X R13, R5, 0x1, R4, P6 ;  /* 0x00000001050dd824 */ /* 0x020fe400030e0604 */
[----:B------:R-:W0:Y:S04]  /*50f0*/  @!P4 LDS.128 R4, [R68+0x6000] ;  /* 0x006000004404c984 */ /* 0x000e280000000c00 */
[----:B0-----:R-:W-:Y:S04]  /*5100*/  @!P4 ST.E.128 desc[UR40][R2.64], R4 ;  /* 0x000000040200c985 */ /* 0x001fe8000c101d28 */
[----:B----4-:R-:W0:Y:S04]  /*5110*/  @!P5 LDS.128 R8, [R65+0x6000] ;  /* 0x006000004108d984 */ /* 0x010e280000000c00 */
[----:B0-----:R0:W-:Y:S02]  /*5120*/  @!P5 ST.E.128 desc[UR40][R12.64], R8 ;  /* 0x000000080c00d985 */ /* 0x0011e4000c101d28 */
.L_x_1435:
[----:B------:R-:W-:Y:S05]  /*5130*/  BSYNC B0 ;  /* 0x0000000000007941 */ /* 0x000fea0003800000 */
.L_x_1434:
[----:B------:R-:W2:Y:S01]  /*5140*/  LDL.LU R2, [R1+0x24] ;  /* 0x0000240001027983 */ /* 0x000ea20000300800 */
[----:B------:R-:W-:Y:S02]  /*5150*/  VIADD R157, R157, 0x1 ;  /* 0x000000019d9d7836 */ /* 0x000fe40000000000 */
[----:B-1----:R-:W-:Y:S01]  /*5160*/  @!P3 VIADD R64, R64, 0x132c0 ;  /* 0x000132c04040b836 */ /* 0x002fe20000000000 */
[----:B------:R-:W-:Y:S01]  /*5170*/  @!PT LDS RZ, [RZ] ;  /* 0x00000000fffff984 */ /* 0x000fe20000000800 */
[----:B------:R-:W-:Y:S01]  /*5180*/  @!PT LDS RZ, [RZ] ;  /* 0x00000000fffff984 */ /* 0x000fe20000000800 */
[----:B------:R-:W-:Y:S01]  /*5190*/  @!PT LDS RZ, [RZ] ;  /* 0x00000000fffff984 */ /* 0x000fe20000000800 */
[----:B------:R-:W-:Y:S01]  /*51a0*/  @!PT LDS RZ, [RZ] ;  /* 0x00000000fffff984 */ /* 0x000fe20000000800 */
[----:B------:R1:W-:Y:S06]  /*51b0*/  MEMBAR.ALL.CTA ;  /* 0x0000000000007992 */ /* 0x0003ec0000008000 */
[----:B-1----:R-:W1:Y:S02]  /*51c0*/  FENCE.VIEW.ASYNC.S ;  /* 0x00000000000073c6 */ /* 0x002e640000000000 */
[----:B-1----:R1:W-:Y:S01]  /*51d0*/  BAR.SYNC.DEFER_BLOCKING R52, 0x80 ;  /* 0x000200340000751d */ /* 0x0023e20000010000 */
[----:B------:R-:W-:-:S02]  /*51e0*/  ISETP.NE.AND P4, PT, R157, 0x2, PT ;  /* 0x000000029d00780c */ /* 0x000fc40003f85270 */
[----:B------:R-:W-:Y:S02]  /*51f0*/  @!P3 PRMT R64, RZ, 0x654, R64 ;  /* 0x00000654ff40b816 */ /* 0x000fe40000000040 */
[----:B------:R-:W-:Y:S02]  /*5200*/  SEL R0, RZ, 0x1, P4 ;  /* 0x00000001ff007807 */ /* 0x000fe40002000000 */
[----:B------:R-:W-:Y:S01]  /*5210*/  SEL R157, R157, RZ, P4 ;  /* 0x000000ff9d9d7207 */ /* 0x000fe20002000000 */
[----:B------:R1:W-:Y:S01]  /*5220*/  @!P3 SYNCS.ARRIVE.TRANS64.RED.A1T0 RZ, [R64+URZ], RZ ;  /* 0x000000ff40ffb9a7 */ /* 0x0003e2000810043f */
[----:B------:R-:W-:Y:S02]  /*5230*/  PLOP3.LUT P3, PT, PT, PT, PT, 0x8, 0x0 ;  /* 0x000000000000781c */ /* 0x000fe40003f6e170 */
[----:B--2---:R-:W-:-:S05]  /*5240*/  LOP3.LUT R2, R2, R0, RZ, 0x3c, !PT ;  /* 0x0000000002027212 */ /* 0x004fca00078e3cff */
[----:B------:R1:W-:Y:S01]  /*5250*/  STL [R1+0x24], R2 ;  /* 0x0000240201007387 */ /* 0x0003e20000100800 */
[----:B------:R-:W-:Y:S05]  /*5260*/  @P2 BRA `(.L_x_1436) ;  /* 0xffffffcc00e42947 */ /* 0x000fea000383ffff */
.L_x_1399:
[----:B------:R-:W-:Y:S04]  /*5270*/  BSSY B0, `(.L_x_1437) ;  /* 0x0000004000007945 */ /* 0x000fe80003800000 */
[----:B------:R-:W-:Y:S05]  /*5280*/  @P3 BRA `(.L_x_1438) ;  /* 0x0000000000083947 */ /* 0x000fea0003800000 */
[----:B------:R-:W2:Y:S02]  /*5290*/  FENCE.VIEW.ASYNC.G ;  /* 0x00000000000073c6 */ /* 0x000ea40000000100 */
[----:B--2---:R-:W-:Y:S06]  /*52a0*/  BAR.ARV 0xc, 0x200 ;  /* 0x0308000000007b1d */ /* 0x004fec0000002000 */
.L_x_1438:
[----:B------:R-:W-:Y:S05]  /*52b0*/  BSYNC B0 ;  /* 0x0000000000007941 */ /* 0x000fea0003800000 */
.L_x_1437:
[----:B------:R-:W2:Y:S01]  /*52c0*/  LDL R25, [R1+0xc] ;  /* 0x00000c0001197983 */ /* 0x000ea20000100800 */
[----:B------:R-:W-:Y:S01]  /*52d0*/  ULDC.64 UR4, c[0x0][0x990] ;  /* 0x0002640000047ab9 */ /* 0x000fe20000000a00 */
[----:B------:R-:W-:Y:S02]  /*52e0*/  ULDC.64 UR6, c[0x0][0x998] ;  /* 0x0002660000067ab9 */ /* 0x000fe40000000a00 */
[----:B------:R-:W3:Y:S01]  /*52f0*/  LDL R0, [R1+0x8] ;  /* 0x0000080001007983 */ /* 0x000ee20000100800 */
[----:B------:R-:W-:Y:S02]  /*5300*/  ISETP.NE.U32.AND P0, PT, RZ, UR4, PT ;  /* 0x00000004ff007c0c */ /* 0x000fe4000bf05070 */
[----:B------:R-:W-:Y:S01]  /*5310*/  ISETP.NE.U32.AND P1, PT, RZ, UR6, PT ;  /* 0x00000006ff007c0c */ /* 0x000fe2000bf25070 */
[----:B----4-:R-:W4:Y:S01]  /*5320*/  LDL R14, [R1+0x2c] ;  /* 0x00002c00010e7983 */ /* 0x010f220000100800 */
[----:B------:R-:W-:Y:S02]  /*5330*/  ISETP.NE.AND.EX P0, PT, RZ, UR5, PT, P0 ;  /* 0x00000005ff007c0c */ /* 0x000fe4000bf05300 */
[----:B------:R-:W-:Y:S01]  /*5340*/  ISETP.NE.AND.EX P1, PT, RZ, UR7, PT, P1 ;  /* 0x00000007ff007c0c */ /* 0x000fe2000bf25310 */
[----:B------:R-:W4:Y:S04]  /*5350*/  LDL R21, [R1+0x10] ;  /* 0x0000100001157983 */ /* 0x000f280000100800 */
[----:B------:R-:W4:Y:S06]  /*5360*/  LDL R20, [R1+0x14] ;  /* 0x0000140001147983 */ /* 0x000f2c0000100800 */
[----:B------:R-:W1:Y:S08]  /*5370*/  @P0 LDC.64 R6, c[0x0][0x9a8] ;  /* 0x00026a00ff060b82 */ /* 0x000e700000000a00 */
[----:B0-----:R-:W0:Y:S08]  /*5380*/  @P1 LDC.64 R8, c[0x0][0x9b8] ;  /* 0x00026e00ff081b82 */ /* 0x001e300000000a00 */
[----:B------:R-:W0:Y:S08]  /*5390*/  @P0 LDC.64 R10, c[0x0][0x9b0] ;  /* 0x00026c00ff0a0b82 */ /* 0x000e300000000a00 */
[----:B------:R-:W0:Y:S01]  /*53a0*/  @P1 LDC.64 R12, c[0x0][0x9c0] ;  /* 0x00027000ff0c1b82 */ /* 0x000e220000000a00 */
[----:B--2---:R-:W-:-:S02]  /*53b0*/  @P0 SHF.R.S32.HI R3, RZ, 0x1f, R25 ;  /* 0x0000001fff030819 */ /* 0x004fc40000011419 */
[----:B---3--:R-:W-:Y:S01]  /*53c0*/  @P1 SHF.R.S32.HI R5, RZ, 0x1f, R25 ;  /* 0x0000001fff051819 */ /* 0x008fe20000011419 */
[----:B------:R-:W-:Y:S02]  /*53d0*/  IMAD.MOV.U32 R24, RZ, RZ, R0 ;  /* 0x000000ffff187224 */ /* 0x000fe400078e0000 */
[-C--:B-1----:R-:W-:Y:S02]  /*53e0*/  @P0 IMAD R0, R3, R6.reuse, RZ ;  /* 0x0000000603000224 */ /* 0x082fe400078e02ff */
[----:B------:R-:W-:-:S04]  /*53f0*/  @P0 IMAD.WIDE.U32 R2, R25, R6, RZ ;  /* 0x0000000619020225 */ /* 0x000fc800078e00ff */
[----:B------:R-:W-:Y:S02]  /*5400*/  @P0 IMAD R7, R25, R7, R0 ;  /* 0x0000000719070224 */ /* 0x000fe400078e0200 */
[-C--:B0-----:R-:W-:Y:S01]  /*5410*/  @P1 IMAD R4, R5, R8.reuse, RZ ;  /* 0x0000000805041224 */ /* 0x081fe200078e02ff */
[--C-:B------:R-:W-:Y:S01]  /*5420*/  @P0 SHF.R.S32.HI R15, RZ, 0x1f, R24.reuse ;  /* 0x0000001fff0f0819 */ /* 0x100fe20000011418 */
[----:B------:R-:W-:Y:S01]  /*5430*/  @P0 IMAD.IADD R3, R3, 0x1, R7 ;  /* 0x0000000103030824 */ /* 0x000fe200078e0207 */
[----:B------:R-:W-:Y:S01]  /*5440*/  @P1 SHF.R.S32.HI R7, RZ, 0x1f, R24 ;  /* 0x0000001fff071819 */ /* 0x000fe20000011418 */
[C---:B------:R-:W-:Y:S02]  /*5450*/  @P1 IMAD R9, R25.reuse, R9, R4 ;  /* 0x0000000919091224 */ /* 0x040fe400078e0204 */
[----:B------:R-:W-:-:S04]  /*5460*/  @P1 IMAD.WIDE.U32 R4, R25, R8, RZ ;  /* 0x0000000819041225 */ /* 0x000fc800078e00ff */
[----:B------:R-:W-:Y:S02]  /*5470*/  @P0 IMAD R0, R15, R10, RZ ;  /* 0x0000000a0f000224 */ /* 0x000fe400078e02ff */
[----:B------:R-:W-:Y:S02]  /*5480*/  @P1 IMAD R6, R7, R12, RZ ;  /* 0x0000000c07061224 */ /* 0x000fe400078e02ff */
[----:B------:R-:W-:Y:S02]  /*5490*/  @P1 IMAD.IADD R5, R5, 0x1, R9 ;  /* 0x0000000105051824 */ /* 0x000fe400078e0209 */
[C---:B------:R-:W-:Y:S02]  /*54a0*/  @P0 IMAD R9, R24.reuse, R11, R0 ;  /* 0x0000000b18090224 */ /* 0x040fe400078e0200 */
[----:B------:R-:W-:-:S04]  /*54b0*/  @P0 IMAD.WIDE.U32 R2, R24, R10, R2 ;  /* 0x0000000a18020225 */ /* 0x000fc800078e0002 */
[C---:B------:R-:W-:Y:S02]  /*54c0*/  @P1 IMAD R11, R24.reuse, R13, R6 ;  /* 0x0000000d180b1224 */ /* 0x040fe400078e0206 */
[----:B------:R-:W-:-:S04]  /*54d0*/  @P1 IMAD.WIDE.U32 R6, R24, R12, R4 ;  /* 0x0000000c18061225 */ /* 0x000fc800078e0004 */
[----:B------:R-:W-:Y:S01]  /*54e0*/  @P0 IMAD.IADD R5, R3, 0x1, R9 ;  /* 0x0000000103050824 */ /* 0x000fe200078e0209 */
[----:B------:R-:W-:Y:S01]  /*54f0*/  @P1 LEA R8, P3, R6, UR6, 0x2 ;  /* 0x0000000606081c11 */ /* 0x000fe2000f8610ff */
[----:B------:R-:W-:Y:S01]  /*5500*/  @P1 IMAD.IADD R3, R7, 0x1, R11 ;  /* 0x0000000107031824 */ /* 0x000fe200078e020b */
[----:B------:R-:W-:Y:S01]  /*5510*/  @P0 LEA R4, P2, R2, UR4, 0x2 ;  /* 0x0000000402040c11 */ /* 0x000fe2000f8410ff */
[----:B------:R-:W-:Y:S01]  /*5520*/  IMAD.MOV.U32 R0, RZ, RZ, 0x3f800000 ;  /* 0x3f800000ff007424 */ /* 0x000fe200078e00ff */
[----:B------:R-:W0:Y:S01]  /*5530*/  LDC.64 R10, c[0x0][0x9e0] ;  /* 0x00027800ff0a7b82 */ /* 0x000e220000000a00 */
[----:B------:R-:W-:Y:S01]  /*5540*/  ULDC UR4, c[0x0][0x988] ;  /* 0x0002620000047ab9 */ /* 0x000fe20000000800 */
[----:B------:R-:W-:Y:S01]  /*5550*/  @P1 LEA.HI.X R9, R6, UR7, R3, 0x2, P3 ;  /* 0x0000000706091c11 */ /* 0x000fe200098f1403 */
[----:B------:R-:W-:Y:S01]  /*5560*/  IMAD.MOV.U32 R3, RZ, RZ, 0x3f800000 ;  /* 0x3f800000ff037424 */ /* 0x000fe200078e00ff */
[----:B------:R-:W-:-:S03]  /*5570*/  @P0 LEA.HI.X R5, R2, UR5, R5, 0x2, P2 ;  /* 0x0000000502050c11 */ /* 0x000fc600090f1405 */
[----:B------:R-:W2:Y:S01]  /*5580*/  @P1 LDG.E R0, desc[UR40][R8.64] ;  /* 0x0000002808001981 */ /* 0x000ea2000c1e1900 */
[----:B------:R-:W1:Y:S03]  /*5590*/  LDC R2, c[0x0][0x448] ;  /* 0x00011200ff027b82 */ /* 0x000e660000000800 */
[----:B------:R3:W2:Y:S01]  /*55a0*/  @P0 LDG.E R3, desc[UR40][R4.64] ;  /* 0x0000002804030981 */ /* 0x0006a2000c1e1900 */
[----:B-1----:R-:W-:-:S13]  /*55b0*/  ISETP.NE.AND P1, PT, R2, 0x1, PT ;  /* 0x000000010200780c */ /* 0x002fda0003f25270 */
[----:B------:R-:W1:Y:S08]  /*55c0*/  @P1 LDC R7, c[0x0][0x44c] ;  /* 0x00011300ff071b82 */ /* 0x000e700000000800 */
[----:B------:R-:W1:Y:S01]  /*55d0*/  @P1 LDC R6, c[0x0][0x450] ;  /* 0x00011400ff061b82 */ /* 0x000e620000000800 */
[----:B----4-:R-:W-:Y:S01]  /*55e0*/  VIADD R2, R14, 0xbf ;  /* 0x000000bf0e027836 */ /* 0x010fe20000000000 */
[----:B0-----:R-:W-:-:S02]  /*55f0*/  ISETP.GE.AND P2, PT, R11, 0x1, PT ;  /* 0x000000010b00780c */ /* 0x001fc40003f46270 */
[----:B---3--:R-:W-:Y:S01]  /*5600*/  IADD3 R5, R20, 0x1, -R21 ;  /* 0x0000000114057810 */ /* 0x008fe20007ffe815 */
[----:B-1----:R-:W-:-:S05]  /*5610*/  @P1 IMAD.HI.U32 R7, R2, R7, RZ ;  /* 0x0000000702071227 */ /* 0x002fca00078e00ff */
[----:B------:R-:W-:-:S05]  /*5620*/  @P1 SHF.R.U32.HI R2, RZ, R6, R7 ;  /* 0x00000006ff021219 */ /* 0x000fca0000011607 */
[----:B------:R-:W-:Y:S02]  /*5630*/  IMAD.IADD R5, R5, 0x1, R2 ;  /* 0x0000000105057824 */ /* 0x000fe400078e0202 */
[----:B--2---:R-:W-:Y:S02]  /*5640*/  FMUL.FTZ R0, R3, R0 ;  /* 0x0000000003007220 */ /* 0x004fe40000410000 */
[----:B------:R-:W-:Y:S02]  /*5650*/  IMAD.IADD R3, R5, 0x1, R10 ;  /* 0x0000000105037824 */ /* 0x000fe400078e020a */
[----:B------:R-:W-:Y:S01]  /*5660*/  FMUL.FTZ R2, R0, UR4 ;  /* 0x0000000400027c20 */ /* 0x000fe20008410000 */
[----:B------:R-:W-:Y:S06]  /*5670*/  @!P2 BRA `(.L_x_1439) ;  /* 0x000000000048a947 */ /* 0x000fec0003800000 */
        /* <DEDUP_REMOVED lines=11> */
.L_x_1441:
[----:B------:R-:W-:-:S13]  /*5730*/  ISETP.NE.AND P0, PT, R11, 0x1, PT ;  /* 0x000000010b00780c */ /* 0x000fda0003f05270 */
[----:B------:R-:W0:Y:S02]  /*5740*/  @P0 LDC.64 R4, c[0x0][0x9e8] ;  /* 0x00027a00ff040b82 */ /* 0x000e240000000a00 */
[----:B0-----:R-:W-:-:S05]  /*5750*/  @P0 IMAD.HI.U32 R4, R0, R4, RZ ;  /* 0x0000000400040227 */ /* 0x001fca00078e00ff */
[----:B------:R-:W-:-:S07]  /*5760*/  @P0 SHF.R.U32.HI R0, RZ, R5, R4 ;  /* 0x00000005ff000219 */ /* 0x000fce0000011604 */
.L_x_1442:
[----:B------:R-:W-:Y:S05]  /*5770*/  BSYNC B0 ;  /* 0x0000000000007941 */ /* 0x000fea0003800000 */
.L_x_1440:
[----:B------:R-:W-:-:S05]  /*5780*/  IMAD R0, R0, R11, R11 ;  /* 0x0000000b00007224 */ /* 0x000fca00078e020b */
[----:B------:R-:W-:-:S07]  /*5790*/  VIMNMX R3, R3, R0, PT ;  /* 0x0000000003037248 */ /* 0x000fce0003fe0100 */
.L_x_1439:
[----:B------:R-:W0:Y:S01]  /*57a0*/  @P1 LDC R0, c[0x0][0x44c] ;  /* 0x00011300ff001b82 */ /* 0x000e220000000800 */
[----:B------:R-:W-:Y:S01]  /*57b0*/  VIADD R3, R3, 0x9f ;  /* 0x0000009f03037836 */ /* 0x000fe20000000000 */
[----:B------:R-:W-:Y:S01]  /*57c0*/  ULDC UR4, c[0x0][0x9dc] ;  /* 0x0002770000047ab9 */ /* 0x000fe20000000800 */
[----:B------:R-:W-:Y:S02]  /*57d0*/  IMAD.MOV.U32 R5, RZ, RZ, R14 ;  /* 0x000000ffff057224 */ /* 0x000fe400078e000e */
[----:B------:R-:W-:-:S03]  /*57e0*/  IMAD.HI R3, R3, 0x66666667, RZ ;  /* 0x6666666703037827 */ /* 0x000fc600078e02ff */
[----:B------:R-:W1:Y:S01]  /*57f0*/  @P1 LDC R7, c[0x0][0x450] ;  /* 0x00011400ff071b82 */ /* 0x000e620000000800 */
[----:B0-----:R-:W-:Y:S01]  /*5800*/  @P1 IMAD.HI.U32 R4, R14, R0, RZ ;  /* 0x000000000e041227 */ /* 0x001fe200078e00ff */
[----:B------:R-:W-:-:S04]  /*5810*/  SHF.R.U32.HI R0, RZ, 0x1f, R3 ;  /* 0x0000001fff007819 */ /* 0x000fc80000011603 */
[----:B------:R-:W-:Y:S02]  /*5820*/  LEA.HI.SX32 R0, R3, R0, 0x1a ;  /* 0x0000000003007211 */ /* 0x000fe400078fd2ff */
[----:B-1----:R-:W-:Y:S02]  /*5830*/  @P1 SHF.R.U32.HI R5, RZ, R7, R4 ;  /* 0x00000007ff051219 */ /* 0x002fe40000011604 */
[----:B------:R-:W-:-:S03]  /*5840*/  VIMNMX R105, R105, R0, PT ;  /* 0x0000000069697248 */ /* 0x000fc60003fe0100 */
        /* <DEDUP_REMOVED lines=13> */
.L_x_1445:
[----:B------:R-:W-:-:S13]  /*5920*/  ISETP.NE.AND P0, PT, R11, 0x1, PT ;  /* 0x000000010b00780c */ /* 0x000fda0003f05270 */
[----:B------:R-:W0:Y:S02]  /*5930*/  @P0 LDC.64 R4, c[0x0][0x9e8] ;  /* 0x00027a00ff040b82 */ /* 0x000e240000000a00 */
[----:B0-----:R-:W-:-:S05]  /*5940*/  @P0 IMAD.HI.U32 R4, R3, R4, RZ ;  /* 0x0000000403040227 */ /* 0x001fca00078e00ff */
[----:B------:R-:W-:-:S07]  /*5950*/  @P0 SHF.R.U32.HI R3, RZ, R5, R4 ;  /* 0x00000005ff030219 */ /* 0x000fce0000011604 */
.L_x_1446:
[----:B------:R-:W-:Y:S05]  /*5960*/  BSYNC B0 ;  /* 0x0000000000007941 */ /* 0x000fea0003800000 */
.L_x_1444:
[----:B------:R-:W-:-:S05]  /*5970*/  IMAD R3, R3, R11, RZ ;  /* 0x0000000b03037224 */ /* 0x000fca00078e02ff */
[----:B------:R-:W-:-:S07]  /*5980*/  VIMNMX R0, R0, R3, !PT ;  /* 0x0000000300007248 */ /* 0x000fce0007fe0100 */
.L_x_1443:
[----:B------:R-:W-:Y:S01]  /*5990*/  IMAD.HI R0, R0, 0x66666667, RZ ;  /* 0x6666666700007827 */ /* 0x000fe200078e02ff */
[----:B------:R-:W-:Y:S02]  /*59a0*/  PLOP3.LUT P0, PT, PT, PT, PT, 0x80, 0x0 ;  /* 0x000000000000781c */ /* 0x000fe40003f0f070 */
[----:B------:R-:W-:Y:S02]  /*59b0*/  CS2R R56, SRZ ;  /* 0x0000000000387805 */ /* 0x000fe4000001ff00 */
[----:B------:R-:W-:Y:S01]  /*59c0*/  CS2R R54, SRZ ;  /* 0x0000000000367805 */ /* 0x000fe2000001ff00 */
[----:B------:R-:W-:Y:S01]  /*59d0*/  IMAD.MOV.U32 R20, RZ, RZ, RZ ;  /* 0x000000ffff147224 */ /* 0x000fe200078e00ff */
[----:B------:R-:W-:Y:S02]  /*59e0*/  SHF.R.U32.HI R3, RZ, 0x1f, R0 ;  /* 0x0000001fff037819 */ /* 0x000fe40000011600 */
[----:B------:R-:W-:Y:S02]  /*59f0*/  CS2R R6, SRZ ;  /* 0x0000000000067805 */ /* 0x000fe4000001ff00 */
[----:B------:R-:W-:-:S02]  /*5a00*/  CS2R R52, SRZ ;  /* 0x0000000000347805 */ /* 0x000fc4000001ff00 */
[----:B------:R-:W-:Y:S02]  /*5a10*/  CS2R R8, SRZ ;  /* 0x0000000000087805 */ /* 0x000fe4000001ff00 */
[----:B------:R-:W-:Y:S02]  /*5a20*/  LEA.HI.SX32 R3, R0, R3, 0x1a ;  /* 0x0000000300037211 */ /* 0x000fe400078fd2ff */
[----:B------:R-:W-:Y:S02]  /*5a30*/  CS2R R46, SRZ ;  /* 0x00000000002e7805 */ /* 0x000fe4000001ff00 */
[----:B------:R-:W-:Y:S02]  /*5a40*/  CS2R R10, SRZ ;  /* 0x00000000000a7805 */ /* 0x000fe4000001ff00 */
[----:B------:R-:W-:Y:S02]  /*5a50*/  CS2R R12, SRZ ;  /* 0x00000000000c7805 */ /* 0x000fe4000001ff00 */
[----:B------:R-:W-:Y:S01]  /*5a60*/  VIMNMX R4, RZ, R3, !PT ;  /* 0x00000003ff047248 */ /* 0x000fe20007fe0100 */
[----:B------:R-:W-:Y:S01]  /*5a70*/  IMAD.MOV.U32 R44, RZ, RZ, RZ ;  /* 0x000000ffff2c7224 */ /* 0x000fe200078e00ff */
[----:B------:R-:W-:-:S02]  /*5a80*/  CS2R R14, SRZ ;  /* 0x00000000000e7805 */ /* 0x000fc4000001ff00 */
[----:B------:R-:W-:Y:S02]  /*5a90*/  CS2R R38, SRZ ;  /* 0x0000000000267805 */ /* 0x000fe4000001ff00 */
[----:B------:R-:W-:Y:S01]  /*5aa0*/  ISETP.GT.AND P1, PT, R105, R4, PT ;  /* 0x000000046900720c */ /* 0x000fe20003f24270 */
[----:B------:R0:W-:Y:S01]  /*5ab0*/  STL [R1+0x44], R4 ;  /* 0x0000440401007387 */ /* 0x0001e20000100800 */
[----:B------:R-:W-:Y:S02]  /*5ac0*/  CS2R R36, SRZ ;  /* 0x0000000000247805 */ /* 0x000fe4000001ff00 */
[----:B------:R-:W-:Y:S02]  /*5ad0*/  CS2R R24, SRZ ;  /* 0x0000000000187805 */ /* 0x000fe4000001ff00 */
[----:B------:R-:W-:Y:S02]  /*5ae0*/  CS2R R28, SRZ ;  /* 0x00000000001c7805 */ /* 0x000fe4000001ff00 */
[----:B------:R-:W-:-:S02]  /*5af0*/  CS2R R26, SRZ ;  /* 0x00000000001a7805 */ /* 0x000fc4000001ff00 */
[----:B------:R-:W-:Y:S02]  /*5b00*/  CS2R R32, SRZ ;  /* 0x0000000000207805 */ /* 0x000fe4000001ff00 */
[----:B------:R-:W-:Y:S01]  /*5b10*/  CS2R R58, SRZ ;  /* 0x00000000003a7805 */ /* 0x000fe2000001ff00 */
[----:B0-----:R-:W-:Y:S06]  /*5b20*/  @!P1 BRA `(.L_x_1447) ;  /* 0x0000012400ec9947 */ /* 0x001fec0003800000 */
[----:B------:R-:W0:Y:S01]  /*5b30*/  S2R R4, SR_TID.X ;  /* 0x0000000000047919 */ /* 0x000e220000002100 */
[----:B------:R-:W-:Y:S01]  /*5b40*/  VIADD R26, R22, 0xb000 ;  /* 0x0000b000161a7836 */ /* 0x000fe20000000000 */
[----:B------:R-:W-:Y:S04]  /*5b50*/  BSSY B6, `(.L_x_1448) ;  /* 0x000001e000067945 */ /* 0x000fe80003800000 */
[----:B------:R-:W-:Y:S01]  /*5b60*/  LOP3.LUT P0, RZ, R26, 0x9f, RZ, 0xc0, !PT ;  /* 0x0000009f1aff7812 */ /* 0x000fe2000780c0ff */
[----:B0-----:R-:W-:-:S05]  /*5b70*/  VIADD R24, R4, 0xffffff80 ;  /* 0xffffff8004187836 */ /* 0x001fca0000000000 */
[----:B------:R-:W-:-:S04]  /*5b80*/  SHF.R.S32.HI R25, RZ, 0x1f, R24 ;  /* 0x0000001fff197819 */ /* 0x000fc80000011418 */
[----:B------:R-:W-:-:S04]  /*5b90*/  LEA.HI R0, R25, R24, RZ, 0x7 ;  /* 0x0000001819007211 */ /* 0x000fc800078f38ff */
[----:B------:R-:W-:-:S06]  /*5ba0*/  SHF.R.S32.HI R0, RZ, 0x7, R0 ;  /* 0x00000007ff007819 */ /* 0x000fcc0000011400 */
        /* <DEDUP_REMOVED lines=24> */
.L_x_1449:
[----:B------:R-:W-:Y:S05]  /*5d30*/  BSYNC B6 ;  /* 0x0000000000067941 */ /* 0x000fea0003800000 */
.L_x_1448:
        /* <DEDUP_REMOVED lines=13> */
.L_x_1453:
[----:B-1----:R1:W2:Y:S02]  /*5e10*/  SYNCS.PHASECHK.TRANS64.TRYWAIT P0, [R22+URZ+0x13200], R3 ;  /* 0x01320003160075a7 */ /* 0x0022a4000800017f */
[----:B--2---:R-:W-:Y:S05]  /*5e20*/  @!P0 NANOSLEEP.SYNCS 0x989680 ;  /* 0x009896800000895d */ /* 0x004fea0003900000 */
[----:B------:R-:W2:Y:S02]  /*5e30*/  @!P0 SYNCS.PHASECHK.TRANS64 P0, [R22+URZ+0x13200], R3 ;  /* 0x01320003160085a7 */ /* 0x000ea4000800007f */
[----:B--2---:R-:W-:Y:S05]  /*5e40*/  @!P0 BRA `(.L_x_1453) ;  /* 0xfffffffc00f08947 */ /* 0x004fea000383ffff */
.L_x_1452:
[----:B------:R-:W-:Y:S05]  /*5e50*/  BSYNC B0 ;  /* 0x0000000000007941 */ /* 0x000fea0003800000 */
.L_x_1451:
[----:B------:R-:W-:Y:S05]  /*5e60*/  BRA `(.L_x_1454) ;  /* 0x0000002c00387947 */ /* 0x000fea0003800000 */
.L_x_1450:
[----:B------:R-:W-:Y:S01]  /*5e70*/  LOP3.LUT P0, RZ, R26, 0x1bf, RZ, 0xc0, !PT ;  /* 0x000001bf1aff7812 */ /* 0x000fe2000780c0ff */
[----:B------:R-:W-:Y:S01]  /*5e80*/  ULDC.64 UR4, c[0x0][0x3f8] ;  /* 0x0000fe0000047ab9 */ /* 0x000fe20000000a00 */
[----:B-----5:R-:W-:Y:S01]  /*5e90*/  SHF.R.S32.HI R0, RZ, 0x1f, R45 ;  /* 0x0000001fff007819 */ /* 0x020fe2000001142d */
[----:B------:R-:W-:Y:S01]  /*5ea0*/  ULDC.64 UR6, c[0x0][0x408] ;  /* 0x0001020000067ab9 */ /* 0x000fe20000000a00 */
[----:B------:R-:W-:Y:S01]  /*5eb0*/  IMAD.WIDE.U32 R26, R45, UR4, RZ ;  /* 0x000000042d1a7c25 */ /* 0x000fe2000f8e00ff */
[----:B------:R-:W-:Y:S03]  /*5ec0*/  BSSY B6, `(.L_x_1455) ;  /* 0x0000019000067945 */ /* 0x000fe60003800000 */
[C---:B------:R-:W-:Y:S02]  /*5ed0*/  IMAD R4, R0.reuse, UR4, RZ ;  /* 0x0000000400047c24 */ /* 0x040fe4000f8e02ff */
[----:B------:R-:W-:-:S02]  /*5ee0*/  IMAD R0, R0, UR6, RZ ;  /* 0x0000000600007c24 */ /* 0x000fc4000f8e02ff */
[C---:B------:R-:W-:Y:S02]  /*5ef0*/  IMAD R29, R45.reuse, UR5, R4 ;  /* 0x000000052d1d7c24 */ /* 0x040fe4000f8e0204 */
[C---:B------:R-:W-:Y:S02]  /*5f00*/  IMAD R33, R45.reuse, UR7, R0 ;  /* 0x000000072d217c24 */ /* 0x040fe4000f8e0200 */
[----:B------:R-:W-:-:S04]  /*5f10*/  IMAD.WIDE.U32 R30, R45, UR6, RZ ;  /* 0x000000062d1e7c25 */ /* 0x000fc8000f8e00ff */
        /* <DEDUP_REMOVED lines=19> */
.L_x_1456:
[----:B------:R-:W-:Y:S05]  /*6050*/  BSYNC B6 ;  /* 0x0000000000067941 */ /* 0x000fea0003800000 */
.L_x_1455:
[----:B------:R-:W2:Y:S01]  /*6060*/  LDL R20, [R1+0x2c] ;  /* 0x00002c0001147983 */ /* 0x000ea20000100800 */
[----:B------:R-:W-:Y:S01]  /*6070*/  ULDC.U8 UR4, c[0x0][0x410] ;  /* 0x0001040000047ab9 */ /* 0x000fe20000000000 */
[----:B------:R-:W0:Y:S01]  /*6080*/  S2R R21, SR_TID.X ;  /* 0x0000000000157919 */ /* 0x000e220000002100 */
[----:B------:R-:W-:Y:S01]  /*6090*/  ISETP.NE.AND P0, PT, RZ, UR4, PT ;  /* 0x00000004ff007c0c */ /* 0x000fe2000bf05270 */
[----:B------:R-:W-:Y:S01]  /*60a0*/  BSSY B0, `(.L_x_1457) ;  /* 0x00002a2000007945 */ /* 0x000fe20003800000 */
[C---:B0-----:R-:W-:Y:S02]  /*60b0*/  VIADD R36, R21.reuse, 0xffffff80 ;  /* 0xffffff8015247836 */ /* 0x041fe40000000000 */
[----:B------:R-:W-:-:S05]  /*60c0*/  VIADD R32, R21, 0xffffff80 ;  /* 0xffffff8015207836 */ /* 0x000fca0000000000 */
[----:B------:R-:W-:-:S04]  /*60d0*/  LEA.HI R32, R32, R36, RZ, 0x1 ;  /* 0x0000002420207211 */ /* 0x000fc800078f08ff */
[----:B------:R-:W-:-:S05]  /*60e0*/  SHF.R.S32.HI R32, RZ, 0x1, R32 ;  /* 0x00000001ff207819 */ /* 0x000fca0000011420 */
[----:B--2---:R-:W-:Y:S01]  /*60f0*/  IMAD.IADD R10, R32, 0x1, R20 ;  /* 0x00000001200a7824 */ /* 0x004fe200078e0214 */
[----:B------:R-:W-:Y:S06]  /*6100*/  @!P0 BRA `(.L_x_1458) ;  /* 0x0000001400588947 */ /* 0x000fec0003800000 */
[----:B------:R-:W0:Y:S01]  /*6110*/  LDC R20, c[0x0][0x448] ;  /* 0x00011200ff147b82 */ /* 0x000e220000000800 */
[----:B------:R-:W-:Y:S01]  /*6120*/  ULDC.64 UR4, c[0x0][0x3f8] ;  /* 0x0000fe0000047ab9 */ /* 0x000fe20000000a00 */
[----:B------:R-:W-:Y:S01]  /*6130*/  ULDC.64 UR6, c[0x0][0x408] ;  /* 0x0001020000067ab9 */ /* 0x000fe20000000a00 */
[----:B------:R-:W-:Y:S02]  /*6140*/  IMAD.MOV.U32 R6, RZ, RZ, R26 ;  /* 0x000000ffff067224 */ /* 0x000fe400078e001a */
[----:B------:R-:W-:Y:S02]  /*6150*/  IMAD.MOV.U32 R7, RZ, RZ, R29 ;  /* 0x000000ffff077224 */ /* 0x000fe400078e001d */
[----:B------:R-:W-:Y:S02]  /*6160*/  IMAD.MOV.U32 R8, RZ, RZ, R30 ;  /* 0x000000ffff087224 */ /* 0x000fe400078e001e */
[----:B------:R-:W-:Y:S01]  /*6170*/  IMAD.MOV.U32 R9, RZ, RZ, R33 ;  /* 0x000000ffff097224 */ /* 0x000fe200078e0021 */
[----:B0-----:R-:W-:-:S13]  /*6180*/  ISETP.NE.AND P0, PT, R20, 0x1, PT ;  /* 0x000000011400780c */ /* 0x001fda0003f05270 */
[----:B------:R-:W0:Y:S08]  /*6190*/  @P0 LDC R3, c[0x0][0x44c] ;  /* 0x00011300ff030b82 */ /* 0x000e300000000800 */
[----:B------:R-:W1:Y:S01]  /*61a0*/  @P0 LDC R5, c[0x0][0x450] ;  /* 0x00011400ff050b82 */ /* 0x000e620000000800 */
[----:B0-----:R-:W-:-:S04]  /*61b0*/  @P0 IMAD.HI.U32 R0, R10, R3, RZ ;  /* 0x000000030a000227 */ /* 0x001fc800078e00ff */
[----:B------:R-:W-:Y:S01]  /*61c0*/  IMAD.MOV.U32 R3, RZ, RZ, R10 ;  /* 0x000000ffff037224 */ /* 0x000fe200078e000a */
[----:B-1----:R-:W-:-:S04]  /*61d0*/  @P0 SHF.R.U32.HI R3, RZ, R5, R0 ;  /* 0x00000005ff030219 */ /* 0x002fc80000011600 */
[----:B------:R-:W-:Y:S01]  /*61e0*/  SHF.R.S32.HI R0, RZ, 0x1f, R3 ;  /* 0x0000001fff007819 */ /* 0x000fe20000011403 */
[----:B------:R-:W-:-:S04]  /*61f0*/  IMAD.WIDE.U32 R6, R3, UR4, R6 ;  /* 0x0000000403067c25 */ /* 0x000fc8000f8e0006 */
[C---:B------:R-:W-:Y:S02]  /*6200*/  IMAD R4, R0.reuse, UR4, RZ ;  /* 0x0000000400047c24 */ /* 0x040fe4000f8e02ff */
[----:B------:R-:W-:Y:S02]  /*6210*/  IMAD R0, R0, UR6, RZ ;  /* 0x0000000600007c24 */ /* 0x000fe4000f8e02ff */
[----:B------:R-:W-:-:S04]  /*6220*/  IMAD.WIDE.U32 R8, R3, UR6, R8 ;  /* 0x0000000603087c25 */ /* 0x000fc8000f8e0008 */
[C---:B------:R-:W-:Y:S01]  /*6230*/  IMAD R11, R3.reuse, UR7, R0 ;  /* 0x00000007030b7c24 */ /* 0x040fe2000f8e0200 */
[----:B------:R-:W-:Y:S01]  /*6240*/  LEA.HI R0, R24, R24, RZ, 0x1 ;  /* 0x0000001818007211 */ /* 0x000fe200078f08ff */
[----:B------:R-:W-:Y:S01]  /*6250*/  IMAD R13, R3, UR5, R4 ;  /* 0x00000005030d7c24 */ /* 0x000fe2000f8e0204 */
[----:B------:R-:W-:Y:S01]  /*6260*/  ULDC.64 UR4, c[0x0][0x3e8] ;  /* 0x0000fa0000047ab9 */ /* 0x000fe20000000a00 */
[----:B------:R-:W-:Y:S01]  /*6270*/  ULDC.64 UR6, c[0x0][0x400] ;  /* 0x0001000000067ab9 */ /* 0x000fe20000000a00 */
[----:B------:R-:W-:Y:S02]  /*6280*/  LOP3.LUT R15, R0, 0xfffffffe, RZ, 0xc0, !PT ;  /* 0xfffffffe000f7812 */ /* 0x000fe400078ec0ff */
[----:B------:R-:W-:Y:S01]  /*6290*/  IADD3 R3, P0, R6, UR4, RZ ;  /* 0x0000000406037c10 */ /* 0x000fe2000ff1e0ff */
[----:B------:R-:W-:Y:S01]  /*62a0*/  UMOV UR4, 0xffffffff ;  /* 0xffffffff00047882 */ /* 0x000fe20000000000 */
[----:B------:R-:W-:Y:S01]  /*62b0*/  IADD3 R5, P1, R8, UR6, RZ ;  /* 0x0000000608057c10 */ /* 0x000fe2000ff3e0ff */
[----:B------:R-:W-:Y:S01]  /*62c0*/  IMAD.IADD R15, R24, 0x1, -R15 ;  /* 0x00000001180f7824 */ /* 0x000fe200078e0a0f */
[----:B------:R-:W-:-:S02]  /*62d0*/  IADD3.X R13, R7, UR5, R13, P0, !PT ;  /* 0x00000005070d7c10 */ /* 0x000fc400087fe40d */
[----:B------:R-:W-:Y:S01]  /*62e0*/  IADD3.X R4, R9, UR7, R11, P1, !PT ;  /* 0x0000000709047c10 */ /* 0x000fe20008ffe40b */
[----:B------:R-:W-:-:S04]  /*62f0*/  IMAD.SHL.U32 R31, R15, 0x8, RZ ;  /* 0x000000080f1f7824 */ /* 0x000fc800078e00ff */
[----:B------:R-:W-:Y:S01]  /*6300*/  VIADD R33, R31, 0x10 ;  /* 0x000000101f217836 */ /* 0x000fe20000000000 */
[----:B------:R-:W-:Y:S06]  /*6310*/  BRA.DIV UR4, `(.L_x_1459) ;  /* 0x000001be04947947 */ /* 0x000fec000b800000 */
[----:B------:R0:W1:Y:S04]  /*6320*/  SHFL.IDX PT, R0, R13, RZ, 0x1e1f ;  /* 0x001e1fff0d007589 */ /* 0x00006800000e0000 */
[----:B------:R-:W2:Y:S04]  /*6330*/  SHFL.IDX PT, R3, R3, RZ, 0x1e1f ;  /* 0x001e1fff03037589 */ /* 0x000ea800000e0000 */
[----:B------:R-:W3:Y:S04]  /*6340*/  SHFL.IDX PT, R4, R4, RZ, 0x1e1f ;  /* 0x001e1fff04047589 */ /* 0x000ee800000e0000 */
[----:B------:R0:W4:Y:S02]  /*6350*/  SHFL.IDX PT, R14, R5, RZ, 0x1e1f ;  /* 0x001e1fff050e7589 */ /* 0x00012400000e0000 */
.L_x_1741:
[----:B0-----:R-:W5:Y:S04]  /*6360*/  LDL R5, [R1+0x10] ;  /* 0x0000100001057983 */ /* 0x001f680000100800 */
[----:B------:R-:W2:Y:S01]  /*6370*/  LDL R6, [R1+0x58] ;  /* 0x0000580001067983 */ /* 0x000ea20000100800 */
[----:B------:R-:W-:Y:S01]  /*6380*/  BSSY B1, `(.L_x_1460) ;  /* 0x0000021000017945 */ /* 0x000fe20003800000 */
[----:B------:R-:W-:Y:S02]  /*6390*/  CS2R R12, SRZ ;  /* 0x00000000000c7805 */ /* 0x000fe4000001ff00 */
[----:B------:R-:W-:Y:S01]  /*63a0*/  CS2R R8, SRZ ;  /* 0x0000000000087805 */ /* 0x000fe2000001ff00 */
[----:B-----5:R-:W-:Y:S01]  /*63b0*/  IMAD R29, R5, R20, RZ ;  /* 0x00000014051d7224 */ /* 0x020fe200078e02ff */
[----:B------:R-:W-:-:S02]  /*63c0*/  CS2R R20, SRZ ;  /* 0x0000000000147805 */ /* 0x000fc4000001ff00 */
[----:B--2---:R-:W-:Y:S02]  /*63d0*/  LEA.HI R5, R6, R6, RZ, 0x1 ;  /* 0x0000000606057211 */ /* 0x004fe400078f08ff */
[----:B------:R-:W-:Y:S02]  /*63e0*/  ISETP.GE.AND P0, PT, R10, R29, PT ;  /* 0x0000001d0a00720c */ /* 0x000fe40003f06270 */
[----:B------:R-:W-:Y:S02]  /*63f0*/  CS2R R10, SRZ ;  /* 0x00000000000a7805 */ /* 0x000fe4000001ff00 */
[----:B------:R-:W-:-:S05]  /*6400*/  LOP3.LUT R5, R5, 0xfffffffe, RZ, 0xc0, !PT ;  /* 0xfffffffe05057812 */ /* 0x000fca00078ec0ff */
[----:B------:R-:W-:-:S05]  /*6410*/  IMAD.IADD R5, R6, 0x1, -R5 ;  /* 0x0000000106057824 */ /* 0x000fca00078e0a05 */
[----:B------:R-:W-:Y:S01]  /*6420*/  SHF.L.U32 R5, R5, 0x1f, RZ ;  /* 0x0000001f05057819 */ /* 0x000fe200000006ff */
[----:B------:R-:W-:Y:S06]  /*6430*/  @P0 BRA `(.L_x_1461) ;  /* 0x0000000000540947 */ /* 0x000fec0003800000 */
[----:B------:R-:W-:Y:S01]  /*6440*/  ULDC UR4, c[0x0][0x3f4] ;  /* 0x0000fd0000047ab9 */ /* 0x000fe20000000800 */
[----:B------:R-:W-:Y:S02]  /*6450*/  SHF.R.S32.HI R9, RZ, 0x1f, R33 ;  /* 0x0000001fff097819 */ /* 0x000fe40000011421 */
[----:B------:R-:W-:Y:S02]  /*6460*/  CS2R R10, SRZ ;  /* 0x00000000000a7805 */ /* 0x000fe4000001ff00 */
[----:B------:R-:W-:Y:S02]  /*6470*/  ISETP.GE.AND P4, PT, R31, UR4, PT ;  /* 0x000000041f007c0c */ /* 0x000fe4000bf86270 */
[----:B------:R-:W-:Y:S02]  /*6480*/  ISETP.GE.AND P5, PT, R33, UR4, PT ;  /* 0x0000000421007c0c */ /* 0x000fe4000bfa6270 */
[----:B------:R-:W-:Y:S02]  /*6490*/  CS2R R20, SRZ ;  /* 0x0000000000147805 */ /* 0x000fe4000001ff00 */
[----:B------:R-:W-:-:S07]  /*64a0*/  CS2R R12, SRZ ;  /* 0x00000000000c7805 */ /* 0x000fce000001ff00 */
[-C--:B----4-:R-:W-:Y:S02]  /*64b0*/  @!P4 IADD3 R34, P1, R31, R14.reuse, RZ ;  /* 0x0000000e1f22c210 */ /* 0x090fe40007f3e0ff */
[CC--:B------:R-:W-:Y:S02]  /*64c0*/  @!P5 IADD3 R26, P2, R33.reuse, R3.reuse, RZ ;  /* 0x00000003211ad210 */ /* 0x0c0fe40007f5e0ff */
[----:B------:R-:W-:Y:S02]  /*64d0*/  @!P5 IADD3 R14, P3, R33, R14, RZ ;  /* 0x0000000e210ed210 */ /* 0x000fe40007f7e0ff */
[----:B------:R-:W-:Y:S01]  /*64e0*/  @!P4 IADD3 R6, P0, R31, R3, RZ ;  /* 0x000000031f06c210 */ /* 0x000fe20007f1e0ff */
[----:B-1----:R-:W-:Y:S01]  /*64f0*/  @!P5 IMAD.X R27, R0, 0x1, R9, P2 ;  /* 0x00000001001bd824 */ /* 0x002fe200010e0609 */
[----:B------:R-:W-:Y:S01]  /*6500*/  @!P4 SHF.R.S32.HI R3, RZ, 0x1f, R31 ;  /* 0x0000001fff03c819 */ /* 0x000fe2000001141f */
[----:B---3--:R-:W-:Y:S01]  /*6510*/  @!P5 IMAD.X R15, R4, 0x1, R9, P3 ;  /* 0x00000001040fd824 */ /* 0x008fe200018e0609 */
[----:B------:R-:W-:-:S02]  /*6520*/  CS2R R8, SRZ ;  /* 0x0000000000087805 */ /* 0x000fc4000001ff00 */
[----:B------:R0:W5:Y:S01]  /*6530*/  @!P5 LD.E.64 R10, desc[UR40][R26.64] ;  /* 0x000000281a0ad980 */ /* 0x000162000c101b00 */
[--C-:B------:R-:W-:Y:S02]  /*6540*/  @!P4 IMAD.X R7, R0, 0x1, R3.reuse, P0 ;  /* 0x000000010007c824 */ /* 0x100fe400000e0603 */
[----:B------:R-:W-:Y:S01]  /*6550*/  @!P4 IMAD.X R35, R4, 0x1, R3, P1 ;  /* 0x000000010423c824 */ /* 0x000fe200008e0603 */
[----:B------:R0:W5:Y:S04]  /*6560*/  @!P5 LD.E.64 R8, desc[UR40][R14.64] ;  /* 0x000000280e08d980 */ /* 0x000168000c101b00 */
[----:B------:R0:W5:Y:S04]  /*6570*/  @!P4 LD.E.64 R20, desc[UR40][R6.64] ;  /* 0x000000280614c980 */ /* 0x000168000c101b00 */
[----:B------:R0:W5:Y:S02]  /*6580*/  @!P4 LD.E.64 R12, desc[UR40][R34.64] ;  /* 0x00000028220cc980 */ /* 0x000164000c101b00 */
.L_x_1461:
[----:B------:R-:W-:Y:S05]  /*6590*/  BSYNC B1 ;  /* 0x0000000000017941 */ /* 0x000fea0003800000 */
.L_x_1460:
[----:B-1----:R-:W2:Y:S01]  /*65a0*/  LDL.LU R0, [R1+0x4] ;  /* 0x0000040001007983 */ /* 0x002ea20000300800 */
[----:B------:R-:W1:Y:S01]  /*65b0*/  SYNCS.PHASECHK.TRANS64.TRYWAIT P0, [R22+URZ+0x13200], R5 ;  /* 0x01320005160075a7 */ /* 0x000e62000800017f */
[----:B------:R-:W-:Y:S01]  /*65c0*/  BSSY B1, `(.L_x_1462) ;  /* 0x0000005000017945 */ /* 0x000fe20003800000 */
[----:B--2---:R-:W-:-:S05]  /*65d0*/  IMAD R0, R0, -0xc0, R29 ;  /* 0xffffff4000007824 */ /* 0x004fca00078e021d */
[----:B------:R-:W-:-:S04]  /*65e0*/  VIMNMX R0, R0, 0xc0, PT ;  /* 0x000000c000007848 */ /* 0x000fc80003fe0100 */
[----:B------:R-:W-:Y:S01]  /*65f0*/  ISETP.GE.AND P1, PT, R32, R0, PT ;  /* 0x000000002000720c */ /* 0x000fe20003f26270 */
[----:B-1----:R-:W-:-:S12]  /*6600*/  @!P0 BRA `(.L_x_1463) ;  /* 0x000001bc00448947 */ /* 0x002fd80003800000 */
.L_x_1742:
[----:B------:R-:W-:Y:S05]  /*6610*/  BSYNC B1 ;  /* 0x0000000000017941 */ /* 0x000fea0003800000 */
.L_x_1462:
[----:B------:R-:W-:Y:S05]  /*6620*/  @P1 BRA `(.L_x_1464) ;  /* 0x0000002400241947 */ /* 0x000fea0003800000 */
[----:B------:R2:W5:Y:S01]  /*6630*/  LDL R39, [R1+0x38] ;  /* 0x0000380001277983 */ /* 0x0005620000100800 */
[----:B------:R-:W0:Y:S01]  /*6640*/  LDC R0, c[0x0][0x3f4] ;  /* 0x0000fd00ff007b82 */ /* 0x000e220000000800 */
[----:B------:R-:W-:Y:S01]  /*6650*/  BSSY B1, `(.L_x_1465) ;  /* 0x000007b000017945 */ /* 0x000fe20003800000 */
[-C--:B0-----:R-:W-:Y:S02]  /*6660*/  ISETP.GE.AND P0, PT, R31, R0.reuse, PT ;  /* 0x000000001f00720c */ /* 0x081fe40003f06270 */
[----:B------:R-:W-:-:S11]  /*6670*/  ISETP.GE.AND P1, PT, R33, R0, PT ;  /* 0x000000002100720c */ /* 0x000fd60003f26270 */
[----:B--2---:R-:W-:Y:S05]  /*6680*/  @P0 BRA `(.L_x_1466) ;  /* 0x0000000400dc0947 */ /* 0x004fea0003800000 */
[----:B-----5:R-:W-:Y:S01]  /*6690*/  IMAD.IADD R0, R22, 0x1, R39 ;  /* 0x0000000116007824 */ /* 0x020fe200078e0227 */
[----:B----4-:R-:W-:Y:S02]  /*66a0*/  SHF.R.U32.HI R14, RZ, 0x8, R20 ;  /* 0x00000008ff0e7819 */ /* 0x010fe40000011614 */
[----:B------:R-:W-:Y:S02]  /*66b0*/  LOP3.LUT R3, R20, 0xff, RZ, 0xc0, !PT ;  /* 0x000000ff14037812 */ /* 0x000fe400078ec0ff */
[----:B-1-3--:R-:W0:Y:S01]  /*66c0*/  LDS.128 R4, [R0+0xb000] ;  /* 0x00b0000000047984 */ /* 0x00ae220000000c00 */
        /* <DEDUP_REMOVED lines=8> */
[----:B------:R-:W-:-:S02]  /*6750*/  SHF.R.U32.HI R31, RZ, 0x10, R13 ;  /* 0x00000010ff1f7819 */ /* 0x000fc4000001160d */
        /* <DEDUP_REMOVED lines=106> */
.L_x_1466:
[----:B------:R-:W-:Y:S05]  /*6e00*/  BSYNC B1 ;  /* 0x0000000000017941 */ /* 0x000fea0003800000 */
.L_x_1465:
[----:B------:R-:W-:Y:S05]  /*6e10*/  @P1 BRA `(.L_x_1464) ;  /* 0x0000001c00281947 */ /* 0x000fea0003800000 */
[----:B------:R-:W-:Y:S02]  /*6e20*/  LEA.HI R24, R25, R24, RZ, 0x2 ;  /* 0x0000001819187211 */ /* 0x000fe400078f10ff */
[----:B-----5:R-:W-:Y:S02]  /*6e30*/  SHF.R.U32.HI R13, RZ, 0x8, R11 ;  /* 0x00000008ff0d7819 */ /* 0x020fe4000001160b */
[--C-:B0-----:R-:W-:Y:S02]  /*6e40*/  SHF.R.S32.HI R0, RZ, 0x2, R24.reuse ;  /* 0x00000002ff007819 */ /* 0x101fe40000011418 */
[----:B------:R-:W-:Y:S02]  /*6e50*/  SHF.R.S32.HI R3, RZ, 0x1f, R24 ;  /* 0x0000001fff037819 */ /* 0x000fe40000011418 */
[----:B------:R-:W-:Y:S02]  /*6e60*/  SHF.R.U32.HI R24, RZ, 0x8, R9 ;  /* 0x00000008ff187819 */ /* 0x000fe40000011609 */
[----:B------:R-:W-:-:S02]  /*6e70*/  LEA.HI R3, R3, R0, RZ, 0x2 ;  /* 0x0000000003037211 */ /* 0x000fc400078f10ff */
[----:B------:R-:W-:Y:S02]  /*6e80*/  SHF.R.U32.HI R15, RZ, 0x8, R8 ;  /* 0x00000008ff0f7819 */ /* 0x000fe40000011608 */
[----:B------:R-:W-:Y:S02]  /*6e90*/  LOP3.LUT R3, R3, 0xfffffffc, RZ, 0xc0, !PT ;  /* 0xfffffffc03037812 */ /* 0x000fe400078ec0ff */
[----:B----4-:R-:W-:Y:S02]  /*6ea0*/  LOP3.LUT R14, R11, 0xff, RZ, 0xc0, !PT ;  /* 0x000000ff0b0e7812 */ /* 0x010fe400078ec0ff */
[----:B------:R-:W-:Y:S01]  /*6eb0*/  LOP3.LUT R25, R9, 0xff, RZ, 0xc0, !PT ;  /* 0x000000ff09197812 */ /* 0x000fe200078ec0ff */
[----:B------:R-:W-:Y:S01]  /*6ec0*/  IMAD.IADD R3, R0, 0x1, -R3 ;  /* 0x0000000100037824 */ /* 0x000fe200078e0a03 */
[----:B------:R-:W-:Y:S02]  /*6ed0*/  LOP3.LUT R13, R13, 0xff, RZ, 0xc0, !PT ;  /* 0x000000ff0d0d7812 */ /* 0x000fe400078ec0ff */
[----:B------:R-:W-:-:S02]  /*6ee0*/  LOP3.LUT R24, R24, 0xff, RZ, 0xc0, !PT ;  /* 0x000000ff18187812 */ /* 0x000fc400078ec0ff */
[----:B------:R-:W-:Y:S01]  /*6ef0*/  LOP3.LUT P0, RZ, R3, 0x2, RZ, 0xc0, !PT ;  /* 0x0000000203ff7812 */ /* 0x000fe2000780c0ff */
[----:B------:R-:W-:Y:S01]  /*6f00*/  IMAD.IADD R3, R22, 0x1, R39 ;  /* 0x0000000116037824 */ /* 0x000fe200078e0227 */
[----:B------:R-:W-:Y:S02]  /*6f10*/  LOP3.LUT R20, R8, 0xff, RZ, 0xc0, !PT ;  /* 0x000000ff08147812 */ /* 0x000fe400078ec0ff */
[----:B------:R-:W-:Y:S01]  /*6f20*/  LOP3.LUT R15, R15, 0xff, RZ, 0xc0, !PT ;  /* 0x000000ff0f0f7812 */ /* 0x000fe200078ec0ff */
[----:B------:R-:W-:Y:S01]  /*6f30*/  VIADD R0, R3, 0x20 ;  /* 0x0000002003007836 */ /* 0x000fe20000000000 */
[----:B------:R-:W-:Y:S02]  /*6f40*/  PRMT R14, R13, 0x7604, R14 ;  /* 0x000076040d0e7816 */ /* 0x000fe4000000000e */
[----:B------:R-:W-:Y:S02]  /*6f50*/  PRMT R25, R24, 0x7604, R25 ;  /* 0x0000760418197816 */ /* 0x000fe40000000019 */
[----:B------:R-:W-:-:S02]  /*6f60*/  SHF.R.U32.HI R13, RZ, 0x10, R11 ;  /* 0x00000010ff0d7819 */ /* 0x000fc4000001160b */
[----:B------:R-:W-:Y:S01]  /*6f70*/  SHF.R.U32.HI R24, RZ, 0x10, R9 ;  /* 0x00000010ff187819 */ /* 0x000fe20000011609 */
[----:B------:R-:W-:Y:S01]  /*6f80*/  @P0 VIADD R0, R3, 0xffffffe0 ;  /* 0xffffffe003000836 */ /* 0x000fe20000000000 */
[----:B------:R-:W-:Y:S02]  /*6f90*/  SHF.R.U32.HI R3, RZ, 0x8, R10 ;  /* 0x00000008ff037819 */ /* 0x000fe4000001160a */
[----:B------:R-:W-:Y:S02]  /*6fa0*/  LOP3.LUT R12, R10, 0xff, RZ, 0xc0, !PT ;  /* 0x000000ff0a0c7812 */ /* 0x000fe400078ec0ff */
[----:B-1-3--:R-:W0:Y:S01]  /*6fb0*/  LDS.128 R4, [R0+0xb000] ;  /* 0x00b0000000047984 */ /* 0x00ae220000000c00 */
[----:B------:R-:W-:Y:S02]  /*6fc0*/  LOP3.LUT R3, R3, 0xff, RZ, 0xc0, !PT ;  /* 0x000000ff03037812 */ /* 0x000fe400078ec0ff */
[----:B------:R-:W-:Y:S02]  /*6fd0*/  PRMT R21, R15, 0x7604, R20 ;  /* 0x000076040f157816 */ /* 0x000fe40000000014 */
[----:B------:R-:W-:-:S02]  /*6fe0*/  SHF.R.U32.HI R15, RZ, 0x10, R8 ;  /* 0x00000010ff0f7819 */ /* 0x000fc40000011608 */
[----:B------:R-:W-:Y:S02]  /*6ff0*/  LOP3.LUT R13, R13, 0xff, RZ, 0xc0, !PT ;  /* 0x000000ff0d0d7812 */ /* 0x000fe400078ec0ff */
[----:B------:R-:W-:Y:S02]  /*7000*/  LOP3.LUT R24, R24, 0xff, RZ, 0xc0, !PT ;  /* 0x000000ff18187812 */ /* 0x000fe400078ec0ff */
[----:B------:R-:W-:Y:S02]  /*7010*/  PRMT R12, R3, 0x7604, R12 ;  /* 0x00007604030c7816 */ /* 0x000fe4000000000c */
[----:B------:R-:W-:Y:S02]  /*7020*/  SHF.R.U32.HI R3, RZ, 0x10, R10 ;  /* 0x00000010ff037819 */ /* 0x000fe4000001160a */
[----:B------:R-:W-:Y:S02]  /*7030*/  LOP3.LUT R20, R15, 0xff, RZ, 0xc0, !PT ;  /* 0x000000ff0f147812 */ /* 0x000fe400078ec0ff */
[----:B------:R-:W-:-:S02]  /*7040*/  PRMT R15, R13, 0x7054, R14 ;  /* 0x000070540d0f7816 */ /* 0x000fc4000000000e */
[----:B------:R-:W-:Y:S02]  /*7050*/  PRMT R25, R24, 0x7054, R25 ;  /* 0x0000705418197816 */ /* 0x000fe40000000019 */
[----:B------:R-:W-:Y:S02]  /*7060*/  LOP3.LUT R3, R3, 0xff, RZ, 0xc0, !PT ;  /* 0x000000ff03037812 */ /* 0x000fe400078ec0ff */
[----:B------:R-:W-:Y:S02]  /*7070*/  LOP3.LUT R15, R15, 0xff000000, R11, 0xf8, !PT ;  /* 0xff0000000f0f7812 */ /* 0x000fe400078ef80b */
[----:B------:R-:W-:Y:S02]  /*7080*/  LOP3.LUT R25, R25, 0xff000000, R9, 0xf8, !PT ;  /* 0xff00000019197812 */ /* 0x000fe400078ef809 */
[----:B------:R-:W-:Y:S02]  /*7090*/  PRMT R13, R3, 0x7054, R12 ;  /* 0x00007054030d7816 */ /* 0x000fe4000000000c */
[----:B------:R-:W-:-:S02]  /*70a0*/  PRMT R21, R20, 0x7054, R21 ;  /* 0x0000705414157816 */ /* 0x000fc40000000015 */
[----:B------:R-:W-:Y:S02]  /*70b0*/  F2FP.F16.E4M3.UNPACK_B R12, R15 ;  /* 0x0000000fff0c723e */ /* 0x000fe400020006ff */
[-C--:B------:R-:W-:Y:S02]  /*70c0*/  F2FP.F16.E4M3.UNPACK_B R20, R25.reuse ;  /* 0x00000019ff14723e */ /* 0x080fe400020006ff */
[----:B------:R-:W-:Y:S01]  /*70d0*/  LOP3.LUT R21, R21, 0xff000000, R8, 0xf8, !PT ;  /* 0xff00000015157812 */ /* 0x000fe200078ef808 */
[----:B------:R-:W-:Y:S01]  /*70e0*/  HADD2.F32 R14, -RZ, R12.H1_H1 ;  /* 0x3000000cff0e7230 */ /* 0x000fe20000004100 */
[----:B------:R-:W-:Y:S01]  /*70f0*/  LOP3.LUT R13, R13, 0xff000000, R10, 0xf8, !PT ;  /* 0xff0000000d0d7812 */ /* 0x000fe200078ef80a */
[--C-:B------:R-:W-:Y:S01]  /*7100*/  HADD2.F32 R24, -RZ, R20.reuse.H1_H1 ;  /* 0x30000014ff187230 */ /* 0x100fe20000004100 */
[----:B------:R-:W-:Y:S01]  /*7110*/  F2FP.F16.E4M3.UNPACK_B R25, R25.H1 ;  /* 0x00000019ff19723e */ /* 0x000fe200030006ff */
[----:B------:R-:W-:Y:S01]  /*7120*/  HADD2.F32 R20, -RZ, R20.H0_H0 ;  /* 0x20000014ff147230 */ /* 0x000fe20000004100 */
[-C--:B0-----:R-:W-:Y:S01]  /*7130*/  F2FP.F16.E4M3.UNPACK_B R3, R6.reuse.H1 ;  /* 0x00000006ff03723e */ /* 0x081fe200030006ff */
[----:B------:R-:W-:Y:S01]  /*7140*/  HADD2.F32 R12, -RZ, R12.H0_H0 ;  /* 0x2000000cff0c7230 */ /* 0x000fe20000004100 */
[----:B------:R-:W-:-:S02]  /*7150*/  F2FP.F16.E4M3.UNPACK_B R6, R6 ;  /* 0x00000006ff06723e */ /* 0x000fc400020006ff */
[-C--:B------:R-:W-:Y:S01]  /*7160*/  F2FP.F16.E4M3.UNPACK_B R10, R7.reuse ;  /* 0x00000007ff0a723e */ /* 0x080fe200020006ff */
[--C-:B------:R-:W-:Y:S01]  /*7170*/  HADD2.F32 R8, -RZ, R3.reuse.H1_H1 ;  /* 0x30000003ff087230 */ /* 0x100fe20000004100 */
[----:B------:R-:W-:Y:S01]  /*7180*/  F2FP.F16.E4M3.UNPACK_B R11, R7.H1 ;  /* 0x00000007ff0b723e */ /* 0x000fe200030006ff */
[----:B------:R-:W-:Y:S01]  /*7190*/  HADD2.F32 R9, -RZ, R3.H0_H0 ;  /* 0x20000003ff097230 */ /* 0x000fe20000004100 */
[-C--:B------:R-:W-:Y:S02]  /*71a0*/  F2FP.F16.E4M3.UNPACK_B R7, R5.reuse ;  /* 0x00000005ff07723e */ /* 0x080fe400020006ff */
[C---:B------:R-:W-:Y:S01]  /*71b0*/  FMUL.FTZ R26, R8.reuse, R24 ;  /* 0x00000018081a7220 */ /* 0x040fe20000410000 */
[-C--:B------:R-:W-:Y:S01]  /*71c0*/  FMUL.FTZ R27, R8, R14.reuse ;  /* 0x0000000e081b7220 */ /* 0x080fe20000410000 */
[----:B------:R-:W-:Y:S01]  /*71d0*/  F2FP.F16.E4M3.UNPACK_B R8, R5.H1 ;  /* 0x00000005ff08723e */ /* 0x000fe200030006ff */
[--C-:B------:R-:W-:Y:S02]  /*71e0*/  HADD2.F32 R5, -RZ, R6.reuse.H1_H1 ;  /* 0x30000006ff057230 */ /* 0x100fe40000004100 */
[C---:B------:R-:W-:Y:S01]  /*71f0*/  FFMA.FTZ R29, R9.reuse, R14, -R26 ;  /* 0x0000000e091d7223 */ /* 0x040fe2000001081a */
[----:B------:R-:W-:Y:S01]  /*7200*/  FFMA.FTZ R30, R9, R24, R27 ;  /* 0x00000018091e7223 */ /* 0x000fe2000001001b */
[----:B------:R-:W-:Y:S01]  /*7210*/  HADD2.F32 R6, -RZ, R6.H0_H0 ;  /* 0x20000006ff067230 */ /* 0x000fe20000004100 */
[----:B------:R-:W-:Y:S01]  /*7220*/  F2FP.F16.E4M3.UNPACK_B R15, R15.H1 ;  /* 0x0000000fff0f723e */ /* 0x000fe200030006ff */
[C---:B------:R-:W-:Y:S01]  /*7230*/  FMUL.FTZ R9, R5.reuse, R20 ;  /* 0x0000001405097220 */ /* 0x040fe20000410000 */
[----:B------:R-:W-:Y:S01]  /*7240*/  FMUL.FTZ R27, R5, R12 ;  /* 0x0000000c051b7220 */ /* 0x000fe20000410000 */
[----:B------:R-:W-:Y:S01]  /*7250*/  HADD2.F32 R14, -RZ, R25.H0_H0 ;  /* 0x20000019ff0e7230 */ /* 0x000fe20000004100 */
[----:B------:R-:W-:Y:S01]  /*7260*/  F2FP.F16.E4M3.UNPACK_B R3, R4 ;  /* 0x00000004ff03723e */ /* 0x000fe200020006ff */
[----:B------:R-:W-:-:S02]  /*7270*/  HADD2.F32 R5, -RZ, R10.H1_H1 ;  /* 0x3000000aff057230 */ /* 0x000fc40000004100 */
[C---:B------:R-:W-:Y:S01]  /*7280*/  FFMA.FTZ R26, R6.reuse, R12, -R9 ;  /* 0x0000000c061a7223 */ /* 0x040fe20000010809 */
[----:B------:R-:W-:Y:S02]  /*7290*/  HADD2.F32 R9, -RZ, R15.H0_H0 ;  /* 0x2000000fff097230 */ /* 0x000fe40000004100 */
[----:B------:R-:W-:Y:S01]  /*72a0*/  FFMA.FTZ R27, R6, R20, R27 ;  /* 0x00000014061b7223 */ /* 0x000fe2000001001b */
[----:B------:R-:W-:Y:S02]  /*72b0*/  HADD2.F32 R10, -RZ, R10.H0_H0 ;  /* 0x2000000aff0a7230 */ /* 0x000fe40000004100 */
[C---:B------:R-:W-:Y:S01]  /*72c0*/  FMUL.FTZ R31, R5.reuse, R14 ;  /* 0x0000000e051f7220 */ /* 0x040fe20000410000 */
[----:B------:R-:W-:Y:S02]  /*72d0*/  HADD2.F32 R6, -RZ, R11.H1_H1 ;  /* 0x3000000bff067230 */ /* 0x000fe40000004100 */
[----:B------:R-:W-:Y:S01]  /*72e0*/  FMUL.FTZ R5, R5, R9 ;  /* 0x0000000905057220 */ /* 0x000fe20000410000 */
[----:B------:R-:W-:-:S02]  /*72f0*/  HADD2.F32 R15, -RZ, R15.H1_H1 ;  /* 0x3000000fff0f7230 */ /* 0x000fc40000004100 */
[C---:B------:R-:W-:Y:S01]  /*7300*/  FFMA.FTZ R31, R10.reuse, R9, -R31 ;  /* 0x000000090a1f7223 */ /* 0x040fe2000001081f */
[----:B------:R-:W-:Y:S02]  /*7310*/  HADD2.F32 R25, -RZ, R25.H1_H1 ;  /* 0x30000019ff197230 */ /* 0x000fe40000004100 */
[----:B------:R-:W-:Y:S01]  /*7320*/  FFMA.FTZ R32, R10, R14, R5 ;  /* 0x0000000e0a207223 */ /* 0x000fe20000010005 */
[----:B------:R-:W-:Y:S01]  /*7330*/  HADD2.F32 R11, -RZ, R11.H0_H0 ;  /* 0x2000000bff0b7230 */ /* 0x000fe20000004100 */
[----:B------:R-:W-:Y:S01]  /*7340*/  F2FP.F16.E4M3.UNPACK_B R5, R13 ;  /* 0x0000000dff05723e */ /* 0x000fe200020006ff */
[C---:B------:R-:W-:Y:S01]  /*7350*/  FMUL.FTZ R10, R6.reuse, R15 ;  /* 0x0000000f060a7220 */ /* 0x040fe20000410000 */
[----:B------:R-:W-:Y:S01]  /*7360*/  F2FP.F16.E4M3.UNPACK_B R4, R4.H1 ;  /* 0x00000004ff04723e */ /* 0x000fe200030006ff */
[----:B------:R-:W-:Y:S01]  /*7370*/  FMUL.FTZ R20, R6, R25 ;  /* 0x0000001906147220 */ /* 0x000fe20000410000 */
[----:B------:R-:W-:Y:S01]  /*7380*/  F2FP.F16.E4M3.UNPACK_B R12, R21 ;  /* 0x00000015ff0c723e */ /* 0x000fe200020006ff */
[----:B------:R-:W-:Y:S01]  /*7390*/  FFMA.FTZ R34, R11, R25, R10 ;  /* 0x000000190b227223 */ /* 0x000fe2000001000a */
[----:B------:R-:W-:-:S02]  /*73a0*/  HADD2.F32 R10, -RZ, R5.H1_H1 ;  /* 0x30000005ff0a7230 */ /* 0x000fc40000004100 */
[----:B------:R-:W-:Y:S01]  /*73b0*/  FFMA.FTZ R33, R11, R15, -R20 ;  /* 0x0000000f0b217223 */ /* 0x000fe20000010814 */
[----:B------:R-:W-:Y:S01]  /*73c0*/  HADD2.F32 R9, -RZ, R5.H0_H0 ;  /* 0x20000005ff097230 */ /* 0x000fe20000004100 */
[----:B------:R-:W-:Y:S01]  /*73d0*/  F2FP.F16.E4M3.UNPACK_B R13, R13.H1 ;  /* 0x0000000dff0d723e */ /* 0x000fe200030006ff */
[----:B------:R-:W-:Y:S01]  /*73e0*/  HADD2.F32 R14, -RZ, R12.H1_H1 ;  /* 0x3000000cff0e7230 */ /* 0x000fe20000004100 */
[----:B------:R-:W-:Y:S01]  /*73f0*/  F2FP.F16.E4M3.UNPACK_B R21, R21.H1 ;  /* 0x00000015ff15723e */ /* 0x000fe200030006ff */
[--C-:B------:R-:W-:Y:S02]  /*7400*/  HADD2.F32 R6, -RZ, R4.reuse.H1_H1 ;  /* 0x30000004ff067230 */ /* 0x100fe40000004100 */
[----:B------:R-:W-:Y:S02]  /*7410*/  HADD2.F32 R5, -RZ, R4.H0_H0 ;  /* 0x20000004ff057230 */ /* 0x000fe40000004100 */
[----:B------:R-:W-:Y:S02]  /*7420*/  HADD2.F32 R12, -RZ, R12.H0_H0 ;  /* 0x2000000cff0c7230 */ /* 0x000fe40000004100 */
[----:B------:R-:W-:Y:S01]  /*7430*/  FMUL.FTZ R20, R6, R14 ;  /* 0x0000000e06147220 */ /* 0x000fe20000410000 */
[----:B------:R-:W-:-:S02]  /*7440*/  HADD2.F32 R4, -RZ, R3.H1_H1 ;  /* 0x30000003ff047230 */ /* 0x000fc40000004100 */
[-C--:B------:R-:W-:Y:S01]  /*7450*/  FMUL.FTZ R24, R6, R10.reuse ;  /* 0x0000000a06187220 */ /* 0x080fe20000410000 */
[----:B------:R-:W-:Y:S02]  /*7460*/  HADD2.F32 R3, -RZ, R3.H0_H0 ;  /* 0x20000003ff037230 */ /* 0x000fe40000004100 */
[C---:B------:R-:W-:Y:S01]  /*7470*/  FFMA.FTZ R20, R5.reuse, R10, -R20 ;  /* 0x0000000a05147223 */ /* 0x040fe20000010814 */
[----:B------:R-:W-:Y:S02]  /*7480*/  HADD2.F32 R10, -RZ, R21.H0_H0 ;  /* 0x20000015ff0a7230 */ /* 0x000fe40000004100 */
[C---:B------:R-:W-:Y:S01]  /*7490*/  FMUL.FTZ R6, R4.reuse, R12 ;  /* 0x0000000c04067220 */ /* 0x040fe20000410000 */
[-C--:B------:R-:W-:Y:S01]  /*74a0*/  FMUL.FTZ R15, R4, R9.reuse ;  /* 0x00000009040f7220 */ /* 0x080fe20000410000 */
[----:B------:R-:W-:Y:S01]  /*74b0*/  FFMA.FTZ R25, R5, R14, R24 ;  /* 0x0000000e05197223 */ /* 0x000fe20000010018 */
[----:B------:R-:W-:Y:S02]  /*74c0*/  HADD2.F32 R5, -RZ, R13.H1_H1 ;  /* 0x3000000dff057230 */ /* 0x000fe40000004100 */
[----:B------:R-:W-:Y:S01]  /*74d0*/  FFMA.FTZ R11, R3, R9, -R6 ;  /* 0x00000009030b7223 */ /* 0x000fe20000010806 */
[----:B------:R-:W-:-:S02]  /*74e0*/  HADD2.F32 R9, -RZ, R21.H1_H1 ;  /* 0x30000015ff097230 */ /* 0x000fc40000004100 */
[----:B------:R-:W-:Y:S01]  /*74f0*/  FFMA.FTZ R12, R3, R12, R15 ;  /* 0x0000000c030c7223 */ /* 0x000fe2000001000f */
[--C-:B------:R-:W-:Y:S02]  /*7500*/  HADD2.F32 R4, -RZ, R8.reuse.H1_H1 ;  /* 0x30000008ff047230 */ /* 0x100fe40000004100 */
[----:B------:R-:W-:Y:S02]  /*7510*/  HADD2.F32 R3, -RZ, R7.H1_H1 ;  /* 0x30000007ff037230 */ /* 0x000fe40000004100 */
[----:B------:R-:W-:Y:S02]  /*7520*/  HADD2.F32 R6, -RZ, R13.H0_H0 ;  /* 0x2000000dff067230 */ /* 0x000fe40000004100 */
[C---:B------:R-:W-:Y:S01]  /*7530*/  FMUL.FTZ R13, R4.reuse, R9 ;  /* 0x00000009040d7220 */ /* 0x040fe20000410000 */
[----:B------:R-:W-:Y:S02]  /*7540*/  HADD2.F32 R8, -RZ, R8.H0_H0 ;  /* 0x20000008ff087230 */ /* 0x000fe40000004100 */
[----:B------:R-:W-:Y:S01]  /*7550*/  FMUL.FTZ R14, R4, R5 ;  /* 0x00000005040e7220 */ /* 0x000fe20000410000 */
[----:B------:R-:W-:-:S02]  /*7560*/  HADD2.F32 R7, -RZ, R7.H0_H0 ;  /* 0x20000007ff077230 */ /* 0x000fc40000004100 */
[C---:B------:R-:W-:Y:S01]  /*7570*/  FMUL.FTZ R4, R3.reuse, R10 ;  /* 0x0000000a03047220 */ /* 0x040fe20000410000 */
[-C--:B------:R-:W-:Y:S01]  /*7580*/  FMUL.FTZ R3, R3, R6.reuse ;  /* 0x0000000603037220 */ /* 0x080fe20000410000 */
[C---:B------:R-:W-:Y:S01]  /*7590*/  FFMA.FTZ R13, R8.reuse, R5, -R13 ;  /* 0x00000005080d7223 */ /* 0x040fe2000001080d */
[----:B------:R-:W-:Y:S01]  /*75a0*/  FFMA.FTZ R14, R8, R9, R14 ;  /* 0x00000009080e7223 */ /* 0x000fe2000001000e */
[C---:B------:R-:W-:Y:S01]  /*75b0*/  FFMA.FTZ R5, R7.reuse, R6, -R4 ;  /* 0x0000000607057223 */ /* 0x040fe20000010804 */
[----:B------:R-:W-:Y:S01]  /*75c0*/  FFMA.FTZ R10, R7, R10, R3 ;  /* 0x0000000a070a7223 */ /* 0x000fe20000010003 */
[----:B------:R-:W-:Y:S02]  /*75d0*/  F2FP.SATFINITE.E4M3.F32.PACK_AB_MERGE_C R6, R30, R29, RZ ;  /* 0x0000001d1e06723e */ /* 0x000fe400048070ff */
[----:B------:R-:W-:Y:S02]  /*75e0*/  F2FP.SATFINITE.E4M3.F32.PACK_AB_MERGE_C R7, R34, R33, RZ ;  /* 0x000000212207723e */ /* 0x000fe400048070ff */
[----:B------:R-:W-:-:S02]  /*75f0*/  F2FP.SATFINITE.E4M3.F32.PACK_AB_MERGE_C R4, R25, R20, RZ ;  /* 0x000000141904723e */ /* 0x000fc400048070ff */
[----:B------:R-:W-:Y:S02]  /*7600*/  F2FP.SATFINITE.E4M3.F32.PACK_AB_MERGE_C R13, R14, R13, RZ ;  /* 0x0000000d0e0d723e */ /* 0x000fe400048070ff */
[----:B------:R-:W-:Y:S02]  /*7610*/  F2FP.SATFINITE.E4M3.F32.PACK_AB_MERGE_C R6, R27, R26, R6 ;  /* 0x0000001a1b06723e */ /* 0x000fe40004807006 */
[----:B------:R-:W-:Y:S02]  /*7620*/  F2FP.SATFINITE.E4M3.F32.PACK_AB_MERGE_C R7, R32, R31, R7 ;  /* 0x0000001f2007723e */ /* 0x000fe40004807007 */
[----:B------:R-:W-:Y:S02]  /*7630*/  F2FP.SATFINITE.E4M3.F32.PACK_AB_MERGE_C R4, R12, R11, R4 ;  /* 0x0000000b0c04723e */ /* 0x000fe40004807004 */
[----:B------:R-:W-:-:S05]  /*7640*/  F2FP.SATFINITE.E4M3.F32.PACK_AB_MERGE_C R5, R10, R5, R13 ;  /* 0x000000050a05723e */ /* 0x000fca000480700d */
[----:B------:R2:W-:Y:S01]  /*7650*/  STS.128 [R0+0xb000], R4 ;  /* 0x00b0000400007388 */ /* 0x0005e20000000c00 */
[----:B------:R-:W-:Y:S05]  /*7660*/  BRA `(.L_x_1464) ;  /* 0x0000001400147947 */ /* 0x000fea0003800000 */
.L_x_1458:
[----:B------:R-:W0:Y:S01]  /*7670*/  LDC R20, c[0x0][0x448] ;  /* 0x00011200ff147b82 */ /* 0x000e220000000800 */
[----:B------:R-:W-:Y:S01]  /*7680*/  IMAD.MOV.U32 R6, RZ, RZ, R26 ;  /* 0x000000ffff067224 */ /* 0x000fe200078e001a */
[----:B------:R-:W-:Y:S01]  /*7690*/  ULDC.64 UR4, c[0x0][0x3f8] ;  /* 0x0000fe0000047ab9 */ /* 0x000fe20000000a00 */
[----:B------:R-:W-:Y:S01]  /*76a0*/  IMAD.MOV.U32 R7, RZ, RZ, R29 ;  /* 0x000000ffff077224 */ /* 0x000fe200078e001d */
[----:B------:R-:W-:Y:S01]  /*76b0*/  ULDC.64 UR6, c[0x0][0x408] ;  /* 0x0001020000067ab9 */ /* 0x000fe20000000a00 */
[----:B------:R-:W-:Y:S01]  /*76c0*/  IMAD.MOV.U32 R8, RZ, RZ, R30 ;  /* 0x000000ffff087224 */ /* 0x000fe200078e001e */
[----:B------:R-:W-:Y:S01]  /*76d0*/  ULDC.64 UR8, c[0x0][0x400] ;  /* 0x0001000000087ab9 */ /* 0x000fe20000000a00 */
        /* <DEDUP_REMOVED lines=9> */
[----:B------:R-:W-:Y:S02]  /*7770*/  IMAD R4, R0, UR4, RZ ;  /* 0x0000000400047c24 */ /* 0x000fe4000f8e02ff */
[----:B------:R-:W-:-:S04]  /*7780*/  IMAD.WIDE.U32 R8, R3, UR6, R8 ;  /* 0x0000000603087c25 */ /* 0x000fc8000f8e0008 */
[----:B------:R-:W-:Y:S02]  /*7790*/  IMAD R0, R0, UR6, RZ ;  /* 0x0000000600007c24 */ /* 0x000fe4000f8e02ff */
[C---:B------:R-:W-:Y:S01]  /*77a0*/  IMAD R13, R3.reuse, UR5, R4 ;  /* 0x00000005030d7c24 */ /* 0x040fe2000f8e0204 */
[----:B------:R-:W-:Y:S01]  /*77b0*/  ULDC.64 UR4, c[0x0][0x3e8] ;  /* 0x0000fa0000047ab9 */ /* 0x000fe20000000a00 */
[----:B------:R-:W-:Y:S01]  /*77c0*/  IMAD R3, R3, UR7, R0 ;  /* 0x0000000703037c24 */ /* 0x000fe2000f8e0200 */
[----:B------:R-:W-:Y:S01]  /*77d0*/  IADD3 R5, P0, R6, UR4, RZ ;  /* 0x0000000406057c10 */ /* 0x000fe2000ff1e0ff */
[----:B------:R-:W-:Y:S01]  /*77e0*/  UMOV UR4, 0xffffffff ;  /* 0xffffffff00047882 */ /* 0x000fe20000000000 */
[----:B------:R-:W-:Y:S02]  /*77f0*/  IADD3 R0, P1, R8, UR8, RZ ;  /* 0x0000000808007c10 */ /* 0x000fe4000ff3e0ff */
[----:B------:R-:W-:Y:S02]  /*7800*/  IADD3.X R13, R7, UR5, R13, P0, !PT ;  /* 0x00000005070d7c10 */ /* 0x000fe400087fe40d */
[----:B------:R-:W-:Y:S01]  /*7810*/  IADD3.X R7, R9, UR9, R3, P1, !PT ;  /* 0x0000000909077c10 */ /* 0x000fe20008ffe403 */
[----:B------:R-:W-:Y:S08]  /*7820*/  BRA.DIV UR4, `(.L_x_1467) ;  /* 0x000001aa04d07947 */ /* 0x000ff0000b800000 */
[----:B------:R0:W1:Y:S04]  /*7830*/  SHFL.IDX PT, R3, R13, RZ, 0x1e1f ;  /* 0x001e1fff0d037589 */ /* 0x00006800000e0000 */
[----:B------:R-:W2:Y:S04]  /*7840*/  SHFL.IDX PT, R5, R5, RZ, 0x1e1f ;  /* 0x001e1fff05057589 */ /* 0x000ea800000e0000 */
[----:B------:R-:W3:Y:S04]  /*7850*/  SHFL.IDX PT, R7, R7, RZ, 0x1e1f ;  /* 0x001e1fff07077589 */ /* 0x000ee800000e0000 */
[----:B------:R0:W4:Y:S02]  /*7860*/  SHFL.IDX PT, R14, R0, RZ, 0x1e1f ;  /* 0x001e1fff000e7589 */ /* 0x00012400000e0000 */
.L_x_1748:
[----:B0-----:R-:W5:Y:S01]  /*7870*/  LDL R0, [R1+0x10] ;  /* 0x0000100001007983 */ /* 0x001f620000100800 */
[----:B------:R-:W0:Y:S03]  /*7880*/  LDC R29, c[0x0][0x3f4] ;  /* 0x0000fd00ff1d7b82 */ /* 0x000e260000000800 */
[----:B------:R-:W2:Y:S01]  /*7890*/  LDL R4, [R1+0x58] ;  /* 0x0000580001047983 */ /* 0x000ea20000100800 */
[----:B------:R-:W-:Y:S01]  /*78a0*/  BSSY B1, `(.L_x_1468) ;  /* 0x0000016000017945 */ /* 0x000fe20003800000 */
[----:B------:R-:W-:Y:S02]  /*78b0*/  CS2R R24, SRZ ;  /* 0x0000000000187805 */ /* 0x000fe4000001ff00 */
[----:B------:R-:W-:Y:S02]  /*78c0*/  CS2R R26, SRZ ;  /* 0x00000000001a7805 */ /* 0x000fe4000001ff00 */
[----:B------:R-:W-:Y:S01]  /*78d0*/  CS2R R8, SRZ ;  /* 0x0000000000087805 */ /* 0x000fe2000001ff00 */
[----:B-----5:R-:W-:Y:S01]  /*78e0*/  IMAD R21, R0, R20, RZ ;  /* 0x0000001400157224 */ /* 0x020fe200078e02ff */
[----:B--2---:R-:W-:-:S04]  /*78f0*/  LEA.HI R0, R4, R4, RZ, 0x1 ;  /* 0x0000000404007211 */ /* 0x004fc800078f08ff */
[----:B------:R-:W-:Y:S02]  /*7900*/  ISETP.GE.AND P0, PT, R10, R21, PT ;  /* 0x000000150a00720c */ /* 0x000fe40003f06270 */
[----:B------:R-:W-:Y:S02]  /*7910*/  CS2R R10, SRZ ;  /* 0x00000000000a7805 */ /* 0x000fe4000001ff00 */
[----:B------:R-:W-:-:S05]  /*7920*/  LOP3.LUT R0, R0, 0xfffffffe, RZ, 0xc0, !PT ;  /* 0xfffffffe00007812 */ /* 0x000fca00078ec0ff */
[----:B------:R-:W-:-:S05]  /*7930*/  IMAD.IADD R0, R4, 0x1, -R0 ;  /* 0x0000000104007824 */ /* 0x000fca00078e0a00 */
[----:B------:R-:W-:Y:S01]  /*7940*/  SHF.L.U32 R13, R0, 0x1f, RZ ;  /* 0x0000001f000d7819 */ /* 0x000fe200000006ff */
[----:B0-----:R-:W-:Y:S06]  /*7950*/  @P0 BRA `(.L_x_1469) ;  /* 0x0000000000280947 */ /* 0x001fec0003800000 */
[----:B------:R-:W-:Y:S01]  /*7960*/  ULDC UR4, c[0x0][0x3f4] ;  /* 0x0000fd0000047ab9 */ /* 0x000fe20000000800 */
[C---:B------:R-:W-:Y:S02]  /*7970*/  IADD3 R4, P0, R18.reuse, R5, RZ ;  /* 0x0000000512047210 */ /* 0x040fe40007f1e0ff */
[----:B------:R-:W-:Y:S02]  /*7980*/  CS2R R24, SRZ ;  /* 0x0000000000187805 */ /* 0x000fe4000001ff00 */
[C---:B------:R-:W-:Y:S02]  /*7990*/  ISETP.GE.AND P2, PT, R18.reuse, UR4, PT ;  /* 0x0000000412007c0c */ /* 0x040fe4000bf46270 */
[----:B----4-:R-:W-:Y:S01]  /*79a0*/  IADD3 R14, P1, R18, R14, RZ ;  /* 0x0000000e120e7210 */ /* 0x010fe20007f3e0ff */
[----:B-1----:R-:W-:-:S04]  /*79b0*/  IMAD.X R5, R3, 0x1, R19, P0 ;  /* 0x0000000103057824 */ /* 0x002fc800000e0613 */
[----:B---3--:R-:W-:-:S06]  /*79c0*/  IMAD.X R15, R7, 0x1, R19, P1 ;  /* 0x00000001070f7824 */ /* 0x008fcc00008e0613 */
[----:B------:R-:W-:Y:S05]  /*79d0*/  @P2 BRA `(.L_x_1469) ;  /* 0x0000000000082947 */ /* 0x000fea0003800000 */
[----:B------:R0:W5:Y:S04]  /*79e0*/  LD.E.128 R24, desc[UR40][R4.64] ;  /* 0x0000002804187980 */ /* 0x000168000c101d00 */
[----:B------:R0:W5:Y:S02]  /*79f0*/  LD.E.128 R8, desc[UR40][R14.64] ;  /* 0x000000280e087980 */ /* 0x000164000c101d00 */
.L_x_1469:
[----:B------:R-:W-:Y:S05]  /*7a00*/  BSYNC B1 ;  /* 0x0000000000017941 */ /* 0x000fea0003800000 */
.L_x_1468:
[----:B------:R-:W2:Y:S01]  /*7a10*/  LDL.LU R0, [R1+0x4] ;  /* 0x0000040001007983 */ /* 0x000ea20000300800 */
[----:B------:R-:W3:Y:S01]  /*7a20*/  SYNCS.PHASECHK.TRANS64.TRYWAIT P1, [R22+URZ+0x13200], R13 ;  /* 0x0132000d160075a7 */ /* 0x000ee2000802017f */
[----:B-1----:R-:W0:Y:S01]  /*7a30*/  S2R R3, SR_TID.X ;  /* 0x0000000000037919 */ /* 0x002e220000002100 */
[----:B------:R-:W-:Y:S01]  /*7a40*/  ISETP.GE.AND P0, PT, R18, R29, PT ;  /* 0x0000001d1200720c */ /* 0x000fe20003f06270 */
[----:B------:R-:W-:Y:S01]  /*7a50*/  BSSY B1, `(.L_x_1470) ;  /* 0x0000009000017945 */ /* 0x000fe20003800000 */
[C---:B0-----:R-:W-:Y:S02]  /*7a60*/  VIADD R4, R3.reuse, 0xffffff80 ;  /* 0xffffff8003047836 */ /* 0x041fe40000000000 */
[----:B------:R-:W-:-:S05]  /*7a70*/  VIADD R3, R3, 0xffffff80 ;  /* 0xffffff8003037836 */ /* 0x000fca0000000000 */
[----:B------:R-:W-:-:S04]  /*7a80*/  LEA.HI R3, R3, R4, RZ, 0x1 ;  /* 0x0000000403037211 */ /* 0x000fc800078f08ff */
[----:B------:R-:W-:Y:S01]  /*7a90*/  SHF.R.S32.HI R3, RZ, 0x1, R3 ;  /* 0x00000001ff037819 */ /* 0x000fe20000011403 */
[----:B--2---:R-:W-:-:S05]  /*7aa0*/  IMAD R0, R0, -0xc0, R21 ;  /* 0xffffff4000007824 */ /* 0x004fca00078e0215 */
[----:B------:R-:W-:-:S04]  /*7ab0*/  VIMNMX R0, R0, 0xc0, PT ;  /* 0x000000c000007848 */ /* 0x000fc80003fe0100 */
[----:B------:R-:W-:Y:S01]  /*7ac0*/  ISETP.GE.OR P0, PT, R3, R0, P0 ;  /* 0x000000000300720c */ /* 0x000fe20000706670 */
[----:B---3--:R-:W-:-:S12]  /*7ad0*/  @!P1 BRA `(.L_x_1471) ;  /* 0x000001a800909947 */ /* 0x008fd80003800000 */
.L_x_1749:
[----:B------:R-:W-:Y:S05]  /*7ae0*/  BSYNC B1 ;  /* 0x0000000000017941 */ /* 0x000fea0003800000 */
.L_x_1470:
[----:B------:R-:W-:Y:S05]  /*7af0*/  @P0 BRA `(.L_x_1464) ;  /* 0x0000000c00f00947 */ /* 0x000fea0003800000 */
[----:B----4-:R-:W0:Y:S04]  /*7b00*/  LDL R14, [R1+0x48] ;  /* 0x00004800010e7983 */ /* 0x010e280000100800 */
[----:B------:R-:W2:Y:S04]  /*7b10*/  LDL R31, [R1+0x4c] ;  /* 0x00004c00011f7983 */ /* 0x000ea80000100800 */
[----:B------:R-:W3:Y:S01]  /*7b20*/  LDL R51, [R1+0x5c] ;  /* 0x00005c0001337983 */ /* 0x000ee20000100800 */
[----:B-----5:R-:W-:Y:S02]  /*7b30*/  SHF.R.U32.HI R0, RZ, 0x8, R24 ;  /* 0x00000008ff007819 */ /* 0x020fe40000011618 */
[----:B------:R-:W-:-:S02]  /*7b40*/  SHF.R.U32.HI R4, RZ, 0x8, R25 ;  /* 0x00000008ff047819 */ /* 0x000fc40000011619 */
[----:B------:R-:W-:Y:S02]  /*7b50*/  LOP3.LUT R3, R24, 0xff, RZ, 0xc0, !PT ;  /* 0x000000ff18037812 */ /* 0x000fe400078ec0ff */
[----:B------:R-:W-:Y:S02]  /*7b60*/  LOP3.LUT R0, R0, 0xff, RZ, 0xc0, !PT ;  /* 0x000000ff00007812 */ /* 0x000fe400078ec0ff */
[----:B------:R-:W-:Y:S02]  /*7b70*/  LOP3.LUT R5, R25, 0xff, RZ, 0xc0, !PT ;  /* 0x000000ff19057812 */ /* 0x000fe400078ec0ff */
[----:B------:R-:W-:Y:S02]  /*7b80*/  LOP3.LUT R4, R4, 0xff, RZ, 0xc0, !PT ;  /* 0x000000ff04047812 */ /* 0x000fe400078ec0ff */
[----:B------:R-:W-:Y:S01]  /*7b90*/  PRMT R20, R0, 0x7604, R3 ;  /* 0x0000760400147816 */ /* 0x000fe20000000003 */
[----:B------:R-:W-:Y:S01]  /*7ba0*/  IMAD.IADD R0, R18, 0x1, R29 ;  /* 0x0000000112007824 */ /* 0x000fe200078e021d */
[----:B------:R-:W-:-:S02]  /*7bb0*/  SHF.R.U32.HI R3, RZ, 0x8, R26 ;  /* 0x00000008ff037819 */ /* 0x000fc4000001161a */
[----:B------:R-:W-:Y:S02]  /*7bc0*/  PRMT R30, R4, 0x7604, R5 ;  /* 0x00007604041e7816 */ /* 0x000fe40000000005 */
[----:B------:R-:W-:Y:S02]  /*7bd0*/  LOP3.LUT R4, R26, 0xff, RZ, 0xc0, !PT ;  /* 0x000000ff1a047812 */ /* 0x000fe400078ec0ff */
[----:B------:R-:W-:Y:S02]  /*7be0*/  LOP3.LUT R3, R3, 0xff, RZ, 0xc0, !PT ;  /* 0x000000ff03037812 */ /* 0x000fe400078ec0ff */
[----:B------:R-:W-:Y:S02]  /*7bf0*/  SHF.R.U32.HI R7, RZ, 0x8, R8 ;  /* 0x00000008ff077819 */ /* 0x000fe40000011608 */
[----:B------:R-:W-:Y:S02]  /*7c00*/  PRMT R32, R3, 0x7604, R4 ;  /* 0x0000760403207816 */ /* 0x000fe40000000004 */
[----:B------:R-:W-:-:S02]  /*7c10*/  LOP3.LUT R12, R8, 0xff, RZ, 0xc0, !PT ;  /* 0x000000ff080c7812 */ /* 0x000fc400078ec0ff */
[----:B------:R-:W-:Y:S02]  /*7c20*/  LOP3.LUT R7, R7, 0xff, RZ, 0xc0, !PT ;  /* 0x000000ff07077812 */ /* 0x000fe400078ec0ff */
[----:B------:R-:W-:Y:S02]  /*7c30*/  SHF.R.U32.HI R5, RZ, 0x8, R27 ;  /* 0x00000008ff057819 */ /* 0x000fe4000001161b */
[----:B------:R-:W-:Y:S02]  /*7c40*/  PRMT R35, R7, 0x7604, R12 ;  /* 0x0000760407237816 */ /* 0x000fe4000000000c */
[----:B------:R-:W-:Y:S02]  /*7c50*/  SHF.R.U32.HI R12, RZ, 0x8, R10 ;  /* 0x00000008ff0c7819 */ /* 0x000fe4000001160a */
[----:B------:R-:W-:Y:S02]  /*7c60*/  LOP3.LUT R15, R10, 0xff, RZ, 0xc0, !PT ;  /* 0x000000ff0a0f7812 */ /* 0x000fe400078ec0ff */
[----:B------:R-:W-:-:S02]  /*7c70*/  LOP3.LUT R12, R12, 0xff, RZ, 0xc0, !PT ;  /* 0x000000ff0c0c7812 */ /* 0x000fc400078ec0ff */
[----:B------:R-:W-:Y:S02]  /*7c80*/  LOP3.LUT R21, R11, 0xff, RZ, 0xc0, !PT ;  /* 0x000000ff0b157812 */ /* 0x000fe400078ec0ff */
[----:B------:R-:W-:Y:S02]  /*7c90*/  LOP3.LUT R6, R27, 0xff, RZ, 0xc0, !PT ;  /* 0x000000ff1b067812 */ /* 0x000fe400078ec0ff */
[----:B------:R-:W-:Y:S02]  /*7ca0*/  LOP3.LUT R5, R5, 0xff, RZ, 0xc0, !PT ;  /* 0x000000ff05057812 */ /* 0x000fe400078ec0ff */
[----:B------:R-:W-:Y:S02]  /*7cb0*/  PRMT R37, R12, 0x7604, R15 ;  /* 0x000076040c257816 */ /* 0x000fe4000000000f */
[----:B------:R-:W-:Y:S02]  /*7cc0*/  PRMT R34, R5, 0x7604, R6 ;  /* 0x0000760405227816 */ /* 0x000fe40000000006 */
[----:B------:R-:W-:-:S02]  /*7cd0*/  SHF.R.U32.HI R29, RZ, 0x10, R26 ;  /* 0x00000010ff1d7819 */ /* 0x000fc4000001161a */
[----:B------:R-:W-:-:S04]  /*7ce0*/  SHF.R.U32.HI R33, RZ, 0x10, R27 ;  /* 0x00000010ff217819 */ /* 0x000fc8000001161b */
[----:B------:R-:W-:-:S04]  /*7cf0*/  LOP3.LUT R33, R33, 0xff, RZ, 0xc0, !PT ;  /* 0x000000ff21217812 */ /* 0x000fc800078ec0ff */
[----:B------:R-:W-:Y:S02]  /*7d00*/  PRMT R33, R33, 0x7054, R34 ;  /* 0x0000705421217816 */ /* 0x000fe40000000022 */
[----:B0-----:R-:W-:Y:S02]  /*7d10*/  SHF.R.U32.HI R13, RZ, 0x3, R14 ;  /* 0x00000003ff0d7819 */ /* 0x001fe4000001160e */
[----:B------:R-:W-:Y:S02]  /*7d20*/  LOP3.LUT R0, R14, 0x30, R0, 0xf8, !PT ;  /* 0x000000300e007812 */ /* 0x000fe400078ef800 */
[----:B------:R-:W-:Y:S02]  /*7d30*/  SHF.R.U32.HI R14, RZ, 0x8, R11 ;  /* 0x00000008ff0e7819 */ /* 0x000fe4000001160b */
[----:B------:R-:W-:Y:S02]  /*7d40*/  LOP3.LUT R3, R0, R13, RZ, 0x3c, !PT ;  /* 0x0000000d00037212 */ /* 0x000fe400078e3cff */
[----:B------:R-:W-:Y:S01]  /*7d50*/  SHF.R.U32.HI R0, RZ, 0x8, R9 ;  /* 0x00000008ff007819 */ /* 0x000fe20000011609 */
[----:B---3--:R-:W-:Y:S01]  /*7d60*/  LDS.128 R4, [R51+0xb000] ;  /* 0x00b0000033047984 */ /* 0x008fe20000000c00 */
[----:B------:R-:W-:-:S02]  /*7d70*/  LOP3.LUT R13, R9, 0xff, RZ, 0xc0, !PT ;  /* 0x000000ff090d7812 */ /* 0x000fc400078ec0ff */
[----:B------:R-:W-:Y:S02]  /*7d80*/  LOP3.LUT R0, R0, 0xff, RZ, 0xc0, !PT ;  /* 0x000000ff00007812 */ /* 0x000fe400078ec0ff */
[----:B------:R-:W-:Y:S02]  /*7d90*/  LOP3.LUT R14, R14, 0xff, RZ, 0xc0, !PT ;  /* 0x000000ff0e0e7812 */ /* 0x000fe400078ec0ff */
[----:B------:R-:W-:Y:S02]  /*7da0*/  PRMT R36, R0, 0x7604, R13 ;  /* 0x0000760400247816 */ /* 0x000fe4000000000d */
[----:B--2---:R-:W-:Y:S02]  /*7db0*/  IADD3 R0, R22, R31, R3 ;  /* 0x0000001f16007210 */ /* 0x004fe40007ffe003 */
[----:B------:R-:W-:Y:S02]  /*7dc0*/  PRMT R43, R14, 0x7604, R21 ;  /* 0x000076040e2b7816 */ /* 0x000fe40000000015 */
[----:B------:R-:W-:Y:S01]  /*7dd0*/  SHF.R.U32.HI R21, RZ, 0x10, R25 ;  /* 0x00000010ff157819 */ /* 0x000fe20000011619 */
[----:B------:R-:W0:Y:S01]  /*7de0*/  LDS.128 R12, [R0+0xb000] ;  /* 0x00b00000000c7984 */ /* 0x000e220000000c00 */
[----:B------:R-:W-:-:S02]  /*7df0*/  SHF.R.U32.HI R3, RZ, 0x10, R24 ;  /* 0x00000010ff037819 */ /* 0x000fc40000011618 */
[----:B------:R-:W-:Y:S02]  /*7e00*/  LOP3.LUT R21, R21, 0xff, RZ, 0xc0, !PT ;  /* 0x000000ff15157812 */ /* 0x000fe400078ec0ff */
[----:B------:R-:W-:Y:S02]  /*7e10*/  LOP3.LUT R31, R29, 0xff, RZ, 0xc0, !PT ;  /* 0x000000ff1d1f7812 */ /* 0x000fe400078ec0ff */
[----:B------:R-:W-:Y:S02]  /*7e20*/  PRMT R29, R21, 0x7054, R30 ;  /* 0x00007054151d7816 */ /* 0x000fe4000000001e */
[----:B------:R-:W-:Y:S02]  /*7e30*/  SHF.R.U32.HI R21, RZ, 0x10, R9 ;  /* 0x00000010ff157819 */ /* 0x000fe40000011609 */
[----:B------:R-:W-:Y:S02]  /*7e40*/  LOP3.LUT R3, R3, 0xff, RZ, 0xc0, !PT ;  /* 0x000000ff03037812 */ /* 0x000fe400078ec0ff */
[----:B------:R-:W-:-:S02]  /*7e50*/  PRMT R31, R31, 0x7054, R32 ;  /* 0x000070541f1f7816 */ /* 0x000fc40000000020 */
[----:B------:R-:W-:Y:S02]  /*7e60*/  SHF.R.U32.HI R32, RZ, 0x10, R11 ;  /* 0x00000010ff207819 */ /* 0x000fe4000001160b */
[----:B------:R-:W-:Y:S02]  /*7e70*/  LOP3.LUT R21, R21, 0xff, RZ, 0xc0, !PT ;  /* 0x000000ff15157812 */ /* 0x000fe400078ec0ff */
[----:B------:R-:W-:Y:S02]  /*7e80*/  PRMT R3, R3, 0x7054, R20 ;  /* 0x0000705403037816 */ /* 0x000fe40000000014 */
[----:B------:R-:W-:Y:S02]  /*7e90*/  SHF.R.U32.HI R20, RZ, 0x10, R8 ;  /* 0x00000010ff147819 */ /* 0x000fe40000011608 */
[----:B------:R-:W-:Y:S02]  /*7ea0*/  SHF.R.U32.HI R30, RZ, 0x10, R10 ;  /* 0x00000010ff1e7819 */ /* 0x000fe4000001160a */
[----:B------:R-:W-:-:S02]  /*7eb0*/  LOP3.LUT R32, R32, 0xff, RZ, 0xc0, !PT ;  /* 0x000000ff20207812 */ /* 0x000fc400078ec0ff */
[----:B------:R-:W-:Y:S02]  /*7ec0*/  PRMT R39, R21, 0x7054, R36 ;  /* 0x0000705415277816 */ /* 0x000fe40000000024 */
[----:B------:R-:W-:Y:S02]  /*7ed0*/  LOP3.LUT R20, R20, 0xff, RZ, 0xc0, !PT ;  /* 0x000000ff14147812 */ /* 0x000fe400078ec0ff */
[----:B------:R-:W-:Y:S02]  /*7ee0*/  LOP3.LUT R30, R30, 0xff, RZ, 0xc0, !PT ;  /* 0x000000ff1e1e7812 */ /* 0x000fe400078ec0ff */
[----:B------:R-:W-:Y:S02]  /*7ef0*/  PRMT R43, R32, 0x7054, R43 ;  /* 0x00007054202b7816 */ /* 0x000fe4000000002b */
[----:B------:R-:W-:Y:S02]  /*7f00*/  LOP3.LUT R39, R39, 0xff000000, R9, 0xf8, !PT ;  /* 0xff00000027277812 */ /* 0x000fe400078ef809 */
[----:B------:R-:W-:-:S02]  /*7f10*/  PRMT R35, R20, 0x7054, R35 ;  /* 0x0000705414237816 */ /* 0x000fc40000000023 */
[----:B------:R-:W-:Y:S02]  /*7f20*/  LOP3.LUT R21, R3, 0xff000000, R24, 0xf8, !PT ;  /* 0xff00000003157812 */ /* 0x000fe400078ef818 */
[----:B------:R-:W-:Y:S02]  /*7f30*/  PRMT R41, R30, 0x7054, R37 ;  /* 0x000070541e297816 */ /* 0x000fe40000000025 */
[----:B------:R-:W-:Y:S02]  /*7f40*/  LOP3.LUT R24, R29, 0xff000000, R25, 0xf8, !PT ;  /* 0xff0000001d187812 */ /* 0x000fe400078ef819 */
[----:B------:R-:W-:Y:S02]  /*7f50*/  LOP3.LUT R43, R43, 0xff000000, R11, 0xf8, !PT ;  /* 0xff0000002b2b7812 */ /* 0x000fe400078ef80b */
[----:B------:R-:W-:Y:S02]  /*7f60*/  F2FP.F16.E4M3.UNPACK_B R40, R39 ;  /* 0x00000027ff28723e */ /* 0x000fe400020006ff */
[----:B0-----:R-:W-:-:S02]  /*7f70*/  F2FP.F16.E4M3.UNPACK_B R11, R13 ;  /* 0x0000000dff0b723e */ /* 0x001fc400020006ff */
[----:B------:R-:W-:Y:S01]  /*7f80*/  LOP3.LUT R3, R31, 0xff000000, R26, 0xf8, !PT ;  /* 0xff0000001f037812 */ /* 0x000fe200078ef81a */
[--C-:B------:R-:W-:Y:S01]  /*7f90*/  HADD2.F32 R42, -RZ, R40.reuse.H0_H0 ;  /* 0x20000028ff2a7230 */ /* 0x100fe20000004100 */
[----:B------:R-:W-:Y:S01]  /*7fa0*/  LOP3.LUT R29, R35, 0xff000000, R8, 0xf8, !PT ;  /* 0xff000000231d7812 */ /* 0x000fe200078ef808 */
[----:B------:R-:W-:Y:S01]  /*7fb0*/  HADD2.F32 R40, -RZ, R40.H1_H1 ;  /* 0x30000028ff287230 */ /* 0x000fe20000004100 */
[----:B------:R-:W-:Y:S02]  /*7fc0*/  LOP3.LUT R8, R41, 0xff000000, R10, 0xf8, !PT ;  /* 0xff00000029087812 */ /* 0x000fe400078ef80a */
[----:B------:R-:W-:Y:S02]  /*7fd0*/  F2FP.F16.E4M3.UNPACK_B R31, R24 ;  /* 0x00000018ff1f723e */ /* 0x000fe400020006ff */
[-C--:B------:R-:W-:Y:S02]  /*7fe0*/  F2FP.F16.E4M3.UNPACK_B R10, R5.reuse ;  /* 0x00000005ff0a723e */ /* 0x080fe400020006ff */
[----:B------:R-:W-:Y:S01]  /*7ff0*/  F2FP.F16.E4M3.UNPACK_B R20, R5.H1 ;  /* 0x00000005ff14723e */ /* 0x000fe200030006ff */
[----:B------:R-:W-:Y:S01]  /*8000*/  HADD2.F32 R5, -RZ, R11.H0_H0 ;  /* 0x2000000bff057230 */ /* 0x000fe20000004100 */
[----:B------:R-:W-:Y:S01]  /*8010*/  LOP3.LUT R37, R33, 0xff000000, R27, 0xf8, !PT ;  /* 0xff00000021257812 */ /* 0x000fe200078ef81b */
[----:B------:R-:W-:Y:S01]  /*8020*/  HADD2.F32 R38, -RZ, R31.H0_H0 ;  /* 0x2000001fff267230 */ /* 0x000fe20000004100 */
[-C--:B------:R-:W-:Y:S01]  /*8030*/  F2FP.F16.E4M3.UNPACK_B R27, R12.reuse ;  /* 0x0000000cff1b723e */ /* 0x080fe200020006ff */
[--C-:B------:R-:W-:Y:S01]  /*8040*/  HADD2.F32 R9, -RZ, R10.reuse.H0_H0 ;  /* 0x2000000aff097230 */ /* 0x100fe20000004100 */
[----:B------:R-:W-:Y:S01]  /*8050*/  F2FP.F16.E4M3.UNPACK_B R35, R12.H1 ;  /* 0x0000000cff23723e */ /* 0x000fe200030006ff */
[C---:B------:R-:W-:Y:S01]  /*8060*/  FMUL.FTZ R12, R5.reuse, R42 ;  /* 0x0000002a050c7220 */ /* 0x040fe20000410000 */
[----:B------:R-:W-:Y:S01]  /*8070*/  F2FP.F16.E4M3.UNPACK_B R26, R13.H1 ;  /* 0x0000000dff1a723e */ /* 0x000fe200030006ff */
[-C--:B------:R-:W-:Y:S01]  /*8080*/  FMUL.FTZ R13, R5, R38.reuse ;  /* 0x00000026050d7220 */ /* 0x080fe20000410000 */
[----:B------:R-:W-:Y:S01]  /*8090*/  F2FP.F16.E4M3.UNPACK_B R39, R39.H1 ;  /* 0x00000027ff27723e */ /* 0x000fe200030006ff */
[----:B------:R-:W-:Y:S01]  /*80a0*/  FFMA.FTZ R5, R9, R38, -R12 ;  /* 0x0000002609057223 */ /* 0x000fe2000001080c */
[----:B------:R-:W-:Y:S01]  /*80b0*/  F2FP.F16.E4M3.UNPACK_B R24, R24.H1 ;  /* 0x00000018ff18723e */ /* 0x000fe200030006ff */
[----:B------:R-:W-:Y:S01]  /*80c0*/  HADD2.F32 R11, -RZ, R11.H1_H1 ;  /* 0x3000000bff0b7230 */ /* 0x000fe20000004100 */
[-C--:B------:R-:W-:Y:S01]  /*80d0*/  F2FP.F16.E4M3.UNPACK_B R34, R15.reuse ;  /* 0x0000000fff22723e */ /* 0x080fe200020006ff */
[----:B------:R-:W-:Y:S01]  /*80e0*/  HADD2.F32 R31, -RZ, R31.H1_H1 ;  /* 0x3000001fff1f7230 */ /* 0x000fe20000004100 */
[----:B------:R-:W-:Y:S01]  /*80f0*/  F2FP.F16.E4M3.UNPACK_B R36, R15.H1 ;  /* 0x0000000fff24723e */ /* 0x000fe200030006ff */
[----:B------:R-:W-:-:S02]  /*8100*/  HADD2.F32 R12, -RZ, R10.H1_H1 ;  /* 0x3000000aff0c7230 */ /* 0x000fc40000004100 */
[----:B------:R-:W-:Y:S01]  /*8110*/  FFMA.FTZ R9, R9, R42, R13 ;  /* 0x0000002a09097223 */ /* 0x000fe2000001000d */
[--C-:B------:R-:W-:Y:S02]  /*8120*/  HADD2.F32 R38, -RZ, R39.reuse.H0_H0 ;  /* 0x20000027ff267230 */ /* 0x100fe40000004100 */
[C---:B------:R-:W-:Y:S01]  /*8130*/  FMUL.FTZ R41, R11.reuse, R40 ;  /* 0x000000280b297220 */ /* 0x040fe20000410000 */
[----:B------:R-:W-:Y:S02]  /*8140*/  HADD2.F32 R10, -RZ, R26.H0_H0 ;  /* 0x2000001aff0a7230 */ /* 0x000fe40000004100 */
[----:B------:R-:W-:Y:S01]  /*8150*/  FMUL.FTZ R11, R11, R31 ;  /* 0x0000001f0b0b7220 */ /* 0x000fe20000410000 */
[----:B------:R-:W-:Y:S01]  /*8160*/  HADD2.F32 R15, -RZ, R24.H0_H0 ;  /* 0x20000018ff0f7230 */ /* 0x000fe20000004100 */
[-C--:B------:R-:W-:Y:S01]  /*8170*/  F2FP.F16.E4M3.UNPACK_B R30, R7.reuse ;  /* 0x00000007ff1e723e */ /* 0x080fe200020006ff */
[----:B------:R-:W-:Y:S02]  /*8180*/  HADD2.F32 R13, -RZ, R20.H0_H0 ;  /* 0x20000014ff0d7230 */ /* 0x000fe40000004100 */
[C---:B------:R-:W-:Y:S01]  /*8190*/  FMUL.FTZ R42, R10.reuse, R38 ;  /* 0x000000260a2a7220 */ /* 0x040fe20000410000 */
[----:B------:R-:W-:Y:S01]  /*81a0*/  F2FP.F16.E4M3.UNPACK_B R33, R7.H1 ;  /* 0x00000007ff21723e */ /* 0x000fe200030006ff */
[----:B------:R-:W-:Y:S01]  /*81b0*/  FMUL.FTZ R45, R10, R15 ;  /* 0x0000000f0a2d7220 */ /* 0x000fe20000410000 */
[C---:B------:R-:W-:Y:S01]  /*81c0*/  FFMA.FTZ R10, R12.reuse, R31, -R41 ;  /* 0x0000001f0c0a7223 */ /* 0x040fe20000010829 */
[----:B------:R-:W-:Y:S01]  /*81d0*/  FFMA.FTZ R12, R12, R40, R11 ;  /* 0x000000280c0c7223 */ /* 0x000fe2000001000b */
[C---:B------:R-:W-:Y:S01]  /*81e0*/  FFMA.FTZ R11, R13.reuse, R15, -R42 ;  /* 0x0000000f0d0b7223 */ /* 0x040fe2000001082a */
[----:B------:R-:W-:Y:S01]  /*81f0*/  FFMA.FTZ R13, R13, R38, R45 ;  /* 0x000000260d0d7223 */ /* 0x000fe2000001002d */
[----:B------:R-:W-:Y:S01]  /*8200*/  F2FP.F16.E4M3.UNPACK_B R41, R43 ;  /* 0x0000002bff29723e */ /* 0x000fe200020006ff */
[----:B------:R-:W-:Y:S01]  /*8210*/  HADD2.F32 R31, -RZ, R24.H1_H1 ;  /* 0x30000018ff1f7230 */ /* 0x000fe20000004100 */
[----:B------:R-:W-:Y:S01]  /*8220*/  F2FP.F16.E4M3.UNPACK_B R38, R37 ;  /* 0x00000025ff26723e */ /* 0x000fe200020006ff */
[----:B------:R-:W-:Y:S01]  /*8230*/  HADD2.F32 R40, -RZ, R39.H1_H1 ;  /* 0x30000027ff287230 */ /* 0x000fe20000004100 */
[----:B------:R-:W-:Y:S01]  /*8240*/  F2FP.F16.E4M3.UNPACK_B R43, R43.H1 ;  /* 0x0000002bff2b723e */ /* 0x000fe200030006ff */
[----:B------:R-:W-:Y:S01]  /*8250*/  HADD2.F32 R15, -RZ, R26.H1_H1 ;  /* 0x3000001aff0f7230 */ /* 0x000fe20000004100 */
[-C--:B------:R-:W-:Y:S01]  /*8260*/  F2FP.F16.E4M3.UNPACK_B R32, R4.reuse.H1 ;  /* 0x00000004ff20723e */ /* 0x080fe200030006ff */
[----:B------:R-:W-:Y:S01]  /*8270*/  HADD2.F32 R24, -RZ, R20.H1_H1 ;  /* 0x30000014ff187230 */ /* 0x000fe20000004100 */
[----:B------:R-:W-:Y:S01]  /*8280*/  F2FP.F16.E4M3.UNPACK_B R25, R4 ;  /* 0x00000004ff19723e */ /* 0x000fe200020006ff */
[----:B------:R-:W-:-:S02]  /*8290*/  HADD2.F32 R45, -RZ, R41.H0_H0 ;  /* 0x20000029ff2d7230 */ /* 0x000fc40000004100 */
[C---:B------:R-:W-:Y:S01]  /*82a0*/  FMUL.FTZ R47, R15.reuse, R40 ;  /* 0x000000280f2f7220 */ /* 0x040fe20000410000 */
[----:B------:R-:W-:Y:S02]  /*82b0*/  HADD2.F32 R20, -RZ, R34.H0_H0 ;  /* 0x20000022ff147230 */ /* 0x000fe40000004100 */
[----:B------:R-:W-:Y:S01]  /*82c0*/  FMUL.FTZ R15, R15, R31 ;  /* 0x0000001f0f0f7220 */ /* 0x000fe20000410000 */
[----:B------:R-:W-:Y:S01]  /*82d0*/  HADD2.F32 R39, -RZ, R38.H0_H0 ;  /* 0x20000026ff277230 */ /* 0x000fe20000004100 */
[----:B------:R-:W-:Y:S01]  /*82e0*/  F2FP.F16.E4M3.UNPACK_B R4, R6 ;  /* 0x00000006ff04723e */ /* 0x000fe200020006ff */
[----:B------:R-:W-:Y:S02]  /*82f0*/  HADD2.F32 R26, -RZ, R30.H0_H0 ;  /* 0x2000001eff1a7230 */ /* 0x000fe40000004100 */
[C---:B------:R-:W-:Y:S01]  /*8300*/  FMUL.FTZ R49, R20.reuse, R45 ;  /* 0x0000002d14317220 */ /* 0x040fe20000410000 */
[----:B------:R-:W-:Y:S02]  /*8310*/  HADD2.F32 R41, -RZ, R41.H1_H1 ;  /* 0x30000029ff297230 */ /* 0x000fe40000004100 */
[----:B------:R-:W-:Y:S01]  /*8320*/  FMUL.FTZ R42, R20, R39 ;  /* 0x00000027142a7220 */ /* 0x000fe20000410000 */
[C---:B------:R-:W-:Y:S01]  /*8330*/  FFMA.FTZ R20, R24.reuse, R31, -R47 ;  /* 0x0000001f18147223 */ /* 0x040fe2000001082f */
[----:B------:R-:W-:Y:S01]  /*8340*/  FFMA.FTZ R24, R24, R40, R15 ;  /* 0x0000002818187223 */ /* 0x000fe2000001000f */
[C---:B------:R-:W-:Y:S01]  /*8350*/  FFMA.FTZ R15, R26.reuse, R39, -R49 ;  /* 0x000000271a0f7223 */ /* 0x040fe20000010831 */
[----:B------:R-:W-:Y:S01]  /*8360*/  HADD2.F32 R39, -RZ, R38.H1_H1 ;  /* 0x30000026ff277230 */ /* 0x000fe20000004100 */
[----:B------:R-:W-:Y:S01]  /*8370*/  F2FP.F16.E4M3.UNPACK_B R38, R37.H1 ;  /* 0x00000025ff26723e */ /* 0x000fe200030006ff */
[----:B------:R-:W-:Y:S01]  /*8380*/  FFMA.FTZ R26, R26, R45, R42 ;  /* 0x0000002d1a1a7223 */ /* 0x000fe2000001002a */
[----:B------:R-:W-:Y:S01]  /*8390*/  HADD2.F32 R31, -RZ, R30.H1_H1 ;  /* 0x3000001eff1f7230 */ /* 0x000fe20000004100 */
[----:B------:R-:W-:Y:S01]  /*83a0*/  F2FP.F16.E4M3.UNPACK_B R7, R6.H1 ;  /* 0x00000006ff07723e */ /* 0x000fe200030006ff */
[----:B------:R-:W-:Y:S01]  /*83b0*/  HADD2.F32 R30, -RZ, R34.H1_H1 ;  /* 0x30000022ff1e7230 */ /* 0x000fe20000004100 */
[-C--:B------:R-:W-:Y:S01]  /*83c0*/  F2FP.F16.E4M3.UNPACK_B R6, R14.reuse ;  /* 0x0000000eff06723e */ /* 0x080fe200020006ff */
[----:B------:R-:W-:Y:S01]  /*83d0*/  HADD2.F32 R42, -RZ, R43.H0_H0 ;  /* 0x2000002bff2a7230 */ /* 0x000fe20000004100 */
[----:B------:R-:W-:Y:S01]  /*83e0*/  F2FP.F16.E4M3.UNPACK_B R14, R14.H1 ;  /* 0x0000000eff0e723e */ /* 0x000fe200030006ff */
[----:B------:R-:W-:-:S02]  /*83f0*/  HADD2.F32 R37, -RZ, R36.H0_H0 ;  /* 0x20000024ff257230 */ /* 0x000fc40000004100 */
[C---:B------:R-:W-:Y:S01]  /*8400*/  FMUL.FTZ R44, R30.reuse, R41 ;  /* 0x000000291e2c7220 */ /* 0x040fe20000410000 */
[--C-:B------:R-:W-:Y:S02]  /*8410*/  HADD2.F32 R40, -RZ, R38.reuse.H0_H0 ;  /* 0x20000026ff287230 */ /* 0x100fe40000004100 */
[-C--:B------:R-:W-:Y:S01]  /*8420*/  FMUL.FTZ R46, R30, R39.reuse ;  /* 0x000000271e2e7220 */ /* 0x080fe20000410000 */
[----:B------:R-:W-:Y:S02]  /*8430*/  HADD2.F32 R34, -RZ, R33.H0_H0 ;  /* 0x20000021ff227230 */ /* 0x000fe40000004100 */
[----:B------:R-:W-:Y:S01]  /*8440*/  FMUL.FTZ R45, R37, R42 ;  /* 0x0000002a252d7220 */ /* 0x000fe20000410000 */
[----:B------:R-:W-:Y:S01]  /*8450*/  FFMA.FTZ R30, R31, R39, -R44 ;  /* 0x000000271f1e7223 */ /* 0x000fe2000001082c */
[-C--:B------:R-:W-:Y:S01]  /*8460*/  FMUL.FTZ R37, R37, R40.reuse ;  /* 0x0000002825257220 */ /* 0x080fe20000410000 */
[----:B------:R-:W-:Y:S01]  /*8470*/  FFMA.FTZ R31, R31, R41, R46 ;  /* 0x000000291f1f7223 */ /* 0x000fe2000001002e */
[C---:B------:R-:W-:Y:S01]  /*8480*/  FFMA.FTZ R45, R34.reuse, R40, -R45 ;  /* 0x00000028222d7223 */ /* 0x040fe2000001082d */
[----:B------:R-:W-:Y:S01]  /*8490*/  HADD2.F32 R40, -RZ, R38.H1_H1 ;  /* 0x30000026ff287230 */ /* 0x000fe20000004100 */
[----:B------:R-:W-:Y:S01]  /*84a0*/  F2FP.F16.E4M3.UNPACK_B R41, R29.H1 ;  /* 0x0000001dff29723e */ /* 0x000fe200030006ff */
[----:B------:R-:W-:Y:S01]  /*84b0*/  FFMA.FTZ R47, R34, R42, R37 ;  /* 0x0000002a222f7223 */ /* 0x000fe20000010025 */
[----:B------:R-:W-:Y:S01]  /*84c0*/  F2FP.F16.E4M3.UNPACK_B R38, R21.H1 ;  /* 0x00000015ff26723e */ /* 0x000fe200030006ff */
[----:B------:R-:W-:Y:S01]  /*84d0*/  HADD2.F32 R43, -RZ, R43.H1_H1 ;  /* 0x3000002bff2b7230 */ /* 0x000fe20000004100 */
[----:B------:R-:W-:Y:S01]  /*84e0*/  F2FP.SATFINITE.E4M3.F32.PACK_AB_MERGE_C R11, R20, R11, RZ ;  /* 0x0000000b140b723e */ /* 0x000fe200048070ff */
[----:B------:R-:W-:Y:S01]  /*84f0*/  HADD2.F32 R37, -RZ, R36.H1_H1 ;  /* 0x30000024ff257230 */ /* 0x000fe20000004100 */
[----:B------:R-:W-:Y:S01]  /*8500*/  F2FP.SATFINITE.E4M3.F32.PACK_AB_MERGE_C R13, R24, R13, RZ ;  /* 0x0000000d180d723e */ /* 0x000fe200048070ff */
[----:B------:R-:W-:Y:S01]  /*8510*/  HADD2.F32 R42, -RZ, R41.H0_H0 ;  /* 0x20000029ff2a7230 */ /* 0x000fe20000004100 */
[----:B------:R-:W-:Y:S01]  /*8520*/  F2FP.SATFINITE.E4M3.F32.PACK_AB_MERGE_C R5, R10, R5, R11 ;  /* 0x000000050a05723e */ /* 0x000fe2000480700b */
        /* <DEDUP_REMOVED lines=11> */
[----:B------:R-:W-:Y:S01]  /*85e0*/  HADD2.F32 R35, -RZ, R35.H1_H1 ;  /* 0x30000023ff237230 */ /* 0x000fe20000004100 */
[----:B------:R-:W-:Y:S01]  /*85f0*/  F2FP.F16.E4M3.UNPACK_B R34, R29 ;  /* 0x0000001dff22723e */ /* 0x000fe200020006ff */
[----:B------:R-:W-:Y:S02]  /*8600*/  HADD2.F32 R38, -RZ, R38.H1_H1 ;  /* 0x30000026ff267230 */ /* 0x000fe40000004100 */
[C---:B------:R-:W-:Y:S01]  /*8610*/  FFMA.FTZ R44, R33.reuse, R39, -R44 ;  /* 0x00000027212c7223 */ /* 0x040fe2000001082c */
[----:B------:R-:W-:Y:S01]  /*8620*/  FFMA.FTZ R37, R33, R42, R37 ;  /* 0x0000002a21257223 */ /* 0x000fe20000010025 */
[----:B------:R-:W-:Y:S01]  /*8630*/  HADD2.F32 R32, -RZ, R32.H1_H1 ;  /* 0x30000020ff207230 */ /* 0x000fe20000004100 */
[----:B------:R-:W-:Y:S01]  /*8640*/  F2FP.F16.E4M3.UNPACK_B R33, R21 ;  /* 0x00000015ff21723e */ /* 0x000fe200020006ff */
[C---:B------:R-:W-:Y:S01]  /*8650*/  FMUL.FTZ R21, R35.reuse, R41 ;  /* 0x0000002923157220 */ /* 0x040fe20000410000 */
[----:B------:R-:W-:Y:S01]  /*8660*/  FMUL.FTZ R40, R35, R38 ;  /* 0x0000002623287220 */ /* 0x000fe20000410000 */
[----:B------:R-:W-:Y:S01]  /*8670*/  HADD2.F32 R36, -RZ, R34.H0_H0 ;  /* 0x20000022ff247230 */ /* 0x000fe20000004100 */
[----:B------:R-:W-:Y:S01]  /*8680*/  F2FP.SATFINITE.E4M3.F32.PACK_AB_MERGE_C R47, R50, R47, RZ ;  /* 0x0000002f322f723e */ /* 0x000fe200048070ff */
[----:B------:R-:W-:-:S02]  /*8690*/  HADD2.F32 R29, -RZ, R27.H0_H0 ;  /* 0x2000001bff1d7230 */ /* 0x000fc40000004100 */
[C---:B------:R-:W-:Y:S01]  /*86a0*/  FFMA.FTZ R39, R32.reuse, R38, -R21 ;  /* 0x0000002620277223 */ /* 0x040fe20000010815 */
[----:B------:R-:W-:Y:S01]  /*86b0*/  FFMA.FTZ R46, R32, R41, R40 ;  /* 0x00000029202e7223 */ /* 0x000fe20000010028 */
[----:B------:R-:W-:Y:S01]  /*86c0*/  HADD2.F32 R32, -RZ, R33.H0_H0 ;  /* 0x20000021ff207230 */ /* 0x000fe20000004100 */
[----:B------:R-:W-:Y:S01]  /*86d0*/  F2FP.SATFINITE.E4M3.F32.PACK_AB_MERGE_C R9, R12, R9, R13 ;  /* 0x000000090c09723e */ /* 0x000fe2000480700d */
[----:B------:R-:W-:Y:S02]  /*86e0*/  HADD2.F32 R21, -RZ, R25.H0_H0 ;  /* 0x20000019ff157230 */ /* 0x000fe40000004100 */
[C---:B------:R-:W-:Y:S01]  /*86f0*/  FMUL.FTZ R38, R29.reuse, R36 ;  /* 0x000000241d267220 */ /* 0x040fe20000410000 */
[----:B------:R-:W-:Y:S02]  /*8700*/  HADD2.F32 R34, -RZ, R34.H1_H1 ;  /* 0x30000022ff227230 */ /* 0x000fe40000004100 */
[----:B------:R-:W-:Y:S01]  /*8710*/  FMUL.FTZ R40, R29, R32 ;  /* 0x000000201d287220 */ /* 0x000fe20000410000 */
[----:B------:R-:W-:-:S02]  /*8720*/  HADD2.F32 R27, -RZ, R27.H1_H1 ;  /* 0x3000001bff1b7230 */ /* 0x000fc40000004100 */
[C---:B------:R-:W-:Y:S01]  /*8730*/  FFMA.FTZ R38, R21.reuse, R32, -R38 ;  /* 0x0000002015267223 */ /* 0x040fe20000010826 */
[----:B------:R-:W-:Y:S01]  /*8740*/  HADD2.F32 R32, -RZ, R33.H1_H1 ;  /* 0x30000021ff207230 */ /* 0x000fe20000004100 */
[----:B------:R-:W-:Y:S01]  /*8750*/  F2FP.F16.E4M3.UNPACK_B R29, R8.H1 ;  /* 0x00000008ff1d723e */ /* 0x000fe200030006ff */
[----:B------:R-:W-:Y:S02]  /*8760*/  HADD2.F32 R25, -RZ, R25.H1_H1 ;  /* 0x30000019ff197230 */ /* 0x000fe40000004100 */
[----:B------:R-:W-:Y:S01]  /*8770*/  FFMA.FTZ R40, R21, R36, R40 ;  /* 0x0000002415287223 */ /* 0x000fe20000010028 */
[C---:B------:R-:W-:Y:S01]  /*8780*/  FMUL.FTZ R42, R27.reuse, R34 ;  /* 0x000000221b2a7220 */ /* 0x040fe20000410000 */
[----:B------:R-:W-:Y:S01]  /*8790*/  F2FP.F16.E4M3.UNPACK_B R21, R3.H1 ;  /* 0x00000003ff15723e */ /* 0x000fe200030006ff */
[-C--:B------:R-:W-:Y:S01]  /*87a0*/  FMUL.FTZ R35, R27, R32.reuse ;  /* 0x000000201b237220 */ /* 0x080fe20000410000 */
[----:B------:R-:W-:Y:S02]  /*87b0*/  HADD2.F32 R36, -RZ, R29.H0_H0 ;  /* 0x2000001dff247230 */ /* 0x000fe40000004100 */
[----:B------:R-:W-:Y:S01]  /*87c0*/  FFMA.FTZ R33, R25, R32, -R42 ;  /* 0x0000002019217223 */ /* 0x000fe2000001082a */
[----:B------:R-:W-:-:S02]  /*87d0*/  HADD2.F32 R27, -RZ, R14.H0_H0 ;  /* 0x2000000eff1b7230 */ /* 0x000fc40000004100 */
[----:B------:R-:W-:Y:S01]  /*87e0*/  FFMA.FTZ R35, R25, R34, R35 ;  /* 0x0000002219237223 */ /* 0x000fe20000010023 */
[--C-:B------:R-:W-:Y:S01]  /*87f0*/  HADD2.F32 R32, -RZ, R21.reuse.H0_H0 ;  /* 0x20000015ff207230 */ /* 0x100fe20000004100 */
[----:B------:R-:W-:Y:S01]  /*8800*/  F2FP.F16.E4M3.UNPACK_B R3, R3 ;  /* 0x00000003ff03723e */ /* 0x000fe200020006ff */
[----:B------:R-:W-:Y:S02]  /*8810*/  HADD2.F32 R25, -RZ, R21.H1_H1 ;  /* 0x30000015ff197230 */ /* 0x000fe40000004100 */
[C---:B------:R-:W-:Y:S01]  /*8820*/  FMUL.FTZ R34, R27.reuse, R36 ;  /* 0x000000241b227220 */ /* 0x040fe20000410000 */
[----:B------:R-:W-:Y:S02]  /*8830*/  HADD2.F32 R21, -RZ, R7.H0_H0 ;  /* 0x20000007ff157230 */ /* 0x000fe40000004100 */
[----:B------:R-:W-:Y:S01]  /*8840*/  FMUL.FTZ R42, R27, R32 ;  /* 0x000000201b2a7220 */ /* 0x000fe20000410000 */
[----:B------:R-:W-:Y:S01]  /*8850*/  HADD2.F32 R29, -RZ, R29.H1_H1 ;  /* 0x3000001dff1d7230 */ /* 0x000fe20000004100 */
[----:B------:R-:W-:Y:S01]  /*8860*/  F2FP.SATFINITE.E4M3.F32.PACK_AB_MERGE_C R11, R31, R26, R47 ;  /* 0x0000001a1f0b723e */ /* 0x000fe2000480702f */
[----:B------:R-:W-:-:S02]  /*8870*/  HADD2.F32 R14, -RZ, R14.H1_H1 ;  /* 0x3000000eff0e7230 */ /* 0x000fc40000004100 */
[C---:B------:R-:W-:Y:S01]  /*8880*/  FFMA.FTZ R41, R21.reuse, R32, -R34 ;  /* 0x0000002015297223 */ /* 0x040fe20000010822 */
[----:B------:R-:W-:Y:S02]  /*8890*/  HADD2.F32 R7, -RZ, R7.H1_H1 ;  /* 0x30000007ff077230 */ /* 0x000fe40000004100 */
[----:B------:R-:W-:Y:S01]  /*88a0*/  FFMA.FTZ R42, R21, R36, R42 ;  /* 0x00000024152a7223 */ /* 0x000fe2000001002a */
[--C-:B------:R-:W-:Y:S02]  /*88b0*/  HADD2.F32 R21, -RZ, R3.reuse.H1_H1 ;  /* 0x30000003ff157230 */ /* 0x100fe40000004100 */
[C---:B------:R-:W-:Y:S01]  /*88c0*/  FMUL.FTZ R32, R14.reuse, R29 ;  /* 0x0000001d0e207220 */ /* 0x040fe20000410000 */
[-C--:B------:R-:W-:Y:S01]  /*88d0*/  FMUL.FTZ R34, R14, R25.reuse ;  /* 0x000000190e227220 */ /* 0x080fe20000410000 */
[----:B------:R-:W-:Y:S01]  /*88e0*/  F2FP.F16.E4M3.UNPACK_B R14, R8 ;  /* 0x00000008ff0e723e */ /* 0x000fe200020006ff */
[----:B------:R-:W-:Y:S02]  /*88f0*/  HADD2.F32 R8, -RZ, R3.H0_H0 ;  /* 0x20000003ff087230 */ /* 0x000fe40000004100 */
[C---:B------:R-:W-:Y:S01]  /*8900*/  FFMA.FTZ R36, R7.reuse, R25, -R32 ;  /* 0x0000001907247223 */ /* 0x040fe20000010820 */
[----:B------:R-:W-:Y:S01]  /*8910*/  FFMA.FTZ R29, R7, R29, R34 ;  /* 0x0000001d071d7223 */ /* 0x000fe20000010022 */
[----:B------:R-:W-:-:S02]  /*8920*/  HADD2.F32 R7, -RZ, R6.H0_H0 ;  /* 0x20000006ff077230 */ /* 0x000fc40000004100 */
[--C-:B------:R-:W-:Y:S01]  /*8930*/  HADD2.F32 R32, -RZ, R14.reuse.H0_H0 ;  /* 0x2000000eff207230 */ /* 0x100fe20000004100 */
[----:B------:R-:W-:Y:S01]  /*8940*/  F2FP.SATFINITE.E4M3.F32.PACK_AB_MERGE_C R36, R36, R41, RZ ;  /* 0x000000292424723e */ /* 0x000fe200048070ff */
[----:B------:R-:W-:Y:S01]  /*8950*/  HADD2.F32 R25, -RZ, R14.H1_H1 ;  /* 0x3000000eff197230 */ /* 0x000fe20000004100 */
[----:B------:R-:W-:Y:S01]  /*8960*/  F2FP.SATFINITE.E4M3.F32.PACK_AB_MERGE_C R29, R29, R42, RZ ;  /* 0x0000002a1d1d723e */ /* 0x000fe200048070ff */
[----:B------:R-:W-:Y:S02]  /*8970*/  HADD2.F32 R6, -RZ, R6.H1_H1 ;  /* 0x30000006ff067230 */ /* 0x000fe40000004100 */
[C---:B------:R-:W-:Y:S01]  /*8980*/  FMUL.FTZ R14, R7.reuse, R32 ;  /* 0x00000020070e7220 */ /* 0x040fe20000410000 */
[--C-:B------:R-:W-:Y:S02]  /*8990*/  HADD2.F32 R3, -RZ, R4.reuse.H0_H0 ;  /* 0x20000004ff037230 */ /* 0x100fe40000004100 */
[----:B------:R-:W-:Y:S01]  /*89a0*/  FMUL.FTZ R7, R7, R8 ;  /* 0x0000000807077220 */ /* 0x000fe20000410000 */
[----:B------:R-:W-:-:S02]  /*89b0*/  HADD2.F32 R4, -RZ, R4.H1_H1 ;  /* 0x30000004ff047230 */ /* 0x000fc40000004100 */
        /* <DEDUP_REMOVED lines=9> */
[----:B------:R-:W-:Y:S02]  /*8a50*/  F2FP.SATFINITE.E4M3.F32.PACK_AB_MERGE_C R7, R30, R15, R7 ;  /* 0x0000000f1e07723e */ /* 0x000fe40004807007 */
[----:B------:R-:W-:Y:S02]  /*8a60*/  F2FP.SATFINITE.E4M3.F32.PACK_AB_MERGE_C R4, R33, R38, R4 ;  /* 0x000000262104723e */ /* 0x000fe40004807004 */
[----:B------:R-:W-:Y:S02]  /*8a70*/  F2FP.SATFINITE.E4M3.F32.PACK_AB_MERGE_C R6, R27, R6, R36 ;  /* 0x000000061b06723e */ /* 0x000fe40004807024 */
[----:B------:R-:W-:Y:S02]  /*8a80*/  F2FP.SATFINITE.E4M3.F32.PACK_AB_MERGE_C R8, R35, R40, R8 ;  /* 0x000000282308723e */ /* 0x000fe40004807008 */
[----:B------:R-:W-:Y:S01]  /*8a90*/  F2FP.SATFINITE.E4M3.F32.PACK_AB_MERGE_C R10, R34, R3, R29 ;  /* 0x00000003220a723e */ /* 0x000fe2000480701d */
[----:B------:R0:W-:Y:S04]  /*8aa0*/  STS.128 [R51+0xb000], R4 ;  /* 0x00b0000433007388 */ /* 0x0001e80000000c00 */
[----:B------:R0:W-:Y:S02]  /*8ab0*/  STS.128 [R0+0xb000], R8 ;  /* 0x00b0000800007388 */ /* 0x0001e40000000c00 */
.L_x_1464:
[----:B------:R-:W-:Y:S05]  /*8ac0*/  BSYNC B0 ;  /* 0x0000000000007941 */ /* 0x000fea0003800000 */
.L_x_1457:
        /* <DEDUP_REMOVED lines=8> */
.L_x_1454:
[----:B0-2---:R-:W2:Y:S02]  /*8b50*/  LDL R0, [R1+0x18] ;  /* 0x0000180001007983 */ /* 0x005ea40000100800 */
[----:B--2---:R-:W-:-:S13]  /*8b60*/  ISETP.NE.AND P0, PT, R0, 0x3, PT ;  /* 0x000000030000780c */ /* 0x004fda0003f05270 */
[----:B------:R-:W-:Y:S05]  /*8b70*/  @!P0 BRA `(.L_x_1472) ;  /* 0x0000000000048947 */ /* 0x000fea0003800000 */
[----:B------:R-:W-:Y:S01]  /*8b80*/  BPT.TRAP 0x1 ;  /* 0x000000040000795c */ /* 0x000fe20000300000 */
.L_x_1472:
[----:B-----5:R-:W-:Y:S01]  /*8b90*/  IMAD R12, R23, 0x8, R22 ;  /* 0x00000008170c7824 */ /* 0x020fe200078e0216 */
[----:B-1----:R-:W-:-:S04]  /*8ba0*/  SHF.L.U32 R3, R156, 0x1f, RZ ;  /* 0x0000001f9c037819 */ /* 0x002fc800000006ff */
[----:B------:R0:W1:Y:S01]  /*8bb0*/  SYNCS.PHASECHK.TRANS64.TRYWAIT P1, [R12+URZ+0x13230], R3 ;  /* 0x013230030c0075a7 */ /* 0x000062000802017f */
[----:B------:R-:W-:Y:S05]  /*8bc0*/  @!P0 BRA `(.L_x_1473) ;  /* 0x0000000000048947 */ /* 0x000fea0003800000 */
[----:B------:R-:W-:Y:S01]  /*8bd0*/  BPT.TRAP 0x1 ;  /* 0x000000040000795c */ /* 0x000fe20000300000 */
.L_x_1473:
[----:B------:R-:W-:-:S05]  /*8be0*/  VIADD R0, R22, 0xe000 ;  /* 0x0000e00016007836 */ /* 0x000fca0000000000 */
[----:B------:R-:W-:-:S04]  /*8bf0*/  SHF.R.U32.HI R0, RZ, 0x4, R0 ;  /* 0x00000004ff007819 */ /* 0x000fc80000011600 */
[----:B------:R-:W-:-:S04]  /*8c00*/  LOP3.LUT R0, R0, 0x3fff, RZ, 0xc0, !PT ;  /* 0x00003fff00007812 */ /* 0x000fc800078ec0ff */
[----:B---3--:R-:W-:-:S05]  /*8c10*/  LOP3.LUT R4, R0, 0x10000, RZ, 0xfc, !PT ;  /* 0x0001000000047812 */ /* 0x008fca00078efcff */
[----:B------:R2:W-:Y:S01]  /*8c20*/  STL [R1+0x4], R4 ;  /* 0x0000040401007387 */ /* 0x0005e20000100800 */
[----:B------:R-:W-:Y:S01]  /*8c30*/  IMAD R8, R23, 0x280, R4 ;  /* 0x0000028017087824 */ /* 0x000fe200078e0204 */
[----:B-1----:R-:W-:Y:S06]  /*8c40*/  @P1 BRA `(.L_x_1474) ;  /* 0x0000000000081947 */ /* 0x002fec0003800000 */
[----:B------:R-:W1:Y:S02]  /*8c50*/  SYNCS.PHASECHK.TRANS64.TRYWAIT P1, [R12+URZ+0x13230], R3 ;  /* 0x013230030c0075a7 */ /* 0x000e64000802017f */
[----:B-1----:R-:W-:Y:S05]  /*8c60*/  @!P1 BRA `(.L_x_1475) ;  /* 0x0000019800409947 */ /* 0x002fea0003800000 */
.L_x_1474:
[----:B--2---:R-:W-:Y:S01]  /*8c70*/  IMAD.MOV.U32 R4, RZ, RZ, R8 ;  /* 0x000000ffff047224 */ /* 0x004fe200078e0008 */
[----:B------:R-:W-:Y:S05]  /*8c80*/  WARPSYNC.ALL ;  /* 0x0000000000007948 */ /* 0x000fea0003800000 */
[----:B------:R-:W-:Y:S01]  /*8c90*/  IMAD.MOV.U32 R5, RZ, RZ, -0x7fffffe0 ;  /* 0x80000020ff057424 */ /* 0x000fe200078e00ff */
[----:B------:R-:W-:Y:S01]  /*8ca0*/  R2UR UR6, R4 ;  /* 0x00000000040672ca */ /* 0x000fe200000e0000 */
[----:B------:R-:W-:Y:S01]  /*8cb0*/  WARPGROUP.ARRIVE ;  /* 0x00000000000079c5 */ /* 0x000fe20000000000 */
[----:B------:R-:W-:Y:S01]  /*8cc0*/  LOP3.LUT R4, R28, 0x10000, RZ, 0xfc, !PT ;  /* 0x000100001c047812 */ /* 0x000fe200078efcff */
[----:B------:R-:W-:Y:S01]  /*8cd0*/  VIADD R6, R8, 0x80 ;  /* 0x0000008008067836 */ /* 0x000fe20000000000 */
[C---:B------:R-:W-:Y:S01]  /*8ce0*/  R2UR UR7, R5.reuse ;  /* 0x00000000050772ca */ /* 0x040fe200000e0000 */
[----:B------:R-:W-:Y:S01]  /*8cf0*/  IMAD.MOV.U32 R7, RZ, RZ, -0x7fffffe0 ;  /* 0x80000020ff077424 */ /* 0x000fe200078e00ff */
[----:B------:R-:W-:Y:S01]  /*8d00*/  R2UR UR4, R4 ;  /* 0x00000000040472ca */ /* 0x000fe200000e0000 */
[----:B------:R-:W-:Y:S01]  /*8d10*/  VIADD R10, R8, 0x100 ;  /* 0x00000100080a7836 */ /* 0x000fe20000000000 */
[----:B------:R-:W-:Y:S01]  /*8d20*/  R2UR UR5, R5 ;  /* 0x00000000050572ca */ /* 0x000fe200000e0000 */
[----:B------:R-:W-:Y:S01]  /*8d30*/  IMAD.MOV.U32 R11, RZ, RZ, -0x7fffffe0 ;  /* 0x80000020ff0b7424 */ /* 0x000fe200078e00ff */
[----:B------:R-:W-:Y:S01]  /*8d40*/  R2UR UR10, R6 ;  /* 0x00000000060a72ca */ /* 0x000fe200000e0000 */
[C---:B------:R-:W-:Y:S01]  /*8d50*/  VIADD R6, R8.reuse, 0x180 ;  /* 0x0000018008067836 */ /* 0x040fe20000000000 */
[----:B------:R-:W-:Y:S01]  /*8d60*/  R2UR UR11, R7 ;  /* 0x00000000070b72ca */ /* 0x000fe200000e0000 */
[----:B----4-:R-:W-:Y:S01]  /*8d70*/  VIADD R14, R8, 0x200 ;  /* 0x00000200080e7836 */ /* 0x010fe20000000000 */
[----:B------:R-:W-:Y:S01]  /*8d80*/  R2UR UR8, R4 ;  /* 0x00000000040872ca */ /* 0x000fe200000e0000 */
[----:B------:R-:W-:Y:S01]  /*8d90*/  IMAD.MOV.U32 R15, RZ, RZ, -0x7fffffe0 ;  /* 0x80000020ff0f7424 */ /* 0x000fe200078e00ff */
[----:B------:R-:W-:Y:S01]  /*8da0*/  R2UR UR9, R5 ;  /* 0x00000000050972ca */ /* 0x000fe200000e0000 */
[----:B------:R-:W-:Y:S01]  /*8db0*/  IMAD.MOV.U32 R9, RZ, RZ, -0x7fffffe0 ;  /* 0x80000020ff097424 */ /* 0x000fe200078e00ff */
[----:B------:R-:W-:Y:S01]  /*8dc0*/  R2UR UR14, R10 ;  /* 0x000000000a0e72ca */ /* 0x000fe200000e0000 */
[----:B------:R-:W-:Y:S01]  /*8dd0*/  VIADD R10, R8, 0x82 ;  /* 0x00000082080a7836 */ /* 0x000fe20000000000 */
[----:B------:R-:W-:Y:S01]  /*8de0*/  R2UR UR15, R11 ;  /* 0x000000000b0f72ca */ /* 0x000fe200000e0000 */
[----:B------:R-:W-:Y:S01]  /*8df0*/  QGMMA.64x32x32.F32.E4M3.E4M3 R88, gdesc[UR4], RZ, !UPT, gsb0 ;  /* 0x00600000045879f3 */ /* 0x000fe2000c0008ff */
[----:B------:R-:W-:Y:S01]  /*8e00*/  R2UR UR12, R4 ;  /* 0x00000000040c72ca */ /* 0x000fe200000e0000 */
[----:B------:R-:W-:Y:S01]  /*8e10*/  IMAD.MOV.U32 R11, RZ, RZ, -0x7fffffe0 ;  /* 0x80000020ff0b7424 */ /* 0x000fe200078e00ff */
[----:B------:R-:W-:-:S02]  /*8e20*/  R2UR UR13, R5 ;  /* 0x00000000050d72ca */ /* 0x000fc400000e0000 */
[----:B------:R-:W-:Y:S01]  /*8e30*/  R2UR UR18, R6 ;  /* 0x00000000061272ca */ /* 0x000fe200000e0000 */
[----:B------:R-:W-:Y:S01]  /*8e40*/  VIADD R6, R8, 0x2 ;  /* 0x0000000208067836 */ /* 0x000fe20000000000 */
[----:B------:R-:W-:Y:S01]  /*8e50*/  R2UR UR19, R7 ;  /* 0x00000000071372ca */ /* 0x000fe200000e0000 */
[----:B------:R-:W-:Y:S01]  /*8e60*/  IMAD.MOV.U32 R7, RZ, RZ, -0x7fffffe0 ;  /* 0x80000020ff077424 */ /* 0x000fe200078e00ff */
[----:B------:R-:W-:Y:S02]  /*8e70*/  R2UR UR16, R4 ;  /* 0x00000000041072ca */ /* 0x000fe400000e0000 */
[----:B------:R-:W-:Y:S02]  /*8e80*/  R2UR UR17, R5 ;  /* 0x00000000051172ca */ /* 0x000fe400000e0000 */
[----:B------:R-:W-:Y:S02]  /*8e90*/  R2UR UR22, R14 ;  /* 0x000000000e1672ca */ /* 0x000fe400000e0000 */
[----:B------:R-:W-:-:S02]  /*8ea0*/  R2UR UR23, R15 ;  /* 0x000000000f1772ca */ /* 0x000fc400000e0000 */
[----:B------:R-:W-:Y:S02]  /*8eb0*/  R2UR UR20, R4 ;  /* 0x00000000041472ca */ /* 0x000fe400000e0000 */
[----:B------:R-:W-:Y:S02]  /*8ec0*/  R2UR UR21, R5 ;  /* 0x00000000051572ca */ /* 0x000fe400000e0000 */
[----:B------:R-:W-:Y:S01]  /*8ed0*/  R2UR UR6, R6 ;  /* 0x00000000060672ca */ /* 0x000fe200000e0000 */
[----:B------:R-:W-:Y:S01]  /*8ee0*/  VIADD R6, R8, 0x102 ;  /* 0x0000010208067836 */ /* 0x000fe20000000000 */
[----:B------:R-:W-:Y:S01]  /*8ef0*/  R2UR UR7, R7 ;  /* 0x00000000070772ca */ /* 0x000fe200000e0000 */
[----:B------:R-:W-:Y:S01]  /*8f00*/  IMAD.MOV.U32 R7, RZ, RZ, -0x7fffffe0 ;  /* 0x80000020ff077424 */ /* 0x000fe200078e00ff */
        /* <DEDUP_REMOVED lines=53> */
.L_x_1476:
[----:B------:R-:W2:Y:S01]  /*9260*/  LDL R8, [R1+0x40] ;  /* 0x0000400001087983 */ /* 0x000ea20000100800 */
[----:B------:R-:W3:Y:S03]  /*9270*/  LDC R110, c[0x0][0x448] ;  /* 0x00011200ff6e7b82 */ /* 0x000ee60000000800 */
[----:B------:R-:W2:Y:S04]  /*9280*/  LDL R108, [R1+0x2c] ;  /* 0x00002c00016c7983 */ /* 0x000ea80000100800 */
[----:B------:R-:W4:Y:S01]  /*9290*/  LDL R13, [R1+0x1c] ;  /* 0x00001c00010d7983 */ /* 0x000f220000100800 */
[----:B------:R-:W5:Y:S03]  /*92a0*/  LDC.64 R10, c[0x0][0x9e0] ;  /* 0x00027800ff0a7b82 */ /* 0x000f660000000a00 */
[----:B------:R-:W5:Y:S04]  /*92b0*/  LDL R9, [R1+0x3c] ;  /* 0x00003c0001097983 */ /* 0x000f680000100800 */
[----:B------:R-:W5:Y:S04]  /*92c0*/  LDL R114, [R1+0x14] ;  /* 0x0000140001727983 */ /* 0x000f680000100800 */
[----:B------:R-:W5:Y:S01]  /*92d0*/  LDL R112, [R1+0x10] ;  /* 0x0000100001707983 */ /* 0x000f620000100800 */
[----:B------:R-:W-:Y:S01]  /*92e0*/  LOP3.LUT R17, R17, 0xffffffef, RZ, 0xc0, !PT ;  /* 0xffffffef11117812 */ /* 0x000fe200078ec0ff */
[----:B------:R-:W-:Y:S01]  /*92f0*/  ULDC UR4, c[0x0][0x9dc] ;  /* 0x0002770000047ab9 */ /* 0x000fe20000000800 */
[----:B---3--:R-:W-:-:S13]  /*9300*/  ISETP.NE.AND P1, PT, R110, 0x1, PT ;  /* 0x000000016e00780c */ /* 0x008fda0003f25270 */
[----:B------:R-:W3:Y:S08]  /*9310*/  @P1 LDC R0, c[0x0][0x44c] ;  /* 0x00011300ff001b82 */ /* 0x000ef00000000800 */
[----:B01----:R-:W0:Y:S01]  /*9320*/  @P1 LDC R3, c[0x0][0x450] ;  /* 0x00011400ff031b82 */ /* 0x003e220000000800 */
[----:B------:R-:W-:-:S04]  /*9330*/  @P1 LOP3.LUT R17, R17, 0x10, RZ, 0xfc, !PT ;  /* 0x0000001011111812 */ /* 0x000fc800078efcff */
[----:B------:R-:W-:Y:S01]  /*9340*/  LOP3.LUT R17, R17, 0xfffffff7, RZ, 0xc0, !PT ;  /* 0xfffffff711117812 */ /* 0x000fe200078ec0ff */
[----:B--2---:R-:W-:-:S04]  /*9350*/  IMAD.IADD R21, R8, 0x1, R108 ;  /* 0x0000000108157824 */ /* 0x004fc800078e026c */
[----:B---3--:R-:W-:-:S05]  /*9360*/  @P1 IMAD.HI.U32 R0, R21, R0, RZ ;  /* 0x0000000015001227 */ /* 0x008fca00078e00ff */
[----:B0-----:R-:W-:Y:S01]  /*9370*/  @P1 SHF.R.U32.HI R21, RZ, R3, R0 ;  /* 0x00000003ff151219 */ /* 0x001fe20000011600 */
[----:B------:R-:W-:Y:S02]  /*9380*/  VIADD R0, R12, 0x13240 ;  /* 0x000132400c007836 */ /* 0x000fe40000000000 */
[----:B------:R-:W-:Y:S02]  /*9390*/  IMAD.MOV.U32 R8, RZ, RZ, -0xa0 ;  /* 0xffffff60ff087424 */ /* 0x000fe400078e00ff */
[----:B------:R-:W0:Y:S01]  /*93a0*/  SHFL.IDX PT, R107, R21, RZ, 0x1c1f ;  /* 0x001c1fff156b7589 */ /* 0x000e2200000e0000 */
[----:B----4-:R-:W-:Y:S01]  /*93b0*/  PRMT R0, R13, 0x654, R0 ;  /* 0x000006540d007816 */ /* 0x010fe20000000000 */
[----:B------:R-:W-:Y:S01]  /*93c0*/  IMAD R13, R105, R8, 0xa1 ;  /* 0x000000a1690d7424 */ /* 0x000fe200078e0208 */
[----:B-----5:R-:W-:Y:S01]  /*93d0*/  ISETP.GE.AND P1, PT, R11, 0x1, PT ;  /* 0x000000010b00780c */ /* 0x020fe20003f26270 */
[----:B------:R-:W-:Y:S01]  /*93e0*/  IMAD.U32 R12, RZ, RZ, UR4 ;  /* 0x00000004ff0c7e24 */ /* 0x000fe2000f8e00ff */
[----:B------:R1:W-:Y:S01]  /*93f0*/  SYNCS.ARRIVE.TRANS64.RED.A1T0 RZ, [R0+URZ], RZ ;  /* 0x000000ff00ff79a7 */ /* 0x0003e2000810043f */
[----:B------:R-:W-:-:S03]  /*9400*/  IMAD R3, R9, -0x2, R13 ;  /* 0xfffffffe09037824 */ /* 0x000fc600078e020d */
[----:B------:R-:W-:Y:S02]  /*9410*/  LOP3.LUT R20, RZ, R12, RZ, 0x33, !PT ;  /* 0x0000000cff147212 */ /* 0x000fe400078e33ff */
[--C-:B------:R-:W-:Y:S01]  /*9420*/  IADD3 R15, -R112, R3, R114.reuse ;  /* 0x00000003700f7210 */ /* 0x100fe20007ffe172 */
[----:B-1----:R-:W-:-:S04]  /*9430*/  IMAD R0, R105, -0xa0, R114 ;  /* 0xffffff6069007824 */ /* 0x002fc800078e0272 */
[----:B------:R-:W-:Y:S02]  /*9440*/  VIADD R0, R0, 0xa0 ;  /* 0x000000a000007836 */ /* 0x000fe40000000000 */
[----:B------:R-:W-:Y:S02]  /*9450*/  IMAD.IADD R20, R15, 0x1, R20 ;  /* 0x000000010f147824 */ /* 0x000fe400078e0214 */
[----:B------:R-:W-:Y:S02]  /*9460*/  IMAD R106, R9, -0x2, R0 ;  /* 0xfffffffe096a7824 */ /* 0x000fe400078e0200 */
[----:B------:R-:W-:Y:S01]  /*9470*/  IMAD.IADD R15, R15, 0x1, R10 ;  /* 0x000000010f0f7824 */ /* 0x000fe200078e020a */
[----:B------:R-:W-:Y:S01]  /*9480*/  @P1 LOP3.LUT R17, R17, 0x8, RZ, 0xfc, !PT ;  /* 0x0000000811111812 */ /* 0x000fe200078efcff */
[----:B------:R-:W-:Y:S02]  /*9490*/  VIADD R0, R3, 0xffffffff ;  /* 0xffffffff03007836 */ /* 0x000fe40000000000 */
[----:B------:R-:W-:Y:S01]  /*94a0*/  VIADD R13, R13, 0xffffffff ;  /* 0xffffffff0d0d7836 */ /* 0x000fe20000000000 */
[----:B0-----:R-:W-:Y:S01]  /*94b0*/  VIADDMNMX R14, R107, R15, R106, PT ;  /* 0x0000000f6b0e7246 */ /* 0x001fe2000380016a */
[----:B------:R-:W-:Y:S01]  /*94c0*/  IMAD.IADD R3, R20, 0x1, R107 ;  /* 0x0000000114037824 */ /* 0x000fe200078e026b */
[----:B------:R-:W-:Y:S06]  /*94d0*/  @!P1 BRA `(.L_x_1477) ;  /* 0x00000000004c9947 */ /* 0x000fec0003800000 */
[----:B------:R-:W-:Y:S01]  /*94e0*/  IADD3 R107, -R112, R114, R107 ;  /* 0x00000072706b7210 */ /* 0x000fe20007ffe16b */
[----:B------:R-:W-:Y:S03]  /*94f0*/  BSSY B0, `(.L_x_1478) ;  /* 0x000000e000007945 */ /* 0x000fe60003800000 */
        /* <DEDUP_REMOVED lines=9> */
.L_x_1479:
[----:B------:R-:W-:-:S13]  /*9590*/  ISETP.NE.AND P1, PT, R11, 0x1, PT ;  /* 0x000000010b00780c */ /* 0x000fda0003f25270 */
[----:B------:R-:W0:Y:S02]  /*95a0*/  @P1 LDC.64 R8, c[0x0][0x9e8] ;  /* 0x00027a00ff081b82 */ /* 0x000e240000000a00 */
[----:B0-----:R-:W-:-:S05]  /*95b0*/  @P1 IMAD.HI.U32 R8, R107, R8, RZ ;  /* 0x000000086b081227 */ /* 0x001fca00078e00ff */
[----:B------:R-:W-:-:S07]  /*95c0*/  @P1 SHF.R.U32.HI R107, RZ, R9, R8 ;  /* 0x00000009ff6b1219 */ /* 0x000fce0000011608 */
.L_x_1480:
[----:B------:R-:W-:Y:S05]  /*95d0*/  BSYNC B0 ;  /* 0x0000000000007941 */ /* 0x000fea0003800000 */
.L_x_1478:
[----:B------:R-:W-:-:S05]  /*95e0*/  IMAD R8, R107, R11, R0 ;  /* 0x0000000b6b087224 */ /* 0x000fca00078e0200 */
[----:B------:R-:W-:Y:S02]  /*95f0*/  VIMNMX R3, R3, R8, !PT ;  /* 0x0000000803037248 */ /* 0x000fe40007fe0100 */
[----:B------:R-:W-:-:S07]  /*9600*/  VIADDMNMX R14, R8, R11, R14, PT ;  /* 0x0000000b080e7246 */ /* 0x000fce000380010e */
.L_x_1477:
[C---:B------:R-:W-:Y:S02]  /*9610*/  ISETP.GE.AND P2, PT, R13.reuse, 0x2, PT ;  /* 0x000000020d00780c */ /* 0x040fe40003f46270 */
[C---:B------:R-:W-:Y:S02]  /*9620*/  ISETP.GE.AND P1, PT, R13.reuse, 0x9, PT ;  /* 0x000000090d00780c */ /* 0x040fe40003f26270 */
[----:B------:R-:W-:Y:S02]  /*9630*/  LOP3.LUT R16, R16, 0xefffffff, RZ, 0xc0, !PT ;  /* 0xefffffff10107812 */ /* 0x000fe400078ec0ff */
[----:B------:R-:W-:Y:S02]  /*9640*/  ISETP.GE.AND P3, PT, R13, 0xa, PT ;  /* 0x0000000a0d00780c */ /* 0x000fe40003f66270 */
        /* <DEDUP_REMOVED lines=45> */
[----:B------:R-:W-:Y:S02]  /*9920*/  ISETP.GE.AND P2, PT, R13, 0x22, PT ;  /* 0x000000220d00780c */ /* 0x000fe40003f46270 */
[----:B------:R-:W-:Y:S02]  /*9930*/  LOP3.LUT R16, R16, 0xffefffff, RZ, 0xc0, !PT ;  /* 0xffefffff10107812 */ /* 0x000fe400078ec0ff */
[----:B------:R-:W-:-:S04]  /*9940*/  ISETP.GT.AND P3, PT, R3, 0x21, !P2 ;  /* 0x000000210300780c */ /* 0x000fc80005764270 */
[----:B------:R-:W-:-:S04]  /*9950*/  ISETP.LT.OR P3, PT, R14, 0x22, P3 ;  /* 0x000000220e00780c */ /* 0x000fc80001f61670 */
[----:B------:R-:W-:Y:S02]  /*9960*/  FSEL R73, R73, -INF , !P3 ;  /* 0xff80000049497808 */ /* 0x000fe40005800000 */
[----:B------:R-:W-:-:S04]  /*9970*/  ISETP.GE.AND P3, PT, R13, 0x29, PT ;  /* 0x000000290d00780c */ /* 0x000fc80003f66270 */
        /* <DEDUP_REMOVED lines=176> */
[----:B------:R-:W-:Y:S02]  /*a480*/  ISETP.GE.AND P6, PT, R11, 0x1, PT ;  /* 0x000000010b00780c */ /* 0x000fe40003fc6270 */
[----:B0-----:R-:W-:Y:S01]  /*a490*/  VIADDMNMX R106, R3, R15, R106, PT ;  /* 0x0000000f036a7246 */ /* 0x001fe2000380016a */
[----:B------:R-:W-:-:S10]  /*a4a0*/  IMAD.IADD R20, R20, 0x1, R3 ;  /* 0x0000000114147824 */ /* 0x000fd400078e0203 */
[----:B------:R-:W-:Y:S05]  /*a4b0*/  @!P6 BRA `(.L_x_1481) ;  /* 0x00000000004ce947 */ /* 0x000fea0003800000 */
        /* <DEDUP_REMOVED lines=11> */
.L_x_1483:
[----:B------:R-:W-:-:S13]  /*a570*/  ISETP.NE.AND P6, PT, R11, 0x1, PT ;  /* 0x000000010b00780c */ /* 0x000fda0003fc5270 */
[----:B------:R-:W0:Y:S02]  /*a580*/  @P6 LDC.64 R8, c[0x0][0x9e8] ;  /* 0x00027a00ff086b82 */ /* 0x000e240000000a00 */
[----:B0-----:R-:W-:-:S05]  /*a590*/  @P6 IMAD.HI.U32 R8, R3, R8, RZ ;  /* 0x0000000803086227 */ /* 0x001fca00078e00ff */
[----:B------:R-:W-:-:S07]  /*a5a0*/  @P6 SHF.R.U32.HI R3, RZ, R9, R8 ;  /* 0x00000009ff036219 */ /* 0x000fce0000011608 */
.L_x_1484:
[----:B------:R-:W-:Y:S05]  /*a5b0*/  BSYNC B0 ;  /* 0x0000000000007941 */ /* 0x000fea0003800000 */
.L_x_1482:
[----:B------:R-:W-:-:S05]  /*a5c0*/  IMAD R3, R3, R11, R0 ;  /* 0x0000000b03037224 */ /* 0x000fca00078e0200 */
[----:B------:R-:W-:Y:S02]  /*a5d0*/  VIMNMX R20, R20, R3, !PT ;  /* 0x0000000314147248 */ /* 0x000fe40007fe0100 */
[----:B------:R-:W-:-:S07]  /*a5e0*/  VIADDMNMX R106, R3, R11, R106, PT ;  /* 0x0000000b036a7246 */ /* 0x000fce000380016a */
.L_x_1481:
[----:B------:R-:W-:Y:S02]  /*a5f0*/  ISETP.GT.AND P1, PT, R20, 0x20, !P1 ;  /* 0x000000201400780c */ /* 0x000fe40004f24270 */
        /* <DEDUP_REMOVED lines=9> */
[----:B------:R-:W-:Y:S02]  /*a690*/  LOP3.LUT P1, RZ, R16, 0x100000, RZ, 0xc0, !PT ;  /* 0x0010000010ff7812 */ /* 0x000fe4000782c0ff */
[----:B------:R-:W-:-:S02]  /*a6a0*/  ISETP.GT.AND P2, PT, R20, 0x21, !P2 ;  /* 0x000000211400780c */ /* 0x000fc40005744270 */
[----:B------:R-:W-:Y:S02]  /*a6b0*/  ISETP.GT.AND P1, PT, R20, 0x30, !P1 ;  /* 0x000000301400780c */ /* 0x000fe40004f24270 */
[----:B------:R-:W-:Y:S02]  /*a6c0*/  LOP3.LUT P3, RZ, R16, 0x2000, RZ, 0xc0, !PT ;  /* 0x0000200010ff7812 */ /* 0x000fe4000786c0ff */
[C---:B------:R-:W-:Y:S02]  /*a6d0*/  ISETP.LT.OR P1, PT, R106.reuse, 0x31, P1 ;  /* 0x000000316a00780c */ /* 0x040fe40000f21670 */
[----:B------:R-:W-:Y:S02]  /*a6e0*/  ISETP.LT.OR P2, PT, R106, 0x22, P2 ;  /* 0x000000226a00780c */ /* 0x000fe40001741670 */
[----:B------:R-:W-:Y:S02]  /*a6f0*/  FSEL R15, R82, -INF , !P1 ;  /* 0xff800000520f7808 */ /* 0x000fe40004800000 */
[----:B------:R-:W-:-:S02]  /*a700*/  LOP3.LUT P1, RZ, R16, 0x80000, RZ, 0xc0, !PT ;  /* 0x0008000010ff7812 */ /* 0x000fc4000782c0ff */
[----:B------:R-:W-:Y:S02]  /*a710*/  FSEL R75, R75, -INF , !P2 ;  /* 0xff8000004b4b7808 */ /* 0x000fe40005000000 */
[----:B------:R-:W-:Y:S02]  /*a720*/  ISETP.GT.AND P1, PT, R20, 0x31, !P1 ;  /* 0x000000311400780c */ /* 0x000fe40004f24270 */
[----:B------:R-:W-:Y:S02]  /*a730*/  LOP3.LUT P2, RZ, R16, 0x1000, RZ, 0xc0, !PT ;  /* 0x0000100010ff7812 */ /* 0x000fe4000784c0ff */
[----:B------:R-:W-:Y:S02]  /*a740*/  ISETP.LT.OR P1, PT, R106, 0x32, P1 ;  /* 0x000000326a00780c */ /* 0x000fe40000f21670 */
[----:B------:R-:W-:Y:S02]  /*a750*/  LOP3.LUT P6, RZ, R16, 0x800, RZ, 0xc0, !PT ;  /* 0x0000080010ff7812 */ /* 0x000fe400078cc0ff */
        /* <DEDUP_REMOVED lines=41> */
[----:B------:R-:W-:Y:S02]  /*a9f0*/  ISETP.GT.AND P1, PT, R20, 0x50, !P2 ;  /* 0x000000501400780c */ /* 0x000fe40005724270 */
[----:B------:R-:W-:-:S02]  /*aa00*/  LOP3.LUT P2, RZ, R16, 0x4, RZ, 0xc0, !PT ;  /* 0x0000000410ff7812 */ /* 0x000fc4000784c0ff */
[----:B------:R-:W-:Y:S02]  /*aa10*/  ISETP.LT.OR P1, PT, R106, 0x51, P1 ;  /* 0x000000516a00780c */ /* 0x000fe40000f21670 */
[----:B------:R-:W-:Y:S02]  /*aa20*/  FMNMX.FTZ R0, R57, R0, !PT ;  /* 0x0000000039007209 */ /* 0x000fe40007810000 */
[----:B------:R-:W-:Y:S02]  /*aa30*/  FSEL R149, R66, -INF , !P1 ;  /* 0xff80000042957808 */ /* 0x000fe40004800000 */
[----:B------:R-:W-:Y:S02]  /*aa40*/  ISETP.GT.AND P1, PT, R20, 0x51, !P6 ;  /* 0x000000511400780c */ /* 0x000fe40007724270 */
[----:B------:R-:W-:Y:S02]  /*aa50*/  FMNMX.FTZ R0, R123, R0, !PT ;  /* 0x000000007b007209 */ /* 0x000fe40007810000 */
[----:B------:R-:W-:-:S02]  /*aa60*/  ISETP.LT.OR P1, PT, R106, 0x52, P1 ;  /* 0x000000526a00780c */ /* 0x000fc40000f21670 */
[C---:B------:R-:W-:Y:S02]  /*aa70*/  LOP3.LUT P6, RZ, R16.reuse, 0x2, RZ, 0xc0, !PT ;  /* 0x0000000210ff7812 */ /* 0x040fe400078cc0ff */
        /* <DEDUP_REMOVED lines=50> */
[----:B------:R-:W-:Y:S01]  /*ada0*/  ISETP.GT.AND P1, PT, R20, 0x71, !P3 ;  /* 0x000000711400780c */ /* 0x000fe20005f24270 */
[----:B------:R-:W0:Y:S01]  /*adb0*/  SHFL.BFLY PT, R3, R0, 0x2, 0x1f ;  /* 0x0c401f0000037f89 */ /* 0x000e2200000e0000 */
[----:B------:R-:W-:Y:S02]  /*adc0*/  LOP3.LUT P3, RZ, R16, 0x2000000, RZ, 0xc0, !PT ;  /* 0x0200000010ff7812 */ /* 0x000fe4000786c0ff */
[----:B------:R-:W-:-:S02]  /*add0*/  ISETP.LT.OR P1, PT, R106, 0x72, P1 ;  /* 0x000000726a00780c */ /* 0x000fc40000f21670 */
[C---:B------:R-:W-:Y:S02]  /*ade0*/  ISETP.GT.AND P4, PT, R20.reuse, 0x91, !P4 ;  /* 0x000000911400780c */ /* 0x040fe40006784270 */
[----:B------:R-:W-:Y:S02]  /*adf0*/  FSEL R51, R51, -INF , !P1 ;  /* 0xff80000033337808 */ /* 0x000fe40004800000 */
[----:B------:R-:W-:Y:S02]  /*ae00*/  ISETP.GT.AND P1, PT, R20, 0x78, !P2 ;  /* 0x000000781400780c */ /* 0x000fe40005724270 */
[----:B------:R-:W-:Y:S02]  /*ae10*/  LOP3.LUT P2, RZ, R16, 0x1000000, RZ, 0xc0, !PT ;  /* 0x0100000010ff7812 */ /* 0x000fe4000784c0ff */
[----:B------:R-:W-:Y:S02]  /*ae20*/  ISETP.LT.OR P1, PT, R106, 0x79, P1 ;  /* 0x000000796a00780c */ /* 0x000fe40000f21670 */
[----:B------:R-:W-:-:S02]  /*ae30*/  ISETP.GT.AND P5, PT, R20, 0x98, !P5 ;  /* 0x000000981400780c */ /* 0x000fc40006fa4270 */
[----:B------:R-:W-:Y:S02]  /*ae40*/  FSEL R54, R54, -INF , !P1 ;  /* 0xff80000036367808 */ /* 0x000fe40004800000 */
[----:B------:R-:W-:Y:S02]  /*ae50*/  ISETP.GT.AND P1, PT, R20, 0x79, !P6 ;  /* 0x000000791400780c */ /* 0x000fe40007724270 */
[----:B------:R-:W-:Y:S02]  /*ae60*/  LOP3.LUT P6, RZ, R16, 0x800000, RZ, 0xc0, !PT ;  /* 0x0080000010ff7812 */ /* 0x000fe400078cc0ff */
[----:B------:R-:W-:Y:S02]  /*ae70*/  ISETP.LT.OR P1, PT, R106, 0x7a, P1 ;  /* 0x0000007a6a00780c */ /* 0x000fe40000f21670 */
[----:B0-----:R-:W-:Y:S02]  /*ae80*/  FMNMX.FTZ R24, R0, R3, !PT ;  /* 0x0000000300187209 */ /* 0x001fe40007810000 */
[----:B------:R-:W-:-:S02]  /*ae90*/  FSEL R55, R55, -INF , !P1 ;  /* 0xff80000037377808 */ /* 0x000fc40004800000 */
[----:B------:R-:W-:Y:S01]  /*aea0*/  LOP3.LUT P1, RZ, R16, 0x10000000, RZ, 0xc0, !PT ;  /* 0x1000000010ff7812 */ /* 0x000fe2000782c0ff */
[----:B------:R-:W0:Y:S01]  /*aeb0*/  SHFL.BFLY PT, R3, R24, 0x1, 0x1f ;  /* 0x0c201f0018037f89 */ /* 0x000e2200000e0000 */
[----:B------:R-:W-:Y:S02]  /*aec0*/  ISETP.LT.OR P4, PT, R106, 0x92, P4 ;  /* 0x000000926a00780c */ /* 0x000fe40002781670 */
[----:B------:R-:W-:Y:S02]  /*aed0*/  ISETP.GT.AND P1, PT, R20, 0x1, !P1 ;  /* 0x000000011400780c */ /* 0x000fe40004f24270 */
[C---:B------:R-:W-:Y:S02]  /*aee0*/  ISETP.LT.OR P5, PT, R106.reuse, 0x99, P5 ;  /* 0x000000996a00780c */ /* 0x040fe40002fa1670 */
[----:B------:R-:W-:Y:S02]  /*aef0*/  ISETP.LT.OR P1, PT, R106, 0x2, P1 ;  /* 0x000000026a00780c */ /* 0x000fe40000f21670 */
[----:B------:R-:W-:-:S02]  /*af00*/  FSEL R35, R35, -INF , !P4 ;  /* 0xff80000023237808 */ /* 0x000fc40006000000 */
[----:B------:R-:W-:Y:S02]  /*af10*/  FSEL R91, R91, -INF , !P1 ;  /* 0xff8000005b5b7808 */ /* 0x000fe40004800000 */
[----:B------:R-:W-:-:S04]  /*af20*/  LOP3.LUT P1, RZ, R16, 0x20000000, RZ, 0xc0, !PT ;  /* 0x2000000010ff7812 */ /* 0x000fc8000782c0ff */
[----:B------:R-:W-:-:S04]  /*af30*/  ISETP.GT.AND P1, PT, R20, 0x8, !P1 ;  /* 0x000000081400780c */ /* 0x000fc80004f24270 */
[----:B------:R-:W-:Y:S02]  /*af40*/  ISETP.LT.OR P1, PT, R106, 0x9, P1 ;  /* 0x000000096a00780c */ /* 0x000fe40000f21670 */
[----:B0-----:R-:W-:Y:S02]  /*af50*/  FMNMX.FTZ R3, R24, R3, !PT ;  /* 0x0000000318037209 */ /* 0x001fe40007810000 */
[----:B------:R-:W-:Y:S02]  /*af60*/  FSEL R94, R94, -INF , !P1 ;  /* 0xff8000005e5e7808 */ /* 0x000fe40004800000 */
[----:B------:R-:W-:Y:S01]  /*af70*/  LOP3.LUT P1, RZ, R16, 0x40000000, RZ, 0xc0, !PT ;  /* 0x4000000010ff7812 */ /* 0x000fe2000782c0ff */
[----:B------:R-:W-:-:S03]  /*af80*/  FFMA.FTZ R8, R2, R3, -8 ;  /* 0xc100000002087423 */ /* 0x000fc60000010003 */
        /* <DEDUP_REMOVED lines=20> */
[----:B------:R-:W-:-:S04]  /*b0d0*/  ISETP.GT.AND P1, PT, R20, RZ, !P1 ;  /* 0x000000ff1400720c */ /* 0x000fc80004f24270 */
[----:B------:R-:W-:-:S04]  /*b0e0*/  ISETP.LT.OR P1, PT, R106, 0x1, P1 ;  /* 0x000000016a00780c */ /* 0x000fc80000f21670 */
[----:B------:R-:W-:Y:S02]  /*b0f0*/  FSEL R90, R90, -INF , !P1 ;  /* 0xff8000005a5a7808 */ /* 0x000fe40004800000 */
        /* <DEDUP_REMOVED lines=15> */
[----:B------:R-:W-:-:S01]  /*b1f0*/  FFMA.FTZ R24, R2, R107, -R8 ;  /* 0x0000006b02187223 */ /* 0x000fc20000010808 */
[----:B------:R-:W-:Y:S01]  /*b200*/  FMNMX.FTZ R107, R90, R91, !PT ;  /* 0x0000005b5a6b7209 */ /* 0x000fe20007810000 */
[----:B------:R-:W-:-:S01]  /*b210*/  FFMA.FTZ R28, R2, R109, -R8 ;  /* 0x0000006d021c7223 */ /* 0x000fc20000010808 */
[----:B------:R-:W-:Y:S01]  /*b220*/  ISETP.LT.OR P1, PT, R106, 0x8a, P1 ;  /* 0x0000008a6a00780c */ /* 0x000fe20000f21670 */
[----:B------:R-:W-:-:S01]  /*b230*/  FFMA.FTZ R109, R2, R41, -R8 ;  /* 0x00000029026d7223 */ /* 0x000fc20000010808 */
[----:B------:R-:W-:Y:S01]  /*b240*/  FMNMX.FTZ R0, R94, R107, !PT ;  /* 0x0000006b5e007209 */ /* 0x000fe20007810000 */
[----:B------:R-:W-:-:S01]  /*b250*/  FFMA.FTZ R32, R2, R111, -R8 ;  /* 0x0000006f02207223 */ /* 0x000fc20000010808 */
[----:B------:R-:W-:Y:S01]  /*b260*/  FSEL R31, R31, -INF , !P1 ;  /* 0xff8000001f1f7808 */ /* 0x000fe20004800000 */
[----:B------:R-:W-:-:S01]  /*b270*/  FFMA.FTZ R36, R2, R113, -R8 ;  /* 0x0000007102247223 */ /* 0x000fc20000010808 */
[----:B------:R-:W-:Y:S01]  /*b280*/  FMNMX.FTZ R107, R95, R0, !PT ;  /* 0x000000005f6b7209 */ /* 0x000fe20007810000 */
[----:B------:R-:W-:-:S01]  /*b290*/  FFMA.FTZ R14, R2, R88, -R8 ;  /* 0x00000058020e7223 */ /* 0x000fc20000010808 */
[----:B------:R-:W-:Y:S01]  /*b2a0*/  ISETP.GT.AND P1, PT, R20, 0x90, !P2 ;  /* 0x000000901400780c */ /* 0x000fe20005724270 */
[----:B------:R-:W-:-:S01]  /*b2b0*/  FFMA.FTZ R89, R2, R89, -R8 ;  /* 0x0000005902597223 */ /* 0x000fc20000010808 */
[----:B------:R-:W-:Y:S01]  /*b2c0*/  FMNMX.FTZ R0, R98, R107, !PT ;  /* 0x0000006b62007209 */ /* 0x000fe20007810000 */
[----:B------:R-:W-:-:S01]  /*b2d0*/  FFMA.FTZ R93, R2, R93, -R8 ;  /* 0x0000005d025d7223 */ /* 0x000fc20000010808 */
[----:B------:R-:W-:Y:S01]  /*b2e0*/  ISETP.LT.OR P1, PT, R106, 0x91, P1 ;  /* 0x000000916a00780c */ /* 0x000fe20000f21670 */
[----:B------:R-:W-:Y:S01]  /*b2f0*/  MUFU.EX2 R14, R14 ;  /* 0x0000000e000e7308 */ /* 0x000fe20000000800 */
[----:B------:R-:W-:Y:S01]  /*b300*/  FMNMX.FTZ R107, R99, R0, !PT ;  /* 0x00000000636b7209 */ /* 0x000fe20007810000 */
[--C-:B------:R-:W-:Y:S01]  /*b310*/  FFMA.FTZ R97, R2, R97, -R8.reuse ;  /* 0x0000006102617223 */ /* 0x100fe20000010808 */
[----:B------:R-:W-:Y:S01]  /*b320*/  ISETP.GT.AND P2, PT, R20, 0x99, !P6 ;  /* 0x000000991400780c */ /* 0x000fe20007744270 */
[--C-:B------:R-:W-:Y:S01]  /*b330*/  FFMA.FTZ R101, R2, R101, -R8.reuse ;  /* 0x0000006502657223 */ /* 0x100fe20000010808 */
[----:B------:R-:W-:Y:S01]  /*b340*/  FMNMX.FTZ R0, R102, R107, !PT ;  /* 0x0000006b66007209 */ /* 0x000fe20007810000 */
[--C-:B------:R-:W-:Y:S01]  /*b350*/  FFMA.FTZ R73, R2, R73, -R8.reuse ;  /* 0x0000004902497223 */ /* 0x100fe20000010808 */
[----:B------:R-:W-:Y:S01]  /*b360*/  ISETP.LT.OR P2, PT, R106, 0x9a, P2 ;  /* 0x0000009a6a00780c */ /* 0x000fe20001741670 */
[----:B------:R-:W-:Y:S01]  /*b370*/  MUFU.EX2 R89, R89 ;  /* 0x0000005900597308 */ /* 0x000fe20000000800 */
[----:B------:R-:W-:Y:S01]  /*b380*/  FMNMX.FTZ R0, R103, R0, !PT ;  /* 0x0000000067007209 */ /* 0x000fe20007810000 */
[--C-:B------:R-:W-:Y:S01]  /*b390*/  FFMA.FTZ R40, R2, R115, -R8.reuse ;  /* 0x0000007302287223 */ /* 0x100fe20000010808 */
[----:B------:R-:W-:Y:S01]  /*b3a0*/  FSEL R41, R38, -INF , !P5 ;  /* 0xff80000026297808 */ /* 0x000fe20006800000 */
[C-C-:B------:R-:W-:Y:S01]  /*b3b0*/  FFMA.FTZ R77, R2.reuse, R77, -R8.reuse ;  /* 0x0000004d024d7223 */ /* 0x140fe20000010808 */
[----:B------:R-:W-:Y:S01]  /*b3c0*/  FMNMX.FTZ R0, R9, R0, !PT ;  /* 0x0000000009007209 */ /* 0x000fe20007810000 */
[C-C-:B------:R-:W-:Y:S01]  /*b3d0*/  FFMA.FTZ R42, R2.reuse, R117, -R8.reuse ;  /* 0x00000075022a7223 */ /* 0x140fe20000010808 */
[----:B------:R-:W-:Y:S01]  /*b3e0*/  FSEL R39, R39, -INF , !P2 ;  /* 0xff80000027277808 */ /* 0x000fe20005000000 */
[----:B------:R-:W-:Y:S01]  /*b3f0*/  MUFU.EX2 R24, R24 ;  /* 0x0000001800187308 */ /* 0x000fe20000000800 */
[----:B------:R-:W-:Y:S01]  /*b400*/  FMNMX.FTZ R0, R75, R0, !PT ;  /* 0x000000004b007209 */ /* 0x000fe20007810000 */
[C-C-:B------:R-:W-:Y:S01]  /*b410*/  FFMA.FTZ R81, R2.reuse, R81, -R8.reuse ;  /* 0x0000005102517223 */ /* 0x140fe20000010808 */
[----:B------:R-:W-:-:S01]  /*b420*/  FFMA.FTZ R44, R2, R119, -R8 ;  /* 0x00000077022c7223 */ /* 0x000fc20000010808 */
[C-C-:B------:R-:W-:Y:S01]  /*b430*/  FFMA.FTZ R85, R2.reuse, R85, -R8.reuse ;  /* 0x0000005502557223 */ /* 0x140fe20000010808 */
        /* <DEDUP_REMOVED lines=27> */
[----:B------:R-:W0:Y:S01]  /*b5f0*/  MUFU.EX2 R93, R93 ;  /* 0x0000005d005d7308 */ /* 0x000e220000000800 */
[----:B------:R-:W-:-:S02]  /*b600*/  FMNMX.FTZ R0, R59, R0, !PT ;  /* 0x000000003b007209 */ /* 0x000fc40007810000 */
[----:B------:R-:W-:Y:S02]  /*b610*/  ISETP.NE.AND P6, PT, R110, 0x1, PT ;  /* 0x000000016e00780c */ /* 0x000fe40003fc5270 */
[----:B------:R-:W-:-:S03]  /*b620*/  FMNMX.FTZ R0, R147, R0, !PT ;  /* 0x0000000093007209 */ /* 0x000fc60007810000 */
[----:B------:R-:W-:Y:S01]  /*b630*/  MUFU.EX2 R28, R28 ;  /* 0x0000001c001c7308 */ /* 0x000fe20000000800 */
[----:B------:R-:W-:-:S04]  /*b640*/  FMNMX.FTZ R0, R63, R0, !PT ;  /* 0x000000003f007209 */ /* 0x000fc80007810000 */
[----:B------:R-:W-:-:S03]  /*b650*/  FMNMX.FTZ R0, R149, R0, !PT ;  /* 0x0000000095007209 */ /* 0x000fc60007810000 */
[----:B------:R-:W-:Y:S01]  /*b660*/  MUFU.EX2 R97, R97 ;  /* 0x0000006100617308 */ /* 0x000fe20000000800 */
[----:B------:R-:W-:Y:S02]  /*b670*/  FMNMX.FTZ R0, R67, R0, !PT ;  /* 0x0000000043007209 */ /* 0x000fe40007810000 */
[----:B0-----:R-:W-:Y:S02]  /*b680*/  F2FP.SATFINITE.E4M3.F32.PACK_AB_MERGE_C R152, R93, R24, RZ ;  /* 0x000000185d98723e */ /* 0x001fe400048070ff */
[----:B------:R-:W-:Y:S02]  /*b690*/  FMNMX.FTZ R0, R151, R0, !PT ;  /* 0x0000000097007209 */ /* 0x000fe40007810000 */
[----:B------:R-:W-:Y:S01]  /*b6a0*/  F2FP.SATFINITE.E4M3.F32.PACK_AB_MERGE_C R152, R89, R14, R152 ;  /* 0x0000000e5998723e */ /* 0x000fe20004807098 */
        /* <DEDUP_REMOVED lines=19> */
[----:B------:R-:W-:Y:S02]  /*b7e0*/  FMNMX.FTZ R0, R30, R107, !PT ;  /* 0x0000006b1e007209 */ /* 0x000fe40007810000 */
[----:B------:R-:W-:Y:S01]  /*b7f0*/  FSEL R107, R34, -INF , !P1 ;  /* 0xff800000226b7808 */ /* 0x000fe20004800000 */
[----:B------:R-:W-:Y:S01]  /*b800*/  FFMA.FTZ R34, R2, R131, -R8 ;  /* 0x0000008302227223 */ /* 0x000fe20000010808 */
[----:B------:R-:W-:Y:S01]  /*b810*/  FMNMX.FTZ R0, R31, R0, !PT ;  /* 0x000000001f007209 */ /* 0x000fe20007810000 */
[----:B------:R-:W-:Y:S03]  /*b820*/  MUFU.EX2 R42, R42 ;  /* 0x0000002a002a7308 */ /* 0x000fe60000000800 */
[----:B------:R-:W-:-:S04]  /*b830*/  FMNMX.FTZ R0, R107, R0, !PT ;  /* 0x000000006b007209 */ /* 0x000fc80007810000 */
[----:B------:R-:W-:Y:S01]  /*b840*/  FMNMX.FTZ R0, R35, R0, !PT ;  /* 0x0000000023007209 */ /* 0x000fe20007810000 */
[----:B------:R-:W-:Y:S01]  /*b850*/  MUFU.EX2 R81, R81 ;  /* 0x0000005100517308 */ /* 0x000fe20000000800 */
[----:B0-----:R-:W-:Y:S02]  /*b860*/  F2FP.SATFINITE.E4M3.F32.PACK_AB_MERGE_C R148, R77, R40, RZ ;  /* 0x000000284d94723e */ /* 0x001fe400048070ff */
[----:B------:R-:W-:Y:S02]  /*b870*/  FMNMX.FTZ R0, R41, R0, !PT ;  /* 0x0000000029007209 */ /* 0x000fe40007810000 */
[----:B------:R-:W-:Y:S02]  /*b880*/  F2FP.SATFINITE.E4M3.F32.PACK_AB_MERGE_C R148, R73, R36, R148 ;  /* 0x000000244994723e */ /* 0x000fe40004807094 */
[----:B------:R-:W-:Y:S01]  /*b890*/  FMNMX.FTZ R0, R39, R0, !PT ;  /* 0x0000000027007209 */ /* 0x000fe20007810000 */
[----:B------:R-:W-:Y:S04]  /*b8a0*/  MUFU.EX2 R44, R44 ;  /* 0x0000002c002c7308 */ /* 0x000fe80000000800 */
[----:B------:R-:W0:Y:S04]  /*b8b0*/  SHFL.BFLY PT, R111, R0, 0x2, 0x1f ;  /* 0x0c401f00006f7f89 */ /* 0x000e2800000e0000 */
[----:B------:R-:W1:Y:S08]  /*b8c0*/  MUFU.EX2 R85, R85 ;  /* 0x0000005500557308 */ /* 0x000e700000000800 */
[----:B------:R-:W-:Y:S08]  /*b8d0*/  MUFU.EX2 R46, R46 ;  /* 0x0000002e002e7308 */ /* 0x000ff00000000800 */
[----:B------:R-:W-:Y:S01]  /*b8e0*/  MUFU.EX2 R57, R57 ;  /* 0x0000003900397308 */ /* 0x000fe20000000800 */
[----:B-1----:R-:W-:-:S02]  /*b8f0*/  F2FP.SATFINITE.E4M3.F32.PACK_AB_MERGE_C R150, R85, R44, RZ ;  /* 0x0000002c5596723e */ /* 0x002fc400048070ff */
[----:B0-----:R-:W-:Y:S01]  /*b900*/  FMNMX.FTZ R66, R0, R111, !PT ;  /* 0x0000006f00427209 */ /* 0x001fe20007810000 */
[----:B------:R-:W-:-:S01]  /*b910*/  FFMA.FTZ R111, R2, R143, -R8 ;  /* 0x0000008f026f7223 */ /* 0x000fc20000010808 */
[----:B------:R-:W-:-:S03]  /*b920*/  F2FP.SATFINITE.E4M3.F32.PACK_AB_MERGE_C R150, R81, R42, R150 ;  /* 0x0000002a5196723e */ /* 0x000fc60004807096 */
[----:B------:R-:W-:Y:S01]  /*b930*/  MUFU.EX2 R48, R48 ;  /* 0x0000003000307308 */ /* 0x000fe20000000800 */
[----:B------:R-:W0:Y:S07]  /*b940*/  SHFL.BFLY PT, R113, R66, 0x1, 0x1f ;  /* 0x0c201f0042717f89 */ /* 0x000e2e00000e0000 */
[----:B------:R-:W1:Y:S08]  /*b950*/  MUFU.EX2 R61, R61 ;  /* 0x0000003d003d7308 */ /* 0x000e700000000800 */
[----:B------:R-:W-:Y:S08]  /*b960*/  MUFU.EX2 R56, R56 ;  /* 0x0000003800387308 */ /* 0x000ff00000000800 */
[----:B------:R-:W-:Y:S01]  /*b970*/  MUFU.EX2 R69, R69 ;  /* 0x0000004500457308 */ /* 0x000fe20000000800 */
[----:B0-----:R-:W-:Y:S01]  /*b980*/  FMNMX.FTZ R0, R66, R113, !PT ;  /* 0x0000007142007209 */ /* 0x001fe20007810000 */
[----:B------:R-:W-:Y:S01]  /*b990*/  FFMA.FTZ R66, R2, R37, -R8 ;  /* 0x0000002502427223 */ /* 0x000fe20000010808 */
[----:B-1----:R-:W-:-:S02]  /*b9a0*/  F2FP.SATFINITE.E4M3.F32.PACK_AB_MERGE_C R144, R61, R48, RZ ;  /* 0x000000303d90723e */ /* 0x002fc400048070ff */
[----:B------:R-:W-:Y:S01]  /*b9b0*/  FSETP.NEU.FTZ.AND P1, PT, R0, -INF , PT ;  /* 0xff8000000000780b */ /* 0x000fe20003f3d000 */
[----:B------:R-:W-:-:S01]  /*b9c0*/  FFMA.FTZ R68, R2, R0, -8 ;  /* 0xc100000002447423 */ /* 0x000fc20000010000 */
[----:B------:R-:W-:Y:S01]  /*b9d0*/  F2FP.SATFINITE.E4M3.F32.PACK_AB_MERGE_C R144, R57, R46, R144 ;  /* 0x0000002e3990723e */ /* 0x000fe20004807090 */
[----:B------:R-:W-:Y:S03]  /*b9e0*/  MUFU.EX2 R52, R52 ;  /* 0x0000003400347308 */ /* 0x000fe60000000800 */
[----:B------:R-:W-:-:S05]  /*b9f0*/  FSEL R8, R68, RZ, P1 ;  /* 0x000000ff44087208 */ /* 0x000fca0000800000 */
[C-C-:B------:R-:W-:Y:S01]  /*ba00*/  FFMA.FTZ R37, R2.reuse, R90, -R8.reuse ;  /* 0x0000005a02257223 */ /* 0x140fe20000010808 */
[----:B------:R-:W-:-:S01]  /*ba10*/  FFMA.FTZ R68, R2, R91, -R8 ;  /* 0x0000005b02447223 */ /* 0x000fc20000010808 */
[C-C-:B------:R-:W-:Y:S01]  /*ba20*/  FFMA.FTZ R70, R2.reuse, R94, -R8.reuse ;  /* 0x0000005e02467223 */ /* 0x140fe20000010808 */
[----:B------:R-:W-:-:S01]  /*ba30*/  FFMA.FTZ R88, R2, R67, -R8 ;  /* 0x0000004302587223 */ /* 0x000fc20000010808 */
[----:B------:R-:W-:Y:S01]  /*ba40*/  FADD.FTZ R67, R14, R89 ;  /* 0x000000590e437221 */ /* 0x000fe20000010000 */
[----:B------:R-:W-:-:S01]  /*ba50*/  FFMA.FTZ R91, R2, R95, -R8 ;  /* 0x0000005f025b7223 */ /* 0x000fc20000010808 */
[----:B------:R-:W-:Y:S01]  /*ba60*/  MUFU.EX2 R37, R37 ;  /* 0x0000002500257308 */ /* 0x000fe20000000800 */
[----:B------:R-:W-:-:S01]  /*ba70*/  FFMA.FTZ R72, R2, R98, -R8 ;  /* 0x0000006202487223 */ /* 0x000fc20000010808 */
[----:B------:R-:W-:Y:S01]  /*ba80*/  FADD.FTZ R90, R24, R67 ;  /* 0x00000043185a7221 */ /* 0x000fe20000010000 */
[----:B------:R-:W-:-:S01]  /*ba90*/  FFMA.FTZ R78, R2, R79, -R8 ;  /* 0x0000004f024e7223 */ /* 0x000fc20000010808 */
[C-C-:B------:R-:W-:Y:S01]  /*baa0*/  FFMA.FTZ R95, R2.reuse, R99, -R8.reuse ;  /* 0x00000063025f7223 */ /* 0x140fe20000010808 */
[----:B------:R-:W-:-:S01]  /*bab0*/  FFMA.FTZ R74, R2, R102, -R8 ;  /* 0x00000066024a7223 */ /* 0x000fc20000010808 */
[----:B------:R-:W-:Y:S01]  /*bac0*/  FADD.FTZ R79, R93, R90 ;  /* 0x0000005a5d4f7221 */ /* 0x000fe20000010000 */
[----:B------:R-:W-:-:S01]  /*bad0*/  FFMA.FTZ R90, R2, R71, -R8 ;  /* 0x00000047025a7223 */ /* 0x000fc20000010808 */
[----:B------:R-:W0:Y:S01]  /*bae0*/  MUFU.EX2 R68, R68 ;  /* 0x0000004400447308 */ /* 0x000e220000000800 */
[----:B------:R-:W-:-:S01]  /*baf0*/  FFMA.FTZ R99, R2, R103, -R8 ;  /* 0x0000006702637223 */ /* 0x000fc20000010808 */
[----:B------:R-:W-:Y:S01]  /*bb00*/  FADD.FTZ R92, R28, R79 ;  /* 0x0000004f1c5c7221 */ /* 0x000fe20000010000 */
[----:B------:R-:W-:-:S01]  /*bb10*/  FFMA.FTZ R9, R2, R9, -R8 ;  /* 0x0000000902097223 */ /* 0x000fc20000010808 */
[C-C-:B------:R-:W-:Y:S01]  /*bb20*/  FFMA.FTZ R80, R2.reuse, R83, -R8.reuse ;  /* 0x0000005302507223 */ /* 0x140fe20000010808 */
[----:B------:R-:W-:-:S01]  /*bb30*/  FFMA.FTZ R76, R2, R75, -R8 ;  /* 0x0000004b024c7223 */ /* 0x000fc20000010808 */
[----:B------:R-:W-:Y:S01]  /*bb40*/  FADD.FTZ R79, R97, R92 ;  /* 0x0000005c614f7221 */ /* 0x000fe20000010000 */
[----:B------:R-:W-:-:S01]  /*bb50*/  FFMA.FTZ R13, R2, R13, -R8 ;  /* 0x0000000d020d7223 */ /* 0x000fc20000010808 */
[----:B------:R-:W1:Y:S01]  /*bb60*/  MUFU.EX2 R70, R70 ;  /* 0x0000004600467308 */ /* 0x000e620000000800 */
[----:B------:R-:W-:-:S01]  /*bb70*/  FFMA.FTZ R15, R2, R15, -R8 ;  /* 0x0000000f020f7223 */ /* 0x000fc20000010808 */
[----:B------:R-:W-:Y:S01]  /*bb80*/  FADD.FTZ R94, R32, R79 ;  /* 0x0000004f205e7221 */ /* 0x000fe20000010000 */
[----:B------:R-:W-:-:S01]  /*bb90*/  FFMA.FTZ R43, R2, R43, -R8 ;  /* 0x0000002b022b7223 */ /* 0x000fc20000010808 */
[C-C-:B------:R-:W-:Y:S01]  /*bba0*/  FFMA.FTZ R21, R2.reuse, R21, -R8.reuse ;  /* 0x0000001502157223 */ /* 0x140fe20000010808 */
[----:B------:R-:W-:-:S01]  /*bbb0*/  FFMA.FTZ R82, R2, R87, -R8 ;  /* 0x0000005702527223 */ /* 0x000fc20000010808 */
[----:B------:R-:W-:Y:S01]  /*bbc0*/  FADD.FTZ R83, R101, R94 ;  /* 0x0000005e65537221 */ /* 0x000fe20000010000 */
[----:B------:R-:W-:-:S01]  /*bbd0*/  FFMA.FTZ R75, R2, R145, -R8 ;  /* 0x00000091024b7223 */ /* 0x000fc20000010808 */
[----:B------:R-:W2:Y:S01]  /*bbe0*/  MUFU.EX2 R91, R91 ;  /* 0x0000005b005b7308 */ /* 0x000ea20000000800 */
[----:B0-----:R-:W-:-:S01]  /*bbf0*/  FADD.FTZ R71, R37, R68 ;  /* 0x0000004425477221 */ /* 0x001fc20000010000 */
[----:B------:R-:W-:Y:S01]  /*bc00*/  FADD.FTZ R94, R36, R83 ;  /* 0x00000053245e7221 */ /* 0x000fe20000010000 */
[----:B------:R-:W-:-:S01]  /*bc10*/  FFMA.FTZ R84, R2, R59, -R8 ;  /* 0x0000003b02547223 */ /* 0x000fc20000010808 */
[C-C-:B------:R-:W-:Y:S01]  /*bc20*/  FFMA.FTZ R59, R2.reuse, R147, -R8.reuse ;  /* 0x00000093023b7223 */ /* 0x140fe20000010808 */
[----:B------:R-:W-:-:S01]  /*bc30*/  FFMA.FTZ R86, R2, R63, -R8 ;  /* 0x0000003f02567223 */ /* 0x000fc20000010808 */
[----:B------:R-:W-:Y:S01]  /*bc40*/  FADD.FTZ R83, R73, R94 ;  /* 0x0000005e49537221 */ /* 0x000fe20000010000 */
[----:B------:R-:W-:-:S01]  /*bc50*/  FFMA.FTZ R63, R2, R149, -R8 ;  /* 0x00000095023f7223 */ /* 0x000fc20000010808 */
[----:B------:R-:W0:Y:S01]  /*bc60*/  MUFU.EX2 R72, R72 ;  /* 0x0000004800487308 */ /* 0x000e220000000800 */
[----:B-1----:R-:W-:-:S01]  /*bc70*/  FADD.FTZ R92, R70, R71 ;  /* 0x00000047465c7221 */ /* 0x002fc20000010000 */
[----:B------:R-:W-:Y:S01]  /*bc80*/  FADD.FTZ R94, R40, R83 ;  /* 0x00000053285e7221 */ /* 0x000fe20000010000 */
[----:B------:R-:W-:-:S01]  /*bc90*/  FFMA.FTZ R67, R2, R151, -R8 ;  /* 0x0000009702437223 */ /* 0x000fc20000010808 */
[C-C-:B------:R-:W-:Y:S01]  /*bca0*/  FFMA.FTZ R71, R2.reuse, R153, -R8.reuse ;  /* 0x0000009902477223 */ /* 0x140fe20000010808 */
[----:B------:R-:W-:Y:S01]  /*bcb0*/  F2FP.SATFINITE.E4M3.F32.PACK_AB_MERGE_C R146, R69, R56, RZ ;  /* 0x000000384592723e */ /* 0x000fe200048070ff */
[C-C-:B------:R-:W-:Y:S01]  /*bcc0*/  FFMA.FTZ R32, R2.reuse, R155, -R8.reuse ;  /* 0x0000009b02207223 */ /* 0x140fe20000010808 */
[----:B------:R-:W-:-:S01]  /*bcd0*/  FFMA.FTZ R26, R2, R26, -R8 ;  /* 0x0000001a021a7223 */ /* 0x000fc20000010808 */
[----:B------:R-:W1:Y:S01]  /*bce0*/  MUFU.EX2 R95, R95 ;  /* 0x0000005f005f7308 */ /* 0x000e620000000800 */
[----:B--2---:R-:W-:-:S01]  /*bcf0*/  FADD.FTZ R79, R91, R92 ;  /* 0x0000005c5b4f7221 */ /* 0x004fc20000010000 */
[C-C-:B------:R-:W-:Y:S01]  /*bd00*/  FFMA.FTZ R27, R2.reuse, R27, -R8.reuse ;  /* 0x0000001b021b7223 */ /* 0x140fe20000010808 */
[----:B------:R-:W-:-:S01]  /*bd10*/  FFMA.FTZ R30, R2, R30, -R8 ;  /* 0x0000001e021e7223 */ /* 0x000fc20000010808 */
[C-C-:B------:R-:W-:Y:S01]  /*bd20*/  FFMA.FTZ R31, R2.reuse, R31, -R8.reuse ;  /* 0x0000001f021f7223 */ /* 0x140fe20000010808 */
[----:B------:R-:W-:-:S01]  /*bd30*/  FFMA.FTZ R107, R2, R107, -R8 ;  /* 0x0000006b026b7223 */ /* 0x000fc20000010808 */
[C-C-:B------:R-:W-:Y:S01]  /*bd40*/  FFMA.FTZ R35, R2.reuse, R35, -R8.reuse ;  /* 0x0000002302237223 */ /* 0x140fe20000010808 */
[----:B------:R-:W-:-:S01]  /*bd50*/  FFMA.FTZ R41, R2, R41, -R8 ;  /* 0x0000002902297223 */ /* 0x000fc20000010808 */
[----:B------:R-:W2:Y:S01]  /*bd60*/  MUFU.EX2 R74, R74 ;  /* 0x0000004a004a7308 */ /* 0x000ea20000000800 */
[----:B0-----:R-:W-:-:S01]  /*bd70*/  FADD.FTZ R92, R72, R79 ;  /* 0x0000004f485c7221 */ /* 0x001fc20000010000 */
[----:B------:R-:W-:-:S04]  /*bd80*/  F2FP.SATFINITE.E4M3.F32.PACK_AB_MERGE_C R70, R91, R70, RZ ;  /* 0x000000465b46723e */ /* 0x000fc800048070ff */
[----:B------:R-:W-:Y:S02]  /*bd90*/  F2FP.SATFINITE.E4M3.F32.PACK_AB_MERGE_C R153, R68, R37, R70 ;  /* 0x000000254499723e */ /* 0x000fe40004807046 */
        /* <DEDUP_REMOVED lines=8> */
[----:B------:R-:W-:-:S04]  /*be20*/  F2FP.SATFINITE.E4M3.F32.PACK_AB_MERGE_C R74, R99, R74, RZ ;  /* 0x0000004a634a723e */ /* 0x000fc800048070ff */
[----:B------:R-:W-:Y:S02]  /*be30*/  F2FP.SATFINITE.E4M3.F32.PACK_AB_MERGE_C R155, R95, R72, R74 ;  /* 0x000000485f9b723e */ /* 0x000fe4000480704a */
[----:B------:R-:W0:Y:S01]  /*be40*/  MUFU.EX2 R13, R13 ;  /* 0x0000000d000d7308 */ /* 0x000e220000000800 */
[----:B-1----:R-:W-:-:S07]  /*be50*/  FADD.FTZ R77, R9, R92 ;  /* 0x0000005c094d7221 */ /* 0x002fce0000010000 */
[----:B------:R-:W1:Y:S01]  /*be60*/  MUFU.EX2 R78, R78 ;  /* 0x0000004e004e7308 */ /* 0x000e620000000800 */
[----:B--2---:R-:W-:-:S07]  /*be70*/  FADD.FTZ R14, R76, R77 ;  /* 0x0000004d4c0e7221 */ /* 0x004fce0000010000 */
[----:B------:R-:W2:Y:S08]  /*be80*/  MUFU.EX2 R15, R15 ;  /* 0x0000000f000f7308 */ /* 0x000eb00000000800 */
[----:B------:R3:W-:Y:S08]  /*be90*/  MUFU.EX2 R24, R43 ;  /* 0x0000002b00187308 */ /* 0x0007f00000000800 */
[----:B------:R-:W4:Y:S01]  /*bea0*/  MUFU.EX2 R80, R80 ;  /* 0x0000005000507308 */ /* 0x000f220000000800 */
[----:B---3--:R-:W-:-:S01]  /*beb0*/  FFMA.FTZ R43, R2, R47, -R8 ;  /* 0x0000002f022b7223 */ /* 0x008fc20000010808 */
[----:B------:R-:W-:-:S04]  /*bec0*/  FADD.FTZ R47, R81, R40 ;  /* 0x00000028512f7221 */ /* 0x000fc80000010000 */
[----:B------:R-:W-:Y:S01]  /*bed0*/  FADD.FTZ R28, R44, R47 ;  /* 0x0000002f2c1c7221 */ /* 0x000fe20000010000 */
[----:B0-----:R-:W-:-:S01]  /*bee0*/  FADD.FTZ R47, R13, R14 ;  /* 0x0000000e0d2f7221 */ /* 0x001fc20000010000 */
[----:B------:R-:W0:Y:S01]  /*bef0*/  MUFU.EX2 R21, R21 ;  /* 0x0000001500157308 */ /* 0x000e220000000800 */
[----:B------:R-:W-:-:S01]  /*bf00*/  FFMA.FTZ R14, R2, R50, -R8 ;  /* 0x00000032020e7223 */ /* 0x000fc20000010808 */
[----:B------:R-:W-:Y:S01]  /*bf10*/  FADD.FTZ R85, R85, R28 ;  /* 0x0000001c55557221 */ /* 0x000fe20000010000 */
[----:B-1----:R-:W-:-:S01]  /*bf20*/  FADD.FTZ R28, R78, R47 ;  /* 0x0000002f4e1c7221 */ /* 0x002fc20000010000 */
[----:B------:R-:W-:Y:S01]  /*bf30*/  FFMA.FTZ R47, R2, R51, -R8 ;  /* 0x00000033022f7223 */ /* 0x000fe20000010808 */
[----:B------:R-:W-:Y:S01]  /*bf40*/  F2FP.SATFINITE.E4M3.F32.PACK_AB_MERGE_C R78, R78, R13, RZ ;  /* 0x0000000d4e4e723e */ /* 0x000fe200048070ff */
[----:B------:R-:W-:Y:S01]  /*bf50*/  FADD.FTZ R36, R46, R85 ;  /* 0x000000552e247221 */ /* 0x000fe20000010000 */
[----:B--2---:R-:W-:-:S01]  /*bf60*/  FADD.FTZ R73, R15, R28 ;  /* 0x0000001c0f497221 */ /* 0x004fc20000010000 */
[----:B------:R-:W1:Y:S01]  /*bf70*/  MUFU.EX2 R82, R82 ;  /* 0x0000005200527308 */ /* 0x000e620000000800 */
[----:B------:R-:W-:Y:S01]  /*bf80*/  F2FP.SATFINITE.E4M3.F32.PACK_AB_MERGE_C R149, R76, R9, R78 ;  /* 0x000000094c95723e */ /* 0x000fe2000480704e */
[----:B------:R-:W-:Y:S01]  /*bf90*/  FADD.FTZ R51, R57, R36 ;  /* 0x0000002439337221 */ /* 0x000fe20000010000 */
[----:B----4-:R-:W-:-:S03]  /*bfa0*/  FADD.FTZ R28, R80, R73 ;  /* 0x00000049501c7221 */ /* 0x010fc60000010000 */
[----:B------:R-:W-:Y:S02]  /*bfb0*/  FADD.FTZ R48, R48, R51 ;  /* 0x0000003330307221 */ /* 0x000fe40000010000 */
[----:B------:R-:W2:Y:S01]  /*bfc0*/  MUFU.EX2 R75, R75 ;  /* 0x0000004b004b7308 */ /* 0x000ea20000000800 */
[----:B0-----:R-:W-:-:S01]  /*bfd0*/  FADD.FTZ R51, R21, R28 ;  /* 0x0000001c15337221 */ /* 0x001fc20000010000 */
[----:B------:R-:W-:Y:S01]  /*bfe0*/  FADD.FTZ R61, R61, R48 ;  /* 0x000000303d3d7221 */ /* 0x000fe20000010000 */
[----:B------:R-:W-:-:S03]  /*bff0*/  FFMA.FTZ R28, R2, R54, -R8 ;  /* 0x00000036021c7223 */ /* 0x000fc60000010808 */
[----:B------:R-:W-:Y:S02]  /*c000*/  FADD.FTZ R40, R52, R61 ;  /* 0x0000003d34287221 */ /* 0x000fe40000010000 */
[----:B------:R-:W0:Y:S01]  /*c010*/  MUFU.EX2 R84, R84 ;  /* 0x0000005400547308 */ /* 0x000e220000000800 */
[----:B-1----:R-:W-:-:S01]  /*c020*/  FADD.FTZ R36, R82, R51 ;  /* 0x0000003352247221 */ /* 0x002fc20000010000 */
[C-C-:B------:R-:W-:Y:S01]  /*c030*/  FFMA.FTZ R51, R2.reuse, R55, -R8.reuse ;  /* 0x0000003702337223 */ /* 0x140fe20000010808 */
[----:B------:R-:W-:-:S01]  /*c040*/  FFMA.FTZ R8, R2, R39, -R8 ;  /* 0x0000002702087223 */ /* 0x000fc20000010808 */
[----:B------:R-:W-:-:S04]  /*c050*/  F2FP.SATFINITE.E4M3.F32.PACK_AB_MERGE_C R21, R82, R21, RZ ;  /* 0x000000155215723e */ /* 0x000fc800048070ff */
[----:B------:R-:W1:Y:S01]  /*c060*/  MUFU.EX2 R59, R59 ;  /* 0x0000003b003b7308 */ /* 0x000e620000000800 */
[----:B--2---:R-:W-:-:S01]  /*c070*/  FADD.FTZ R57, R75, R36 ;  /* 0x000000244b397221 */ /* 0x004fc20000010000 */
[----:B------:R-:W-:Y:S02]  /*c080*/  F2FP.SATFINITE.E4M3.F32.PACK_AB_MERGE_C R151, R80, R15, R21 ;  /* 0x0000000f5097723e */ /* 0x000fe40004807015 */
[----:B------:R-:W2:Y:S04]  /*c090*/  @P6 LDC R21, c[0x0][0x44c] ;  /* 0x00011300ff156b82 */ /* 0x000ea80000000800 */
[----:B------:R-:W3:Y:S01]  /*c0a0*/  MUFU.EX2 R86, R86 ;  /* 0x0000005600567308 */ /* 0x000ee20000000800 */
[----:B0-----:R-:W-:-:S07]  /*c0b0*/  FADD.FTZ R36, R84, R57 ;  /* 0x0000003954247221 */ /* 0x001fce0000010000 */
[----:B------:R-:W0:Y:S01]  /*c0c0*/  MUFU.EX2 R65, R65 ;  /* 0x0000004100417308 */ /* 0x000e220000000800 */
[----:B-1----:R-:W-:-:S07]  /*c0d0*/  FADD.FTZ R55, R59, R36 ;  /* 0x000000243b377221 */ /* 0x002fce0000010000 */
[----:B------:R-:W1:Y:S01]  /*c0e0*/  MUFU.EX2 R63, R63 ;  /* 0x0000003f003f7308 */ /* 0x000e620000000800 */
[----:B---3--:R-:W-:-:S01]  /*c0f0*/  FADD.FTZ R36, R86, R55 ;  /* 0x0000003756247221 */ /* 0x008fc20000010000 */
[----:B------:R-:W-:Y:S01]  /*c100*/  F2FP.SATFINITE.E4M3.F32.PACK_AB_MERGE_C R59, R86, R59, RZ ;  /* 0x0000003b563b723e */ /* 0x000fe200048070ff */
[----:B--2---:R-:W-:-:S03]  /*c110*/  @P6 IMAD.HI.U32 R21, R108, R21, RZ ;  /* 0x000000156c156227 */ /* 0x004fc600078e00ff */
[----:B------:R-:W-:Y:S02]  /*c120*/  F2FP.SATFINITE.E4M3.F32.PACK_AB_MERGE_C R145, R84, R75, R59 ;  /* 0x0000004b5491723e */ /* 0x000fe4000480703b */
[----:B------:R-:W2:Y:S01]  /*c130*/  MUFU.EX2 R88, R88 ;  /* 0x0000005800587308 */ /* 0x000ea20000000800 */
[C---:B0-----:R-:W-:Y:S01]  /*c140*/  F2FP.SATFINITE.E4M3.F32.PACK_AB_MERGE_C R146, R65.reuse, R52, R146 ;  /* 0x000000344192723e */ /* 0x041fe20004807092 */
[----:B------:R-:W-:-:S04]  /*c150*/  FADD.FTZ R65, R65, R40 ;  /* 0x0000002841417221 */ /* 0x000fc80000010000 */
[----:B------:R-:W-:Y:S02]  /*c160*/  FADD.FTZ R56, R56, R65 ;  /* 0x0000004138387221 */ /* 0x000fe40000010000 */
[----:B------:R-:W-:Y:S01]  /*c170*/  MUFU.EX2 R34, R34 ;  /* 0x0000002200227308 */ /* 0x000fe20000000800 */
[----:B-1----:R-:W-:-:S01]  /*c180*/  FADD.FTZ R39, R63, R36 ;  /* 0x000000243f277221 */ /* 0x002fc20000010000 */
[----:B------:R-:W-:-:S06]  /*c190*/  FADD.FTZ R69, R69, R56 ;  /* 0x0000003845457221 */ /* 0x000fcc0000010000 */
        /* <DEDUP_REMOVED lines=8> */
[----:B--2---:R-:W-:-:S07]  /*c220*/  FADD.FTZ R36, R20, R69 ;  /* 0x0000004514247221 */ /* 0x004fce0000010000 */
[----:B------:R-:W2:Y:S01]  /*c230*/  MUFU.EX2 R71, R71 ;  /* 0x0000004700477308 */ /* 0x000ea20000000800 */
[C---:B0-----:R-:W-:Y:S01]  /*c240*/  F2FP.SATFINITE.E4M3.F32.PACK_AB_MERGE_C R140, R109.reuse, R20, R140 ;  /* 0x000000146d8c723e */ /* 0x041fe2000480708c */
[----:B------:R-:W-:-:S04]  /*c250*/  FADD.FTZ R109, R109, R36 ;  /* 0x000000246d6d7221 */ /* 0x000fc80000010000 */
[----:B------:R-:W-:Y:S02]  /*c260*/  FADD.FTZ R34, R34, R109 ;  /* 0x0000006d22227221 */ /* 0x000fe40000010000 */
[----:B------:R-:W0:Y:S01]  /*c270*/  MUFU.EX2 R32, R32 ;  /* 0x0000002000207308 */ /* 0x000e220000000800 */
[----:B-1----:R-:W-:-:S01]  /*c280*/  FADD.FTZ R20, R90, R39 ;  /* 0x000000275a147221 */ /* 0x002fc20000010000 */
[----:B------:R-:W-:Y:S01]  /*c290*/  FADD.FTZ R45, R45, R34 ;  /* 0x000000222d2d7221 */ /* 0x000fe20000010000 */
[----:B------:R-:W-:-:S04]  /*c2a0*/  F2FP.SATFINITE.E4M3.F32.PACK_AB_MERGE_C R67, R90, R67, RZ ;  /* 0x000000435a43723e */ /* 0x000fc800048070ff */
[----:B------:R-:W-:Y:S01]  /*c2b0*/  F2FP.SATFINITE.E4M3.F32.PACK_AB_MERGE_C R147, R88, R63, R67 ;  /* 0x0000003f5893723e */ /* 0x000fe20004807043 */
[----:B------:R-:W-:Y:S01]  /*c2c0*/  MUFU.EX2 R58, R58 ;  /* 0x0000003a003a7308 */ /* 0x000fe20000000800 */
[----:B--2---:R-:W-:-:S04]  /*c2d0*/  FADD.FTZ R13, R71, R20 ;  /* 0x00000014470d7221 */ /* 0x004fc80000010000 */
[----:B------:R-:W-:-:S03]  /*c2e0*/  FADD.FTZ R13, R24, R13 ;  /* 0x0000000d180d7221 */ /* 0x000fc60000010000 */
        /* <DEDUP_REMOVED lines=8> */
[----:B------:R-:W-:Y:S01]  /*c370*/  F2FP.SATFINITE.E4M3.F32.PACK_AB_MERGE_C R141, R24, R71, R13 ;  /* 0x00000047188d723e */ /* 0x000fe2000480700d */
[----:B------:R-:W-:Y:S02]  /*c380*/  IMAD.MOV.U32 R13, RZ, RZ, R108 ;  /* 0x000000ffff0d7224 */ /* 0x000fe400078e006c */
[----:B------:R-:W0:Y:S08]  /*c390*/  MUFU.EX2 R14, R14 ;  /* 0x0000000e000e7308 */ /* 0x000e300000000800 */
[----:B------:R-:W2:Y:S01]  /*c3a0*/  MUFU.EX2 R47, R47 ;  /* 0x0000002f002f7308 */ /* 0x000ea20000000800 */
[----:B-1----:R-:W-:Y:S01]  /*c3b0*/  F2FP.SATFINITE.E4M3.F32.PACK_AB_MERGE_C R142, R49, R38, R142 ;  /* 0x00000026318e723e */ /* 0x002fe2000480708e */
[----:B------:R-:W-:-:S04]  /*c3c0*/  FADD.FTZ R38, R38, R45 ;  /* 0x0000002d26267221 */ /* 0x000fc80000010000 */
[----:B------:R-:W-:Y:S02]  /*c3d0*/  FADD.FTZ R49, R49, R38 ;  /* 0x0000002631317221 */ /* 0x000fe40000010000 */
[----:B------:R-:W1:Y:S01]  /*c3e0*/  MUFU.EX2 R28, R28 ;  /* 0x0000001c001c7308 */ /* 0x000e620000000800 */
[----:B0-----:R-:W-:-:S01]  /*c3f0*/  FADD.FTZ R20, R14, R43 ;  /* 0x0000002b0e147221 */ /* 0x001fc20000010000 */
[----:B------:R-:W-:-:S04]  /*c400*/  FADD.FTZ R58, R58, R49 ;  /* 0x000000313a3a7221 */ /* 0x000fc80000010000 */
[----:B------:R-:W-:Y:S02]  /*c410*/  FADD.FTZ R53, R53, R58 ;  /* 0x0000003a35357221 */ /* 0x000fe40000010000 */
[----:B------:R-:W-:Y:S01]  /*c420*/  MUFU.EX2 R62, R62 ;  /* 0x0000003e003e7308 */ /* 0x000fe20000000800 */
[----:B--2---:R-:W-:-:S07]  /*c430*/  FADD.FTZ R9, R47, R20 ;  /* 0x000000142f097221 */ /* 0x004fce0000010000 */
[----:B------:R-:W0:Y:S01]  /*c440*/  MUFU.EX2 R29, R29 ;  /* 0x0000001d001d7308 */ /* 0x000e220000000800 */
[----:B-1----:R-:W-:-:S07]  /*c450*/  FADD.FTZ R32, R28, R9 ;  /* 0x000000091c207221 */ /* 0x002fce0000010000 */
[----:B------:R-:W1:Y:S08]  /*c460*/  MUFU.EX2 R51, R51 ;  /* 0x0000003300337308 */ /* 0x000e700000000800 */
[----:B------:R-:W-:Y:S01]  /*c470*/  MUFU.EX2 R60, R60 ;  /* 0x0000003c003c7308 */ /* 0x000fe20000000800 */
[----:B0-----:R-:W-:-:S07]  /*c480*/  F2FP.SATFINITE.E4M3.F32.PACK_AB_MERGE_C R9, R29, R62, RZ ;  /* 0x0000003e1d09723e */ /* 0x001fce00048070ff */
[----:B------:R-:W0:Y:S01]  /*c490*/  MUFU.EX2 R25, R25 ;  /* 0x0000001900197308 */ /* 0x000e220000000800 */
[C---:B-1----:R-:W-:Y:S01]  /*c4a0*/  F2FP.SATFINITE.E4M3.F32.PACK_AB_MERGE_C R15, R51.reuse, R28, RZ ;  /* 0x0000001c330f723e */ /* 0x042fe200048070ff */
[----:B------:R-:W-:Y:S02]  /*c4b0*/  FADD.FTZ R51, R51, R32 ;  /* 0x0000002033337221 */ /* 0x000fe40000010000 */
[----:B------:R-:W1:Y:S01]  /*c4c0*/  @P6 LDC R32, c[0x0][0x450] ;  /* 0x00011400ff206b82 */ /* 0x000e620000000800 */
[----:B------:R-:W-:-:S03]  /*c4d0*/  F2FP.SATFINITE.E4M3.F32.PACK_AB_MERGE_C R143, R47, R14, R15 ;  /* 0x0000000e2f8f723e */ /* 0x000fc6000480700f */
[----:B------:R-:W2:Y:S08]  /*c4e0*/  MUFU.EX2 R26, R26 ;  /* 0x0000001a001a7308 */ /* 0x000eb00000000800 */
[----:B------:R-:W3:Y:S01]  /*c4f0*/  MUFU.EX2 R27, R27 ;  /* 0x0000001b001b7308 */ /* 0x000ee20000000800 */
[----:B0-----:R-:W-:Y:S01]  /*c500*/  F2FP.SATFINITE.E4M3.F32.PACK_AB_MERGE_C R136, R25, R60, R9 ;  /* 0x0000003c1988723e */ /* 0x001fe20004807009 */
[----:B------:R-:W-:-:S04]  /*c510*/  FADD.FTZ R60, R60, R53 ;  /* 0x000000353c3c7221 */ /* 0x000fc80000010000 */
[----:B------:R-:W-:Y:S02]  /*c520*/  FADD.FTZ R25, R25, R60 ;  /* 0x0000003c19197221 */ /* 0x000fe40000010000 */
[----:B------:R-:W0:Y:S01]  /*c530*/  MUFU.EX2 R30, R30 ;  /* 0x0000001e001e7308 */ /* 0x000e220000000800 */
[----:B--2---:R-:W-:-:S01]  /*c540*/  FADD.FTZ R28, R26, R51 ;  /* 0x000000331a1c7221 */ /* 0x004fc20000010000 */
[----:B------:R-:W-:Y:S01]  /*c550*/  FADD.FTZ R62, R62, R25 ;  /* 0x000000193e3e7221 */ /* 0x000fe20000010000 */
[----:B-1----:R-:W-:-:S03]  /*c560*/  @P6 SHF.R.U32.HI R13, RZ, R32, R21 ;  /* 0x00000020ff0d6219 */ /* 0x002fc60000011615 */
[----:B------:R-:W-:Y:S01]  /*c570*/  FADD.FTZ R29, R29, R62 ;  /* 0x0000003e1d1d7221 */ /* 0x000fe20000010000 */
[----:B------:R-:W-:Y:S01]  /*c580*/  ISETP.GE.AND P6, PT, R11, 0x1, PT ;  /* 0x000000010b00780c */ /* 0x000fe20003fc6270 */
[----:B------:R-:W-:Y:S01]  /*c590*/  MUFU.EX2 R33, R33 ;  /* 0x0000002100217308 */ /* 0x000fe20000000800 */
[----:B---3--:R-:W-:-:S01]  /*c5a0*/  FADD.FTZ R9, R27, R28 ;  /* 0x0000001c1b097221 */ /* 0x008fc20000010000 */
[----:B------:R-:W-:-:S04]  /*c5b0*/  IMAD.IADD R13, R104, 0x1, R13 ;  /* 0x00000001680d7824 */ /* 0x000fc800078e020d */
[----:B------:R-:W-:Y:S02]  /*c5c0*/  IMAD.IADD R10, R13, 0x1, R10 ;  /* 0x000000010d0a7824 */ /* 0x000fe400078e020a */
[----:B------:R-:W1:Y:S01]  /*c5d0*/  MUFU.EX2 R66, R66 ;  /* 0x0000004200427308 */ /* 0x000e620000000800 */
[----:B0-----:R-:W-:-:S07]  /*c5e0*/  FADD.FTZ R14, R30, R9 ;  /* 0x000000091e0e7221 */ /* 0x001fce0000010000 */
[----:B------:R-:W0:Y:S08]  /*c5f0*/  MUFU.EX2 R31, R31 ;  /* 0x0000001f001f7308 */ /* 0x000e300000000800 */
[----:B------:R-:W-:Y:S01]  /*c600*/  MUFU.EX2 R64, R64 ;  /* 0x0000004000407308 */ /* 0x000fe20000000800 */
[----:B-1----:R-:W-:-:S07]  /*c610*/  F2FP.SATFINITE.E4M3.F32.PACK_AB_MERGE_C R9, R66, R33, RZ ;  /* 0x000000214209723e */ /* 0x002fce00048070ff */
[----:B------:R-:W1:Y:S01]  /*c620*/  MUFU.EX2 R111, R111 ;  /* 0x0000006f006f7308 */ /* 0x000e620000000800 */
[----:B0-----:R-:W-:-:S01]  /*c630*/  FADD.FTZ R14, R31, R14 ;  /* 0x0000000e1f0e7221 */ /* 0x001fc20000010000 */
[----:B------:R-:W-:-:S04]  /*c640*/  F2FP.SATFINITE.E4M3.F32.PACK_AB_MERGE_C R30, R31, R30, RZ ;  /* 0x0000001e1f1e723e */ /* 0x000fc800048070ff */
[----:B------:R-:W-:Y:S02]  /*c650*/  F2FP.SATFINITE.E4M3.F32.PACK_AB_MERGE_C R137, R27, R26, R30 ;  /* 0x0000001a1b89723e */ /* 0x000fe4000480701e */
        /* <DEDUP_REMOVED lines=11> */
[----:B0-----:R-:W-:-:S03]  /*c710*/  F2FP.SATFINITE.E4M3.F32.PACK_AB_MERGE_C R9, R8, R41, RZ ;  /* 0x000000290809723e */ /* 0x001fc600048070ff */
[----:B------:R-:W-:Y:S01]  /*c720*/  FADD.FTZ R21, R8, R21 ;  /* 0x0000001508157221 */ /* 0x000fe20000010000 */
[----:B------:R-:W-:Y:S01]  /*c730*/  VIADD R8, R105, 0xfffffffe ;  /* 0xfffffffe69087836 */ /* 0x000fe20000000000 */
[----:B------:R-:W-:Y:S01]  /*c740*/  F2FP.SATFINITE.E4M3.F32.PACK_AB_MERGE_C R139, R20, R107, R9 ;  /* 0x0000006b148b723e */ /* 0x000fe20004807009 */
[----:B------:R-:W-:-:S05]  /*c750*/  FADD.FTZ R9, R66, R33 ;  /* 0x0000002142097221 */ /* 0x000fca0000010000 */
[----:B------:R0:W-:Y:S01]  /*c760*/  STL [R1], R9 ;  /* 0x0000000901007387 */ /* 0x0001e20000100800 */
[----:B------:R-:W-:Y:S05]  /*c770*/  @!P6 BRA `(.L_x_1485) ;  /* 0x000000000048e947 */ /* 0x000fea0003800000 */
[C---:B------:R-:W-:Y:S01]  /*c780*/  ISETP.GT.AND P1, PT, R13.reuse, RZ, PT ;  /* 0x000000ff0d00720c */ /* 0x040fe20003f24270 */
[----:B------:R-:W-:Y:S01]  /*c790*/  BSSY B0, `(.L_x_1486) ;  /* 0x000000e000007945 */ /* 0x000fe20003800000 */
[----:B0-----:R-:W-:-:S11]  /*c7a0*/  VIADD R9, R13, 0xffffffff ;  /* 0xffffffff0d097836 */ /* 0x001fd60000000000 */
        /* <DEDUP_REMOVED lines=8> */
.L_x_1487:
[----:B------:R-:W-:-:S13]  /*c830*/  ISETP.NE.AND P1, PT, R11, 0x1, PT ;  /* 0x000000010b00780c */ /* 0x000fda0003f25270 */
[----:B------:R-:W0:Y:S02]  /*c840*/  @P1 LDC.64 R14, c[0x0][0x9e8] ;  /* 0x00027a00ff0e1b82 */ /* 0x000e240000000a00 */
[----:B0-----:R-:W-:-:S05]  /*c850*/  @P1 IMAD.HI.U32 R14, R9, R14, RZ ;  /* 0x0000000e090e1227 */ /* 0x001fca00078e00ff */
[----:B------:R-:W-:-:S07]  /*c860*/  @P1 SHF.R.U32.HI R9, RZ, R15, R14 ;  /* 0x0000000fff091219 */ /* 0x000fce000001160e */
.L_x_1488:
[----:B------:R-:W-:Y:S05]  /*c870*/  BSYNC B0 ;  /* 0x0000000000007941 */ /* 0x000fea0003800000 */
.L_x_1486:
[----:B------:R-:W-:-:S05]  /*c880*/  IMAD R9, R9, R11, R11 ;  /* 0x0000000b09097224 */ /* 0x000fca00078e020b */
[----:B------:R-:W-:-:S07]  /*c890*/  VIMNMX R10, R10, R9, PT ;  /* 0x000000090a0a7248 */ /* 0x000fce0003fe0100 */
.L_x_1485:
[----:B------:R-:W2:Y:S01]  /*c8a0*/  LDL R11, [R1+0x44] ;  /* 0x00004400010b7983 */ /* 0x000ea20000100800 */
[----:B------:R-:W-:Y:S01]  /*c8b0*/  IMAD.HI R10, R10, 0x66666667, RZ ;  /* 0x666666670a0a7827 */ /* 0x000fe200078e02ff */
[----:B------:R-:W-:Y:S01]  /*c8c0*/  ULDC UR37, c[0x0][0x9e4] ;  /* 0x0002790000257ab9 */ /* 0x000fe20000000800 */
[----:B------:R-:W-:Y:S01]  /*c8d0*/  ULDC UR36, c[0x0][0x9e4] ;  /* 0x0002790000247ab9 */ /* 0x000fe20000000800 */
[----:B------:R-:W-:Y:S01]  /*c8e0*/  ULDC UR38, c[0x0][0x9dc] ;  /* 0x0002770000267ab9 */ /* 0x000fe20000000800 */
[----:B------:R-:W-:Y:S01]  /*c8f0*/  ULDC UR42, c[0x0][0x9dc] ;  /* 0x00027700002a7ab9 */ /* 0x000fe20000000800 */
[----:B0-----:R-:W-:Y:S01]  /*c900*/  SHF.R.U32.HI R9, RZ, 0x1f, R10 ;  /* 0x0000001fff097819 */ /* 0x001fe2000001160a */
[----:B------:R-:W-:Y:S01]  /*c910*/  ULDC UR43, c[0x0][0x9e0] ;  /* 0x00027800002b7ab9 */ /* 0x000fe20000000800 */
[----:B------:R-:W-:Y:S01]  /*c920*/  ULDC UR39, c[0x0][0x9e0] ;  /* 0x0002780000277ab9 */ /* 0x000fe20000000800 */
[----:B------:R-:W-:Y:S01]  /*c930*/  BSSY B1, `(.L_x_1489) ;  /* 0x0000449000017945 */ /* 0x000fe20003800000 */
[----:B------:R-:W-:-:S02]  /*c940*/  LEA.HI.SX32 R9, R10, R9, 0x1a ;  /* 0x000000090a097211 */ /* 0x000fc400078fd2ff */
        /* <DEDUP_REMOVED lines=16> */
[----:B--2---:R-:W-:-:S04]  /*ca50*/  VIMNMX R11, R11, R9, !PT ;  /* 0x000000090b0b7248 */ /* 0x004fc80007fe0100 */
[----:B------:R-:W-:Y:S01]  /*ca60*/  ISETP.GE.AND P1, PT, R8, R11, PT ;  /* 0x0000000b0800720c */ /* 0x000fe20003f26270 */
[----:B------:R0:W-:-:S12]  /*ca70*/  STL [R1+0x34], R11 ;  /* 0x0000340b01007387 */ /* 0x0001d80000100800 */
[----:B0-----:R-:W-:Y:S05]  /*ca80*/  @!P1 BRA `(.L_x_1490) ;  /* 0x0000004000cc9947 */ /* 0x001fea0003800000 */
[----:B------:R-:W-:Y:S01]  /*ca90*/  BSSY B0, `(.L_x_1491) ;  /* 0x000042e000007945 */ /* 0x000fe20003800000 */
[----:B------:R-:W-:-:S07]  /*caa0*/  IMAD.MOV.U32 R55, RZ, RZ, RZ ;  /* 0x000000ffff377224 */ /* 0x000fce00078e00ff */
.L_x_1512:
[----:B------:R-:W-:-:S05]  /*cab0*/  VIADD R9, R23, 0x1 ;  /* 0x0000000117097836 */ /* 0x000fca0000000000 */
[----:B------:R-:W-:-:S04]  /*cac0*/  ISETP.NE.AND P1, PT, R9, 0x2, PT ;  /* 0x000000020900780c */ /* 0x000fc80003f25270 */
[----:B------:R-:W-:Y:S02]  /*cad0*/  SEL R11, RZ, 0x1, P1 ;  /* 0x00000001ff0b7807 */ /* 0x000fe40000800000 */
[----:B------:R-:W-:Y:S02]  /*cae0*/  SEL R9, R9, RZ, P1 ;  /* 0x000000ff09097207 */ /* 0x000fe40000800000 */
[----:B------:R-:W-:Y:S01]  /*caf0*/  LOP3.LUT R20, R156, R11, RZ, 0x3c, !PT ;  /* 0x0000000b9c147212 */ /* 0x000fe200078e3cff */
[----:B------:R-:W-:Y:S06]  /*cb00*/  @!P0 BRA `(.L_x_1492) ;  /* 0x0000000000048947 */ /* 0x000fec0003800000 */
[----:B------:R-:W-:Y:S01]  /*cb10*/  BPT.TRAP 0x1 ;  /* 0x000000040000795c */ /* 0x000fe20000300000 */
.L_x_1492:
[----:B------:R-:W-:Y:S01]  /*cb20*/  IMAD R14, R9, 0x8, R22 ;  /* 0x00000008090e7824 */ /* 0x000fe200078e0216 */
[----:B------:R-:W-:-:S04]  /*cb30*/  SHF.L.U32 R11, R20, 0x1f, RZ ;  /* 0x0000001f140b7819 */ /* 0x000fc800000006ff */
[----:B------:R0:W1:Y:S01]  /*cb40*/  SYNCS.PHASECHK.TRANS64.TRYWAIT P1, [R14+URZ+0x13230], R11 ;  /* 0x0132300b0e0075a7 */ /* 0x000062000802017f */
[----:B------:R-:W-:Y:S05]  /*cb50*/  @!P0 BRA `(.L_x_1493) ;  /* 0x0000000000048947 */ /* 0x000fea0003800000 */
[----:B------:R-:W-:Y:S01]  /*cb60*/  BPT.TRAP 0x1 ;  /* 0x000000040000795c */ /* 0x000fe20000300000 */
.L_x_1493:
[----:B------:R-:W2:Y:S01]  /*cb70*/  LDL R10, [R1+0x4] ;  /* 0x00000400010a7983 */ /* 0x000ea20000100800 */
[----:B------:R-:W-:Y:S01]  /*cb80*/  BSSY B2, `(.L_x_1494) ;  /* 0x0000007000027945 */ /* 0x000fe20003800000 */
[----:B--2---:R-:W-:-:S04]  /*cb90*/  IMAD R15, R9, 0x280, R10 ;  /* 0x00000280090f7824 */ /* 0x004fc800078e020a */
[C---:B------:R-:W-:Y:S02]  /*cba0*/  VIADD R12, R15.reuse, 0x80 ;  /* 0x000000800f0c7836 */ /* 0x040fe40000000000 */
[----:B------:R-:W-:Y:S01]  /*cbb0*/  VIADD R56, R15, 0x100 ;  /* 0x000001000f387836 */ /* 0x000fe20000000000 */
[----:B-1----:R-:W-:Y:S06]  /*cbc0*/  @P1 BRA `(.L_x_1495) ;  /* 0x0000000000081947 */ /* 0x002fec0003800000 */
[----:B------:R-:W1:Y:S02]  /*cbd0*/  SYNCS.PHASECHK.TRANS64.TRYWAIT P1, [R14+URZ+0x13230], R11 ;  /* 0x0132300b0e0075a7 */ /* 0x000e64000802017f */
[----:B-1----:R-:W-:Y:S05]  /*cbe0*/  @!P1 BRA `(.L_x_1496) ;  /* 0x0000015800749947 */ /* 0x002fea0003800000 */
.L_x_1495:
[----:B------:R-:W-:Y:S05]  /*cbf0*/  BSYNC B2 ;  /* 0x0000000000027941 */ /* 0x000fea0003800000 */
.L_x_1494:
[----:B------:R-:W-:Y:S01]  /*cc00*/  IMAD.MOV.U32 R10, RZ, RZ, R15 ;  /* 0x000000ffff0a7224 */ /* 0x000fe200078e000f */
[----:B------:R-:W-:Y:S01]  /*cc10*/  R2UR UR16, R4 ;  /* 0x00000000041072ca */ /* 0x000fe200000e0000 */
[----:B01----:R-:W-:Y:S01]  /*cc20*/  IMAD.MOV.U32 R11, RZ, RZ, -0x7fffffe0 ;  /* 0x80000020ff0b7424 */ /* 0x003fe200078e00ff */
[----:B------:R-:W-:Y:S01]  /*cc30*/  R2UR UR17, R5 ;  /* 0x00000000051172ca */ /* 0x000fe200000e0000 */
[----:B------:R-:W-:Y:S01]  /*cc40*/  WARPGROUP.ARRIVE ;  /* 0x00000000000079c5 */ /* 0x000fe20000000000 */
[----:B------:R-:W-:Y:S01]  /*cc50*/  R2UR UR18, R10 ;  /* 0x000000000a1272ca */ /* 0x000fe200000e0000 */
[----:B------:R-:W-:Y:S01]  /*cc60*/  IMAD.MOV.U32 R13, RZ, RZ, -0x7fffffe0 ;  /* 0x80000020ff0d7424 */ /* 0x000fe200078e00ff */
[----:B------:R-:W-:Y:S01]  /*cc70*/  R2UR UR19, R11 ;  /* 0x000000000b1372ca */ /* 0x000fe200000e0000 */
[----:B------:R-:W-:Y:S01]  /*cc80*/  IMAD.MOV.U32 R10, RZ, RZ, R56 ;  /* 0x000000ffff0a7224 */ /* 0x000fe200078e0038 */
[----:B------:R-:W-:Y:S01]  /*cc90*/  R2UR UR22, R12 ;  /* 0x000000000c1672ca */ /* 0x000fe200000e0000 */
[----:B------:R-:W-:Y:S01]  /*cca0*/  VIADD R12, R15, 0x180 ;  /* 0x000001800f0c7836 */ /* 0x000fe20000000000 */
[----:B------:R-:W-:Y:S01]  /*ccb0*/  R2UR UR23, R13 ;  /* 0x000000000d1772ca */ /* 0x000fe200000e0000 */
[----:B------:R-:W-:Y:S01]  /*ccc0*/  VIADD R56, R15, 0x182 ;  /* 0x000001820f387836 */ /* 0x000fe20000000000 */
[----:B------:R-:W-:Y:S01]  /*ccd0*/  R2UR UR20, R4 ;  /* 0x00000000041472ca */ /* 0x000fe200000e0000 */
[----:B------:R-:W-:Y:S01]  /*cce0*/  IMAD.MOV.U32 R57, RZ, RZ, -0x7fffffe0 ;  /* 0x80000020ff397424 */ /* 0x000fe200078e00ff */
[----:B------:R-:W-:-:S02]  /*ccf0*/  R2UR UR21, R5 ;  /* 0x00000000051572ca */ /* 0x000fc400000e0000 */
[----:B------:R-:W-:Y:S01]  /*cd00*/  R2UR UR26, R10 ;  /* 0x000000000a1a72ca */ /* 0x000fe200000e0000 */
[----:B------:R-:W-:Y:S01]  /*cd10*/  VIADD R10, R15, 0x200 ;  /* 0x000002000f0a7836 */ /* 0x000fe20000000000 */
        /* <DEDUP_REMOVED lines=9> */
[----:B------:R-:W-:Y:S01]  /*cdb0*/  R2UR UR6, R10 ;  /* 0x000000000a0672ca */ /* 0x000fe200000e0000 */
[----:B------:R-:W-:Y:S01]  /*cdc0*/  VIADD R10, R15, 0x82 ;  /* 0x000000820f0a7836 */ /* 0x000fe20000000000 */
[----:B------:R-:W-:Y:S01]  /*cdd0*/  R2UR UR7, R11 ;  /* 0x000000000b0772ca */ /* 0x000fe200000e0000 */
[----:B------:R-:W-:Y:S01]  /*cde0*/  IMAD.MOV.U32 R11, RZ, RZ, -0x7fffffe0 ;  /* 0x80000020ff0b7424 */ /* 0x000fe200078e00ff */
[----:B------:R-:W-:Y:S02]  /*cdf0*/  R2UR UR4, R4 ;  /* 0x00000000040472ca */ /* 0x000fe400000e0000 */
[----:B------:R-:W-:-:S02]  /*ce00*/  R2UR UR5, R5 ;  /* 0x00000000050572ca */ /* 0x000fc400000e0000 */
[----:B------:R-:W-:Y:S01]  /*ce10*/  R2UR UR14, R12 ;  /* 0x000000000c0e72ca */ /* 0x000fe200000e0000 */
[----:B------:R-:W-:Y:S01]  /*ce20*/  VIADD R12, R15, 0x102 ;  /* 0x000001020f0c7836 */ /* 0x000fe20000000000 */
[----:B------:R-:W-:Y:S01]  /*ce30*/  R2UR UR15, R13 ;  /* 0x000000000d0f72ca */ /* 0x000fe200000e0000 */
[----:B------:R-:W-:Y:S01]  /*ce40*/  IMAD.MOV.U32 R13, RZ, RZ, -0x7fffffe0 ;  /* 0x80000020ff0d7424 */ /* 0x000fe200078e00ff */
        /* <DEDUP_REMOVED lines=50> */
.L_x_1497:
[----:B------:R-:W-:Y:S01]  /*d170*/  SHF.L.U32 R10, R156, 0x1f, RZ ;  /* 0x0000001f9c0a7819 */ /* 0x000fe200000006ff */
[----:B------:R-:W-:-:S04]  /*d180*/  IMAD R15, R23, 0x8, R22 ;  /* 0x00000008170f7824 */ /* 0x000fc800078e0216 */
[----:B------:R0:W1:Y:S01]  /*d190*/  SYNCS.PHASECHK.TRANS64.TRYWAIT P1, [R15+URZ+0x13250], R10 ;  /* 0x0132500a0f0075a7 */ /* 0x000062000802017f */
[----:B------:R-:W-:Y:S05]  /*d1a0*/  @!P0 BRA `(.L_x_1498) ;  /* 0x0000000000048947 */ /* 0x000fea0003800000 */
[----:B------:R-:W-:Y:S01]  /*d1b0*/  BPT.TRAP 0x1 ;  /* 0x000000040000795c */ /* 0x000fe20000300000 */
.L_x_1498:
[----:B------:R-:W-:Y:S04]  /*d1c0*/  BSSY B2, `(.L_x_1499) ;  /* 0x0000004000027945 */ /* 0x000fe80003800000 */
[----:B-1----:R-:W-:Y:S05]  /*d1d0*/  @P1 BRA `(.L_x_1500) ;  /* 0x0000000000081947 */ /* 0x002fea0003800000 */
[----:B------:R-:W1:Y:S02]  /*d1e0*/  SYNCS.PHASECHK.TRANS64.TRYWAIT P1, [R15+URZ+0x13250], R10 ;  /* 0x0132500a0f0075a7 */ /* 0x000e64000802017f */
[----:B-1----:R-:W-:Y:S05]  /*d1f0*/  @!P1 BRA `(.L_x_1501) ;  /* 0x0000015400049947 */ /* 0x002fea0003800000 */
.L_x_1500:
[----:B------:R-:W-:Y:S05]  /*d200*/  BSYNC B2 ;  /* 0x0000000000027941 */ /* 0x000fea0003800000 */
.L_x_1499:
[----:B01----:R-:W-:Y:S01]  /*d210*/  VIADD R10, R22, 0x1000 ;  /* 0x00001000160a7836 */ /* 0x003fe20000000000 */
[----:B------:R-:W-:Y:S01]  /*d220*/  WARPGROUP.ARRIVE ;  /* 0x00000000000079c5 */ /* 0x000fe20000000000 */
[----:B------:R-:W-:Y:S02]  /*d230*/  IMAD.MOV.U32 R11, RZ, RZ, -0x3ffffff0 ;  /* 0xc0000010ff0b7424 */ /* 0x000fe400078e00ff */
[----:B------:R-:W-:Y:S01]  /*d240*/  IMAD.MOV.U32 R13, RZ, RZ, -0x3ffffff0 ;  /* 0xc0000010ff0d7424 */ /* 0x000fe200078e00ff */
[----:B------:R-:W-:Y:S02]  /*d250*/  SHF.R.U32.HI R10, RZ, 0x4, R10 ;  /* 0x00000004ff0a7819 */ /* 0x000fe4000001160a */
[----:B------:R-:W-:Y:S01]  /*d260*/  R2UR UR7, R11 ;  /* 0x000000000b0772ca */ /* 0x000fe200000e0000 */
[----:B------:R-:W-:Y:S01]  /*d270*/  IMAD.MOV.U32 R11, RZ, RZ, -0x3ffffff0 ;  /* 0xc0000010ff0b7424 */ /* 0x000fe200078e00ff */
[----:B------:R-:W-:-:S04]  /*d280*/  LOP3.LUT R10, R10, 0x3fff, RZ, 0xc0, !PT ;  /* 0x00003fff0a0a7812 */ /* 0x000fc800078ec0ff */
[----:B------:R-:W-:-:S05]  /*d290*/  LOP3.LUT R10, R10, 0x10000, RZ, 0xfc, !PT ;  /* 0x000100000a0a7812 */ /* 0x000fca00078efcff */
[----:B------:R-:W-:-:S04]  /*d2a0*/  IMAD R10, R23, 0x280, R10 ;  /* 0x00000280170a7824 */ /* 0x000fc800078e020a */
[C---:B------:R-:W-:Y:S01]  /*d2b0*/  VIADD R12, R10.reuse, 0x80 ;  /* 0x000000800a0c7836 */ /* 0x040fe20000000000 */
[----:B------:R-:W-:-:S13]  /*d2c0*/  R2UR UR6, R10 ;  /* 0x000000000a0672ca */ /* 0x000fda00000e0000 */
[----:B------:R-:W-:Y:S01]  /*d2d0*/  QGMMA.64x64x32.F32.E4M3.E4M3 R24, R152, gdesc[UR4], R24, gsb0 ;  /* 0x00e0000498187df3 */ /* 0x000fe20008000818 */
[----:B------:R-:W-:Y:S01]  /*d2e0*/  R2UR UR6, R12 ;  /* 0x000000000c0672ca */ /* 0x000fe200000e0000 */
[----:B------:R-:W-:Y:S01]  /*d2f0*/  VIADD R12, R10, 0x100 ;  /* 0x000001000a0c7836 */ /* 0x000fe20000000000 */
[----:B------:R-:W-:Y:S01]  /*d300*/  R2UR UR7, R13 ;  /* 0x000000000d0772ca */ /* 0x000fe200000e0000 */
[----:B------:R-:W-:Y:S01]  /*d310*/  IMAD.MOV.U32 R13, RZ, RZ, -0x3ffffff0 ;  /* 0xc0000010ff0d7424 */ /* 0x000fe200078e00ff */
[----:B------:R-:W-:Y:S02]  /*d320*/  WARPGROUP.DEPBAR.LE gsb0, 0x0 ;  /* 0x00008000000079c5 */ /* 0x000fe40000010000 */
[----:B------:R-:W-:-:S09]  /*d330*/  WARPGROUP.ARRIVE ;  /* 0x00000000000079c5 */ /* 0x000fd20000000000 */
        /* <DEDUP_REMOVED lines=22> */
.L_x_1502:
[----:B------:R-:W2:Y:S01]  /*d4a0*/  LDL R23, [R1+0x2c] ;  /* 0x00002c0001177983 */ /* 0x000ea20000100800 */
[----:B------:R-:W0:Y:S03]  /*d4b0*/  LDC R10, c[0x0][0x448] ;  /* 0x00011200ff0a7b82 */ /* 0x000e260000000800 */
[----:B------:R-:W2:Y:S04]  /*d4c0*/  LDL R13, [R1+0x40] ;  /* 0x00004000010d7983 */ /* 0x000ea80000100800 */
[----:B------:R-:W3:Y:S04]  /*d4d0*/  LDL R142, [R1+0x1c] ;  /* 0x00001c00018e7983 */ /* 0x000ee80000100800 */
[----:B------:R-:W4:Y:S04]  /*d4e0*/  LDL R12, [R1+0x3c] ;  /* 0x00003c00010c7983 */ /* 0x000f280000100800 */
[----:B------:R-:W5:Y:S04]  /*d4f0*/  LDL R144, [R1+0x14] ;  /* 0x0000140001907983 */ /* 0x000f680000100800 */
[----:B------:R-:W5:Y:S01]  /*d500*/  LDL R143, [R1+0x10] ;  /* 0x00001000018f7983 */ /* 0x000f620000100800 */
[----:B0-----:R-:W-:-:S13]  /*d510*/  ISETP.NE.AND P2, PT, R10, 0x1, PT ;  /* 0x000000010a00780c */ /* 0x001fda0003f45270 */
[----:B------:R-:W0:Y:S08]  /*d520*/  @P2 LDC R11, c[0x0][0x44c] ;  /* 0x00011300ff0b2b82 */ /* 0x000e300000000800 */
[----:B------:R-:W1:Y:S01]  /*d530*/  @P2 LDC R10, c[0x0][0x450] ;  /* 0x00011400ff0a2b82 */ /* 0x000e620000000800 */
[----:B------:R-:W-:Y:S01]  /*d540*/  VIADD R14, R14, 0x13240 ;  /* 0x000132400e0e7836 */ /* 0x000fe20000000000 */
[----:B------:R-:W-:Y:S01]  /*d550*/  LOP3.LUT P1, RZ, R17, 0x8, RZ, 0xc0, !PT ;  /* 0x0000000811ff7812 */ /* 0x000fe2000782c0ff */
[----:B--2---:R-:W-:-:S04]  /*d560*/  IMAD.IADD R13, R13, 0x1, R23 ;  /* 0x000000010d0d7824 */ /* 0x004fc800078e0217 */
[----:B0-----:R-:W-:Y:S01]  /*d570*/  @P2 IMAD.HI.U32 R11, R13, R11, RZ ;  /* 0x0000000b0d0b2227 */ /* 0x001fe200078e00ff */
[----:B---3--:R-:W-:-:S04]  /*d580*/  PRMT R14, R142, 0x654, R14 ;  /* 0x000006548e0e7816 */ /* 0x008fc8000000000e */
[----:B-1----:R-:W-:Y:S01]  /*d590*/  @P2 SHF.R.U32.HI R13, RZ, R10, R11 ;  /* 0x0000000aff0d2219 */ /* 0x002fe2000001160b */
[----:B------:R0:W-:Y:S04]  /*d5a0*/  SYNCS.ARRIVE.TRANS64.RED.A1T0 RZ, [R14+URZ], RZ ;  /* 0x000000ff0eff79a7 */ /* 0x0001e8000810043f */
[----:B------:R-:W1:Y:S01]  /*d5b0*/  SHFL.IDX PT, R140, R13, RZ, 0x1c1f ;  /* 0x001c1fff0d8c7589 */ /* 0x000e6200000e0000 */
[----:B0-----:R-:W-:-:S04]  /*d5c0*/  IMAD R14, R8, -0xa0, RZ ;  /* 0xffffff60080e7824 */ /* 0x001fc800078e02ff */
[----:B------:R-:W-:-:S04]  /*d5d0*/  VIADD R137, R14, 0x1 ;  /* 0x000000010e897836 */ /* 0x000fc80000000000 */
[----:B----4-:R-:W-:Y:S02]  /*d5e0*/  IMAD R137, R12, -0x2, R137 ;  /* 0xfffffffe0c897824 */ /* 0x010fe400078e0289 */
[----:B------:R-:W-:-:S03]  /*d5f0*/  IMAD.U32 R12, RZ, RZ, UR38 ;  /* 0x00000026ff0c7e24 */ /* 0x000fc6000f8e00ff */
[----:B-----5:R-:W-:Y:S02]  /*d600*/  IADD3 R136, -R143, R137, R144 ;  /* 0x000000898f887210 */ /* 0x020fe40007ffe190 */
[----:B------:R-:W-:-:S05]  /*d610*/  LOP3.LUT R23, RZ, R12, RZ, 0x33, !PT ;  /* 0x0000000cff177212 */ /* 0x000fca00078e33ff */
[----:B------:R-:W-:Y:S02]  /*d620*/  IMAD.IADD R23, R23, 0x1, R136 ;  /* 0x0000000117177824 */ /* 0x000fe400078e0288 */
[----:B------:R-:W-:Y:S02]  /*d630*/  VIADD R136, R136, UR43 ;  /* 0x0000002b88887c36 */ /* 0x000fe40008000000 */
[----:B------:R-:W-:Y:S02]  /*d640*/  VIADD R137, R137, 0xffffffff ;  /* 0xffffffff89897836 */ /* 0x000fe40000000000 */
[--C-:B-1----:R-:W-:Y:S02]  /*d650*/  IMAD.IADD R138, R136, 0x1, R140.reuse ;  /* 0x00000001888a7824 */ /* 0x102fe400078e028c */
        /* <DEDUP_REMOVED lines=14> */
.L_x_1505:
[----:B------:R-:W-:-:S05]  /*d740*/  IMAD.U32 R141, RZ, RZ, UR37 ;  /* 0x00000025ff8d7e24 */ /* 0x000fca000f8e00ff */
[----:B------:R-:W-:-:S13]  /*d750*/  ISETP.NE.AND P1, PT, R141, 0x1, PT ;  /* 0x000000018d00780c */ /* 0x000fda0003f25270 */
[----:B------:R-:W0:Y:S02]  /*d760*/  @P1 LDC.64 R10, c[0x0][0x9e8] ;  /* 0x00027a00ff0a1b82 */ /* 0x000e240000000a00 */
[----:B0-----:R-:W-:-:S05]  /*d770*/  @P1 IMAD.HI.U32 R10, R140, R10, RZ ;  /* 0x0000000a8c0a1227 */ /* 0x001fca00078e00ff */
[----:B------:R-:W-:-:S07]  /*d780*/  @P1 SHF.R.U32.HI R140, RZ, R11, R10 ;  /* 0x0000000bff8c1219 */ /* 0x000fce000001160a */
.L_x_1506:
[----:B------:R-:W-:Y:S05]  /*d790*/  BSYNC B2 ;  /* 0x0000000000027941 */ /* 0x000fea0003800000 */
.L_x_1504:
[----:B------:R-:W-:-:S05]  /*d7a0*/  IMAD R140, R140, R141, R137 ;  /* 0x0000008d8c8c7224 */ /* 0x000fca00078e0289 */
[----:B------:R-:W-:Y:S02]  /*d7b0*/  VIMNMX R139, R139, R140, !PT ;  /* 0x0000008c8b8b7248 */ /* 0x000fe40007fe0100 */
[----:B------:R-:W-:-:S07]  /*d7c0*/  VIADDMNMX R138, R140, R141, R138, PT ;  /* 0x0000008d8c8a7246 */ /* 0x000fce000380018a */
.L_x_1503:
[C---:B------:R-:W-:Y:S01]  /*d7d0*/  ISETP.GE.AND P2, PT, R14.reuse, 0x2, PT ;  /* 0x000000020e00780c */ /* 0x040fe20003f46270 */
[----:B------:R-:W0:Y:S01]  /*d7e0*/  SHFL.IDX PT, R13, R13, 0x1, 0x1c1f ;  /* 0x003c1f000d0d7f89 */ /* 0x000e2200000e0000 */
[----:B------:R-:W-:Y:S02]  /*d7f0*/  ISETP.GE.AND P1, PT, R14, 0x9, PT ;  /* 0x000000090e00780c */ /* 0x000fe40003f26270 */
[----:B------:R-:W-:Y:S02]  /*d800*/  LOP3.LUT R16, R16, 0xefffffff, RZ, 0xc0, !PT ;  /* 0xefffffff10107812 */ /* 0x000fe400078ec0ff */
[----:B------:R-:W-:Y:S02]  /*d810*/  ISETP.GE.AND P3, PT, R14, 0xa, PT ;  /* 0x0000000a0e00780c */ /* 0x000fe40003f66270 */
[----:B------:R-:W-:-:S05]  /*d820*/  LOP3.LUT R17, R17, 0xfffffffe, RZ, 0xc0, !PT ;  /* 0xfffffffe11117812 */ /* 0x000fca00078ec0ff */
[----:B------:R-:W-:Y:S02]  /*d830*/  @P2 LOP3.LUT R16, R16, 0x10000000, RZ, 0xfc, !PT ;  /* 0x1000000010102812 */ /* 0x000fe400078efcff */
[C---:B------:R-:W-:Y:S02]  /*d840*/  ISETP.GT.AND P2, PT, R139.reuse, 0x1, !P2 ;  /* 0x000000018b00780c */ /* 0x040fe40005744270 */
[----:B------:R-:W-:Y:S02]  /*d850*/  LOP3.LUT R16, R16, 0xdfffffff, RZ, 0xc0, !PT ;  /* 0xdfffffff10107812 */ /* 0x000fe400078ec0ff */
[----:B------:R-:W-:Y:S02]  /*d860*/  ISETP.LT.OR P2, PT, R138, 0x2, P2 ;  /* 0x000000028a00780c */ /* 0x000fe40001741670 */
[----:B------:R-:W-:Y:S02]  /*d870*/  @P1 LOP3.LUT R16, R16, 0x20000000, RZ, 0xfc, !PT ;  /* 0x2000000010101812 */ /* 0x000fe400078efcff */
[----:B------:R-:W-:-:S02]  /*d880*/  ISETP.GT.AND P1, PT, R139, 0x8, !P1 ;  /* 0x000000088b00780c */ /* 0x000fc40004f24270 */
[----:B------:R-:W-:Y:S01]  /*d890*/  FSEL R121, R121, -INF , !P2 ;  /* 0xff80000079797808 */ /* 0x000fe20005000000 */
[--C-:B0-----:R-:W-:Y:S01]  /*d8a0*/  IMAD.IADD R136, R136, 0x1, R13.reuse ;  /* 0x0000000188887824 */ /* 0x101fe200078e020d */
[----:B------:R-:W-:Y:S01]  /*d8b0*/  ISETP.LT.OR P1, PT, R138, 0x9, P1 ;  /* 0x000000098a00780c */ /* 0x000fe20000f21670 */
[----:B------:R-:W-:Y:S01]  /*d8c0*/  IMAD.IADD R23, R23, 0x1, R13 ;  /* 0x0000000117177824 */ /* 0x000fe200078e020d */
        /* <DEDUP_REMOVED lines=10> */
[----:B------:R-:W-:Y:S02]  /*d970*/  ISETP.GE.AND P2, PT, R14, 0x12, PT ;  /* 0x000000120e00780c */ /* 0x000fe40003f46270 */
[----:B------:R-:W-:Y:S02]  /*d980*/  ISETP.LT.OR P1, PT, R138, 0x11, P1 ;  /* 0x000000118a00780c */ /* 0x000fe40000f21670 */
[----:B------:R-:W-:Y:S02]  /*d990*/  LOP3.LUT R16, R16, 0xff7fffff, RZ, 0xc0, !PT ;  /* 0xff7fffff10107812 */ /* 0x000fe400078ec0ff */
[----:B------:R-:W-:Y:S02]  /*d9a0*/  FSEL R128, R128, -INF , !P1 ;  /* 0xff80000080807808 */ /* 0x000fe40004800000 */
[----:B------:R-:W-:-:S04]  /*d9b0*/  ISETP.GT.AND P1, PT, R139, 0x11, !P2 ;  /* 0x000000118b00780c */ /* 0x000fc80005724270 */
[----:B------:R-:W-:Y:S02]  /*d9c0*/  ISETP.LT.OR P1, PT, R138, 0x12, P1 ;  /* 0x000000128a00780c */ /* 0x000fe40000f21670 */
        /* <DEDUP_REMOVED lines=36> */
[----:B------:R-:W-:Y:S02]  /*dc10*/  ISETP.GT.AND P6, PT, R139, 0x31, !P6 ;  /* 0x000000318b00780c */ /* 0x000fe400077c4270 */
[----:B------:R-:W-:Y:S02]  /*dc20*/  LOP3.LUT R16, R16, 0xffbfffff, RZ, 0xc0, !PT ;  /* 0xffbfffff10107812 */ /* 0x000fe400078ec0ff */
        /* <DEDUP_REMOVED lines=177> */
.L_x_1509:
[----:B------:R-:W-:-:S05]  /*e740*/  IMAD.U32 R14, RZ, RZ, UR37 ;  /* 0x00000025ff0e7e24 */ /* 0x000fca000f8e00ff */
[----:B------:R-:W-:-:S13]  /*e750*/  ISETP.NE.AND P6, PT, R14, 0x1, PT ;  /* 0x000000010e00780c */ /* 0x000fda0003fc5270 */
[----:B------:R-:W0:Y:S02]  /*e760*/  @P6 LDC.64 R10, c[0x0][0x9e8] ;  /* 0x00027a00ff0a6b82 */ /* 0x000e240000000a00 */
[----:B0-----:R-:W-:-:S05]  /*e770*/  @P6 IMAD.HI.U32 R10, R13, R10, RZ ;  /* 0x0000000a0d0a6227 */ /* 0x001fca00078e00ff */
[----:B------:R-:W-:-:S07]  /*e780*/  @P6 SHF.R.U32.HI R13, RZ, R11, R10 ;  /* 0x0000000bff0d6219 */ /* 0x000fce000001160a */
.L_x_1510:
[----:B------:R-:W-:Y:S05]  /*e790*/  BSYNC B2 ;  /* 0x0000000000027941 */ /* 0x000fea0003800000 */
.L_x_1508:
[----:B------:R-:W-:-:S05]  /*e7a0*/  IMAD R13, R13, R14, R137 ;  /* 0x0000000e0d0d7224 */ /* 0x000fca00078e0289 */
[----:B------:R-:W-:Y:S02]  /*e7b0*/  VIMNMX R23, R23, R13, !PT ;  /* 0x0000000d17177248 */ /* 0x000fe40007fe0100 */
[----:B------:R-:W-:-:S07]  /*e7c0*/  VIADDMNMX R136, R13, R14, R136, PT ;  /* 0x0000000e0d887246 */ /* 0x000fce0003800188 */
.L_x_1507:
[C---:B------:R-:W-:Y:S01]  /*e7d0*/  ISETP.GT.AND P1, PT, R23.reuse, 0x20, !P1 ;  /* 0x000000201700780c */ /* 0x040fe20004f24270 */
[----:B------:R-:W2:Y:S01]  /*e7e0*/  LDL.LU R137, [R1] ;  /* 0x0000000001897983 */ /* 0x000ea20000300800 */
[----:B------:R-:W-:Y:S02]  /*e7f0*/  LOP3.LUT P6, RZ, R16, 0x800000, RZ, 0xc0, !PT ;  /* 0x0080000010ff7812 */ /* 0x000fe400078cc0ff */
[----:B------:R-:W-:Y:S02]  /*e800*/  ISETP.LT.OR P1, PT, R136, 0x21, P1 ;  /* 0x000000218800780c */ /* 0x000fe40000f21670 */
[C---:B------:R-:W-:Y:S02]  /*e810*/  ISETP.GT.AND P5, PT, R23.reuse, 0x30, !P5 ;  /* 0x000000301700780c */ /* 0x040fe40006fa4270 */
        /* <DEDUP_REMOVED lines=15> */
[C---:B------:R-:W-:Y:S02]  /*e910*/  ISETP.GT.AND P1, PT, R23.reuse, 0x39, !P1 ;  /* 0x000000391700780c */ /* 0x040fe40004f24270 */
[----:B------:R-:W-:Y:S02]  /*e920*/  ISETP.GT.AND P3, PT, R23, 0x28, !P3 ;  /* 0x000000281700780c */ /* 0x000fe40005f64270 */
[----:B------:R-:W-:Y:S02]  /*e930*/  ISETP.LT.OR P1, PT, R136, 0x3a, P1 ;  /* 0x0000003a8800780c */ /* 0x000fe40000f21670 */
[----:B------:R-:W-:Y:S02]  /*e940*/  LOP3.LUT P4, RZ, R16, 0x40000, RZ, 0xc0, !PT ;  /* 0x0004000010ff7812 */ /* 0x000fe4000788c0ff */
[----:B------:R-:W-:-:S02]  /*e950*/  FSEL R119, R119, -INF , !P1 ;  /* 0xff80000077777808 */ /* 0x000fc40004800000 */
[----:B------:R-:W-:Y:S02]  /*e960*/  LOP3.LUT P1, RZ, R16, 0x100000, RZ, 0xc0, !PT ;  /* 0x0010000010ff7812 */ /* 0x000fe4000782c0ff */
[----:B------:R-:W-:Y:S02]  /*e970*/  ISETP.LT.OR P3, PT, R136, 0x29, P3 ;  /* 0x000000298800780c */ /* 0x000fe40001f61670 */
[C---:B------:R-:W-:Y:S02]  /*e980*/  ISETP.GT.AND P1, PT, R23.reuse, 0x40, !P1 ;  /* 0x000000401700780c */ /* 0x040fe40004f24270 */
[----:B------:R-:W-:Y:S02]  /*e990*/  FSEL R110, R110, -INF , !P3 ;  /* 0xff8000006e6e7808 */ /* 0x000fe40005800000 */
[----:B------:R-:W-:Y:S02]  /*e9a0*/  ISETP.LT.OR P1, PT, R136, 0x41, P1 ;  /* 0x000000418800780c */ /* 0x000fe40000f21670 */
[----:B------:R-:W-:-:S02]  /*e9b0*/  ISETP.GT.AND P2, PT, R23, 0x21, !P2 ;  /* 0x000000211700780c */ /* 0x000fc40005744270 */
[----:B------:R-:W-:Y:S02]  /*e9c0*/  FSEL R90, R90, -INF , !P1 ;  /* 0xff8000005a5a7808 */ /* 0x000fe40004800000 */
[----:B------:R-:W-:Y:S02]  /*e9d0*/  ISETP.GT.AND P1, PT, R23, 0x41, !P5 ;  /* 0x000000411700780c */ /* 0x000fe40006f24270 */
[----:B------:R-:W-:Y:S02]  /*e9e0*/  LOP3.LUT P3, RZ, R16, 0x20000, RZ, 0xc0, !PT ;  /* 0x0002000010ff7812 */ /* 0x000fe4000786c0ff */
[C---:B------:R-:W-:Y:S02]  /*e9f0*/  ISETP.LT.OR P1, PT, R136.reuse, 0x42, P1 ;  /* 0x000000428800780c */ /* 0x040fe40000f21670 */
[----:B------:R-:W-:Y:S02]  /*ea00*/  ISETP.LT.OR P2, PT, R136, 0x22, P2 ;  /* 0x000000228800780c */ /* 0x000fe40001741670 */
[----:B------:R-:W-:-:S02]  /*ea10*/  FSEL R91, R91, -INF , !P1 ;  /* 0xff8000005b5b7808 */ /* 0x000fc40004800000 */
[----:B------:R-:W-:Y:S02]  /*ea20*/  ISETP.GT.AND P1, PT, R23, 0x48, !P4 ;  /* 0x000000481700780c */ /* 0x000fe40006724270 */
[----:B------:R-:W-:Y:S02]  /*ea30*/  FSEL R107, R107, -INF , !P2 ;  /* 0xff8000006b6b7808 */ /* 0x000fe40005000000 */
[----:B------:R-:W-:Y:S02]  /*ea40*/  ISETP.LT.OR P1, PT, R136, 0x49, P1 ;  /* 0x000000498800780c */ /* 0x000fe40000f21670 */
[----:B------:R-:W-:Y:S02]  /*ea50*/  LOP3.LUT P2, RZ, R16, 0x10000, RZ, 0xc0, !PT ;  /* 0x0001000010ff7812 */ /* 0x000fe4000784c0ff */
[----:B------:R-:W-:Y:S02]  /*ea60*/  FSEL R94, R94, -INF , !P1 ;  /* 0xff8000005e5e7808 */ /* 0x000fe40004800000 */
[----:B------:R-:W-:-:S02]  /*ea70*/  ISETP.GT.AND P1, PT, R23, 0x49, !P3 ;  /* 0x000000491700780c */ /* 0x000fc40005f24270 */
[----:B------:R-:W-:Y:S02]  /*ea80*/  LOP3.LUT R17, R17, 0xffffffdf, RZ, 0xc0, !PT ;  /* 0xffffffdf11117812 */ /* 0x000fe400078ec0ff */
[----:B------:R-:W-:Y:S02]  /*ea90*/  ISETP.LT.OR P1, PT, R136, 0x4a, P1 ;  /* 0x0000004a8800780c */ /* 0x000fe40000f21670 */
[----:B------:R-:W-:Y:S02]  /*eaa0*/  @P0 LOP3.LUT R17, R17, 0x20, RZ, 0xfc, !PT ;  /* 0x0000002011110812 */ /* 0x000fe400078efcff */
[----:B------:R-:W-:Y:S02]  /*eab0*/  FSEL R95, R95, -INF , !P1 ;  /* 0xff8000005f5f7808 */ /* 0x000fe40004800000 */
[----:B------:R-:W-:Y:S02]  /*eac0*/  ISETP.GT.AND P1, PT, R23, 0x50, !P2 ;  /* 0x000000501700780c */ /* 0x000fe40005724270 */
[----:B------:R-:W-:-:S02]  /*ead0*/  LOP3.LUT P0, RZ, R16, 0x8000, RZ, 0xc0, !PT ;  /* 0x0000800010ff7812 */ /* 0x000fc4000780c0ff */
[----:B------:R-:W-:Y:S02]  /*eae0*/  ISETP.LT.OR P1, PT, R136, 0x51, P1 ;  /* 0x000000518800780c */ /* 0x000fe40000f21670 */
[----:B------:R-:W-:Y:S02]  /*eaf0*/  LOP3.LUT P6, RZ, R16, 0x4000, RZ, 0xc0, !PT ;  /* 0x0000400010ff7812 */ /* 0x000fe400078cc0ff */
[----:B------:R-:W-:Y:S02]  /*eb00*/  FSEL R98, R98, -INF , !P1 ;  /* 0xff80000062627808 */ /* 0x000fe40004800000 */
[----:B------:R-:W-:Y:S02]  /*eb10*/  ISETP.GT.AND P1, PT, R23, 0x51, !P0 ;  /* 0x000000511700780c */ /* 0x000fe40004724270 */
[----:B------:R-:W-:Y:S02]  /*eb20*/  LOP3.LUT P5, RZ, R16, 0x200, RZ, 0xc0, !PT ;  /* 0x0000020010ff7812 */ /* 0x000fe400078ac0ff */
[----:B------:R-:W-:-:S02]  /*eb30*/  ISETP.LT.OR P1, PT, R136, 0x52, P1 ;  /* 0x000000528800780c */ /* 0x000fc40000f21670 */
[C---:B------:R-:W-:Y:S02]  /*eb40*/  LOP3.LUT P4, RZ, R16.reuse, 0x100, RZ, 0xc0, !PT ;  /* 0x0000010010ff7812 */ /* 0x040fe4000788c0ff */
[----:B------:R-:W-:Y:S02]  /*eb50*/  FSEL R99, R99, -INF , !P1 ;  /* 0xff80000063637808 */ /* 0x000fe40004800000 */
[----:B------:R-:W-:Y:S02]  /*eb60*/  ISETP.GT.AND P1, PT, R23, 0x58, !P6 ;  /* 0x000000581700780c */ /* 0x000fe40007724270 */
[----:B------:R-:W-:Y:S02]  /*eb70*/  LOP3.LUT P3, RZ, R16, 0x80, RZ, 0xc0, !PT ;  /* 0x0000008010ff7812 */ /* 0x000fe4000786c0ff */
[----:B------:R-:W-:Y:S02]  /*eb80*/  ISETP.LT.OR P1, PT, R136, 0x59, P1 ;  /* 0x000000598800780c */ /* 0x000fe40000f21670 */
[----:B------:R-:W-:-:S02]  /*eb90*/  LOP3.LUT P2, RZ, R16, 0x40, RZ, 0xc0, !PT ;  /* 0x0000004010ff7812 */ /* 0x000fc4000784c0ff */
[----:B------:R-:W-:Y:S02]  /*eba0*/  FSEL R102, R102, -INF , !P1 ;  /* 0xff80000066667808 */ /* 0x000fe40004800000 */
[C---:B------:R-:W-:Y:S02]  /*ebb0*/  LOP3.LUT P1, RZ, R16.reuse, 0x2000, RZ, 0xc0, !PT ;  /* 0x0000200010ff7812 */ /* 0x040fe4000782c0ff */
[----:B------:R-:W-:Y:S02]  /*ebc0*/  LOP3.LUT P0, RZ, R16, 0x20, RZ, 0xc0, !PT ;  /* 0x0000002010ff7812 */ /* 0x000fe4000780c0ff */
        /* <DEDUP_REMOVED lines=27> */
[----:B------:R-:W-:Y:S02]  /*ed80*/  FMNMX.FTZ R10, R108, R10, !PT ;  /* 0x0000000a6c0a7209 */ /* 0x000fe40007810000 */
[----:B------:R-:W-:Y:S02]  /*ed90*/  ISETP.LT.OR P1, PT, R136, 0x6a, P1 ;  /* 0x0000006a8800780c */ /* 0x000fe40000f21670 */
[----:B------:R-:W-:Y:S02]  /*eda0*/  FMNMX.FTZ R10, R109, R10, !PT ;  /* 0x0000000a6d0a7209 */ /* 0x000fe40007810000 */
[----:B------:R-:W-:Y:S02]  /*edb0*/  FSEL R79, R79, -INF , !P1 ;  /* 0xff8000004f4f7808 */ /* 0x000fe40004800000 */
[----:B------:R-:W-:Y:S02]  /*edc0*/  ISETP.GT.AND P1, PT, R23, 0x70, !P4 ;  /* 0x000000701700780c */ /* 0x000fe40006724270 */
[----:B------:R-:W-:-:S02]  /*edd0*/  FMNMX.FTZ R10, R112, R10, !PT ;  /* 0x0000000a700a7209 */ /* 0x000fc40007810000 */
[----:B------:R-:W-:Y:S02]  /*ede0*/  ISETP.LT.OR P1, PT, R136, 0x71, P1 ;  /* 0x000000718800780c */ /* 0x000fe40000f21670 */
[----:B------:R-:W-:Y:S02]  /*edf0*/  FMNMX.FTZ R10, R113, R10, !PT ;  /* 0x0000000a710a7209 */ /* 0x000fe40007810000 */
[----:B------:R-:W-:Y:S02]  /*ee00*/  FSEL R82, R82, -INF , !P1 ;  /* 0xff80000052527808 */ /* 0x000fe40004800000 */
[----:B------:R-:W-:Y:S02]  /*ee10*/  ISETP.GT.AND P1, PT, R23, 0x71, !P3 ;  /* 0x000000711700780c */ /* 0x000fe40005f24270 */
[----:B------:R-:W-:Y:S02]  /*ee20*/  FMNMX.FTZ R10, R116, R10, !PT ;  /* 0x0000000a740a7209 */ /* 0x000fe40007810000 */
[----:B------:R-:W-:-:S02]  /*ee30*/  ISETP.LT.OR P1, PT, R136, 0x72, P1 ;  /* 0x000000728800780c */ /* 0x000fc40000f21670 */
[----:B------:R-:W-:Y:S02]  /*ee40*/  FMNMX.FTZ R10, R117, R10, !PT ;  /* 0x0000000a750a7209 */ /* 0x000fe40007810000 */
[----:B------:R-:W-:Y:S02]  /*ee50*/  FSEL R83, R83, -INF , !P1 ;  /* 0xff80000053537808 */ /* 0x000fe40004800000 */
[----:B------:R-:W-:Y:S02]  /*ee60*/  ISETP.GT.AND P1, PT, R23, 0x78, !P2 ;  /* 0x000000781700780c */ /* 0x000fe40005724270 */
[----:B------:R-:W-:Y:S02]  /*ee70*/  FMNMX.FTZ R10, R88, R10, !PT ;  /* 0x0000000a580a7209 */ /* 0x000fe40007810000 */
[----:B------:R-:W-:Y:S02]  /*ee80*/  ISETP.LT.OR P1, PT, R136, 0x79, P1 ;  /* 0x000000798800780c */ /* 0x000fe40000f21670 */
[----:B------:R-:W-:-:S02]  /*ee90*/  FMNMX.FTZ R10, R89, R10, !PT ;  /* 0x0000000a590a7209 */ /* 0x000fc40007810000 */
[----:B------:R-:W-:Y:S02]  /*eea0*/  FSEL R86, R86, -INF , !P1 ;  /* 0xff80000056567808 */ /* 0x000fe40004800000 */
[----:B------:R-:W-:Y:S02]  /*eeb0*/  ISETP.GT.AND P1, PT, R23, 0x79, !P0 ;  /* 0x000000791700780c */ /* 0x000fe40004724270 */
[----:B------:R-:W-:Y:S02]  /*eec0*/  FMNMX.FTZ R10, R92, R10, !PT ;  /* 0x0000000a5c0a7209 */ /* 0x000fe40007810000 */
[----:B------:R-:W-:Y:S02]  /*eed0*/  ISETP.LT.OR P1, PT, R136, 0x7a, P1 ;  /* 0x0000007a8800780c */ /* 0x000fe40000f21670 */
[----:B------:R-:W-:Y:S02]  /*eee0*/  FMNMX.FTZ R10, R93, R10, !PT ;  /* 0x0000000a5d0a7209 */ /* 0x000fe40007810000 */
[----:B------:R-:W-:-:S02]  /*eef0*/  FSEL R87, R87, -INF , !P1 ;  /* 0xff80000057577808 */ /* 0x000fc40004800000 */
        /* <DEDUP_REMOVED lines=41> */
[----:B------:R-:W-:-:S02]  /*f190*/  LOP3.LUT P0, RZ, R16, 0x4000000, RZ, 0xc0, !PT ;  /* 0x0400000010ff7812 */ /* 0x000fc4000780c0ff */
[----:B------:R-:W-:Y:S02]  /*f1a0*/  ISETP.GT.AND P1, PT, R23, 0x19, !P1 ;  /* 0x000000191700780c */ /* 0x000fe40004f24270 */
[----:B------:R-:W-:Y:S02]  /*f1b0*/  FMNMX.FTZ R10, R65, R10, !PT ;  /* 0x0000000a410a7209 */ /* 0x000fe40007810000 */
[----:B------:R-:W-:Y:S02]  /*f1c0*/  ISETP.LT.OR P1, PT, R136, 0x1a, P1 ;  /* 0x0000001a8800780c */ /* 0x000fe40000f21670 */
[----:B------:R-:W-:Y:S02]  /*f1d0*/  ISETP.GT.AND P0, PT, R23, 0x80, !P0 ;  /* 0x000000801700780c */ /* 0x000fe40004704270 */
[----:B------:R-:W-:Y:S02]  /*f1e0*/  FSEL R135, R135, -INF , !P1 ;  /* 0xff80000087877808 */ /* 0x000fe40004800000 */
[----:B------:R-:W-:-:S02]  /*f1f0*/  LOP3.LUT P1, RZ, R16, 0x1, RZ, 0xc0, !PT ;  /* 0x0000000110ff7812 */ /* 0x000fc4000782c0ff */
[----:B------:R-:W-:Y:S02]  /*f200*/  FMNMX.FTZ R10, R68, R10, !PT ;  /* 0x0000000a440a7209 */ /* 0x000fe40007810000 */
[----:B------:R-:W-:Y:S02]  /*f210*/  ISETP.GT.AND P1, PT, R23, RZ, !P1 ;  /* 0x000000ff1700720c */ /* 0x000fe40004f24270 */
[----:B------:R-:W-:Y:S02]  /*f220*/  FMNMX.FTZ R10, R69, R10, !PT ;  /* 0x0000000a450a7209 */ /* 0x000fe40007810000 */
[----:B------:R-:W-:Y:S02]  /*f230*/  ISETP.LT.OR P1, PT, R136, 0x1, P1 ;  /* 0x000000018800780c */ /* 0x000fe40000f21670 */
[----:B------:R-:W-:Y:S01]  /*f240*/  LOP3.LUT R17, R17, 0xffffff7f, RZ, 0xc0, !PT ;  /* 0xffffff7f11117812 */ /* 0x000fe200078ec0ff */
[----:B------:R-:W0:Y:S01]  /*f250*/  SHFL.BFLY PT, R11, R10, 0x2, 0x1f ;  /* 0x0c401f000a0b7f89 */ /* 0x000e2200000e0000 */
[----:B------:R-:W-:-:S02]  /*f260*/  FSEL R122, R122, -INF , !P1 ;  /* 0xff8000007a7a7808 */ /* 0x000fc40004800000 */
[----:B------:R-:W-:Y:S02]  /*f270*/  @P0 LOP3.LUT R17, R17, 0x80, RZ, 0xfc, !PT ;  /* 0x0000008011110812 */ /* 0x000fe400078efcff */
[----:B------:R-:W-:Y:S02]  /*f280*/  FMNMX.FTZ R13, R122, R0, !PT ;  /* 0x000000007a0d7209 */ /* 0x000fe40007810000 */
[----:B------:R-:W-:Y:S02]  /*f290*/  LOP3.LUT P0, RZ, R16, 0x8000000, RZ, 0xc0, !PT ;  /* 0x0800000010ff7812 */ /* 0x000fe4000780c0ff */
[----:B------:R-:W-:Y:S02]  /*f2a0*/  FMNMX.FTZ R13, R123, R13, !PT ;  /* 0x0000000d7b0d7209 */ /* 0x000fe40007810000 */
[----:B------:R-:W-:Y:S02]  /*f2b0*/  ISETP.GT.AND P0, PT, R23, 0x99, !P0 ;  /* 0x000000991700780c */ /* 0x000fe40004704270 */
[----:B------:R-:W-:-:S02]  /*f2c0*/  FMNMX.FTZ R13, R126, R13, !PT ;  /* 0x0000000d7e0d7209 */ /* 0x000fc40007810000 */
[C---:B------:R-:W-:Y:S02]  /*f2d0*/  LOP3.LUT P2, RZ, R16.reuse, 0x1000000, RZ, 0xc0, !PT ;  /* 0x0100000010ff7812 */ /* 0x040fe4000784c0ff */
[----:B------:R-:W-:Y:S02]  /*f2e0*/  FMNMX.FTZ R13, R127, R13, !PT ;  /* 0x0000000d7f0d7209 */ /* 0x000fe40007810000 */
[----:B------:R-:W-:Y:S02]  /*f2f0*/  LOP3.LUT P3, RZ, R16, 0x10, RZ, 0xc0, !PT ;  /* 0x0000001010ff7812 */ /* 0x000fe4000786c0ff */
[----:B------:R-:W-:Y:S02]  /*f300*/  FMNMX.FTZ R13, R130, R13, !PT ;  /* 0x0000000d820d7209 */ /* 0x000fe40007810000 */
[----:B------:R-:W-:Y:S02]  /*f310*/  LOP3.LUT P4, RZ, R16, 0x8, RZ, 0xc0, !PT ;  /* 0x0000000810ff7812 */ /* 0x000fe4000788c0ff */
[----:B------:R-:W-:-:S02]  /*f320*/  FMNMX.FTZ R13, R131, R13, !PT ;  /* 0x0000000d830d7209 */ /* 0x000fc40007810000 */
[----:B------:R-:W-:Y:S02]  /*f330*/  LOP3.LUT P5, RZ, R16, 0x4, RZ, 0xc0, !PT ;  /* 0x0000000410ff7812 */ /* 0x000fe400078ac0ff */
[----:B------:R-:W-:Y:S02]  /*f340*/  FMNMX.FTZ R13, R134, R13, !PT ;  /* 0x0000000d860d7209 */ /* 0x000fe40007810000 */
[C---:B------:R-:W-:Y:S02]  /*f350*/  LOP3.LUT P6, RZ, R16.reuse, 0x2, RZ, 0xc0, !PT ;  /* 0x0000000210ff7812 */ /* 0x040fe400078cc0ff */
[----:B------:R-:W-:Y:S02]  /*f360*/  FMNMX.FTZ R13, R135, R13, !PT ;  /* 0x0000000d870d7209 */ /* 0x000fe40007810000 */
[----:B------:R-:W-:Y:S02]  /*f370*/  LOP3.LUT P1, RZ, R16, 0x2000000, RZ, 0xc0, !PT ;  /* 0x0200000010ff7812 */ /* 0x000fe4000782c0ff */
[----:B------:R-:W-:-:S02]  /*f380*/  FMNMX.FTZ R13, R106, R13, !PT ;  /* 0x0000000d6a0d7209 */ /* 0x000fc40007810000 */
[----:B------:R-:W-:Y:S02]  /*f390*/  LOP3.LUT R16, R16, 0xfffffffd, RZ, 0xc0, !PT ;  /* 0xfffffffd10107812 */ /* 0x000fe400078ec0ff */
[----:B------:R-:W-:Y:S02]  /*f3a0*/  FMNMX.FTZ R13, R107, R13, !PT ;  /* 0x0000000d6b0d7209 */ /* 0x000fe40007810000 */
[----:B------:R-:W-:Y:S02]  /*f3b0*/  @P0 LOP3.LUT R16, R16, 0x2, RZ, 0xfc, !PT ;  /* 0x0000000210100812 */ /* 0x000fe400078efcff */
[----:B------:R-:W-:Y:S02]  /*f3c0*/  FMNMX.FTZ R13, R110, R13, !PT ;  /* 0x0000000d6e0d7209 */ /* 0x000fe40007810000 */
[----:B------:R-:W-:Y:S02]  /*f3d0*/  LOP3.LUT P0, RZ, R17, 0x80, RZ, 0xc0, !PT ;  /* 0x0000008011ff7812 */ /* 0x000fe4000780c0ff */
[----:B------:R-:W-:-:S02]  /*f3e0*/  FMNMX.FTZ R13, R111, R13, !PT ;  /* 0x0000000d6f0d7209 */ /* 0x000fc40007810000 */
[----:B0-----:R-:W-:Y:S02]  /*f3f0*/  FMNMX.FTZ R10, R10, R11, !PT ;  /* 0x0000000b0a0a7209 */ /* 0x001fe40007810000 */
[----:B------:R-:W-:Y:S02]  /*f400*/  FMNMX.FTZ R13, R114, R13, !PT ;  /* 0x0000000d720d7209 */ /* 0x000fe40007810000 */
[----:B------:R-:W-:Y:S01]  /*f410*/  ISETP.LT.OR P0, PT, R136, 0x81, P0 ;  /* 0x000000818800780c */ /* 0x000fe20000701670 */
[----:B------:R-:W0:Y:S01]  /*f420*/  SHFL.BFLY PT, R11, R10, 0x1, 0x1f ;  /* 0x0c201f000a0b7f89 */ /* 0x000e2200000e0000 */
[----:B------:R-:W-:Y:S02]  /*f430*/  FMNMX.FTZ R13, R115, R13, !PT ;  /* 0x0000000d730d7209 */ /* 0x000fe40007810000 */
[----:B------:R-:W-:Y:S02]  /*f440*/  LOP3.LUT R16, R16, 0xfffffff7, RZ, 0xc0, !PT ;  /* 0xfffffff710107812 */ /* 0x000fe400078ec0ff */
[----:B------:R-:W-:-:S02]  /*f450*/  FMNMX.FTZ R13, R118, R13, !PT ;  /* 0x0000000d760d7209 */ /* 0x000fc40007810000 */
[----:B------:R-:W-:Y:S02]  /*f460*/  ISETP.GT.AND P1, PT, R23, 0x81, !P1 ;  /* 0x000000811700780c */ /* 0x000fe40004f24270 */
[----:B------:R-:W-:Y:S02]  /*f470*/  FMNMX.FTZ R13, R119, R13, !PT ;  /* 0x0000000d770d7209 */ /* 0x000fe40007810000 */
[----:B------:R-:W-:Y:S02]  /*f480*/  ISETP.GT.AND P2, PT, R23, 0x88, !P2 ;  /* 0x000000881700780c */ /* 0x000fe40005744270 */
[----:B------:R-:W-:Y:S02]  /*f490*/  FMNMX.FTZ R13, R90, R13, !PT ;  /* 0x0000000d5a0d7209 */ /* 0x000fe40007810000 */
[----:B------:R-:W-:Y:S02]  /*f4a0*/  @P0 LOP3.LUT R16, R16, 0x8, RZ, 0xfc, !PT ;  /* 0x0000000810100812 */ /* 0x000fe400078efcff */
[----:B------:R-:W-:-:S02]  /*f4b0*/  FMNMX.FTZ R13, R91, R13, !PT ;  /* 0x0000000d5b0d7209 */ /* 0x000fc40007810000 */
[----:B------:R-:W-:Y:S02]  /*f4c0*/  ISETP.LT.OR P0, PT, R136, 0x82, P1 ;  /* 0x000000828800780c */ /* 0x000fe40000f01670 */
[----:B------:R-:W-:Y:S02]  /*f4d0*/  FMNMX.FTZ R13, R94, R13, !PT ;  /* 0x0000000d5e0d7209 */ /* 0x000fe40007810000 */
[C---:B------:R-:W-:Y:S02]  /*f4e0*/  LOP3.LUT P1, RZ, R16.reuse, 0x2, RZ, 0xc0, !PT ;  /* 0x0000000210ff7812 */ /* 0x040fe4000782c0ff */
[----:B------:R-:W-:Y:S02]  /*f4f0*/  FMNMX.FTZ R13, R95, R13, !PT ;  /* 0x0000000d5f0d7209 */ /* 0x000fe40007810000 */
[----:B------:R-:W-:Y:S02]  /*f500*/  LOP3.LUT R16, R16, 0xfffffffb, RZ, 0xc0, !PT ;  /* 0xfffffffb10107812 */ /* 0x000fe400078ec0ff */
[----:B------:R-:W-:-:S02]  /*f510*/  FMNMX.FTZ R13, R98, R13, !PT ;  /* 0x0000000d620d7209 */ /* 0x000fc40007810000 */
[----:B0-----:R-:W-:Y:S02]  /*f520*/  FMNMX.FTZ R10, R10, R11, !PT ;  /* 0x0000000b0a0a7209 */ /* 0x001fe40007810000 */
[----:B------:R-:W-:Y:S02]  /*f530*/  FMNMX.FTZ R13, R99, R13, !PT ;  /* 0x0000000d630d7209 */ /* 0x000fe40007810000 */
[----:B------:R-:W-:Y:S02]  /*f540*/  @P0 LOP3.LUT R16, R16, 0x4, RZ, 0xfc, !PT ;  /* 0x0000000410100812 */ /* 0x000fe400078efcff */
[----:B------:R-:W-:Y:S02]  /*f550*/  FMNMX.FTZ R13, R102, R13, !PT ;  /* 0x0000000d660d7209 */ /* 0x000fe40007810000 */
[----:B------:R-:W-:Y:S02]  /*f560*/  ISETP.LT.OR P0, PT, R136, 0x89, P2 ;  /* 0x000000898800780c */ /* 0x000fe40001701670 */
[----:B------:R-:W-:-:S02]  /*f570*/  FMNMX.FTZ R13, R103, R13, !PT ;  /* 0x0000000d670d7209 */ /* 0x000fc40007810000 */
[----:B------:R-:W-:Y:S02]  /*f580*/  FSETP.NEU.FTZ.AND P2, PT, R10, -INF , PT ;  /* 0xff8000000a00780b */ /* 0x000fe40003f5d000 */
[----:B------:R-:W-:Y:S02]  /*f590*/  FMNMX.FTZ R13, R74, R13, !PT ;  /* 0x0000000d4a0d7209 */ /* 0x000fe40007810000 */
[----:B------:R-:W-:Y:S02]  /*f5a0*/  FSEL R11, R10, RZ, P2 ;  /* 0x000000ff0a0b7208 */ /* 0x000fe40001000000 */
[----:B------:R-:W-:Y:S02]  /*f5b0*/  FMNMX.FTZ R13, R75, R13, !PT ;  /* 0x0000000d4b0d7209 */ /* 0x000fe40007810000 */
[----:B------:R-:W-:Y:S01]  /*f5c0*/  LOP3.LUT R17, R17, 0xffffffbf, RZ, 0xc0, !PT ;  /* 0xffffffbf11117812 */ /* 0x000fe200078ec0ff */
[----:B------:R-:W-:-:S01]  /*f5d0*/  FADD.FTZ R3, -R11, R3 ;  /* 0x000000030b037221 */ /* 0x000fc20000010100 */
[----:B------:R-:W-:Y:S01]  /*f5e0*/  FMNMX.FTZ R13, R78, R13, !PT ;  /* 0x0000000d4e0d7209 */ /* 0x000fe20007810000 */
[----:B------:R-:W-:-:S01]  /*f5f0*/  FFMA.FTZ R11, R2, R10, -8 ;  /* 0xc1000000020b7423 */ /* 0x000fc2000001000a */
[----:B------:R-:W-:Y:S01]  /*f600*/  @P0 LOP3.LUT R17, R17, 0x40, RZ, 0xfc, !PT ;  /* 0x0000004011110812 */ /* 0x000fe200078efcff */
[----:B------:R-:W-:Y:S01]  /*f610*/  FMUL.FTZ R3, R2, R3 ;  /* 0x0000000302037220 */ /* 0x000fe20000410000 */
[----:B------:R-:W-:-:S02]  /*f620*/  FMNMX.FTZ R13, R79, R13, !PT ;  /* 0x0000000d4f0d7209 */ /* 0x000fc40007810000 */
[----:B------:R-:W-:Y:S02]  /*f630*/  LOP3.LUT P0, RZ, R16, 0x8, RZ, 0xc0, !PT ;  /* 0x0000000810ff7812 */ /* 0x000fe4000780c0ff */
[----:B------:R-:W-:Y:S01]  /*f640*/  FMNMX.FTZ R13, R82, R13, !PT ;  /* 0x0000000d520d7209 */ /* 0x000fe20007810000 */
[----:B------:R-:W-:Y:S01]  /*f650*/  MUFU.EX2 R3, R3 ;  /* 0x0000000300037308 */ /* 0x000fe20000000800 */
[----:B------:R-:W-:Y:S02]  /*f660*/  FSEL R11, R11, RZ, P2 ;  /* 0x000000ff0b0b7208 */ /* 0x000fe40001000000 */
[----:B------:R-:W-:Y:S02]  /*f670*/  FMNMX.FTZ R13, R83, R13, !PT ;  /* 0x0000000d530d7209 */ /* 0x000fe40007810000 */
[----:B------:R-:W-:Y:S01]  /*f680*/  LOP3.LUT P2, RZ, R16, 0x4, RZ, 0xc0, !PT ;  /* 0x0000000410ff7812 */ /* 0x000fe2000784c0ff */
[--C-:B------:R-:W-:Y:S01]  /*f690*/  FFMA.FTZ R120, R2, R120, -R11.reuse ;  /* 0x0000007802787223 */ /* 0x100fe2000001080b */
[----:B------:R-:W-:Y:S01]  /*f6a0*/  FMNMX.FTZ R13, R86, R13, !PT ;  /* 0x0000000d560d7209 */ /* 0x000fe20007810000 */
[--C-:B------:R-:W-:Y:S01]  /*f6b0*/  FFMA.FTZ R121, R2, R121, -R11.reuse ;  /* 0x0000007902797223 */ /* 0x100fe2000001080b */
[----:B------:R-:W-:Y:S01]  /*f6c0*/  FSEL R58, R58, -INF , !P0 ;  /* 0xff8000003a3a7808 */ /* 0x000fe20004000000 */
[C-C-:B------:R-:W-:Y:S01]  /*f6d0*/  FFMA.FTZ R124, R2.reuse, R124, -R11.reuse ;  /* 0x0000007c027c7223 */ /* 0x140fe2000001080b */
[----:B------:R-:W-:Y:S01]  /*f6e0*/  FMNMX.FTZ R13, R87, R13, !PT ;  /* 0x0000000d570d7209 */ /* 0x000fe20007810000 */
[----:B------:R-:W2:Y:S01]  /*f6f0*/  MUFU.EX2 R120, R120 ;  /* 0x0000007800787308 */ /* 0x000ea20000000800 */
[----:B------:R-:W-:Y:S01]  /*f700*/  ISETP.GT.AND P3, PT, R23, 0x89, !P3 ;  /* 0x000000891700780c */ /* 0x000fe20005f64270 */
[C-C-:B------:R-:W-:Y:S01]  /*f710*/  FFMA.FTZ R125, R2.reuse, R125, -R11.reuse ;  /* 0x0000007d027d7223 */ /* 0x140fe2000001080b */
[----:B------:R-:W-:Y:S01]  /*f720*/  LOP3.LUT P0, RZ, R17, 0x40, RZ, 0xc0, !PT ;  /* 0x0000004011ff7812 */ /* 0x000fe2000780c0ff */
[C-C-:B------:R-:W-:Y:S01]  /*f730*/  FFMA.FTZ R128, R2.reuse, R128, -R11.reuse ;  /* 0x0000008002807223 */ /* 0x140fe2000001080b */
[----:B------:R-:W-:Y:S01]  /*f740*/  FSEL R59, R59, -INF , !P2 ;  /* 0xff8000003b3b7808 */ /* 0x000fe20005000000 */
[--C-:B------:R-:W-:Y:S01]  /*f750*/  FFMA.FTZ R129, R2, R129, -R11.reuse ;  /* 0x0000008102817223 */ /* 0x100fe2000001080b */
[----:B------:R-:W-:Y:S01]  /*f760*/  FMNMX.FTZ R13, R58, R13, !PT ;  /* 0x0000000d3a0d7209 */ /* 0x000fe20007810000 */
[----:B------:R-:W0:Y:S01]  /*f770*/  MUFU.EX2 R121, R121 ;  /* 0x0000007900797308 */ /* 0x000e220000000800 */
[----:B------:R-:W-:Y:S01]  /*f780*/  ISETP.GT.AND P4, PT, R23, 0x90, !P4 ;  /* 0x000000901700780c */ /* 0x000fe20006784270 */
[--C-:B------:R-:W-:Y:S01]  /*f790*/  FFMA.FTZ R132, R2, R132, -R11.reuse ;  /* 0x0000008402847223 */ /* 0x100fe2000001080b */
[----:B------:R-:W-:Y:S01]  /*f7a0*/  ISETP.LT.OR P3, PT, R136, 0x8a, P3 ;  /* 0x0000008a8800780c */ /* 0x000fe20001f61670 */
[--C-:B------:R-:W-:Y:S01]  /*f7b0*/  FFMA.FTZ R133, R2, R133, -R11.reuse ;  /* 0x0000008502857223 */ /* 0x100fe2000001080b */
[----:B------:R-:W-:Y:S01]  /*f7c0*/  FSEL R62, R62, -INF , !P0 ;  /* 0xff8000003e3e7808 */ /* 0x000fe20004000000 */
[C-C-:B------:R-:W-:Y:S01]  /*f7d0*/  FFMA.FTZ R104, R2.reuse, R104, -R11.reuse ;  /* 0x0000006802687223 */ /* 0x140fe2000001080b */
[----:B------:R-:W-:Y:S01]  /*f7e0*/  FMNMX.FTZ R13, R59, R13, !PT ;  /* 0x0000000d3b0d7209 */ /* 0x000fe20007810000 */
[----:B------:R-:W1:Y:S01]  /*f7f0*/  MUFU.EX2 R124, R124 ;  /* 0x0000007c007c7308 */ /* 0x000e620000000800 */
[----:B------:R-:W-:Y:S01]  /*f800*/  ISETP.GT.AND P5, PT, R23, 0x91, !P5 ;  /* 0x000000911700780c */ /* 0x000fe20006fa4270 */
[--C-:B------:R-:W-:Y:S01]  /*f810*/  FFMA.FTZ R105, R2, R105, -R11.reuse ;  /* 0x0000006902697223 */ /* 0x100fe2000001080b */
[----:B------:R-:W-:Y:S01]  /*f820*/  ISETP.LT.OR P4, PT, R136, 0x91, P4 ;  /* 0x000000918800780c */ /* 0x000fe20002781670 */
[C-C-:B------:R-:W-:Y:S01]  /*f830*/  FFMA.FTZ R108, R2.reuse, R108, -R11.reuse ;  /* 0x0000006c026c7223 */ /* 0x140fe2000001080b */
[----:B------:R-:W-:Y:S01]  /*f840*/  FSEL R63, R63, -INF , !P3 ;  /* 0xff8000003f3f7808 */ /* 0x000fe20005800000 */
[--C-:B------:R-:W-:Y:S01]  /*f850*/  FFMA.FTZ R109, R2, R109, -R11.reuse ;  /* 0x0000006d026d7223 */ /* 0x100fe2000001080b */
[----:B------:R-:W-:Y:S01]  /*f860*/  FMNMX.FTZ R13, R62, R13, !PT ;  /* 0x0000000d3e0d7209 */ /* 0x000fe20007810000 */
[----:B------:R-:W3:Y:S01]  /*f870*/  MUFU.EX2 R125, R125 ;  /* 0x0000007d007d7308 */ /* 0x000ee20000000800 */
[----:B------:R-:W-:Y:S01]  /*f880*/  ISETP.GT.AND P6, PT, R23, 0x98, !P6 ;  /* 0x000000981700780c */ /* 0x000fe200077c4270 */
[--C-:B------:R-:W-:Y:S01]  /*f890*/  FFMA.FTZ R112, R2, R112, -R11.reuse ;  /* 0x0000007002707223 */ /* 0x100fe2000001080b */
[----:B------:R-:W-:Y:S01]  /*f8a0*/  ISETP.LT.OR P5, PT, R136, 0x92, P5 ;  /* 0x000000928800780c */ /* 0x000fe20002fa1670 */
[--C-:B------:R-:W-:Y:S01]  /*f8b0*/  FFMA.FTZ R113, R2, R113, -R11.reuse ;  /* 0x0000007102717223 */ /* 0x100fe2000001080b */
[----:B------:R-:W-:Y:S01]  /*f8c0*/  FSEL R66, R66, -INF , !P4 ;  /* 0xff80000042427808 */ /* 0x000fe20006000000 */
[--C-:B------:R-:W-:Y:S01]  /*f8d0*/  FFMA.FTZ R116, R2, R116, -R11.reuse ;  /* 0x0000007402747223 */ /* 0x100fe2000001080b */
[----:B------:R-:W-:Y:S01]  /*f8e0*/  FMNMX.FTZ R13, R63, R13, !PT ;  /* 0x0000000d3f0d7209 */ /* 0x000fe20007810000 */
[----:B------:R-:W4:Y:S01]  /*f8f0*/  MUFU.EX2 R128, R128 ;  /* 0x0000008000807308 */ /* 0x000f220000000800 */
[----:B------:R-:W-:Y:S01]  /*f900*/  ISETP.LT.OR P6, PT, R136, 0x99, P6 ;  /* 0x000000998800780c */ /* 0x000fe200037c1670 */
[C-C-:B------:R-:W-:Y:S01]  /*f910*/  FFMA.FTZ R117, R2.reuse, R117, -R11.reuse ;  /* 0x0000007502757223 */ /* 0x140fe2000001080b */
[----:B------:R-:W-:Y:S01]  /*f920*/  FSEL R67, R67, -INF , !P5 ;  /* 0xff80000043437808 */ /* 0x000fe20006800000 */
[--C-:B------:R-:W-:Y:S01]  /*f930*/  FFMA.FTZ R88, R2, R88, -R11.reuse ;  /* 0x0000005802587223 */ /* 0x100fe2000001080b */
[----:B------:R-:W-:Y:S01]  /*f940*/  FMNMX.FTZ R13, R66, R13, !PT ;  /* 0x0000000d420d7209 */ /* 0x000fe20007810000 */
[--C-:B------:R-:W-:Y:S01]  /*f950*/  FFMA.FTZ R89, R2, R89, -R11.reuse ;  /* 0x0000005902597223 */ /* 0x100fe2000001080b */
[----:B------:R-:W-:Y:S01]  /*f960*/  ISETP.LT.OR P1, PT, R136, 0x9a, P1 ;  /* 0x0000009a8800780c */ /* 0x000fe20000f21670 */
[----:B------:R-:W5:Y:S01]  /*f970*/  MUFU.EX2 R129, R129 ;  /* 0x0000008100817308 */ /* 0x000f620000000800 */
[----:B------:R-:W-:Y:S01]  /*f980*/  FSEL R70, R70, -INF , !P6 ;  /* 0xff80000046467808 */ /* 0x000fe20007000000 */
[C-C-:B------:R-:W-:Y:S01]  /*f990*/  FFMA.FTZ R92, R2.reuse, R92, -R11.reuse ;  /* 0x0000005c025c7223 */ /* 0x140fe2000001080b */
[----:B------:R-:W-:Y:S01]  /*f9a0*/  FMNMX.FTZ R13, R67, R13, !PT ;  /* 0x0000000d430d7209 */ /* 0x000fe20007810000 */
[C-C-:B------:R-:W-:Y:S01]  /*f9b0*/  FFMA.FTZ R93, R2.reuse, R93, -R11.reuse ;  /* 0x0000005d025d7223 */ /* 0x140fe2000001080b */
[----:B------:R-:W-:Y:S01]  /*f9c0*/  FSEL R71, R71, -INF , !P1 ;  /* 0xff80000047477808 */ /* 0x000fe20004800000 */
[--C-:B------:R-:W-:Y:S01]  /*f9d0*/  FFMA.FTZ R96, R2, R96, -R11.reuse ;  /* 0x0000006002607223 */ /* 0x100fe2000001080b */
[----:B------:R-:W-:Y:S01]  /*f9e0*/  FMNMX.FTZ R13, R70, R13, !PT ;  /* 0x0000000d460d7209 */ /* 0x000fe20007810000 */
[----:B------:R-:W5:Y:S01]  /*f9f0*/  MUFU.EX2 R132, R132 ;  /* 0x0000008400847308 */ /* 0x000f620000000800 */
[----:B------:R-:W-:-:S01]  /*fa00*/  FFMA.FTZ R97, R2, R97, -R11 ;  /* 0x0000006102617223 */ /* 0x000fc2000001080b */
[C-C-:B------:R-:W-:Y:S01]  /*fa10*/  FFMA.FTZ R100, R2.reuse, R100, -R11.reuse ;  /* 0x0000006402647223 */ /* 0x140fe2000001080b */
[----:B------:R-:W-:Y:S01]  /*fa20*/  FMNMX.FTZ R13, R71, R13, !PT ;  /* 0x0000000d470d7209 */ /* 0x000fe20007810000 */
[C-C-:B------:R-:W-:Y:S01]  /*fa30*/  FFMA.FTZ R101, R2.reuse, R101, -R11.reuse ;  /* 0x0000006502657223 */ /* 0x140fe2000001080b */
[----:B------:R-:W-:-:S01]  /*fa40*/  FFMA.FTZ R72, R2, R72, -R11 ;  /* 0x0000004802487223 */ /* 0x000fc2000001080b */
[C-C-:B------:R-:W-:Y:S01]  /*fa50*/  FFMA.FTZ R73, R2.reuse, R73, -R11.reuse ;  /* 0x0000004902497223 */ /* 0x140fe2000001080b */
[----:B------:R-:W-:-:S01]  /*fa60*/  FFMA.FTZ R76, R2, R76, -R11 ;  /* 0x0000004c024c7223 */ /* 0x000fc2000001080b */
[----:B------:R-:W2:Y:S01]  /*fa70*/  SHFL.BFLY PT, R14, R13, 0x2, 0x1f ;  /* 0x0c401f000d0e7f89 */ /* 0x000ea200000e0000 */
[----:B------:R-:W-:Y:S01]  /*fa80*/  MUFU.EX2 R133, R133 ;  /* 0x0000008500857308 */ /* 0x000fe20000000800 */
[----:B------:R-:W-:-:S01]  /*fa90*/  FFMA.FTZ R77, R2, R77, -R11 ;  /* 0x0000004d024d7223 */ /* 0x000fc2000001080b */
[C-C-:B------:R-:W-:Y:S01]  /*faa0*/  FFMA.FTZ R80, R2.reuse, R80, -R11.reuse ;  /* 0x0000005002507223 */ /* 0x140fe2000001080b */
[----:B------:R-:W-:-:S01]  /*fab0*/  FFMA.FTZ R81, R2, R81, -R11 ;  /* 0x0000005102517223 */ /* 0x000fc2000001080b */
[C-C-:B------:R-:W-:Y:S01]  /*fac0*/  FFMA.FTZ R84, R2.reuse, R84, -R11.reuse ;  /* 0x0000005402547223 */ /* 0x140fe2000001080b */
[----:B------:R-:W-:-:S01]  /*fad0*/  FFMA.FTZ R85, R2, R85, -R11 ;  /* 0x0000005502557223 */ /* 0x000fc2000001080b */
[C-C-:B------:R-:W-:Y:S01]  /*fae0*/  FFMA.FTZ R56, R2.reuse, R56, -R11.reuse ;  /* 0x0000003802387223 */ /* 0x140fe2000001080b */
[----:B------:R-:W-:-:S01]  /*faf0*/  FFMA.FTZ R57, R2, R57, -R11 ;  /* 0x0000003902397223 */ /* 0x000fc2000001080b */
[----:B------:R-:W-:Y:S01]  /*fb00*/  MUFU.EX2 R104, R104 ;  /* 0x0000006800687308 */ /* 0x000fe20000000800 */
[----:B------:R-:W-:-:S01]  /*fb10*/  FFMA.FTZ R60, R2, R60, -R11 ;  /* 0x0000003c023c7223 */ /* 0x000fc2000001080b */
[C-C-:B------:R-:W-:Y:S01]  /*fb20*/  FFMA.FTZ R61, R2.reuse, R61, -R11.reuse ;  /* 0x0000003d023d7223 */ /* 0x140fe2000001080b */
[----:B------:R-:W-:-:S01]  /*fb30*/  FFMA.FTZ R64, R2, R64, -R11 ;  /* 0x0000004002407223 */ /* 0x000fc2000001080b */
[C-C-:B------:R-:W-:Y:S01]  /*fb40*/  FFMA.FTZ R65, R2.reuse, R65, -R11.reuse ;  /* 0x0000004102417223 */ /* 0x140fe2000001080b */
[----:B------:R-:W-:-:S01]  /*fb50*/  FFMA.FTZ R68, R2, R68, -R11 ;  /* 0x0000004402447223 */ /* 0x000fc2000001080b */
[----:B------:R-:W-:Y:S01]  /*fb60*/  FFMA.FTZ R11, R2, R69, -R11 ;  /* 0x00000045020b7223 */ /* 0x000fe2000001080b */
[----:B------:R-:W-:Y:S01]  /*fb70*/  LOP3.LUT P0, RZ, R17, 0x20, RZ, 0xc0, !PT ;  /* 0x0000002011ff7812 */ /* 0x000fe2000780c0ff */
[----:B------:R-:W-:Y:S01]  /*fb80*/  MUFU.EX2 R105, R105 ;  /* 0x0000006900697308 */ /* 0x000fe20000000800 */
[----:B--2---:R-:W-:-:S07]  /*fb90*/  FMNMX.FTZ R13, R13, R14, !PT ;  /* 0x0000000e0d0d7209 */ /* 0x004fce0007810000 */
[----:B------:R-:W-:Y:S01]  /*fba0*/  MUFU.EX2 R108, R108 ;  /* 0x0000006c006c7308 */ /* 0x000fe20000000800 */
[----:B------:R-:W2:Y:S07]  /*fbb0*/  SHFL.BFLY PT, R14, R13, 0x1, 0x1f ;  /* 0x0c201f000d0e7f89 */ /* 0x000eae00000e0000 */
[----:B------:R-:W-:Y:S08]  /*fbc0*/  MUFU.EX2 R109, R109 ;  /* 0x0000006d006d7308 */ /* 0x000ff00000000800 */
[----:B------:R-:W-:Y:S08]  /*fbd0*/  MUFU.EX2 R112, R112 ;  /* 0x0000007000707308 */ /* 0x000ff00000000800 */
[----:B------:R-:W-:Y:S01]  /*fbe0*/  MUFU.EX2 R113, R113 ;  /* 0x0000007100717308 */ /* 0x000fe20000000800 */
[----:B--2---:R-:W-:-:S04]  /*fbf0*/  FMNMX.FTZ R13, R13, R14, !PT ;  /* 0x0000000e0d0d7209 */ /* 0x004fc80007810000 */
[----:B------:R-:W-:-:S03]  /*fc00*/  FSETP.NEU.FTZ.AND P1, PT, R13, -INF , PT ;  /* 0xff8000000d00780b */ /* 0x000fc60003f3d000 */
[----:B------:R-:W-:Y:S01]  /*fc10*/  MUFU.EX2 R116, R116 ;  /* 0x0000007400747308 */ /* 0x000fe20000000800 */
[----:B------:R-:W-:-:S05]  /*fc20*/  FSEL R14, R13, RZ, P1 ;  /* 0x000000ff0d0e7208 */ /* 0x000fca0000800000 */
[----:B------:R-:W-:Y:S01]  /*fc30*/  FADD.FTZ R0, -R14, R0 ;  /* 0x000000000e007221 */ /* 0x000fe20000010100 */
[----:B------:R-:W-:-:S01]  /*fc40*/  FFMA.FTZ R14, R2, R13, -8 ;  /* 0xc1000000020e7423 */ /* 0x000fc2000001000d */
[----:B------:R-:W-:Y:S02]  /*fc50*/  MUFU.EX2 R117, R117 ;  /* 0x0000007500757308 */ /* 0x000fe40000000800 */
[----:B------:R-:W-:Y:S02]  /*fc60*/  FMUL.FTZ R0, R2, R0 ;  /* 0x0000000002007220 */ /* 0x000fe40000410000 */
[----:B------:R-:W-:Y:S01]  /*fc70*/  FSEL R23, R14, RZ, P1 ;  /* 0x000000ff0e177208 */ /* 0x000fe20000800000 */
[----:B------:R-:W-:-:S03]  /*fc80*/  FFMA.FTZ R14, R3, R137, R120 ;  /* 0x00000089030e7223 */ /* 0x000fc60000010078 */
[----:B------:R-:W-:Y:S01]  /*fc90*/  MUFU.EX2 R0, R0 ;  /* 0x0000000000007308 */ /* 0x000fe20000000800 */
[----:B------:R-:W-:-:S01]  /*fca0*/  FFMA.FTZ R122, R2, R122, -R23 ;  /* 0x0000007a027a7223 */ /* 0x000fc20000010817 */
[----:B0-----:R-:W-:Y:S01]  /*fcb0*/  FADD.FTZ R14, R121, R14 ;  /* 0x0000000e790e7221 */ /* 0x001fe20000010000 */
[----:B------:R-:W-:-:S01]  /*fcc0*/  FFMA.FTZ R123, R2, R123, -R23 ;  /* 0x0000007b027b7223 */ /* 0x000fc20000010817 */
[C-C-:B------:R-:W-:Y:S01]  /*fcd0*/  FFMA.FTZ R126, R2.reuse, R126, -R23.reuse ;  /* 0x0000007e027e7223 */ /* 0x140fe20000010817 */
[----:B------:R-:W-:-:S01]  /*fce0*/  FFMA.FTZ R127, R2, R127, -R23 ;  /* 0x0000007f027f7223 */ /* 0x000fc20000010817 */
[----:B-1----:R-:W-:Y:S01]  /*fcf0*/  FADD.FTZ R14, R124, R14 ;  /* 0x0000000e7c0e7221 */ /* 0x002fe20000010000 */
[----:B------:R-:W-:-:S01]  /*fd00*/  FFMA.FTZ R130, R2, R130, -R23 ;  /* 0x0000008202827223 */ /* 0x000fc20000010817 */
[----:B------:R-:W0:Y:S01]  /*fd10*/  MUFU.EX2 R122, R122 ;  /* 0x0000007a007a7308 */ /* 0x000e220000000800 */
[----:B------:R-:W-:-:S01]  /*fd20*/  FFMA.FTZ R131, R2, R131, -R23 ;  /* 0x0000008302837223 */ /* 0x000fc20000010817 */
[----:B---3--:R-:W-:Y:S01]  /*fd30*/  FADD.FTZ R14, R125, R14 ;  /* 0x0000000e7d0e7221 */ /* 0x008fe20000010000 */
[----:B------:R-:W-:-:S01]  /*fd40*/  FFMA.FTZ R134, R2, R134, -R23 ;  /* 0x0000008602867223 */ /* 0x000fc20000010817 */
[C-C-:B------:R-:W-:Y:S01]  /*fd50*/  FFMA.FTZ R135, R2.reuse, R135, -R23.reuse ;  /* 0x0000008702877223 */ /* 0x140fe20000010817 */
[----:B------:R-:W-:-:S01]  /*fd60*/  FFMA.FTZ R106, R2, R106, -R23 ;  /* 0x0000006a026a7223 */ /* 0x000fc20000010817 */
[----:B----4-:R-:W-:Y:S01]  /*fd70*/  FADD.FTZ R14, R128, R14 ;  /* 0x0000000e800e7221 */ /* 0x010fe20000010000 */
[----:B------:R-:W-:-:S01]  /*fd80*/  FFMA.FTZ R107, R2, R107, -R23 ;  /* 0x0000006b026b7223 */ /* 0x000fc20000010817 */
[----:B------:R-:W1:Y:S01]  /*fd90*/  MUFU.EX2 R123, R123 ;  /* 0x0000007b007b7308 */ /* 0x000e620000000800 */
[----:B------:R-:W-:-:S01]  /*fda0*/  FFMA.FTZ R110, R2, R110, -R23 ;  /* 0x0000006e026e7223 */ /* 0x000fc20000010817 */
[----:B-----5:R-:W-:Y:S01]  /*fdb0*/  FADD.FTZ R14, R129, R14 ;  /* 0x0000000e810e7221 */ /* 0x020fe20000010000 */
[----:B------:R-:W-:-:S01]  /*fdc0*/  FFMA.FTZ R111, R2, R111, -R23 ;  /* 0x0000006f026f7223 */ /* 0x000fc20000010817 */
[C-C-:B------:R-:W-:Y:S01]  /*fdd0*/  FFMA.FTZ R114, R2.reuse, R114, -R23.reuse ;  /* 0x0000007202727223 */ /* 0x140fe20000010817 */
[----:B------:R-:W-:-:S01]  /*fde0*/  FFMA.FTZ R115, R2, R115, -R23 ;  /* 0x0000007302737223 */ /* 0x000fc20000010817 */
[----:B------:R-:W-:Y:S01]  /*fdf0*/  FADD.FTZ R14, R132, R14 ;  /* 0x0000000e840e7221 */ /* 0x000fe20000010000 */
[----:B------:R-:W-:-:S01]  /*fe00*/  FFMA.FTZ R118, R2, R118, -R23 ;  /* 0x0000007602767223 */ /* 0x000fc20000010817 */
[----:B------:R-:W2:Y:S01]  /*fe10*/  MUFU.EX2 R126, R126 ;  /* 0x0000007e007e7308 */ /* 0x000ea20000000800 */
[----:B0-----:R-:W-:-:S01]  /*fe20*/  FFMA.FTZ R21, R0, R21, R122 ;  /* 0x0000001500157223 */ /* 0x001fc2000001007a */
        /* <DEDUP_REMOVED lines=11> */
[----:B------:R-:W-:-:S01]  /*fee0*/  FFMA.FTZ R99, R2, R99, -R23 ;  /* 0x0000006302637223 */ /* 0x000fc20000010817 */
[----:B------:R-:W-:Y:S01]  /*fef0*/  FADD.FTZ R14, R108, R14 ;  /* 0x0000000e6c0e7221 */ /* 0x000fe20000010000 */
[----:B------:R-:W-:-:S01]  /*ff00*/  FFMA.FTZ R102, R2, R102, -R23 ;  /* 0x0000006602667223 */ /* 0x000fc20000010817 */
[----:B------:R-:W1:Y:S01]  /*ff10*/  MUFU.EX2 R130, R130 ;  /* 0x0000008200827308 */ /* 0x000e620000000800 */
[----:B--2---:R-:W-:-:S01]  /*ff20*/  FADD.FTZ R21, R126, R21 ;  /* 0x000000157e157221 */ /* 0x004fc20000010000 */
        /* <DEDUP_REMOVED lines=20> */
[C-C-:B------:R-:W-:Y:S01]  /*10070*/  FFMA.FTZ R62, R2.reuse, R62, -R23.reuse ;  /* 0x0000003e023e7223 */ /* 0x140fe20000010817 */
[----:B------:R-:W-:-:S01]  /*10080*/  FFMA.FTZ R63, R2, R63, -R23 ;  /* 0x0000003f023f7223 */ /* 0x000fc20000010817 */
[----:B------:R-:W1:Y:S01]  /*10090*/  MUFU.EX2 R135, R135 ;  /* 0x0000008700877308 */ /* 0x000e620000000800 */
[----:B--2---:R-:W-:-:S01]  /*100a0*/  FADD.FTZ R21, R131, R21 ;  /* 0x0000001583157221 */ /* 0x004fc20000010000 */
[C-C-:B------:R-:W-:Y:S01]  /*100b0*/  FFMA.FTZ R66, R2.reuse, R66, -R23.reuse ;  /* 0x0000004202427223 */ /* 0x140fe20000010817 */
[----:B------:R-:W-:-:S01]  /*100c0*/  FFMA.FTZ R67, R2, R67, -R23 ;  /* 0x0000004302437223 */ /* 0x000fc20000010817 */
[C-C-:B------:R-:W-:Y:S01]  /*100d0*/  FFMA.FTZ R70, R2.reuse, R70, -R23.reuse ;  /* 0x0000004602467223 */ /* 0x140fe20000010817 */
[----:B------:R-:W-:-:S03]  /*100e0*/  FFMA.FTZ R23, R2, R71, -R23 ;  /* 0x0000004702177223 */ /* 0x000fc60000010817 */
        /* <DEDUP_REMOVED lines=101> */
[----:B--2---:R-:W-:-:S05]  /*10740*/  FADD.FTZ R14, R11, R14 ;  /* 0x0000000e0b0e7221 */ /* 0x004fca0000010000 */
[----:B------:R2:W-:Y:S02]  /*10750*/  STL [R1], R14 ;  /* 0x0000000e01007387 */ /* 0x0005e40000100800 */
[----:B------:R-:W3:Y:S01]  /*10760*/  MUFU.EX2 R63, R63 ;  /* 0x0000003f003f7308 */ /* 0x000ee20000000800 */
[----:B0-----:R-:W-:-:S07]  /*10770*/  FADD.FTZ R21, R59, R21 ;  /* 0x000000153b157221 */ /* 0x001fce0000010000 */
[----:B------:R-:W0:Y:S01]  /*10780*/  MUFU.EX2 R66, R66 ;  /* 0x0000004200427308 */ /* 0x000e220000000800 */
[----:B-1----:R-:W-:-:S07]  /*10790*/  FADD.FTZ R21, R62, R21 ;  /* 0x000000153e157221 */ /* 0x002fce0000010000 */
[----:B------:R-:W1:Y:S01]  /*107a0*/  MUFU.EX2 R67, R67 ;  /* 0x0000004300437308 */ /* 0x000e620000000800 */
[----:B---3--:R-:W-:-:S07]  /*107b0*/  FADD.FTZ R21, R63, R21 ;  /* 0x000000153f157221 */ /* 0x008fce0000010000 */
[----:B------:R-:W3:Y:S01]  /*107c0*/  MUFU.EX2 R70, R70 ;  /* 0x0000004600467308 */ /* 0x000ee20000000800 */
[----:B0-----:R-:W-:-:S07]  /*107d0*/  FADD.FTZ R21, R66, R21 ;  /* 0x0000001542157221 */ /* 0x001fce0000010000 */
[----:B------:R-:W0:Y:S01]  /*107e0*/  MUFU.EX2 R23, R23 ;  /* 0x0000001700177308 */ /* 0x000e220000000800 */
[----:B-1----:R-:W-:-:S04]  /*107f0*/  FADD.FTZ R21, R67, R21 ;  /* 0x0000001543157221 */ /* 0x002fc80000010000 */
[----:B---3--:R-:W-:-:S04]  /*10800*/  FADD.FTZ R21, R70, R21 ;  /* 0x0000001546157221 */ /* 0x008fc80000010000 */
[----:B0-----:R-:W-:Y:S01]  /*10810*/  FADD.FTZ R21, R23, R21 ;  /* 0x0000001517157221 */ /* 0x001fe20000010000 */
[----:B--2---:R-:W-:Y:S06]  /*10820*/  @!P0 BRA `(.L_x_1511) ;  /* 0x0000000000048947 */ /* 0x004fec0003800000 */
[----:B------:R-:W-:Y:S01]  /*10830*/  BPT.TRAP 0x1 ;  /* 0x000000040000795c */ /* 0x000fe20000300000 */
.L_x_1511:
[----:B------:R-:W2:Y:S01]  /*10840*/  LDL R14, [R1+0x34] ;  /* 0x00003400010e7983 */ /* 0x000ea20000100800 */
[----:B------:R-:W-:Y:S01]  /*10850*/  VIADD R15, R15, 0x13260 ;  /* 0x000132600f0f7836 */ /* 0x000fe20000000000 */
[----:B------:R-:W-:-:S04]  /*10860*/  F2FP.SATFINITE.E4M3.F32.PACK_AB_MERGE_C R23, R23, R70, RZ ;  /* 0x000000461717723e */ /* 0x000fc800048070ff */
[----:B------:R-:W-:Y:S02]  /*10870*/  PRMT R15, R142, 0x654, R15 ;  /* 0x000006548e0f7816 */ /* 0x000fe4000000000f */
[----:B------:R-:W-:Y:S02]  /*10880*/  F2FP.SATFINITE.E4M3.F32.PACK_AB_MERGE_C R124, R125, R124, RZ ;  /* 0x0000007c7d7c723e */ /* 0x000fe400048070ff */
[----:B------:R-:W-:Y:S01]  /*10890*/  F2FP.SATFINITE.E4M3.F32.PACK_AB_MERGE_C R126, R127, R126, RZ ;  /* 0x0000007e7f7e723e */ /* 0x000fe200048070ff */
[----:B------:R0:W-:Y:S01]  /*108a0*/  SYNCS.ARRIVE.TRANS64.RED.A1T0 RZ, [R15+URZ], RZ ;  /* 0x000000ff0fff79a7 */ /* 0x0001e2000810043f */
[----:B------:R-:W-:Y:S02]  /*108b0*/  F2FP.SATFINITE.E4M3.F32.PACK_AB_MERGE_C R132, R133, R132, RZ ;  /* 0x000000848584723e */ /* 0x000fe400048070ff */
[----:B------:R-:W-:Y:S02]  /*108c0*/  F2FP.SATFINITE.E4M3.F32.PACK_AB_MERGE_C R134, R135, R134, RZ ;  /* 0x000000868786723e */ /* 0x000fe400048070ff */
[----:B------:R-:W-:-:S02]  /*108d0*/  F2FP.SATFINITE.E4M3.F32.PACK_AB_MERGE_C R108, R109, R108, RZ ;  /* 0x0000006c6d6c723e */ /* 0x000fc400048070ff */
[----:B------:R-:W-:Y:S02]  /*108e0*/  F2FP.SATFINITE.E4M3.F32.PACK_AB_MERGE_C R110, R111, R110, RZ ;  /* 0x0000006e6f6e723e */ /* 0x000fe400048070ff */
[----:B------:R-:W-:Y:S02]  /*108f0*/  F2FP.SATFINITE.E4M3.F32.PACK_AB_MERGE_C R116, R117, R116, RZ ;  /* 0x000000747574723e */ /* 0x000fe400048070ff */
[----:B------:R-:W-:Y:S02]  /*10900*/  F2FP.SATFINITE.E4M3.F32.PACK_AB_MERGE_C R118, R119, R118, RZ ;  /* 0x000000767776723e */ /* 0x000fe400048070ff */
        /* <DEDUP_REMOVED lines=10> */
[----:B------:R-:W-:Y:S01]  /*109b0*/  F2FP.SATFINITE.E4M3.F32.PACK_AB_MERGE_C R11, R11, R68, RZ ;  /* 0x000000440b0b723e */ /* 0x000fe200048070ff */
[-C--:B------:R-:W-:Y:S01]  /*109c0*/  FMUL.FTZ R24, R24, R3.reuse ;  /* 0x0000000318187220 */ /* 0x080fe20000410000 */
        /* <DEDUP_REMOVED lines=33> */
[----:B------:R-:W-:Y:S01]  /*10be0*/  IMAD.MOV.U32 R0, RZ, RZ, R13 ;  /* 0x000000ffff007224 */ /* 0x000fe200078e000d */
[----:B------:R-:W-:Y:S01]  /*10bf0*/  F2FP.SATFINITE.E4M3.F32.PACK_AB_MERGE_C R153, R123, R122, R126 ;  /* 0x0000007a7b99723e */ /* 0x000fe2000480707e */
[----:B------:R-:W-:Y:S01]  /*10c00*/  IMAD.MOV.U32 R3, RZ, RZ, R10 ;  /* 0x000000ffff037224 */ /* 0x000fe200078e000a */
        /* <DEDUP_REMOVED lines=19> */
[C---:B--2---:R-:W-:Y:S01]  /*10d40*/  ISETP.GT.AND P1, PT, R8.reuse, R14, PT ;  /* 0x0000000e0800720c */ /* 0x044fe20003f24270 */
[----:B------:R-:W-:-:S12]  /*10d50*/  VIADD R8, R8, 0xffffffff ;  /* 0xffffffff08087836 */ /* 0x000fd80000000000 */
[----:B0-----:R-:W-:Y:S05]  /*10d60*/  @P1 BRA `(.L_x_1512) ;  /* 0xffffffbc00501947 */ /* 0x001fea000383ffff */
[----:B------:R-:W-:Y:S05]  /*10d70*/  BSYNC B0 ;  /* 0x0000000000007941 */ /* 0x000fea0003800000 */
.L_x_1491:
[----:B------:R-:W-:Y:S02]  /*10d80*/  IMAD.MOV.U32 R0, RZ, RZ, R13 ;  /* 0x000000ffff007224 */ /* 0x000fe400078e000d */
[----:B------:R-:W-:Y:S02]  /*10d90*/  IMAD.MOV.U32 R3, RZ, RZ, R10 ;  /* 0x000000ffff037224 */ /* 0x000fe400078e000a */
[----:B------:R-:W-:Y:S02]  /*10da0*/  IMAD.MOV.U32 R23, RZ, RZ, R9 ;  /* 0x000000ffff177224 */ /* 0x000fe400078e0009 */
[----:B------:R-:W-:-:S07]  /*10db0*/  IMAD.MOV.U32 R156, RZ, RZ, R20 ;  /* 0x000000ffff9c7224 */ /* 0x000fce00078e0014 */
.L_x_1490:
[----:B------:R-:W-:Y:S05]  /*10dc0*/  BSYNC B1 ;  /* 0x0000000000017941 */ /* 0x000fea0003800000 */
.L_x_1489:
[----:B------:R-:W2:Y:S01]  /*10dd0*/  LDL R9, [R1+0x2c] ;  /* 0x00002c0001097983 */ /* 0x000ea20000100800 */
[----:B------:R-:W0:Y:S03]  /*10de0*/  LDC R10, c[0x0][0x448] ;  /* 0x00011200ff0a7b82 */ /* 0x000e260000000800 */
[----:B------:R-:W3:Y:S04]  /*10df0*/  LDL R15, [R1+0x10] ;  /* 0x00001000010f7983 */ /* 0x000ee80000100800 */
[----:B------:R-:W3:Y:S01]  /*10e00*/  LDL R14, [R1+0x14] ;  /* 0x00001400010e7983 */ /* 0x000ee20000100800 */
[----:B------:R-:W1:Y:S01]  /*10e10*/  LDC R13, c[0x0][0x9e4] ;  /* 0x00027900ff0d7b82 */ /* 0x000e620000000800 */
[----:B------:R-:W-:-:S02]  /*10e20*/  LOP3.LUT R17, R17, 0xfffffff7, RZ, 0xc0, !PT ;  /* 0xfffffff711117812 */ /* 0x000fc400078ec0ff */
[----:B0-----:R-:W-:-:S13]  /*10e30*/  ISETP.NE.AND P1, PT, R10, 0x1, PT ;  /* 0x000000010a00780c */ /* 0x001fda0003f25270 */
[----:B------:R-:W0:Y:S01]  /*10e40*/  @P1 LDC R10, c[0x0][0x44c] ;  /* 0x00011300ff0a1b82 */ /* 0x000e220000000800 */
[----:B------:R-:W-:-:S04]  /*10e50*/  @P1 LOP3.LUT R17, R17, 0x8, RZ, 0xfc, !PT ;  /* 0x0000000811111812 */ /* 0x000fc800078efcff */
[----:B------:R-:W-:-:S03]  /*10e60*/  LOP3.LUT R17, R17, 0xffffffef, RZ, 0xc0, !PT ;  /* 0xffffffef11117812 */ /* 0x000fc600078ec0ff */
[----:B------:R-:W4:Y:S01]  /*10e70*/  @P1 LDC R11, c[0x0][0x450] ;  /* 0x00011400ff0b1b82 */ /* 0x000f220000000800 */
[----:B--2---:R-:W-:-:S04]  /*10e80*/  VIADD R9, R9, 0xbf ;  /* 0x000000bf09097836 */ /* 0x004fc80000000000 */
[----:B0-----:R-:W-:Y:S01]  /*10e90*/  @P1 IMAD.HI.U32 R10, R9, R10, RZ ;  /* 0x0000000a090a1227 */ /* 0x001fe200078e00ff */
[----:B---3--:R-:W-:-:S04]  /*10ea0*/  IADD3 R14, R14, 0x1, -R15 ;  /* 0x000000010e0e7810 */ /* 0x008fc80007ffe80f */
[----:B----4-:R-:W-:Y:S02]  /*10eb0*/  @P1 SHF.R.U32.HI R9, RZ, R11, R10 ;  /* 0x0000000bff091219 */ /* 0x010fe4000001160a */
[----:B-1----:R-:W-:-:S03]  /*10ec0*/  ISETP.GE.AND P1, PT, R13, 0x1, PT ;  /* 0x000000010d00780c */ /* 0x002fc60003f26270 */
[----:B------:R-:W-:-:S04]  /*10ed0*/  IMAD.IADD R9, R14, 0x1, R9 ;  /* 0x000000010e097824 */ /* 0x000fc800078e0209 */
[----:B------:R-:W-:-:S06]  /*10ee0*/  IMAD.IADD R12, R9, 0x1, -R12 ;  /* 0x00000001090c7824 */ /* 0x000fcc00078e0a0c */
[----:B------:R-:W-:Y:S01]  /*10ef0*/  @P1 LOP3.LUT R17, R17, 0x10, RZ, 0xfc, !PT ;  /* 0x0000001011111812 */ /* 0x000fe200078efcff */
        /* <DEDUP_REMOVED lines=11> */
.L_x_1515:
[----:B------:R-:W-:-:S13]  /*10fb0*/  ISETP.NE.AND P1, PT, R13, 0x1, PT ;  /* 0x000000010d00780c */ /* 0x000fda0003f25270 */
[----:B------:R-:W0:Y:S02]  /*10fc0*/  @P1 LDC.64 R10, c[0x0][0x9e8] ;  /* 0x00027a00ff0a1b82 */ /* 0x000e240000000a00 */
[----:B0-----:R-:W-:-:S05]  /*10fd0*/  @P1 IMAD.HI.U32 R10, R9, R10, RZ ;  /* 0x0000000a090a1227 */ /* 0x001fca00078e00ff */
[----:B------:R-:W-:-:S07]  /*10fe0*/  @P1 SHF.R.U32.HI R9, RZ, R11, R10 ;  /* 0x0000000bff091219 */ /* 0x000fce000001160a */
.L_x_1516:
[----:B------:R-:W-:Y:S05]  /*10ff0*/  BSYNC B0 ;  /* 0x0000000000007941 */ /* 0x000fea0003800000 */
.L_x_1514:
[----:B------:R-:W-:-:S05]  /*11000*/  IMAD R9, R9, R13, RZ ;  /* 0x0000000d09097224 */ /* 0x000fca00078e02ff */
[----:B------:R-:W-:-:S07]  /*11010*/  VIMNMX R12, R12, R9, !PT ;  /* 0x000000090c0c7248 */ /* 0x000fce0007fe0100 */
.L_x_1513:
[----:B------:R-:W2:Y:S01]  /*11020*/  LDL R10, [R1+0x44] ;  /* 0x00004400010a7983 */ /* 0x000ea20000100800 */
[----:B------:R-:W-:Y:S01]  /*11030*/  VIADD R12, R12, 0x9f ;  /* 0x0000009f0c0c7836 */ /* 0x000fe20000000000 */
[----:B------:R-:W-:Y:S03]  /*11040*/  BSSY B0, `(.L_x_1517) ;  /* 0x000025a000007945 */ /* 0x000fe60003800000 */
[----:B------:R-:W-:-:S05]  /*11050*/  IMAD.HI R12, R12, 0x66666667, RZ ;  /* 0x666666670c0c7827 */ /* 0x000fca00078e02ff */
[----:B------:R-:W-:-:S04]  /*11060*/  SHF.R.U32.HI R9, RZ, 0x1f, R12 ;  /* 0x0000001fff097819 */ /* 0x000fc8000001160c */
[----:B------:R-:W-:-:S04]  /*11070*/  LEA.HI.SX32 R9, R12, R9, 0x1a ;  /* 0x000000090c097211 */ /* 0x000fc800078fd2ff */
[----:B--2---:R-:W-:-:S04]  /*11080*/  VIMNMX R20, R10, R9, !PT ;  /* 0x000000090a147248 */ /* 0x004fc80007fe0100 */
[----:B------:R-:W-:-:S13]  /*11090*/  ISETP.GE.AND P1, PT, R8, R20, PT ;  /* 0x000000140800720c */ /* 0x000fda0003f26270 */
[----:B------:R-:W-:Y:S05]  /*110a0*/  @!P1 BRA `(.L_x_1518) ;  /* 0x00000024004c9947 */ /* 0x000fea0003800000 */
[----:B------:R-:W-:Y:S01]  /*110b0*/  BSSY B1, `(.L_x_1519) ;  /* 0x0000251000017945 */ /* 0x000fe20003800000 */
[----:B------:R-:W-:Y:S02]  /*110c0*/  IMAD.MOV.U32 R15, RZ, RZ, R8 ;  /* 0x000000ffff0f7224 */ /* 0x000fe400078e0008 */
[----:B------:R-:W-:Y:S02]  /*110d0*/  IMAD.MOV.U32 R10, RZ, RZ, R0 ;  /* 0x000000ffff0a7224 */ /* 0x000fe400078e0000 */
[----:B------:R-:W-:Y:S02]  /*110e0*/  IMAD.MOV.U32 R11, RZ, RZ, R3 ;  /* 0x000000ffff0b7224 */ /* 0x000fe400078e0003 */
[----:B------:R-:W-:Y:S02]  /*110f0*/  IMAD.MOV.U32 R9, RZ, RZ, R156 ;  /* 0x000000ffff097224 */ /* 0x000fe400078e009c */
[----:B------:R-:W-:-:S07]  /*11100*/  IMAD.MOV.U32 R8, RZ, RZ, R23 ;  /* 0x000000ffff087224 */ /* 0x000fce00078e0017 */
.L_x_1532:
[----:B------:R-:W-:-:S05]  /*11110*/  VIADD R0, R8, 0x1 ;  /* 0x0000000108007836 */ /* 0x000fca0000000000 */
[----:B------:R-:W-:-:S04]  /*11120*/  ISETP.NE.AND P1, PT, R0, 0x2, PT ;  /* 0x000000020000780c */ /* 0x000fc80003f25270 */
[----:B------:R-:W-:Y:S02]  /*11130*/  SEL R0, R0, RZ, P1 ;  /* 0x000000ff00007207 */ /* 0x000fe40000800000 */
[----:B------:R-:W-:-:S03]  /*11140*/  SEL R156, RZ, 0x1, P1 ;  /* 0x00000001ff9c7807 */ /* 0x000fc60000800000 */
[----:B------:R-:W-:Y:S01]  /*11150*/  IMAD.MOV.U32 R23, RZ, RZ, R0 ;  /* 0x000000ffff177224 */ /* 0x000fe200078e0000 */
[----:B------:R-:W-:Y:S01]  /*11160*/  LOP3.LUT R156, R9, R156, RZ, 0x3c, !PT ;  /* 0x0000009c099c7212 */ /* 0x000fe200078e3cff */
[----:B------:R-:W-:Y:S06]  /*11170*/  @!P0 BRA `(.L_x_1520) ;  /* 0x0000000000048947 */ /* 0x000fec0003800000 */
[----:B------:R-:W-:Y:S01]  /*11180*/  BPT.TRAP 0x1 ;  /* 0x000000040000795c */ /* 0x000fe20000300000 */
.L_x_1520:
[----:B------:R-:W-:Y:S01]  /*11190*/  IMAD R3, R23, 0x8, R22 ;  /* 0x0000000817037824 */ /* 0x000fe200078e0216 */
[----:B------:R-:W-:-:S04]  /*111a0*/  SHF.L.U32 R12, R156, 0x1f, RZ ;  /* 0x0000001f9c0c7819 */ /* 0x000fc800000006ff */
[----:B------:R0:W1:Y:S01]  /*111b0*/  SYNCS.PHASECHK.TRANS64.TRYWAIT P1, [R3+URZ+0x13230], R12 ;  /* 0x0132300c030075a7 */ /* 0x000062000802017f */
[----:B------:R-:W-:Y:S05]  /*111c0*/  @!P0 BRA `(.L_x_1521) ;  /* 0x0000000000048947 */ /* 0x000fea0003800000 */
[----:B------:R-:W-:Y:S01]  /*111d0*/  BPT.TRAP 0x1 ;  /* 0x000000040000795c */ /* 0x000fe20000300000 */
.L_x_1521:
        /* <DEDUP_REMOVED lines=8> */
.L_x_1523:
[----:B------:R-:W-:Y:S05]  /*11260*/  BSYNC B2 ;  /* 0x0000000000027941 */ /* 0x000fea0003800000 */
.L_x_1522:
[----:B01----:R-:W-:Y:S01]  /*11270*/  IMAD.MOV.U32 R12, RZ, RZ, R14 ;  /* 0x000000ffff0c7224 */ /* 0x003fe200078e000e */
[----:B------:R-:W-:Y:S01]  /*11280*/  R2UR UR16, R4 ;  /* 0x00000000041072ca */ /* 0x000fe200000e0000 */
[----:B------:R-:W-:Y:S01]  /*11290*/  IMAD.MOV.U32 R13, RZ, RZ, -0x7fffffe0 ;  /* 0x80000020ff0d7424 */ /* 0x000fe200078e00ff */
        /* <DEDUP_REMOVED lines=28> */
[----:B------:R-:W-:Y:S01]  /*11460*/  R2UR UR14, R56 ;  /* 0x00000000380e72ca */ /* 0x000fe200000e0000 */
[----:B------:R-:W-:Y:S01]  /*11470*/  VIADD R56, R14, 0x102 ;  /* 0x000001020e387836 */ /* 0x000fe20000000000 */
[----:B------:R-:W-:Y:S01]  /*11480*/  R2UR UR15, R57 ;  /* 0x00000000390f72ca */ /* 0x000fe200000e0000 */
[----:B------:R-:W-:Y:S01]  /*11490*/  IMAD.MOV.U32 R57, RZ, RZ, -0x7fffffe0 ;  /* 0x80000020ff397424 */ /* 0x000fe200078e00ff */
[----:B------:R-:W-:-:S02]  /*114a0*/  R2UR UR4, R4 ;  /* 0x00000000040472ca */ /* 0x000fc400000e0000 */
[----:B------:R-:W-:Y:S02]  /*114b0*/  R2UR UR5, R5 ;  /* 0x00000000050572ca */ /* 0x000fe400000e0000 */
        /* <DEDUP_REMOVED lines=50> */
.L_x_1525:
[----:B------:R-:W-:Y:S01]  /*117e0*/  SHF.L.U32 R3, R9, 0x1f, RZ ;  /* 0x0000001f09037819 */ /* 0x000fe200000006ff */
[----:B------:R-:W-:-:S04]  /*117f0*/  IMAD R14, R8, 0x8, R22 ;  /* 0x00000008080e7824 */ /* 0x000fc800078e0216 */
[----:B------:R0:W1:Y:S01]  /*11800*/  SYNCS.PHASECHK.TRANS64.TRYWAIT P1, [R14+URZ+0x13250], R3 ;  /* 0x013250030e0075a7 */ /* 0x000062000802017f */
[----:B------:R-:W-:Y:S05]  /*11810*/  @!P0 BRA `(.L_x_1526) ;  /* 0x0000000000048947 */ /* 0x000fea0003800000 */
[----:B------:R-:W-:Y:S01]  /*11820*/  BPT.TRAP 0x1 ;  /* 0x000000040000795c */ /* 0x000fe20000300000 */
.L_x_1526:
[----:B------:R-:W-:Y:S04]  /*11830*/  BSSY B2, `(.L_x_1527) ;  /* 0x0000004000027945 */ /* 0x000fe80003800000 */
[----:B-1----:R-:W-:Y:S05]  /*11840*/  @P1 BRA `(.L_x_1528) ;  /* 0x0000000000081947 */ /* 0x002fea0003800000 */
[----:B------:R-:W1:Y:S02]  /*11850*/  SYNCS.PHASECHK.TRANS64.TRYWAIT P1, [R14+URZ+0x13250], R3 ;  /* 0x013250030e0075a7 */ /* 0x000e64000802017f */
[----:B-1----:R-:W-:Y:S05]  /*11860*/  @!P1 BRA `(.L_x_1529) ;  /* 0x0000010c00909947 */ /* 0x002fea0003800000 */
.L_x_1528:
[----:B------:R-:W-:Y:S05]  /*11870*/  BSYNC B2 ;  /* 0x0000000000027941 */ /* 0x000fea0003800000 */
.L_x_1527:
[----:B------:R-:W-:Y:S01]  /*11880*/  VIADD R9, R22, 0x1000 ;  /* 0x0000100016097836 */ /* 0x000fe20000000000 */
        /* <DEDUP_REMOVED lines=40> */
.L_x_1530:
[----:B------:R-:W2:Y:S04]  /*11b10*/  LDL.LU R12, [R1] ;  /* 0x00000000010c7983 */ /* 0x000ea80000300800 */
[----:B------:R-:W3:Y:S01]  /*11b20*/  LDL R137, [R1+0x1c] ;  /* 0x00001c0001897983 */ /* 0x000ee20000100800 */
[----:B------:R-:W-:-:S04]  /*11b30*/  IMAD R0, R0, 0x8, R22 ;  /* 0x0000000800007824 */ /* 0x000fc800078e0216 */
[----:B------:R-:W-:-:S05]  /*11b40*/  VIADD R0, R0, 0x13240 ;  /* 0x0001324000007836 */ /* 0x000fca0000000000 */
[----:B---3--:R-:W-:-:S04]  /*11b50*/  PRMT R0, R137, 0x654, R0 ;  /* 0x0000065489007816 */ /* 0x008fc80000000000 */
[----:B------:R3:W-:Y:S02]  /*11b60*/  SYNCS.ARRIVE.TRANS64.RED.A1T0 RZ, [R0+URZ], RZ ;  /* 0x000000ff00ff79a7 */ /* 0x0007e4000810043f */
[----:B---3--:R-:W-:-:S04]  /*11b70*/  FMNMX.FTZ R0, R120, R11, !PT ;  /* 0x0000000b78007209 */ /* 0x008fc80007810000 */
        /* <DEDUP_REMOVED lines=39> */
[----:B01----:R-:W0:Y:S02]  /*11df0*/  SHFL.BFLY PT, R3, R0, 0x2, 0x1f ;  /* 0x0c401f0000037f89 */ /* 0x003e2400000e0000 */
[----:B0-----:R-:W-:-:S05]  /*11e00*/  FMNMX.FTZ R3, R0, R3, !PT ;  /* 0x0000000300037209 */ /* 0x001fca0007810000 */
[----:B------:R-:W0:Y:S02]  /*11e10*/  SHFL.BFLY PT, R0, R3, 0x1, 0x1f ;  /* 0x0c201f0003007f89 */ /* 0x000e2400000e0000 */
[----:B0-----:R-:W-:Y:S02]  /*11e20*/  FMNMX.FTZ R3, R3, R0, !PT ;  /* 0x0000000003037209 */ /* 0x001fe40007810000 */
[----:B------:R-:W-:-:S03]  /*11e30*/  FMNMX.FTZ R0, R122, R10, !PT ;  /* 0x0000000a7a007209 */ /* 0x000fc60007810000 */
[----:B------:R-:W-:Y:S01]  /*11e40*/  FFMA.FTZ R9, R2, R3, -8 ;  /* 0xc100000002097423 */ /* 0x000fe20000010003 */
[----:B------:R-:W-:-:S03]  /*11e50*/  FMNMX.FTZ R0, R123, R0, !PT ;  /* 0x000000007b007209 */ /* 0x000fc60007810000 */
[--C-:B------:R-:W-:Y:S01]  /*11e60*/  FFMA.FTZ R120, R2, R120, -R9.reuse ;  /* 0x0000007802787223 */ /* 0x100fe20000010809 */
[----:B------:R-:W-:Y:S01]  /*11e70*/  FMNMX.FTZ R0, R126, R0, !PT ;  /* 0x000000007e007209 */ /* 0x000fe20007810000 */
[C-C-:B------:R-:W-:Y:S01]  /*11e80*/  FFMA.FTZ R121, R2.reuse, R121, -R9.reuse ;  /* 0x0000007902797223 */ /* 0x140fe20000010809 */
[----:B------:R-:W-:-:S01]  /*11e90*/  FFMA.FTZ R124, R2, R124, -R9 ;  /* 0x0000007c027c7223 */ /* 0x000fc20000010809 */
[C-C-:B------:R-:W-:Y:S01]  /*11ea0*/  FFMA.FTZ R125, R2.reuse, R125, -R9.reuse ;  /* 0x0000007d027d7223 */ /* 0x140fe20000010809 */
[----:B------:R-:W-:Y:S01]  /*11eb0*/  FMNMX.FTZ R0, R127, R0, !PT ;  /* 0x000000007f007209 */ /* 0x000fe20007810000 */
[----:B------:R-:W-:Y:S01]  /*11ec0*/  MUFU.EX2 R120, R120 ;  /* 0x0000007800787308 */ /* 0x000fe20000000800 */
[----:B------:R-:W-:-:S01]  /*11ed0*/  FFMA.FTZ R128, R2, R128, -R9 ;  /* 0x0000008002807223 */ /* 0x000fc20000010809 */
        /* <DEDUP_REMOVED lines=55> */
[----:B------:R-:W-:-:S02]  /*12250*/  FFMA.FTZ R9, R2, R69, -R9 ;  /* 0x0000004502097223 */ /* 0x000fc40000010809 */
        /* <DEDUP_REMOVED lines=32> */
[----:B------:R-:W-:Y:S04]  /*12460*/  MUFU.EX2 R92, R92 ;  /* 0x0000005c005c7308 */ /* 0x000fe80000000800 */
[----:B------:R-:W0:Y:S04]  /*12470*/  SHFL.BFLY PT, R8, R0, 0x2, 0x1f ;  /* 0x0c401f0000087f89 */ /* 0x000e2800000e0000 */
[----:B------:R-:W-:Y:S08]  /*12480*/  MUFU.EX2 R93, R93 ;  /* 0x0000005d005d7308 */ /* 0x000ff00000000800 */
[----:B------:R-:W-:Y:S08]  /*12490*/  MUFU.EX2 R96, R96 ;  /* 0x0000006000607308 */ /* 0x000ff00000000800 */
        /* <DEDUP_REMOVED lines=8> */
[----:B------:R-:W-:-:S04]  /*12520*/  FADD.FTZ R8, -R3, R11 ;  /* 0x0000000b03087221 */ /* 0x000fc80000010100 */
[----:B------:R-:W-:Y:S01]  /*12530*/  FMUL.FTZ R8, R2, R8 ;  /* 0x0000000802087220 */ /* 0x000fe20000410000 */
[----:B------:R-:W-:-:S01]  /*12540*/  FADD.FTZ R10, -R0, R10 ;  /* 0x0000000a000a7221 */ /* 0x000fc20000010100 */
[C---:B------:R-:W-:Y:S01]  /*12550*/  FFMA.FTZ R11, R2.reuse, R0, -8 ;  /* 0xc1000000020b7423 */ /* 0x040fe20000010000 */
[----:B------:R-:W-:Y:S02]  /*12560*/  MUFU.EX2 R76, R76 ;  /* 0x0000004c004c7308 */ /* 0x000fe40000000800 */
[C---:B------:R-:W-:Y:S01]  /*12570*/  FMUL.FTZ R10, R2.reuse, R10 ;  /* 0x0000000a020a7220 */ /* 0x040fe20000410000 */
[C-C-:B------:R-:W-:Y:S01]  /*12580*/  FFMA.FTZ R122, R2.reuse, R122, -R11.reuse ;  /* 0x0000007a027a7223 */ /* 0x140fe2000001080b */
[----:B------:R-:W-:-:S01]  /*12590*/  FFMA.FTZ R123, R2, R123, -R11 ;  /* 0x0000007b027b7223 */ /* 0x000fc2000001080b */
[C-C-:B------:R-:W-:Y:S01]  /*125a0*/  FFMA.FTZ R126, R2.reuse, R126, -R11.reuse ;  /* 0x0000007e027e7223 */ /* 0x140fe2000001080b */
[----:B------:R-:W-:-:S01]  /*125b0*/  FFMA.FTZ R127, R2, R127, -R11 ;  /* 0x0000007f027f7223 */ /* 0x000fc2000001080b */
[C-C-:B------:R-:W-:Y:S01]  /*125c0*/  FFMA.FTZ R130, R2.reuse, R130, -R11.reuse ;  /* 0x0000008202827223 */ /* 0x140fe2000001080b */
[----:B------:R-:W2:Y:S01]  /*125d0*/  MUFU.EX2 R8, R8 ;  /* 0x0000000800087308 */ /* 0x000ea20000000800 */
        /* <DEDUP_REMOVED lines=15> */
[----:B------:R-:W0:Y:S01]  /*126d0*/  MUFU.EX2 R122, R122 ;  /* 0x0000007a007a7308 */ /* 0x000e220000000800 */
[----:B--2---:R-:W-:-:S01]  /*126e0*/  FFMA.FTZ R12, R8, R12, R120 ;  /* 0x0000000c080c7223 */ /* 0x004fc20000010078 */
[C-C-:B------:R-:W-:Y:S01]  /*126f0*/  FFMA.FTZ R95, R2.reuse, R95, -R11.reuse ;  /* 0x0000005f025f7223 */ /* 0x140fe2000001080b */
[----:B------:R-:W-:-:S01]  /*12700*/  FFMA.FTZ R98, R2, R98, -R11 ;  /* 0x0000006202627223 */ /* 0x000fc2000001080b */
[----:B------:R-:W-:Y:S01]  /*12710*/  FFMA.FTZ R99, R2, R99, -R11 ;  /* 0x0000006302637223 */ /* 0x000fe2000001080b */
[----:B------:R-:W-:-:S01]  /*12720*/  FADD.FTZ R12, R121, R12 ;  /* 0x0000000c790c7221 */ /* 0x000fc20000010000 */
[C-C-:B------:R-:W-:Y:S01]  /*12730*/  FFMA.FTZ R102, R2.reuse, R102, -R11.reuse ;  /* 0x0000006602667223 */ /* 0x140fe2000001080b */
[----:B------:R-:W-:-:S01]  /*12740*/  FFMA.FTZ R103, R2, R103, -R11 ;  /* 0x0000006702677223 */ /* 0x000fc2000001080b */
[----:B------:R-:W1:Y:S01]  /*12750*/  MUFU.EX2 R123, R123 ;  /* 0x0000007b007b7308 */ /* 0x000e620000000800 */
[----:B------:R-:W-:-:S01]  /*12760*/  FADD.FTZ R12, R124, R12 ;  /* 0x0000000c7c0c7221 */ /* 0x000fc20000010000 */
[C-C-:B------:R-:W-:Y:S01]  /*12770*/  FFMA.FTZ R74, R2.reuse, R74, -R11.reuse ;  /* 0x0000004a024a7223 */ /* 0x140fe2000001080b */
[----:B------:R-:W-:-:S01]  /*12780*/  FFMA.FTZ R75, R2, R75, -R11 ;  /* 0x0000004b024b7223 */ /* 0x000fc2000001080b */
[----:B------:R-:W-:Y:S01]  /*12790*/  FFMA.FTZ R78, R2, R78, -R11 ;  /* 0x0000004e024e7223 */ /* 0x000fe2000001080b */
[----:B------:R-:W-:-:S01]  /*127a0*/  FADD.FTZ R12, R125, R12 ;  /* 0x0000000c7d0c7221 */ /* 0x000fc20000010000 */
[C-C-:B------:R-:W-:Y:S01]  /*127b0*/  FFMA.FTZ R79, R2.reuse, R79, -R11.reuse ;  /* 0x0000004f024f7223 */ /* 0x140fe2000001080b */
[----:B------:R-:W-:-:S01]  /*127c0*/  FFMA.FTZ R82, R2, R82, -R11 ;  /* 0x0000005202527223 */ /* 0x000fc2000001080b */
[----:B------:R-:W2:Y:S01]  /*127d0*/  MUFU.EX2 R126, R126 ;  /* 0x0000007e007e7308 */ /* 0x000ea20000000800 */
[----:B------:R-:W-:-:S01]  /*127e0*/  FADD.FTZ R12, R128, R12 ;  /* 0x0000000c800c7221 */ /* 0x000fc20000010000 */
[----:B0-----:R-:W-:Y:S01]  /*127f0*/  FFMA.FTZ R21, R10, R21, R122 ;  /* 0x000000150a157223 */ /* 0x001fe2000001007a */
[----:B------:R-:W-:-:S01]  /*12800*/  FFMA.FTZ R83, R2, R83, -R11 ;  /* 0x0000005302537223 */ /* 0x000fc2000001080b */
[----:B------:R-:W-:Y:S01]  /*12810*/  FFMA.FTZ R86, R2, R86, -R11 ;  /* 0x0000005602567223 */ /* 0x000fe2000001080b */
[----:B------:R-:W-:-:S01]  /*12820*/  FADD.FTZ R12, R129, R12 ;  /* 0x0000000c810c7221 */ /* 0x000fc20000010000 */
[C-C-:B------:R-:W-:Y:S01]  /*12830*/  FFMA.FTZ R87, R2.reuse, R87, -R11.reuse ;  /* 0x0000005702577223 */ /* 0x140fe2000001080b */
[----:B------:R-:W-:-:S01]  /*12840*/  FFMA.FTZ R58, R2, R58, -R11 ;  /* 0x0000003a023a7223 */ /* 0x000fc2000001080b */
[----:B------:R-:W0:Y:S01]  /*12850*/  MUFU.EX2 R127, R127 ;  /* 0x0000007f007f7308 */ /* 0x000e220000000800 */
[----:B------:R-:W-:-:S01]  /*12860*/  FADD.FTZ R12, R132, R12 ;  /* 0x0000000c840c7221 */ /* 0x000fc20000010000 */
[----:B-1----:R-:W-:Y:S01]  /*12870*/  FADD.FTZ R13, R123, R21 ;  /* 0x000000157b0d7221 */ /* 0x002fe20000010000 */
[----:B------:R-:W-:-:S01]  /*12880*/  FFMA.FTZ R59, R2, R59, -R11 ;  /* 0x0000003b023b7223 */ /* 0x000fc2000001080b */
[----:B------:R-:W-:Y:S01]  /*12890*/  FFMA.FTZ R62, R2, R62, -R11 ;  /* 0x0000003e023e7223 */ /* 0x000fe2000001080b */
[----:B------:R-:W-:-:S01]  /*128a0*/  FADD.FTZ R12, R133, R12 ;  /* 0x0000000c850c7221 */ /* 0x000fc20000010000 */
[C-C-:B------:R-:W-:Y:S01]  /*128b0*/  FFMA.FTZ R63, R2.reuse, R63, -R11.reuse ;  /* 0x0000003f023f7223 */ /* 0x140fe2000001080b */
[----:B------:R-:W-:-:S01]  /*128c0*/  FFMA.FTZ R66, R2, R66, -R11 ;  /* 0x0000004202427223 */ /* 0x000fc2000001080b */
[----:B------:R-:W1:Y:S01]  /*128d0*/  MUFU.EX2 R130, R130 ;  /* 0x0000008200827308 */ /* 0x000e620000000800 */
[----:B------:R-:W-:-:S01]  /*128e0*/  FADD.FTZ R12, R104, R12 ;  /* 0x0000000c680c7221 */ /* 0x000fc20000010000 */
[----:B--2---:R-:W-:Y:S01]  /*128f0*/  FADD.FTZ R13, R126, R13 ;  /* 0x0000000d7e0d7221 */ /* 0x004fe20000010000 */
[----:B------:R-:W-:-:S01]  /*12900*/  FFMA.FTZ R67, R2, R67, -R11 ;  /* 0x0000004302437223 */ /* 0x000fc2000001080b */
[----:B------:R-:W-:Y:S01]  /*12910*/  FFMA.FTZ R70, R2, R70, -R11 ;  /* 0x0000004602467223 */ /* 0x000fe2000001080b */
[----:B------:R-:W-:-:S01]  /*12920*/  FADD.FTZ R12, R105, R12 ;  /* 0x0000000c690c7221 */ /* 0x000fc20000010000 */
[----:B------:R-:W-:-:S02]  /*12930*/  FFMA.FTZ R11, R2, R71, -R11 ;  /* 0x00000047020b7223 */ /* 0x000fc4000001080b */
        /* <DEDUP_REMOVED lines=102> */
[----:B0-----:R-:W-:-:S05]  /*12fa0*/  FADD.FTZ R12, R9, R12 ;  /* 0x0000000c090c7221 */ /* 0x001fca0000010000 */
[----:B------:R0:W-:Y:S02]  /*12fb0*/  STL [R1], R12 ;  /* 0x0000000c01007387 */ /* 0x0001e40000100800 */
[----:B------:R-:W3:Y:S01]  /*12fc0*/  MUFU.EX2 R63, R63 ;  /* 0x0000003f003f7308 */ /* 0x000ee20000000800 */
[----:B-1----:R-:W-:-:S07]  /*12fd0*/  FADD.FTZ R13, R59, R13 ;  /* 0x0000000d3b0d7221 */ /* 0x002fce0000010000 */
[----:B------:R-:W1:Y:S01]  /*12fe0*/  MUFU.EX2 R66, R66 ;  /* 0x0000004200427308 */ /* 0x000e620000000800 */
[----:B--2---:R-:W-:-:S07]  /*12ff0*/  FADD.FTZ R13, R62, R13 ;  /* 0x0000000d3e0d7221 */ /* 0x004fce0000010000 */
[----:B------:R-:W2:Y:S01]  /*13000*/  MUFU.EX2 R67, R67 ;  /* 0x0000004300437308 */ /* 0x000ea20000000800 */
[----:B---3--:R-:W-:-:S07]  /*13010*/  FADD.FTZ R13, R63, R13 ;  /* 0x0000000d3f0d7221 */ /* 0x008fce0000010000 */
[----:B------:R-:W3:Y:S01]  /*13020*/  MUFU.EX2 R70, R70 ;  /* 0x0000004600467308 */ /* 0x000ee20000000800 */
[----:B-1----:R-:W-:-:S07]  /*13030*/  FADD.FTZ R13, R66, R13 ;  /* 0x0000000d420d7221 */ /* 0x002fce0000010000 */
[----:B------:R-:W1:Y:S01]  /*13040*/  MUFU.EX2 R11, R11 ;  /* 0x0000000b000b7308 */ /* 0x000e620000000800 */
[----:B--2---:R-:W-:-:S04]  /*13050*/  FADD.FTZ R13, R67, R13 ;  /* 0x0000000d430d7221 */ /* 0x004fc80000010000 */
[----:B---3--:R-:W-:-:S04]  /*13060*/  FADD.FTZ R13, R70, R13 ;  /* 0x0000000d460d7221 */ /* 0x008fc80000010000 */
[----:B-1----:R-:W-:Y:S01]  /*13070*/  FADD.FTZ R21, R11, R13 ;  /* 0x0000000d0b157221 */ /* 0x002fe20000010000 */
[----:B0-----:R-:W-:Y:S06]  /*13080*/  @!P0 BRA `(.L_x_1531) ;  /* 0x0000000000048947 */ /* 0x001fec0003800000 */
[----:B------:R-:W-:Y:S01]  /*13090*/  BPT.TRAP 0x1 ;  /* 0x000000040000795c */ /* 0x000fe20000300000 */
.L_x_1531:
[----:B------:R-:W-:Y:S01]  /*130a0*/  ISETP.GT.AND P1, PT, R15, R20, PT ;  /* 0x000000140f00720c */ /* 0x000fe20003f24270 */
[----:B------:R-:W-:Y:S01]  /*130b0*/  VIADD R14, R14, 0x13260 ;  /* 0x000132600e0e7836 */ /* 0x000fe20000000000 */
[----:B------:R-:W-:Y:S01]  /*130c0*/  F2FP.SATFINITE.E4M3.F32.PACK_AB_MERGE_C R9, R9, R68, RZ ;  /* 0x000000440909723e */ /* 0x000fe200048070ff */
[----:B------:R-:W-:Y:S01]  /*130d0*/  FMUL.FTZ R24, R24, R8 ;  /* 0x0000000818187220 */ /* 0x000fe20000410000 */
[----:B------:R-:W-:Y:S01]  /*130e0*/  F2FP.SATFINITE.E4M3.F32.PACK_AB_MERGE_C R11, R11, R70, RZ ;  /* 0x000000460b0b723e */ /* 0x000fe200048070ff */
[-C--:B------:R-:W-:Y:S01]  /*130f0*/  FMUL.FTZ R25, R25, R8.reuse ;  /* 0x0000000819197220 */ /* 0x080fe20000410000 */
[----:B------:R-:W-:Y:S01]  /*13100*/  PRMT R14, R137, 0x654, R14 ;  /* 0x00000654890e7816 */ /* 0x000fe2000000000e */
[----:B------:R-:W-:Y:S01]  /*13110*/  FMUL.FTZ R28, R28, R8 ;  /* 0x000000081c1c7220 */ /* 0x000fe20000410000 */
[----:B------:R-:W-:Y:S01]  /*13120*/  F2FP.SATFINITE.E4M3.F32.PACK_AB_MERGE_C R124, R125, R124, RZ ;  /* 0x0000007c7d7c723e */ /* 0x000fe200048070ff */
[----:B------:R-:W-:Y:S01]  /*13130*/  FMUL.FTZ R29, R29, R8 ;  /* 0x000000081d1d7220 */ /* 0x000fe20000410000 */
[----:B------:R-:W-:Y:S01]  /*13140*/  F2FP.SATFINITE.E4M3.F32.PACK_AB_MERGE_C R126, R127, R126, RZ ;  /* 0x0000007e7f7e723e */ /* 0x000fe200048070ff */
[----:B------:R0:W-:Y:S01]  /*13150*/  SYNCS.ARRIVE.TRANS64.RED.A1T0 RZ, [R14+URZ], RZ ;  /* 0x000000ff0eff79a7 */ /* 0x0001e2000810043f */
        /* <DEDUP_REMOVED lines=32> */
[----:B------:R-:W-:Y:S01]  /*13360*/  F2FP.SATFINITE.E4M3.F32.PACK_AB_MERGE_C R138, R65, R64, R9 ;  /* 0x00000040418a723e */ /* 0x000fe20004807009 */
        /* <DEDUP_REMOVED lines=35> */
[----:B------:R-:W-:Y:S01]  /*135a0*/  F2FP.SATFINITE.E4M3.F32.PACK_AB_MERGE_C R137, R59, R58, R62 ;  /* 0x0000003a3b89723e */ /* 0x000fe2000480703e */
[----:B0-----:R-:W-:Y:S06]  /*135b0*/  @P1 BRA `(.L_x_1532) ;  /* 0xffffffd800d41947 */ /* 0x001fec000383ffff */
[----:B------:R-:W-:Y:S05]  /*135c0*/  BSYNC B1 ;  /* 0x0000000000017941 */ /* 0x000fea0003800000 */
.L_x_1519:
[----:B------:R-:W-:-:S07]  /*135d0*/  IMAD.MOV.U32 R8, RZ, RZ, R15 ;  /* 0x000000ffff087224 */ /* 0x000fce00078e000f */
.L_x_1518:
[----:B------:R-:W-:Y:S05]  /*135e0*/  BSYNC B0 ;  /* 0x0000000000007941 */ /* 0x000fea0003800000 */
.L_x_1517:
[----:B------:R-:W2:Y:S01]  /*135f0*/  LDL R9, [R1+0x44] ;  /* 0x0000440001097983 */ /* 0x000ea20000100800 */
[----:B------:R-:W-:Y:S01]  /*13600*/  BSSY B0, `(.L_x_1533) ;  /* 0x0000436000007945 */ /* 0x000fe20003800000 */
[----:B--2---:R-:W-:-:S13]  /*13610*/  ISETP.GE.AND P1, PT, R8, R9, PT ;  /* 0x000000090800720c */ /* 0x004fda0003f26270 */
[----:B------:R-:W-:Y:S05]  /*13620*/  @!P1 BRA `(.L_x_1534) ;  /* 0x0000004000cc9947 */ /* 0x000fea0003800000 */
[----:B------:R-:W-:Y:S02]  /*13630*/  IMAD.MOV.U32 R15, RZ, RZ, R0 ;  /* 0x000000ffff0f7224 */ /* 0x000fe400078e0000 */
[----:B------:R-:W-:Y:S02]  /*13640*/  IMAD.MOV.U32 R14, RZ, RZ, R3 ;  /* 0x000000ffff0e7224 */ /* 0x000fe400078e0003 */
[----:B------:R-:W-:Y:S02]  /*13650*/  IMAD.MOV.U32 R9, RZ, RZ, R156 ;  /* 0x000000ffff097224 */ /* 0x000fe400078e009c */
[----:B------:R-:W-:-:S07]  /*13660*/  IMAD.MOV.U32 R10, RZ, RZ, R23 ;  /* 0x000000ffff0a7224 */ /* 0x000fce00078e0017 */
.L_x_1555:
        /* <DEDUP_REMOVED lines=8> */
.L_x_1535:
[----:B------:R-:W-:Y:S01]  /*136f0*/  IMAD R3, R23, 0x8, R22 ;  /* 0x0000000817037824 */ /* 0x000fe200078e0216 */
[----:B------:R-:W-:-:S04]  /*13700*/  SHF.L.U32 R12, R156, 0x1f, RZ ;  /* 0x0000001f9c0c7819 */ /* 0x000fc800000006ff */
[----:B------:R0:W1:Y:S01]  /*13710*/  SYNCS.PHASECHK.TRANS64.TRYWAIT P1, [R3+URZ+0x13230], R12 ;  /* 0x0132300c030075a7 */ /* 0x000062000802017f */
[----:B------:R-:W-:Y:S05]  /*13720*/  @!P0 BRA `(.L_x_1536) ;  /* 0x0000000000048947 */ /* 0x000fea0003800000 */
[----:B------:R-:W-:Y:S01]  /*13730*/  BPT.TRAP 0x1 ;  /* 0x000000040000795c */ /* 0x000fe20000300000 */
.L_x_1536:
        /* <DEDUP_REMOVED lines=8> */
.L_x_1538:
[----:B------:R-:W-:Y:S05]  /*137c0*/  BSYNC B1 ;  /* 0x0000000000017941 */ /* 0x000fea0003800000 */
.L_x_1537:
        /* <DEDUP_REMOVED lines=87> */
.L_x_1540:
[----:B------:R-:W-:Y:S01]  /*13d40*/  SHF.L.U32 R3, R9, 0x1f, RZ ;  /* 0x0000001f09037819 */ /* 0x000fe200000006ff */
[----:B------:R-:W-:-:S04]  /*13d50*/  IMAD R9, R10, 0x8, R22 ;  /* 0x000000080a097824 */ /* 0x000fc800078e0216 */
[----:B------:R0:W1:Y:S01]  /*13d60*/  SYNCS.PHASECHK.TRANS64.TRYWAIT P1, [R9+URZ+0x13250], R3 ;  /* 0x01325003090075a7 */ /* 0x000062000802017f */
[----:B------:R-:W-:Y:S05]  /*13d70*/  @!P0 BRA `(.L_x_1541) ;  /* 0x0000000000048947 */ /* 0x000fea0003800000 */
[----:B------:R-:W-:Y:S01]  /*13d80*/  BPT.TRAP 0x1 ;  /* 0x000000040000795c */ /* 0x000fe20000300000 */
.L_x_1541:
[----:B------:R-:W-:Y:S04]  /*13d90*/  BSSY B1, `(.L_x_1542) ;  /* 0x0000004000017945 */ /* 0x000fe80003800000 */
[----:B-1----:R-:W-:Y:S05]  /*13da0*/  @P1 BRA `(.L_x_1543) ;  /* 0x0000000000081947 */ /* 0x002fea0003800000 */
[----:B------:R-:W1:Y:S02]  /*13db0*/  SYNCS.PHASECHK.TRANS64.TRYWAIT P1, [R9+URZ+0x13250], R3 ;  /* 0x01325003090075a7 */ /* 0x000e64000802017f */
[----:B-1----:R-:W-:Y:S05]  /*13dc0*/  @!P1 BRA `(.L_x_1544) ;  /* 0x000000e800609947 */ /* 0x002fea0003800000 */
.L_x_1543:
[----:B------:R-:W-:Y:S05]  /*13dd0*/  BSYNC B1 ;  /* 0x0000000000017941 */ /* 0x000fea0003800000 */
.L_x_1542:
        /* <DEDUP_REMOVED lines=41> */
.L_x_1545:
[----:B------:R-:W2:Y:S01]  /*14070*/  LDL R13, [R1+0x2c] ;  /* 0x00002c00010d7983 */ /* 0x000ea20000100800 */
[----:B------:R-:W3:Y:S03]  /*14080*/  LDC R10, c[0x0][0x448] ;  /* 0x00011200ff0a7b82 */ /* 0x000ee60000000800 */
[----:B01----:R-:W2:Y:S04]  /*14090*/  LDL R3, [R1+0x40] ;  /* 0x0000400001037983 */ /* 0x003ea80000100800 */
[----:B------:R-:W4:Y:S01]  /*140a0*/  LDL R140, [R1+0x1c] ;  /* 0x00001c00018c7983 */ /* 0x000f220000100800 */
[----:B------:R-:W0:Y:S03]  /*140b0*/  LDC R143, c[0x0][0x9e4] ;  /* 0x00027900ff8f7b82 */ /* 0x000e260000000800 */
[----:B------:R-:W5:Y:S04]  /*140c0*/  LDL R12, [R1+0x3c] ;  /* 0x00003c00010c7983 */ /* 0x000f680000100800 */
[----:B------:R-:W5:Y:S04]  /*140d0*/  LDL R142, [R1+0x14] ;  /* 0x00001400018e7983 */ /* 0x000f680000100800 */
[----:B------:R-:W5:Y:S01]  /*140e0*/  LDL R141, [R1+0x10] ;  /* 0x00001000018d7983 */ /* 0x000f620000100800 */
[----:B---3--:R-:W-:-:S13]  /*140f0*/  ISETP.NE.AND P1, PT, R10, 0x1, PT ;  /* 0x000000010a00780c */ /* 0x008fda0003f25270 */
[----:B------:R-:W1:Y:S08]  /*14100*/  @P1 LDC R11, c[0x0][0x44c] ;  /* 0x00011300ff0b1b82 */ /* 0x000e700000000800 */
[----:B------:R-:W3:Y:S01]  /*14110*/  @P1 LDC R10, c[0x0][0x450] ;  /* 0x00011400ff0a1b82 */ /* 0x000ee20000000800 */
[----:B------:R-:W-:-:S04]  /*14120*/  IMAD R0, R0, 0x8, R22 ;  /* 0x0000000800007824 */ /* 0x000fc800078e0216 */
[----:B------:R-:W-:Y:S01]  /*14130*/  VIADD R0, R0, 0x13240 ;  /* 0x0001324000007836 */ /* 0x000fe20000000000 */
[----:B------:R-:W-:Y:S01]  /*14140*/  ULOP3.LUT UR4, URZ, UR42, URZ, 0x33, !UPT ;  /* 0x0000002a3f047292 */ /* 0x000fe2000f8e333f */
[----:B--2---:R-:W-:-:S04]  /*14150*/  IMAD.IADD R3, R3, 0x1, R13 ;  /* 0x0000000103037824 */ /* 0x004fc800078e020d */
[----:B-1----:R-:W-:Y:S01]  /*14160*/  @P1 IMAD.HI.U32 R11, R3, R11, RZ ;  /* 0x0000000b030b1227 */ /* 0x002fe200078e00ff */
[----:B----4-:R-:W-:-:S04]  /*14170*/  PRMT R0, R140, 0x654, R0 ;  /* 0x000006548c007816 */ /* 0x010fc80000000000 */
[----:B---3--:R-:W-:Y:S01]  /*14180*/  @P1 SHF.R.U32.HI R3, RZ, R10, R11 ;  /* 0x0000000aff031219 */ /* 0x008fe2000001160b */
[----:B------:R1:W-:Y:S04]  /*14190*/  SYNCS.ARRIVE.TRANS64.RED.A1T0 RZ, [R0+URZ], RZ ;  /* 0x000000ff00ff79a7 */ /* 0x0003e8000810043f */
[----:B------:R-:W2:Y:S01]  /*141a0*/  SHFL.IDX PT, R138, R3, RZ, 0x1c1f ;  /* 0x001c1fff038a7589 */ /* 0x000ea200000e0000 */
[----:B-1----:R-:W-:-:S04]  /*141b0*/  IMAD R0, R8, -0xa0, RZ ;  /* 0xffffff6008007824 */ /* 0x002fc800078e02ff */
[----:B------:R-:W-:Y:S01]  /*141c0*/  VIADD R20, R0, 0x1 ;  /* 0x0000000100147836 */ /* 0x000fe20000000000 */
[----:B0-----:R-:W-:-:S03]  /*141d0*/  ISETP.GE.AND P1, PT, R143, 0x1, PT ;  /* 0x000000018f00780c */ /* 0x001fc60003f26270 */
[----:B-----5:R-:W-:-:S05]  /*141e0*/  IMAD R20, R12, -0x2, R20 ;  /* 0xfffffffe0c147824 */ /* 0x020fca00078e0214 */
[----:B------:R-:W-:-:S05]  /*141f0*/  IADD3 R13, -R141, R20, R142 ;  /* 0x000000148d0d7210 */ /* 0x000fca0007ffe18e */
[C---:B------:R-:W-:Y:S02]  /*14200*/  VIADD R12, R13.reuse, UR39 ;  /* 0x000000270d0c7c36 */ /* 0x040fe40008000000 */
[----:B------:R-:W-:Y:S02]  /*14210*/  VIADD R13, R13, UR4 ;  /* 0x000000040d0d7c36 */ /* 0x000fe40008000000 */
[----:B------:R-:W-:Y:S02]  /*14220*/  VIADD R20, R20, 0xffffffff ;  /* 0xffffffff14147836 */ /* 0x000fe40000000000 */
[--C-:B--2---:R-:W-:Y:S02]  /*14230*/  IMAD.IADD R136, R12, 0x1, R138.reuse ;  /* 0x000000010c887824 */ /* 0x104fe400078e028a */
        /* <DEDUP_REMOVED lines=14> */
.L_x_1548:
[----:B------:R-:W-:-:S05]  /*14320*/  IMAD.U32 R139, RZ, RZ, UR36 ;  /* 0x00000024ff8b7e24 */ /* 0x000fca000f8e00ff */
[----:B------:R-:W-:-:S13]  /*14330*/  ISETP.NE.AND P1, PT, R139, 0x1, PT ;  /* 0x000000018b00780c */ /* 0x000fda0003f25270 */
[----:B------:R-:W0:Y:S02]  /*14340*/  @P1 LDC.64 R10, c[0x0][0x9e8] ;  /* 0x00027a00ff0a1b82 */ /* 0x000e240000000a00 */
[----:B0-----:R-:W-:-:S05]  /*14350*/  @P1 IMAD.HI.U32 R10, R138, R10, RZ ;  /* 0x0000000a8a0a1227 */ /* 0x001fca00078e00ff */
[----:B------:R-:W-:-:S07]  /*14360*/  @P1 SHF.R.U32.HI R138, RZ, R11, R10 ;  /* 0x0000000bff8a1219 */ /* 0x000fce000001160a */
.L_x_1549:
[----:B------:R-:W-:Y:S05]  /*14370*/  BSYNC B1 ;  /* 0x0000000000017941 */ /* 0x000fea0003800000 */
.L_x_1547:
[----:B------:R-:W-:-:S05]  /*14380*/  IMAD R138, R138, R139, R20 ;  /* 0x0000008b8a8a7224 */ /* 0x000fca00078e0214 */
[----:B------:R-:W-:Y:S02]  /*14390*/  VIMNMX R137, R137, R138, !PT ;  /* 0x0000008a89897248 */ /* 0x000fe40007fe0100 */
[----:B------:R-:W-:-:S07]  /*143a0*/  VIADDMNMX R136, R138, R139, R136, PT ;  /* 0x0000008b8a887246 */ /* 0x000fce0003800188 */
.L_x_1546:
[C---:B------:R-:W-:Y:S02]  /*143b0*/  ISETP.GE.AND P2, PT, R0.reuse, 0x2, PT ;  /* 0x000000020000780c */ /* 0x040fe40003f46270 */
        /* <DEDUP_REMOVED lines=224> */
[----:B------:R-:W-:Y:S02]  /*151c0*/  ISETP.GE.AND P6, PT, R0, 0x9a, PT ;  /* 0x0000009a0000780c */ /* 0x000fe40003fc6270 */
[----:B------:R-:W0:Y:S11]  /*151d0*/  SHFL.IDX PT, R0, R3, 0x1, 0x1c1f ;  /* 0x003c1f0003007f89 */ /* 0x000e3600000e0000 */
[----:B------:R-:W-:-:S02]  /*151e0*/  @P6 LOP3.LUT R16, R16, 0x8000000, RZ, 0xfc, !PT ;  /* 0x0800000010106812 */ /* 0x000fc400078efcff */
[----:B------:R-:W-:-:S04]  /*151f0*/  ISETP.GT.AND P6, PT, R137, 0x99, !P6 ;  /* 0x000000998900780c */ /* 0x000fc800077c4270 */
[----:B------:R-:W-:-:S04]  /*15200*/  ISETP.LT.OR P6, PT, R136, 0x9a, P6 ;  /* 0x0000009a8800780c */ /* 0x000fc800037c1670 */
[----:B------:R-:W-:Y:S02]  /*15210*/  FSEL R69, R69, -INF , !P6 ;  /* 0xff80000045457808 */ /* 0x000fe40007000000 */
[----:B------:R-:W-:Y:S01]  /*15220*/  ISETP.GE.AND P6, PT, R143, 0x1, PT ;  /* 0x000000018f00780c */ /* 0x000fe20003fc6270 */
        /* <DEDUP_REMOVED lines=15> */
.L_x_1552:
[----:B------:R-:W-:-:S05]  /*15320*/  IMAD.U32 R3, RZ, RZ, UR36 ;  /* 0x00000024ff037e24 */ /* 0x000fca000f8e00ff */
[----:B------:R-:W-:-:S13]  /*15330*/  ISETP.NE.AND P6, PT, R3, 0x1, PT ;  /* 0x000000010300780c */ /* 0x000fda0003fc5270 */
[----:B------:R-:W0:Y:S02]  /*15340*/  @P6 LDC.64 R10, c[0x0][0x9e8] ;  /* 0x00027a00ff0a6b82 */ /* 0x000e240000000a00 */
[----:B0-----:R-:W-:-:S05]  /*15350*/  @P6 IMAD.HI.U32 R10, R0, R10, RZ ;  /* 0x0000000a000a6227 */ /* 0x001fca00078e00ff */
[----:B------:R-:W-:-:S07]  /*15360*/  @P6 SHF.R.U32.HI R0, RZ, R11, R10 ;  /* 0x0000000bff006219 */ /* 0x000fce000001160a */
.L_x_1553:
[----:B------:R-:W-:Y:S05]  /*15370*/  BSYNC B1 ;  /* 0x0000000000017941 */ /* 0x000fea0003800000 */
.L_x_1551:
[----:B------:R-:W-:-:S05]  /*15380*/  IMAD R0, R0, R3, R20 ;  /* 0x0000000300007224 */ /* 0x000fca00078e0214 */
[----:B------:R-:W-:Y:S02]  /*15390*/  VIMNMX R13, R13, R0, !PT ;  /* 0x000000000d0d7248 */ /* 0x000fe40007fe0100 */
[----:B------:R-:W-:-:S07]  /*153a0*/  VIADDMNMX R12, R0, R3, R12, PT ;  /* 0x00000003000c7246 */ /* 0x000fce000380010c */
.L_x_1550:
        /* <DEDUP_REMOVED lines=76> */
[----:B------:R-:W-:Y:S02]  /*15870*/  FMNMX.FTZ R0, R108, R0, !PT ;  /* 0x000000006c007209 */ /* 0x000fe40007810000 */
        /* <DEDUP_REMOVED lines=12> */
[----:B------:R-:W-:Y:S02]  /*15940*/  LOP3.LUT P5, RZ, R16, 0x200, RZ, 0xc0, !PT ;  /* 0x0000020010ff7812 */ /* 0x000fe400078ac0ff */
[----:B------:R-:W-:-:S02]  /*15950*/  FMNMX.FTZ R0, R88, R0, !PT ;  /* 0x0000000058007209 */ /* 0x000fc40007810000 */
[----:B------:R-:W-:Y:S02]  /*15960*/  FSEL R78, R78, -INF , !P1 ;  /* 0xff8000004e4e7808 */ /* 0x000fe40004800000 */
        /* <DEDUP_REMOVED lines=9> */
[----:B------:R-:W-:Y:S02]  /*15a00*/  FMNMX.FTZ R0, R96, R0, !PT ;  /* 0x0000000060007209 */ /* 0x000fe40007810000 */
[----:B------:R-:W-:-:S02]  /*15a10*/  LOP3.LUT P3, RZ, R16, 0x80, RZ, 0xc0, !PT ;  /* 0x0000008010ff7812 */ /* 0x000fc4000786c0ff */
[----:B------:R-:W-:Y:S02]  /*15a20*/  FSEL R82, R82, -INF , !P1 ;  /* 0xff80000052527808 */ /* 0x000fe40004800000 */
[----:B------:R-:W-:Y:S02]  /*15a30*/  FMNMX.FTZ R0, R97, R0, !PT ;  /* 0x0000000061007209 */ /* 0x000fe40007810000 */
[----:B------:R-:W-:Y:S02]  /*15a40*/  ISETP.GT.AND P1, PT, R13, 0x71, !P3 ;  /* 0x000000710d00780c */ /* 0x000fe40005f24270 */
[----:B------:R-:W-:Y:S02]  /*15a50*/  FMNMX.FTZ R0, R100, R0, !PT ;  /* 0x0000000064007209 */ /* 0x000fe40007810000 */
[----:B------:R-:W-:Y:S02]  /*15a60*/  ISETP.LT.OR P1, PT, R12, 0x72, P1 ;  /* 0x000000720c00780c */ /* 0x000fe40000f21670 */
[----:B------:R-:W-:-:S02]  /*15a70*/  LOP3.LUT P2, RZ, R16, 0x40, RZ, 0xc0, !PT ;  /* 0x0000004010ff7812 */ /* 0x000fc4000784c0ff */
[----:B------:R-:W-:Y:S02]  /*15a80*/  FMNMX.FTZ R0, R101, R0, !PT ;  /* 0x0000000065007209 */ /* 0x000fe40007810000 */
[----:B------:R-:W-:Y:S02]  /*15a90*/  FSEL R83, R83, -INF , !P1 ;  /* 0xff80000053537808 */ /* 0x000fe40004800000 */
        /* <DEDUP_REMOVED lines=15> */
[----:B------:R-:W-:-:S02]  /*15b90*/  FMNMX.FTZ R0, R81, R0, !PT ;  /* 0x0000000051007209 */ /* 0x000fc40007810000 */
[----:B------:R-:W-:Y:S02]  /*15ba0*/  FSEL R123, R123, -INF , !P1 ;  /* 0xff8000007b7b7808 */ /* 0x000fe40004800000 */
[----:B------:R-:W-:Y:S02]  /*15bb0*/  FMNMX.FTZ R0, R84, R0, !PT ;  /* 0x0000000054007209 */ /* 0x000fe40007810000 */
        /* <DEDUP_REMOVED lines=21> */
[----:B------:R-:W-:Y:S01]  /*15d10*/  LOP3.LUT P1, RZ, R17, 0x1, RZ, 0xc0, !PT ;  /* 0x0000000111ff7812 */ /* 0x000fe2000782c0ff */
[----:B------:R-:W0:Y:S01]  /*15d20*/  SHFL.BFLY PT, R3, R0, 0x2, 0x1f ;  /* 0x0c401f0000037f89 */ /* 0x000e2200000e0000 */
[----:B------:R-:W-:-:S02]  /*15d30*/  LOP3.LUT P0, RZ, R16, 0x4000000, RZ, 0xc0, !PT ;  /* 0x0400000010ff7812 */ /* 0x000fc4000780c0ff */
[C---:B------:R-:W-:Y:S02]  /*15d40*/  ISETP.GT.AND P1, PT, R13.reuse, 0x11, !P1 ;  /* 0x000000110d00780c */ /* 0x040fe40004f24270 */
[----:B------:R-:W-:Y:S02]  /*15d50*/  ISETP.GT.AND P0, PT, R13, 0x80, !P0 ;  /* 0x000000800d00780c */ /* 0x000fe40004704270 */
[----:B------:R-:W-:Y:S02]  /*15d60*/  ISETP.LT.OR P1, PT, R12, 0x12, P1 ;  /* 0x000000120c00780c */ /* 0x000fe40000f21670 */
[----:B------:R-:W-:Y:S02]  /*15d70*/  LOP3.LUT P2, RZ, R16, 0x1000000, RZ, 0xc0, !PT ;  /* 0x0100000010ff7812 */ /* 0x000fe4000784c0ff */
[----:B------:R-:W-:Y:S02]  /*15d80*/  FSEL R131, R131, -INF , !P1 ;  /* 0xff80000083837808 */ /* 0x000fe40004800000 */
[----:B------:R-:W-:-:S02]  /*15d90*/  LOP3.LUT P1, RZ, R17, 0x4, RZ, 0xc0, !PT ;  /* 0x0000000411ff7812 */ /* 0x000fc4000782c0ff */
[C---:B------:R-:W-:Y:S02]  /*15da0*/  LOP3.LUT P3, RZ, R16.reuse, 0x10, RZ, 0xc0, !PT ;  /* 0x0000001010ff7812 */ /* 0x040fe4000786c0ff */
[----:B------:R-:W-:Y:S02]  /*15db0*/  ISETP.GT.AND P1, PT, R13, 0x18, !P1 ;  /* 0x000000180d00780c */ /* 0x000fe40004f24270 */
[----:B------:R-:W-:Y:S02]  /*15dc0*/  LOP3.LUT P4, RZ, R16, 0x8, RZ, 0xc0, !PT ;  /* 0x0000000810ff7812 */ /* 0x000fe4000788c0ff */
[----:B------:R-:W-:Y:S02]  /*15dd0*/  ISETP.LT.OR P1, PT, R12, 0x19, P1 ;  /* 0x000000190c00780c */ /* 0x000fe40000f21670 */
[----:B------:R-:W-:Y:S02]  /*15de0*/  LOP3.LUT P5, RZ, R16, 0x4, RZ, 0xc0, !PT ;  /* 0x0000000410ff7812 */ /* 0x000fe400078ac0ff */
[----:B------:R-:W-:-:S02]  /*15df0*/  FSEL R134, R134, -INF , !P1 ;  /* 0xff80000086867808 */ /* 0x000fc40004800000 */
[----:B0-----:R-:W-:Y:S02]  /*15e00*/  FMNMX.FTZ R3, R0, R3, !PT ;  /* 0x0000000300037209 */ /* 0x001fe40007810000 */
[C---:B------:R-:W-:Y:S02]  /*15e10*/  LOP3.LUT P1, RZ, R17.reuse, 0x2, RZ, 0xc0, !PT ;  /* 0x0000000211ff7812 */ /* 0x040fe4000782c0ff */
[----:B------:R-:W-:Y:S01]  /*15e20*/  LOP3.LUT R17, R17, 0xffffff7f, RZ, 0xc0, !PT ;  /* 0xffffff7f11117812 */ /* 0x000fe200078ec0ff */
[----:B------:R-:W0:Y:S01]  /*15e30*/  SHFL.BFLY PT, R0, R3, 0x1, 0x1f ;  /* 0x0c201f0003007f89 */ /* 0x000e2200000e0000 */
[----:B------:R-:W-:Y:S02]  /*15e40*/  ISETP.GT.AND P1, PT, R13, 0x19, !P1 ;  /* 0x000000190d00780c */ /* 0x000fe40004f24270 */
[----:B------:R-:W-:Y:S02]  /*15e50*/  @P0 LOP3.LUT R17, R17, 0x80, RZ, 0xfc, !PT ;  /* 0x0000008011110812 */ /* 0x000fe400078efcff */
[----:B------:R-:W-:-:S02]  /*15e60*/  ISETP.LT.OR P1, PT, R12, 0x1a, P1 ;  /* 0x0000001a0c00780c */ /* 0x000fc40000f21670 */
[C---:B------:R-:W-:Y:S02]  /*15e70*/  LOP3.LUT P0, RZ, R16.reuse, 0x8000000, RZ, 0xc0, !PT ;  /* 0x0800000010ff7812 */ /* 0x040fe4000780c0ff */
[----:B------:R-:W-:Y:S02]  /*15e80*/  FSEL R135, R135, -INF , !P1 ;  /* 0xff80000087877808 */ /* 0x000fe40004800000 */
[C---:B------:R-:W-:Y:S02]  /*15e90*/  LOP3.LUT P1, RZ, R16.reuse, 0x1, RZ, 0xc0, !PT ;  /* 0x0000000110ff7812 */ /* 0x040fe4000782c0ff */
[C---:B------:R-:W-:Y:S02]  /*15ea0*/  ISETP.GT.AND P0, PT, R13.reuse, 0x99, !P0 ;  /* 0x000000990d00780c */ /* 0x040fe40004704270 */
[----:B------:R-:W-:Y:S02]  /*15eb0*/  ISETP.GT.AND P1, PT, R13, RZ, !P1 ;  /* 0x000000ff0d00720c */ /* 0x000fe40004f24270 */
[----:B------:R-:W-:-:S02]  /*15ec0*/  LOP3.LUT P6, RZ, R16, 0x2, RZ, 0xc0, !PT ;  /* 0x0000000210ff7812 */ /* 0x000fc400078cc0ff */
[----:B------:R-:W-:Y:S02]  /*15ed0*/  ISETP.LT.OR P1, PT, R12, 0x1, P1 ;  /* 0x000000010c00780c */ /* 0x000fe40000f21670 */
[----:B------:R-:W-:Y:S02]  /*15ee0*/  ISETP.GT.AND P2, PT, R13, 0x88, !P2 ;  /* 0x000000880d00780c */ /* 0x000fe40005744270 */
[----:B------:R-:W-:Y:S02]  /*15ef0*/  FSEL R122, R122, -INF , !P1 ;  /* 0xff8000007a7a7808 */ /* 0x000fe40004800000 */
[----:B0-----:R-:W-:Y:S02]  /*15f00*/  FMNMX.FTZ R3, R3, R0, !PT ;  /* 0x0000000003037209 */ /* 0x001fe40007810000 */
[----:B------:R-:W-:Y:S02]  /*15f10*/  FMNMX.FTZ R0, R122, R15, !PT ;  /* 0x0000000f7a007209 */ /* 0x000fe40007810000 */
[----:B------:R-:W-:Y:S01]  /*15f20*/  LOP3.LUT P1, RZ, R16, 0x2000000, RZ, 0xc0, !PT ;  /* 0x0200000010ff7812 */ /* 0x000fe2000782c0ff */
[----:B------:R-:W-:-:S01]  /*15f30*/  FFMA.FTZ R11, R2, R3, -8 ;  /* 0xc1000000020b7423 */ /* 0x000fc20000010003 */
[----:B------:R-:W-:-:S02]  /*15f40*/  FMNMX.FTZ R0, R123, R0, !PT ;  /* 0x000000007b007209 */ /* 0x000fc40007810000 */
[----:B------:R-:W-:Y:S02]  /*15f50*/  LOP3.LUT R16, R16, 0xfffffffd, RZ, 0xc0, !PT ;  /* 0xfffffffd10107812 */ /* 0x000fe400078ec0ff */
[----:B------:R-:W-:Y:S02]  /*15f60*/  FMNMX.FTZ R0, R126, R0, !PT ;  /* 0x000000007e007209 */ /* 0x000fe40007810000 */
[----:B------:R-:W-:Y:S02]  /*15f70*/  @P0 LOP3.LUT R16, R16, 0x2, RZ, 0xfc, !PT ;  /* 0x0000000210100812 */ /* 0x000fe400078efcff */
[----:B------:R-:W-:Y:S02]  /*15f80*/  FMNMX.FTZ R0, R127, R0, !PT ;  /* 0x000000007f007209 */ /* 0x000fe40007810000 */
[----:B------:R-:W-:Y:S02]  /*15f90*/  LOP3.LUT P0, RZ, R17, 0x80, RZ, 0xc0, !PT ;  /* 0x0000008011ff7812 */ /* 0x000fe4000780c0ff */
[----:B------:R-:W-:-:S02]  /*15fa0*/  FMNMX.FTZ R0, R130, R0, !PT ;  /* 0x0000000082007209 */ /* 0x000fc40007810000 */
[----:B------:R-:W-:Y:S02]  /*15fb0*/  ISETP.LT.OR P0, PT, R12, 0x81, P0 ;  /* 0x000000810c00780c */ /* 0x000fe40000701670 */
[----:B------:R-:W-:Y:S02]  /*15fc0*/  FMNMX.FTZ R0, R131, R0, !PT ;  /* 0x0000000083007209 */ /* 0x000fe40007810000 */
[----:B------:R-:W-:Y:S02]  /*15fd0*/  LOP3.LUT R16, R16, 0xfffffff7, RZ, 0xc0, !PT ;  /* 0xfffffff710107812 */ /* 0x000fe400078ec0ff */
[----:B------:R-:W-:Y:S02]  /*15fe0*/  FMNMX.FTZ R0, R134, R0, !PT ;  /* 0x0000000086007209 */ /* 0x000fe40007810000 */
[----:B------:R-:W-:Y:S02]  /*15ff0*/  ISETP.GT.AND P1, PT, R13, 0x81, !P1 ;  /* 0x000000810d00780c */ /* 0x000fe40004f24270 */
[----:B------:R-:W-:-:S02]  /*16000*/  FMNMX.FTZ R0, R135, R0, !PT ;  /* 0x0000000087007209 */ /* 0x000fc40007810000 */
[----:B------:R-:W-:Y:S02]  /*16010*/  LOP3.LUT R17, R17, 0xffffffbf, RZ, 0xc0, !PT ;  /* 0xffffffbf11117812 */ /* 0x000fe400078ec0ff */
[----:B------:R-:W-:Y:S02]  /*16020*/  FMNMX.FTZ R0, R106, R0, !PT ;  /* 0x000000006a007209 */ /* 0x000fe40007810000 */
[----:B------:R-:W-:Y:S02]  /*16030*/  @P0 LOP3.LUT R16, R16, 0x8, RZ, 0xfc, !PT ;  /* 0x0000000810100812 */ /* 0x000fe400078efcff */
[----:B------:R-:W-:Y:S02]  /*16040*/  FMNMX.FTZ R0, R107, R0, !PT ;  /* 0x000000006b007209 */ /* 0x000fe40007810000 */
[----:B------:R-:W-:Y:S02]  /*16050*/  ISETP.LT.OR P0, PT, R12, 0x82, P1 ;  /* 0x000000820c00780c */ /* 0x000fe40000f01670 */
[----:B------:R-:W-:-:S02]  /*16060*/  FMNMX.FTZ R0, R110, R0, !PT ;  /* 0x000000006e007209 */ /* 0x000fc40007810000 */
[C---:B------:R-:W-:Y:S02]  /*16070*/  LOP3.LUT P1, RZ, R16.reuse, 0x2, RZ, 0xc0, !PT ;  /* 0x0000000210ff7812 */ /* 0x040fe4000782c0ff */
[----:B------:R-:W-:Y:S02]  /*16080*/  FMNMX.FTZ R0, R111, R0, !PT ;  /* 0x000000006f007209 */ /* 0x000fe40007810000 */
[----:B------:R-:W-:Y:S02]  /*16090*/  LOP3.LUT R16, R16, 0xfffffffb, RZ, 0xc0, !PT ;  /* 0xfffffffb10107812 */ /* 0x000fe400078ec0ff */
[----:B------:R-:W-:Y:S02]  /*160a0*/  FMNMX.FTZ R0, R114, R0, !PT ;  /* 0x0000000072007209 */ /* 0x000fe40007810000 */
[----:B------:R-:W-:Y:S02]  /*160b0*/  ISETP.GT.AND P3, PT, R13, 0x89, !P3 ;  /* 0x000000890d00780c */ /* 0x000fe40005f64270 */
[----:B------:R-:W-:-:S02]  /*160c0*/  FMNMX.FTZ R0, R115, R0, !PT ;  /* 0x0000000073007209 */ /* 0x000fc40007810000 */
[----:B------:R-:W-:Y:S02]  /*160d0*/  @P0 LOP3.LUT R16, R16, 0x4, RZ, 0xfc, !PT ;  /* 0x0000000410100812 */ /* 0x000fe400078efcff */
[----:B------:R-:W-:Y:S02]  /*160e0*/  FMNMX.FTZ R0, R118, R0, !PT ;  /* 0x0000000076007209 */ /* 0x000fe40007810000 */
[----:B------:R-:W-:Y:S02]  /*160f0*/  ISETP.LT.OR P0, PT, R12, 0x89, P2 ;  /* 0x000000890c00780c */ /* 0x000fe40001701670 */
[----:B------:R-:W-:Y:S02]  /*16100*/  FMNMX.FTZ R0, R119, R0, !PT ;  /* 0x0000000077007209 */ /* 0x000fe40007810000 */
[----:B------:R-:W-:Y:S02]  /*16110*/  FSETP.NEU.FTZ.AND P2, PT, R3, -INF , PT ;  /* 0xff8000000300780b */ /* 0x000fe40003f5d000 */
[----:B------:R-:W-:-:S02]  /*16120*/  FMNMX.FTZ R0, R90, R0, !PT ;  /* 0x000000005a007209 */ /* 0x000fc40007810000 */
[----:B------:R-:W-:Y:S02]  /*16130*/  FSEL R10, R3, RZ, P2 ;  /* 0x000000ff030a7208 */ /* 0x000fe40001000000 */
[----:B------:R-:W-:Y:S02]  /*16140*/  FMNMX.FTZ R0, R91, R0, !PT ;  /* 0x000000005b007209 */ /* 0x000fe40007810000 */
[----:B------:R-:W-:Y:S01]  /*16150*/  FSEL R11, R11, RZ, P2 ;  /* 0x000000ff0b0b7208 */ /* 0x000fe20001000000 */
[----:B------:R-:W-:Y:S01]  /*16160*/  FADD.FTZ R10, -R10, R14 ;  /* 0x0000000e0a0a7221 */ /* 0x000fe20000010100 */
[----:B------:R-:W-:Y:S02]  /*16170*/  FMNMX.FTZ R0, R94, R0, !PT ;  /* 0x000000005e007209 */ /* 0x000fe40007810000 */
[----:B------:R-:W-:Y:S01]  /*16180*/  @P0 LOP3.LUT R17, R17, 0x40, RZ, 0xfc, !PT ;  /* 0x0000004011110812 */ /* 0x000fe200078efcff */
[----:B------:R-:W-:-:S01]  /*16190*/  FFMA.FTZ R120, R2, R120, -R11 ;  /* 0x0000007802787223 */ /* 0x000fc2000001080b */
[----:B------:R-:W-:Y:S01]  /*161a0*/  FMNMX.FTZ R0, R95, R0, !PT ;  /* 0x000000005f007209 */ /* 0x000fe20007810000 */
[----:B------:R-:W-:Y:S01]  /*161b0*/  FMUL.FTZ R10, R2, R10 ;  /* 0x0000000a020a7220 */ /* 0x000fe20000410000 */
[----:B------:R-:W-:Y:S01]  /*161c0*/  LOP3.LUT P0, RZ, R16, 0x8, RZ, 0xc0, !PT ;  /* 0x0000000810ff7812 */ /* 0x000fe2000780c0ff */
[----:B------:R-:W-:-:S01]  /*161d0*/  FFMA.FTZ R121, R2, R121, -R11 ;  /* 0x0000007902797223 */ /* 0x000fc2000001080b */
[----:B------:R-:W-:Y:S01]  /*161e0*/  FMNMX.FTZ R0, R98, R0, !PT ;  /* 0x0000000062007209 */ /* 0x000fe20007810000 */
[----:B------:R-:W-:Y:S01]  /*161f0*/  MUFU.EX2 R120, R120 ;  /* 0x0000007800787308 */ /* 0x000fe20000000800 */
[----:B------:R-:W-:Y:S01]  /*16200*/  LOP3.LUT P2, RZ, R16, 0x4, RZ, 0xc0, !PT ;  /* 0x0000000410ff7812 */ /* 0x000fe2000784c0ff */
[C-C-:B------:R-:W-:Y:S01]  /*16210*/  FFMA.FTZ R124, R2.reuse, R124, -R11.reuse ;  /* 0x0000007c027c7223 */ /* 0x140fe2000001080b */
[----:B------:R-:W-:Y:S01]  /*16220*/  FMNMX.FTZ R0, R99, R0, !PT ;  /* 0x0000000063007209 */ /* 0x000fe20007810000 */
[--C-:B------:R-:W-:Y:S01]  /*16230*/  FFMA.FTZ R125, R2, R125, -R11.reuse ;  /* 0x0000007d027d7223 */ /* 0x100fe2000001080b */
[----:B------:R-:W-:Y:S01]  /*16240*/  FSEL R58, R58, -INF , !P0 ;  /* 0xff8000003a3a7808 */ /* 0x000fe20004000000 */
[--C-:B------:R-:W-:Y:S01]  /*16250*/  FFMA.FTZ R128, R2, R128, -R11.reuse ;  /* 0x0000008002807223 */ /* 0x100fe2000001080b */
[----:B------:R-:W-:Y:S01]  /*16260*/  FMNMX.FTZ R0, R102, R0, !PT ;  /* 0x0000000066007209 */ /* 0x000fe20007810000 */
[----:B------:R-:W2:Y:S01]  /*16270*/  MUFU.EX2 R10, R10 ;  /* 0x0000000a000a7308 */ /* 0x000ea20000000800 */
[----:B------:R-:W-:Y:S01]  /*16280*/  LOP3.LUT P0, RZ, R17, 0x40, RZ, 0xc0, !PT ;  /* 0x0000004011ff7812 */ /* 0x000fe2000780c0ff */
[C-C-:B------:R-:W-:Y:S01]  /*16290*/  FFMA.FTZ R129, R2.reuse, R129, -R11.reuse ;  /* 0x0000008102817223 */ /* 0x140fe2000001080b */
[----:B------:R-:W-:Y:S01]  /*162a0*/  FMNMX.FTZ R0, R103, R0, !PT ;  /* 0x0000000067007209 */ /* 0x000fe20007810000 */
[C-C-:B------:R-:W-:Y:S01]  /*162b0*/  FFMA.FTZ R132, R2.reuse, R132, -R11.reuse ;  /* 0x0000008402847223 */ /* 0x140fe2000001080b */
[----:B------:R-:W-:Y:S01]  /*162c0*/  FSEL R59, R59, -INF , !P2 ;  /* 0xff8000003b3b7808 */ /* 0x000fe20005000000 */
[--C-:B------:R-:W-:Y:S01]  /*162d0*/  FFMA.FTZ R133, R2, R133, -R11.reuse ;  /* 0x0000008502857223 */ /* 0x100fe2000001080b */
[----:B------:R-:W-:Y:S01]  /*162e0*/  FMNMX.FTZ R0, R74, R0, !PT ;  /* 0x000000004a007209 */ /* 0x000fe20007810000 */
[----:B------:R-:W0:Y:S01]  /*162f0*/  MUFU.EX2 R121, R121 ;  /* 0x0000007900797308 */ /* 0x000e220000000800 */
[----:B------:R-:W-:Y:S01]  /*16300*/  ISETP.GT.AND P4, PT, R13, 0x90, !P4 ;  /* 0x000000900d00780c */ /* 0x000fe20006784270 */
[C-C-:B------:R-:W-:Y:S01]  /*16310*/  FFMA.FTZ R104, R2.reuse, R104, -R11.reuse ;  /* 0x0000006802687223 */ /* 0x140fe2000001080b */
[----:B------:R-:W-:Y:S01]  /*16320*/  FMNMX.FTZ R0, R75, R0, !PT ;  /* 0x000000004b007209 */ /* 0x000fe20007810000 */
[--C-:B------:R-:W-:Y:S01]  /*16330*/  FFMA.FTZ R105, R2, R105, -R11.reuse ;  /* 0x0000006902697223 */ /* 0x100fe2000001080b */
[----:B------:R-:W-:Y:S01]  /*16340*/  ISETP.LT.OR P3, PT, R12, 0x8a, P3 ;  /* 0x0000008a0c00780c */ /* 0x000fe20001f61670 */
[--C-:B------:R-:W-:Y:S01]  /*16350*/  FFMA.FTZ R108, R2, R108, -R11.reuse ;  /* 0x0000006c026c7223 */ /* 0x100fe2000001080b */
[----:B------:R-:W-:Y:S01]  /*16360*/  FMNMX.FTZ R0, R78, R0, !PT ;  /* 0x000000004e007209 */ /* 0x000fe20007810000 */
[----:B------:R-:W1:Y:S01]  /*16370*/  MUFU.EX2 R124, R124 ;  /* 0x0000007c007c7308 */ /* 0x000e620000000800 */
[----:B------:R-:W-:Y:S01]  /*16380*/  FSEL R62, R62, -INF , !P0 ;  /* 0xff8000003e3e7808 */ /* 0x000fe20004000000 */
[----:B--2---:R-:W-:Y:S01]  /*16390*/  FFMA.FTZ R14, R10, R20, R120 ;  /* 0x000000140a0e7223 */ /* 0x004fe20000010078 */
[----:B------:R-:W-:Y:S01]  /*163a0*/  FMNMX.FTZ R0, R79, R0, !PT ;  /* 0x000000004f007209 */ /* 0x000fe20007810000 */
[C-C-:B------:R-:W-:Y:S01]  /*163b0*/  FFMA.FTZ R109, R2.reuse, R109, -R11.reuse ;  /* 0x0000006d026d7223 */ /* 0x140fe2000001080b */
[----:B------:R-:W-:Y:S01]  /*163c0*/  ISETP.GT.AND P5, PT, R13, 0x91, !P5 ;  /* 0x000000910d00780c */ /* 0x000fe20006fa4270 */
[--C-:B------:R-:W-:Y:S01]  /*163d0*/  FFMA.FTZ R112, R2, R112, -R11.reuse ;  /* 0x0000007002707223 */ /* 0x100fe2000001080b */
[----:B------:R-:W-:Y:S01]  /*163e0*/  FMNMX.FTZ R0, R82, R0, !PT ;  /* 0x0000000052007209 */ /* 0x000fe20007810000 */
[----:B------:R-:W2:Y:S01]  /*163f0*/  MUFU.EX2 R125, R125 ;  /* 0x0000007d007d7308 */ /* 0x000ea20000000800 */
[----:B------:R-:W-:Y:S01]  /*16400*/  ISETP.LT.OR P4, PT, R12, 0x91, P4 ;  /* 0x000000910c00780c */ /* 0x000fe20002781670 */
[----:B0-----:R-:W-:Y:S01]  /*16410*/  FADD.FTZ R14, R121, R14 ;  /* 0x0000000e790e7221 */ /* 0x001fe20000010000 */
[----:B------:R-:W-:Y:S01]  /*16420*/  FMNMX.FTZ R0, R83, R0, !PT ;  /* 0x0000000053007209 */ /* 0x000fe20007810000 */
[C-C-:B------:R-:W-:Y:S01]  /*16430*/  FFMA.FTZ R113, R2.reuse, R113, -R11.reuse ;  /* 0x0000007102717223 */ /* 0x140fe2000001080b */
[----:B------:R-:W-:Y:S01]  /*16440*/  FSEL R63, R63, -INF , !P3 ;  /* 0xff8000003f3f7808 */ /* 0x000fe20005800000 */
[--C-:B------:R-:W-:Y:S01]  /*16450*/  FFMA.FTZ R116, R2, R116, -R11.reuse ;  /* 0x0000007402747223 */ /* 0x100fe2000001080b */
[----:B------:R-:W-:Y:S01]  /*16460*/  FMNMX.FTZ R0, R86, R0, !PT ;  /* 0x0000000056007209 */ /* 0x000fe20007810000 */
[----:B------:R-:W0:Y:S01]  /*16470*/  MUFU.EX2 R128, R128 ;  /* 0x0000008000807308 */ /* 0x000e220000000800 */
[----:B------:R-:W-:Y:S01]  /*16480*/  ISETP.GT.AND P6, PT, R13, 0x98, !P6 ;  /* 0x000000980d00780c */ /* 0x000fe200077c4270 */
[----:B-1----:R-:W-:Y:S01]  /*16490*/  FADD.FTZ R14, R124, R14 ;  /* 0x0000000e7c0e7221 */ /* 0x002fe20000010000 */
[----:B------:R-:W-:Y:S01]  /*164a0*/  FMNMX.FTZ R0, R87, R0, !PT ;  /* 0x0000000057007209 */ /* 0x000fe20007810000 */
[--C-:B------:R-:W-:Y:S01]  /*164b0*/  FFMA.FTZ R117, R2, R117, -R11.reuse ;  /* 0x0000007502757223 */ /* 0x100fe2000001080b */
[----:B------:R-:W-:Y:S01]  /*164c0*/  ISETP.LT.OR P5, PT, R12, 0x92, P5 ;  /* 0x000000920c00780c */ /* 0x000fe20002fa1670 */
[--C-:B------:R-:W-:Y:S01]  /*164d0*/  FFMA.FTZ R88, R2, R88, -R11.reuse ;  /* 0x0000005802587223 */ /* 0x100fe2000001080b */
[----:B------:R-:W-:Y:S01]  /*164e0*/  FMNMX.FTZ R0, R58, R0, !PT ;  /* 0x000000003a007209 */ /* 0x000fe20007810000 */
[----:B------:R-:W1:Y:S01]  /*164f0*/  MUFU.EX2 R129, R129 ;  /* 0x0000008100817308 */ /* 0x000e620000000800 */
[----:B------:R-:W-:Y:S01]  /*16500*/  FSEL R66, R66, -INF , !P4 ;  /* 0xff80000042427808 */ /* 0x000fe20006000000 */
[----:B--2---:R-:W-:Y:S01]  /*16510*/  FADD.FTZ R14, R125, R14 ;  /* 0x0000000e7d0e7221 */ /* 0x004fe20000010000 */
[----:B------:R-:W-:Y:S01]  /*16520*/  FMNMX.FTZ R0, R59, R0, !PT ;  /* 0x000000003b007209 */ /* 0x000fe20007810000 */
[--C-:B------:R-:W-:Y:S01]  /*16530*/  FFMA.FTZ R89, R2, R89, -R11.reuse ;  /* 0x0000005902597223 */ /* 0x100fe2000001080b */
[----:B------:R-:W-:Y:S01]  /*16540*/  ISETP.LT.OR P6, PT, R12, 0x99, P6 ;  /* 0x000000990c00780c */ /* 0x000fe200037c1670 */
[--C-:B------:R-:W-:Y:S01]  /*16550*/  FFMA.FTZ R92, R2, R92, -R11.reuse ;  /* 0x0000005c025c7223 */ /* 0x100fe2000001080b */
[----:B------:R-:W-:Y:S01]  /*16560*/  FMNMX.FTZ R0, R62, R0, !PT ;  /* 0x000000003e007209 */ /* 0x000fe20007810000 */
[----:B------:R-:W2:Y:S01]  /*16570*/  MUFU.EX2 R132, R132 ;  /* 0x0000008400847308 */ /* 0x000ea20000000800 */
[----:B------:R-:W-:Y:S01]  /*16580*/  FSEL R67, R67, -INF , !P5 ;  /* 0xff80000043437808 */ /* 0x000fe20006800000 */
[----:B0-----:R-:W-:Y:S01]  /*16590*/  FADD.FTZ R14, R128, R14 ;  /* 0x0000000e800e7221 */ /* 0x001fe20000010000 */
[----:B------:R-:W-:Y:S01]  /*165a0*/  FMNMX.FTZ R0, R63, R0, !PT ;  /* 0x000000003f007209 */ /* 0x000fe20007810000 */
[--C-:B------:R-:W-:Y:S01]  /*165b0*/  FFMA.FTZ R93, R2, R93, -R11.reuse ;  /* 0x0000005d025d7223 */ /* 0x100fe2000001080b */
[----:B------:R-:W-:Y:S01]  /*165c0*/  ISETP.LT.OR P1, PT, R12, 0x9a, P1 ;  /* 0x0000009a0c00780c */ /* 0x000fe20000f21670 */
[--C-:B------:R-:W-:Y:S01]  /*165d0*/  FFMA.FTZ R96, R2, R96, -R11.reuse ;  /* 0x0000006002607223 */ /* 0x100fe2000001080b */
[----:B------:R-:W-:Y:S01]  /*165e0*/  FMNMX.FTZ R0, R66, R0, !PT ;  /* 0x0000000042007209 */ /* 0x000fe20007810000 */
[----:B------:R-:W0:Y:S01]  /*165f0*/  MUFU.EX2 R133, R133 ;  /* 0x0000008500857308 */ /* 0x000e220000000800 */
[----:B------:R-:W-:Y:S01]  /*16600*/  FSEL R70, R70, -INF , !P6 ;  /* 0xff80000046467808 */ /* 0x000fe20007000000 */
[----:B-1----:R-:W-:Y:S01]  /*16610*/  FADD.FTZ R14, R129, R14 ;  /* 0x0000000e810e7221 */ /* 0x002fe20000010000 */
[----:B------:R-:W-:Y:S01]  /*16620*/  FMNMX.FTZ R0, R67, R0, !PT ;  /* 0x0000000043007209 */ /* 0x000fe20007810000 */
[C-C-:B------:R-:W-:Y:S01]  /*16630*/  FFMA.FTZ R97, R2.reuse, R97, -R11.reuse ;  /* 0x0000006102617223 */ /* 0x140fe2000001080b */
[----:B------:R-:W-:Y:S01]  /*16640*/  FSEL R71, R71, -INF , !P1 ;  /* 0xff80000047477808 */ /* 0x000fe20004800000 */
[----:B------:R-:W-:Y:S01]  /*16650*/  FFMA.FTZ R100, R2, R100, -R11 ;  /* 0x0000006402647223 */ /* 0x000fe2000001080b */
[----:B------:R-:W-:Y:S01]  /*16660*/  FMNMX.FTZ R0, R70, R0, !PT ;  /* 0x0000000046007209 */ /* 0x000fe20007810000 */
[----:B------:R-:W1:Y:S01]  /*16670*/  MUFU.EX2 R104, R104 ;  /* 0x0000006800687308 */ /* 0x000e620000000800 */
[----:B--2---:R-:W-:-:S01]  /*16680*/  FADD.FTZ R14, R132, R14 ;  /* 0x0000000e840e7221 */ /* 0x004fc20000010000 */
[C-C-:B------:R-:W-:Y:S01]  /*16690*/  FFMA.FTZ R101, R2.reuse, R101, -R11.reuse ;  /* 0x0000006502657223 */ /* 0x140fe2000001080b */
[----:B------:R-:W-:Y:S01]  /*166a0*/  FMNMX.FTZ R0, R71, R0, !PT ;  /* 0x0000000047007209 */ /* 0x000fe20007810000 */
[C-C-:B------:R-:W-:Y:S01]  /*166b0*/  FFMA.FTZ R72, R2.reuse, R72, -R11.reuse ;  /* 0x0000004802487223 */ /* 0x140fe2000001080b */
[----:B------:R-:W-:-:S01]  /*166c0*/  FFMA.FTZ R73, R2, R73, -R11 ;  /* 0x0000004902497223 */ /* 0x000fc2000001080b */
[C-C-:B------:R-:W-:Y:S01]  /*166d0*/  FFMA.FTZ R76, R2.reuse, R76, -R11.reuse ;  /* 0x0000004c024c7223 */ /* 0x140fe2000001080b */
[----:B------:R-:W-:-:S01]  /*166e0*/  FFMA.FTZ R77, R2, R77, -R11 ;  /* 0x0000004d024d7223 */ /* 0x000fc2000001080b */
[----:B------:R-:W2:Y:S01]  /*166f0*/  SHFL.BFLY PT, R12, R0, 0x2, 0x1f ;  /* 0x0c401f00000c7f89 */ /* 0x000ea200000e0000 */
[----:B------:R-:W3:Y:S01]  /*16700*/  MUFU.EX2 R105, R105 ;  /* 0x0000006900697308 */ /* 0x000ee20000000800 */
[----:B0-----:R-:W-:-:S01]  /*16710*/  FADD.FTZ R14, R133, R14 ;  /* 0x0000000e850e7221 */ /* 0x001fc20000010000 */
[C-C-:B------:R-:W-:Y:S01]  /*16720*/  FFMA.FTZ R80, R2.reuse, R80, -R11.reuse ;  /* 0x0000005002507223 */ /* 0x140fe2000001080b */
[----:B------:R-:W-:-:S01]  /*16730*/  FFMA.FTZ R81, R2, R81, -R11 ;  /* 0x0000005102517223 */ /* 0x000fc2000001080b */
[C-C-:B------:R-:W-:Y:S01]  /*16740*/  FFMA.FTZ R84, R2.reuse, R84, -R11.reuse ;  /* 0x0000005402547223 */ /* 0x140fe2000001080b */
[----:B------:R-:W-:-:S01]  /*16750*/  FFMA.FTZ R85, R2, R85, -R11 ;  /* 0x0000005502557223 */ /* 0x000fc2000001080b */
[C-C-:B------:R-:W-:Y:S01]  /*16760*/  FFMA.FTZ R56, R2.reuse, R56, -R11.reuse ;  /* 0x0000003802387223 */ /* 0x140fe2000001080b */
[----:B------:R-:W-:-:S01]  /*16770*/  FFMA.FTZ R57, R2, R57, -R11 ;  /* 0x0000003902397223 */ /* 0x000fc2000001080b */
[----:B------:R-:W0:Y:S01]  /*16780*/  MUFU.EX2 R108, R108 ;  /* 0x0000006c006c7308 */ /* 0x000e220000000800 */
[----:B-1----:R-:W-:-:S01]  /*16790*/  FADD.FTZ R14, R104, R14 ;  /* 0x0000000e680e7221 */ /* 0x002fc20000010000 */
[C-C-:B------:R-:W-:Y:S01]  /*167a0*/  FFMA.FTZ R60, R2.reuse, R60, -R11.reuse ;  /* 0x0000003c023c7223 */ /* 0x140fe2000001080b */
[----:B------:R-:W-:-:S01]  /*167b0*/  FFMA.FTZ R61, R2, R61, -R11 ;  /* 0x0000003d023d7223 */ /* 0x000fc2000001080b */
[C-C-:B------:R-:W-:Y:S01]  /*167c0*/  FFMA.FTZ R64, R2.reuse, R64, -R11.reuse ;  /* 0x0000004002407223 */ /* 0x140fe2000001080b */
[----:B------:R-:W-:-:S01]  /*167d0*/  FFMA.FTZ R65, R2, R65, -R11 ;  /* 0x0000004102417223 */ /* 0x000fc2000001080b */
[C-C-:B------:R-:W-:Y:S01]  /*167e0*/  FFMA.FTZ R68, R2.reuse, R68, -R11.reuse ;  /* 0x0000004402447223 */ /* 0x140fe2000001080b */
[----:B------:R-:W-:-:S01]  /*167f0*/  FFMA.FTZ R11, R2, R69, -R11 ;  /* 0x00000045020b7223 */ /* 0x000fc2000001080b */
[----:B------:R-:W1:Y:S01]  /*16800*/  MUFU.EX2 R109, R109 ;  /* 0x0000006d006d7308 */ /* 0x000e620000000800 */
[----:B---3--:R-:W-:-:S01]  /*16810*/  FADD.FTZ R14, R105, R14 ;  /* 0x0000000e690e7221 */ /* 0x008fc20000010000 */
[----:B------:R-:W-:-:S02]  /*16820*/  LOP3.LUT P0, RZ, R17, 0x20, RZ, 0xc0, !PT ;  /* 0x0000002011ff7812 */ /* 0x000fc4000780c0ff */
[----:B--2---:R-:W-:-:S04]  /*16830*/  FMNMX.FTZ R0, R0, R12, !PT ;  /* 0x0000000c00007209 */ /* 0x004fc80007810000 */
[----:B------:R-:W2:Y:S01]  /*16840*/  MUFU.EX2 R112, R112 ;  /* 0x0000007000707308 */ /* 0x000ea20000000800 */
[----:B0-----:R-:W-:-:S01]  /*16850*/  FADD.FTZ R14, R108, R14 ;  /* 0x0000000e6c0e7221 */ /* 0x001fc20000010000 */
[----:B------:R-:W0:Y:S06]  /*16860*/  SHFL.BFLY PT, R12, R0, 0x1, 0x1f ;  /* 0x0c201f00000c7f89 */ /* 0x000e2c00000e0000 */
[----:B------:R-:W3:Y:S01]  /*16870*/  MUFU.EX2 R113, R113 ;  /* 0x0000007100717308 */ /* 0x000ee20000000800 */
[----:B-1----:R-:W-:-:S07]  /*16880*/  FADD.FTZ R14, R109, R14 ;  /* 0x0000000e6d0e7221 */ /* 0x002fce0000010000 */
[----:B------:R-:W1:Y:S01]  /*16890*/  MUFU.EX2 R116, R116 ;  /* 0x0000007400747308 */ /* 0x000e620000000800 */
[----:B--2---:R-:W-:-:S07]  /*168a0*/  FADD.FTZ R14, R112, R14 ;  /* 0x0000000e700e7221 */ /* 0x004fce0000010000 */
[----:B------:R-:W2:Y:S01]  /*168b0*/  MUFU.EX2 R117, R117 ;  /* 0x0000007500757308 */ /* 0x000ea20000000800 */
[----:B---3--:R-:W-:-:S01]  /*168c0*/  FADD.FTZ R14, R113, R14 ;  /* 0x0000000e710e7221 */ /* 0x008fc20000010000 */
[----:B0-----:R-:W-:-:S04]  /*168d0*/  FMNMX.FTZ R0, R0, R12, !PT ;  /* 0x0000000c00007209 */ /* 0x001fc80007810000 */
[----:B------:R-:W-:Y:S01]  /*168e0*/  FSETP.NEU.FTZ.AND P1, PT, R0, -INF , PT ;  /* 0xff8000000000780b */ /* 0x000fe20003f3d000 */
[----:B------:R-:W-:-:S01]  /*168f0*/  FFMA.FTZ R13, R2, R0, -8 ;  /* 0xc1000000020d7423 */ /* 0x000fc20000010000 */
[----:B------:R-:W0:Y:S01]  /*16900*/  MUFU.EX2 R88, R88 ;  /* 0x0000005800587308 */ /* 0x000e220000000800 */
[----:B-1----:R-:W-:-:S01]  /*16910*/  FADD.FTZ R14, R116, R14 ;  /* 0x0000000e740e7221 */ /* 0x002fc20000010000 */
[----:B------:R-:W-:Y:S02]  /*16920*/  FSEL R12, R0, RZ, P1 ;  /* 0x000000ff000c7208 */ /* 0x000fe40000800000 */
[----:B------:R-:W-:-:S03]  /*16930*/  FSEL R13, R13, RZ, P1 ;  /* 0x000000ff0d0d7208 */ /* 0x000fc60000800000 */
[----:B------:R-:W-:Y:S01]  /*16940*/  FADD.FTZ R12, -R12, R15 ;  /* 0x0000000f0c0c7221 */ /* 0x000fe20000010100 */
[----:B------:R-:W1:Y:S01]  /*16950*/  MUFU.EX2 R89, R89 ;  /* 0x0000005900597308 */ /* 0x000e620000000800 */
[----:B------:R-:W-:-:S01]  /*16960*/  FFMA.FTZ R122, R2, R122, -R13 ;  /* 0x0000007a027a7223 */ /* 0x000fc2000001080d */
[C-C-:B------:R-:W-:Y:S01]  /*16970*/  FFMA.FTZ R123, R2.reuse, R123, -R13.reuse ;  /* 0x0000007b027b7223 */ /* 0x140fe2000001080d */
[C---:B------:R-:W-:Y:S01]  /*16980*/  FMUL.FTZ R12, R2.reuse, R12 ;  /* 0x0000000c020c7220 */ /* 0x040fe20000410000 */
        /* <DEDUP_REMOVED lines=12> */
[----:B------:R-:W3:Y:S01]  /*16a50*/  MUFU.EX2 R12, R12 ;  /* 0x0000000c000c7308 */ /* 0x000ee20000000800 */
[----:B------:R-:W-:-:S01]  /*16a60*/  FFMA.FTZ R115, R2, R115, -R13 ;  /* 0x0000007302737223 */ /* 0x000fc2000001080d */
[----:B------:R-:W-:Y:S01]  /*16a70*/  FFMA.FTZ R118, R2, R118, -R13 ;  /* 0x0000007602767223 */ /* 0x000fe2000001080d */
[----:B--2---:R-:W-:-:S01]  /*16a80*/  FADD.FTZ R14, R117, R14 ;  /* 0x0000000e750e7221 */ /* 0x004fc20000010000 */
[C-C-:B------:R-:W-:Y:S01]  /*16a90*/  FFMA.FTZ R119, R2.reuse, R119, -R13.reuse ;  /* 0x0000007702777223 */ /* 0x140fe2000001080d */
[----:B------:R-:W-:-:S01]  /*16aa0*/  FFMA.FTZ R90, R2, R90, -R13 ;  /* 0x0000005a025a7223 */ /* 0x000fc2000001080d */
[----:B------:R-:W-:Y:S01]  /*16ab0*/  FFMA.FTZ R91, R2, R91, -R13 ;  /* 0x0000005b025b7223 */ /* 0x000fe2000001080d */
[----:B0-----:R-:W-:-:S01]  /*16ac0*/  FADD.FTZ R14, R88, R14 ;  /* 0x0000000e580e7221 */ /* 0x001fc20000010000 */
[----:B------:R-:W0:Y:S01]  /*16ad0*/  MUFU.EX2 R123, R123 ;  /* 0x0000007b007b7308 */ /* 0x000e220000000800 */
[----:B------:R-:W-:-:S01]  /*16ae0*/  FFMA.FTZ R94, R2, R94, -R13 ;  /* 0x0000005e025e7223 */ /* 0x000fc2000001080d */
[----:B------:R-:W-:Y:S01]  /*16af0*/  FFMA.FTZ R95, R2, R95, -R13 ;  /* 0x0000005f025f7223 */ /* 0x000fe2000001080d */
[----:B-1----:R-:W-:-:S01]  /*16b00*/  FADD.FTZ R14, R89, R14 ;  /* 0x0000000e590e7221 */ /* 0x002fc20000010000 */
[C-C-:B------:R-:W-:Y:S01]  /*16b10*/  FFMA.FTZ R98, R2.reuse, R98, -R13.reuse ;  /* 0x0000006202627223 */ /* 0x140fe2000001080d */
[----:B------:R-:W-:-:S01]  /*16b20*/  FFMA.FTZ R99, R2, R99, -R13 ;  /* 0x0000006302637223 */ /* 0x000fc2000001080d */
[C-C-:B------:R-:W-:Y:S01]  /*16b30*/  FFMA.FTZ R102, R2.reuse, R102, -R13.reuse ;  /* 0x0000006602667223 */ /* 0x140fe2000001080d */
[----:B------:R-:W-:-:S01]  /*16b40*/  FFMA.FTZ R103, R2, R103, -R13 ;  /* 0x0000006702677223 */ /* 0x000fc2000001080d */
[----:B------:R-:W1:Y:S01]  /*16b50*/  MUFU.EX2 R126, R126 ;  /* 0x0000007e007e7308 */ /* 0x000e620000000800 */
[----:B---3--:R-:W-:-:S01]  /*16b60*/  FFMA.FTZ R21, R12, R21, R122 ;  /* 0x000000150c157223 */ /* 0x008fc2000001007a */
        /* <DEDUP_REMOVED lines=19> */
[----:B------:R-:W-:-:S03]  /*16ca0*/  FFMA.FTZ R13, R2, R71, -R13 ;  /* 0x00000047020d7223 */ /* 0x000fc6000001080d */
        /* <DEDUP_REMOVED lines=119> */
.L_x_1554:
[----:B------:R-:W-:Y:S01]  /*17420*/  IMAD.MOV.U32 R14, RZ, RZ, R140 ;  /* 0x000000ffff0e7224 */ /* 0x000fe200078e008c */
[----:B------:R-:W-:Y:S01]  /*17430*/  F2FP.SATFINITE.E4M3.F32.PACK_AB_MERGE_C R124, R125, R124, RZ ;  /* 0x0000007c7d7c723e */ /* 0x000fe200048070ff */
[----:B------:R-:W-:Y:S01]  /*17440*/  VIADD R9, R9, 0x13260 ;  /* 0x0001326009097836 */ /* 0x000fe20000000000 */
[----:B------:R-:W-:Y:S02]  /*17450*/  F2FP.SATFINITE.E4M3.F32.PACK_AB_MERGE_C R126, R127, R126, RZ ;  /* 0x0000007e7f7e723e */ /* 0x000fe400048070ff */
[----:B------:R-:W-:Y:S02]  /*17460*/  F2FP.SATFINITE.E4M3.F32.PACK_AB_MERGE_C R132, R133, R132, RZ ;  /* 0x000000848584723e */ /* 0x000fe400048070ff */
[----:B------:R-:W-:Y:S02]  /*17470*/  PRMT R9, R14, 0x654, R9 ;  /* 0x000006540e097816 */ /* 0x000fe40000000009 */
[----:B------:R-:W2:Y:S01]  /*17480*/  LDL R14, [R1+0x44] ;  /* 0x00004400010e7983 */ /* 0x000ea20000100800 */
[----:B------:R-:W-:Y:S01]  /*17490*/  F2FP.SATFINITE.E4M3.F32.PACK_AB_MERGE_C R134, R135, R134, RZ ;  /* 0x000000868786723e */ /* 0x000fe200048070ff */
[----:B------:R0:W-:Y:S01]  /*174a0*/  SYNCS.ARRIVE.TRANS64.RED.A1T0 RZ, [R9+URZ], RZ ;  /* 0x000000ff09ff79a7 */ /* 0x0001e2000810043f */
        /* <DEDUP_REMOVED lines=67> */
[----:B0-----:R-:W-:Y:S01]  /*178e0*/  IMAD.MOV.U32 R9, RZ, RZ, R156 ;  /* 0x000000ffff097224 */ /* 0x001fe200078e009c */
[----:B------:R-:W-:Y:S01]  /*178f0*/  F2FP.SATFINITE.E4M3.F32.PACK_AB_MERGE_C R138, R65, R64, R11 ;  /* 0x00000040418a723e */ /* 0x000fe2000480700b */
[----:B------:R-:W-:Y:S01]  /*17900*/  IMAD.MOV.U32 R10, RZ, RZ, R23 ;  /* 0x000000ffff0a7224 */ /* 0x000fe200078e0017 */
[----:B------:R-:W-:-:S02]  /*17910*/  F2FP.SATFINITE.E4M3.F32.PACK_AB_MERGE_C R139, R67, R66, R13 ;  /* 0x00000042438b723e */ /* 0x000fc4000480700d */
[C---:B--2---:R-:W-:Y:S01]  /*17920*/  ISETP.GT.AND P1, PT, R8.reuse, R14, PT ;  /* 0x0000000e0800720c */ /* 0x044fe20003f24270 */
[----:B------:R-:W-:Y:S02]  /*17930*/  VIADD R8, R8, 0xffffffff ;  /* 0xffffffff08087836 */ /* 0x000fe40000000000 */
[----:B------:R-:W-:-:S10]  /*17940*/  IMAD.MOV.U32 R14, RZ, RZ, R3 ;  /* 0x000000ffff0e7224 */ /* 0x000fd400078e0003 */
[----:B------:R-:W-:Y:S05]  /*17950*/  @P1 BRA `(.L_x_1555) ;  /* 0xffffffbc00441947 */ /* 0x000fea000383ffff */
.L_x_1534:
[----:B------:R-:W-:Y:S05]  /*17960*/  BSYNC B0 ;  /* 0x0000000000007941 */ /* 0x000fea0003800000 */
.L_x_1533:
[----:B------:R-:W-:Y:S06]  /*17970*/  BAR.ARV 0x8, 0x200 ;  /* 0x0208000000007b1d */ /* 0x000fec0000002000 */
[----:B------:R-:W-:Y:S05]  /*17980*/  @!P0 BRA `(.L_x_1556) ;  /* 0x0000000000048947 */ /* 0x000fea0003800000 */
[----:B------:R-:W-:Y:S01]  /*17990*/  BPT.TRAP 0x1 ;  /* 0x000000040000795c */ /* 0x000fe20000300000 */
.L_x_1556:
[----:B------:R-:W-:Y:S01]  /*179a0*/  IMAD R13, R23, 0x8, R22 ;  /* 0x00000008170d7824 */ /* 0x000fe200078e0216 */
[----:B------:R-:W-:-:S04]  /*179b0*/  SHF.L.U32 R4, R156, 0x1f, RZ ;  /* 0x0000001f9c047819 */ /* 0x000fc800000006ff */
[----:B------:R0:W1:Y:S01]  /*179c0*/  SYNCS.PHASECHK.TRANS64.TRYWAIT P1, [R13+URZ+0x13250], R4 ;  /* 0x013250040d0075a7 */ /* 0x000062000802017f */
[----:B------:R-:W-:Y:S05]  /*179d0*/  @!P0 BRA `(.L_x_1557) ;  /* 0x0000000000048947 */ /* 0x000fea0003800000 */
[----:B------:R-:W-:Y:S01]  /*179e0*/  BPT.TRAP 0x1 ;  /* 0x000000040000795c */ /* 0x000fe20000300000 */
.L_x_1557:
[----:B------:R-:W-:Y:S04]  /*179f0*/  BSSY B0, `(.L_x_1558) ;  /* 0x0000004000007945 */ /* 0x000fe80003800000 */
[----:B-1----:R-:W-:Y:S05]  /*17a00*/  @P1 BRA `(.L_x_1559) ;  /* 0x0000000000081947 */ /* 0x002fea0003800000 */
[----:B------:R-:W1:Y:S02]  /*17a10*/  SYNCS.PHASECHK.TRANS64.TRYWAIT P1, [R13+URZ+0x13250], R4 ;  /* 0x013250040d0075a7 */ /* 0x000e64000802017f */
[----:B-1----:R-:W-:Y:S05]  /*17a20*/  @!P1 BRA `(.L_x_1560) ;  /* 0x000000ac005c9947 */ /* 0x002fea0003800000 */
.L_x_1559:
[----:B------:R-:W-:Y:S05]  /*17a30*/  BSYNC B0 ;  /* 0x0000000000007941 */ /* 0x000fea0003800000 */
.L_x_1558:
[----:B------:R-:W2:Y:S01]  /*17a40*/  LDL.LU R15, [R1+0xc] ;  /* 0x00000c00010f7983 */ /* 0x000ea20000300800 */
[----:B------:R-:W-:-:S03]  /*17a50*/  ULDC.64 UR4, c[0x0][0x9a0] ;  /* 0x0002680000047ab9 */ /* 0x000fc60000000a00 */
[----:B------:R-:W3:Y:S04]  /*17a60*/  LDL.LU R14, [R1+0x8] ;  /* 0x00000800010e7983 */ /* 0x000ee80000300800 */
[----:B------:R-:W4:Y:S01]  /*17a70*/  LDL.LU R12, [R1] ;  /* 0x00000000010c7983 */ /* 0x000f220000300800 */
        /* <DEDUP_REMOVED lines=8> */
[----:B------:R-:W-:-:S05]  /*17b00*/  LOP3.LUT R22, R22, 0x10000, RZ, 0xfc, !PT ;  /* 0x0001000016167812 */ /* 0x000fca00078efcff */
[----:B01----:R-:W-:-:S05]  /*17b10*/  IMAD R4, R23, 0x280, R22 ;  /* 0x0000028017047824 */ /* 0x003fca00078e0216 */
[----:B------:R-:W-:Y:S01]  /*17b20*/  R2UR UR6, R4 ;  /* 0x00000000040672ca */ /* 0x000fe200000e0000 */
[----:B------:R-:W0:Y:S08]  /*17b30*/  @P1 LDC.64 R8, c[0x0][0x9c8] ;  /* 0x00027200ff081b82 */ /* 0x000e300000000a00 */
[----:B------:R-:W1:Y:S04]  /*17b40*/  @P1 LDC.64 R10, c[0x0][0x9d0] ;  /* 0x00027400ff0a1b82 */ /* 0x000e680000000a00 */
[----:B------:R-:W-:Y:S03]  /*17b50*/  QGMMA.64x64x32.F32.E4M3.E4M3 R24, R152, gdesc[UR4], R24, gsb0 ;  /* 0x00e0000498187df3 */ /* 0x000fe60008000818 */
[----:B------:R-:W-:-:S02]  /*17b60*/  WARPGROUP.DEPBAR.LE gsb0, 0x0 ;  /* 0x00008000000079c5 */ /* 0x000fc40000010000 */
[----:B------:R-:W-:Y:S01]  /*17b70*/  WARPGROUP.ARRIVE ;  /* 0x00000000000079c5 */ /* 0x000fe20000000000 */
[----:B--2---:R-:W-:-:S05]  /*17b80*/  @P1 SHF.R.S32.HI R7, RZ, 0x1f, R15 ;  /* 0x0000001fff071819 */ /* 0x004fca000001140f */
[----:B0-----:R-:W-:-:S04]  /*17b90*/  @P1 IMAD R6, R7, R8, RZ ;  /* 0x0000000807061224 */ /* 0x001fc800078e02ff */
[C---:B------:R-:W-:Y:S01]  /*17ba0*/  @P1 IMAD R5, R15.reuse, R9, R6 ;  /* 0x000000090f051224 */ /* 0x040fe200078e0206 */
[----:B---3--:R-:W-:Y:S01]  /*17bb0*/  @P1 SHF.R.S32.HI R9, RZ, 0x1f, R14 ;  /* 0x0000001fff091819 */ /* 0x008fe2000001140e */
[----:B------:R-:W-:-:S04]  /*17bc0*/  @P1 IMAD.WIDE.U32 R6, R15, R8, RZ ;  /* 0x000000080f061225 */ /* 0x000fc800078e00ff */
[-C--:B-1----:R-:W-:Y:S02]  /*17bd0*/  @P1 IMAD R8, R9, R10.reuse, RZ ;  /* 0x0000000a09081224 */ /* 0x082fe400078e02ff */
[----:B------:R-:W-:Y:S02]  /*17be0*/  @P1 IMAD.IADD R7, R7, 0x1, R5 ;  /* 0x0000000107071824 */ /* 0x000fe400078e0205 */
[C---:B------:R-:W-:Y:S02]  /*17bf0*/  @P1 IMAD R5, R14.reuse, R11, R8 ;  /* 0x0000000b0e051224 */ /* 0x040fe400078e0208 */
[----:B------:R-:W-:-:S04]  /*17c00*/  @P1 IMAD.WIDE.U32 R6, R14, R10, R6 ;  /* 0x0000000a0e061225 */ /* 0x000fc800078e0006 */
[----:B------:R-:W-:Y:S01]  /*17c10*/  @P1 IMAD.IADD R5, R7, 0x1, R5 ;  /* 0x0000000107051824 */ /* 0x000fe200078e0205 */
[C---:B------:R-:W-:Y:S01]  /*17c20*/  @P1 LEA R8, P2, R6.reuse, UR4, 0x2 ;  /* 0x0000000406081c11 */ /* 0x040fe2000f8410ff */
[----:B------:R-:W-:Y:S02]  /*17c30*/  IMAD.MOV.U32 R10, RZ, RZ, 0x3f800000 ;  /* 0x3f800000ff0a7424 */ /* 0x000fe400078e00ff */
[----:B------:R-:W-:Y:S01]  /*17c40*/  IMAD.MOV.U32 R7, RZ, RZ, -0x3ffffff0 ;  /* 0xc0000010ff077424 */ /* 0x000fe200078e00ff */
[----:B------:R-:W-:Y:S01]  /*17c50*/  @P1 LEA.HI.X R9, R6, UR5, R5, 0x2, P2 ;  /* 0x0000000506091c11 */ /* 0x000fe200090f1405 */
[----:B------:R-:W-:-:S03]  /*17c60*/  VIADD R6, R4, 0x80 ;  /* 0x0000008004067836 */ /* 0x000fc60000000000 */
[----:B------:R-:W-:Y:S01]  /*17c70*/  R2UR UR7, R7 ;  /* 0x00000000070772ca */ /* 0x000fe200000e0000 */
[----:B------:R0:W2:Y:S01]  /*17c80*/  @P1 LDG.E R10, desc[UR40][R8.64] ;  /* 0x00000028080a1981 */ /* 0x0000a2000c1e1900 */
[----:B------:R-:W-:Y:S01]  /*17c90*/  R2UR UR6, R6 ;  /* 0x00000000060672ca */ /* 0x000fe200000e0000 */
[----:B------:R-:W-:Y:S02]  /*17ca0*/  VIADD R6, R4, 0x100 ;  /* 0x0000010004067836 */ /* 0x000fe40000000000 */
[----:B------:R-:W-:Y:S01]  /*17cb0*/  IMAD.MOV.U32 R7, RZ, RZ, -0x3ffffff0 ;  /* 0xc0000010ff077424 */ /* 0x000fe200078e00ff */
[----:B----4-:R-:W-:Y:S01]  /*17cc0*/  SHFL.BFLY PT, R5, R12, 0x2, 0x1f ;  /* 0x0c401f000c057f89 */ /* 0x010fe200000e0000 */
[----:B------:R-:W-:Y:S02]  /*17cd0*/  IMAD.MOV.U32 R20, RZ, RZ, -0x800000 ;  /* 0xff800000ff147424 */ /* 0x000fe400078e00ff */
[----:B------:R-:W-:Y:S01]  /*17ce0*/  IMAD.MOV.U32 R56, RZ, RZ, -0x800000 ;  /* 0xff800000ff387424 */ /* 0x000fe200078e00ff */
[----:B0-----:R-:W0:Y:S01]  /*17cf0*/  SHFL.BFLY PT, R8, R21, 0x2, 0x1f ;  /* 0x0c401f0015087f89 */ /* 0x001e2200000e0000 */
[----:B------:R-:W-:-:S04]  /*17d00*/  IMAD.MOV.U32 R9, RZ, RZ, RZ ;  /* 0x000000ffff097224 */ /* 0x000fc800078e00ff */
[----:B------:R-:W-:Y:S01]  /*17d10*/  QGMMA.64x64x32.F32.E4M3.E4M3 R24, R148, gdesc[UR4], R24, gsb0 ;  /* 0x00e0000494187df3 */ /* 0x000fe20008000818 */
[----:B------:R-:W-:Y:S01]  /*17d20*/  R2UR UR6, R6 ;  /* 0x00000000060672ca */ /* 0x000fe200000e0000 */
[C---:B------:R-:W-:Y:S01]  /*17d30*/  VIADD R6, R4.reuse, 0x180 ;  /* 0x0000018004067836 */ /* 0x040fe20000000000 */
[----:B------:R-:W-:Y:S01]  /*17d40*/  R2UR UR7, R7 ;  /* 0x00000000070772ca */ /* 0x000fe200000e0000 */
[----:B------:R-:W-:Y:S02]  /*17d50*/  IMAD.MOV.U32 R7, RZ, RZ, -0x3ffffff0 ;  /* 0xc0000010ff077424 */ /* 0x000fe400078e00ff */
[----:B------:R-:W-:Y:S02]  /*17d60*/  VIADD R4, R4, 0x200 ;  /* 0x0000020004047836 */ /* 0x000fe40000000000 */
[----:B0-----:R-:W-:-:S01]  /*17d70*/  FADD.FTZ R8, R8, R21 ;  /* 0x0000001508087221 */ /* 0x001fc20000010000 */
[----:B------:R-:W-:Y:S02]  /*17d80*/  WARPGROUP.DEPBAR.LE gsb0, 0x0 ;  /* 0x00008000000079c5 */ /* 0x000fe40000010000 */
[----:B------:R-:W-:-:S06]  /*17d90*/  WARPGROUP.ARRIVE ;  /* 0x00000000000079c5 */ /* 0x000fcc0000000000 */
[----:B------:R-:W-:Y:S01]  /*17da0*/  QGMMA.64x64x32.F32.E4M3.E4M3 R24, R144, gdesc[UR4], R24, gsb0 ;  /* 0x00e0000490187df3 */ /* 0x000fe20008000818 */
[----:B------:R-:W-:Y:S01]  /*17db0*/  R2UR UR6, R6 ;  /* 0x00000000060672ca */ /* 0x000fe200000e0000 */
[----:B------:R-:W-:Y:S01]  /*17dc0*/  FADD.FTZ R6, R5, R12 ;  /* 0x0000000c05067221 */ /* 0x000fe20000010000 */
[----:B------:R-:W-:Y:S01]  /*17dd0*/  R2UR UR7, R7 ;  /* 0x00000000070772ca */ /* 0x000fe200000e0000 */
[----:B------:R-:W-:-:S03]  /*17de0*/  IMAD.MOV.U32 R5, RZ, RZ, -0x3ffffff0 ;  /* 0xc0000010ff057424 */ /* 0x000fc600078e00ff */
[----:B------:R-:W0:Y:S02]  /*17df0*/  SHFL.BFLY PT, R7, R6, 0x1, 0x1f ;  /* 0x0c201f0006077f89 */ /* 0x000e2400000e0000 */
[----:B0-----:R-:W-:-:S04]  /*17e00*/  FADD.FTZ R7, R6, R7 ;  /* 0x0000000706077221 */ /* 0x001fc80000010000 */
[C---:B------:R-:W-:Y:S01]  /*17e10*/  FMUL.FTZ R14, R7.reuse, 0.00390625 ;  /* 0x3b800000070e7820 */ /* 0x040fe20000410000 */
[----:B------:R-:W-:-:S04]  /*17e20*/  FSETP.NE.FTZ.AND P1, PT, R7, RZ, PT ;  /* 0x000000ff0700720b */ /* 0x000fc80003f35000 */
[----:B------:R-:W-:-:S13]  /*17e30*/  FSETP.NE.FTZ.AND P2, PT, R14, RZ, PT ;  /* 0x000000ff0e00720b */ /* 0x000fda0003f55000 */
[----:B------:R-:W0:Y:S01]  /*17e40*/  @P2 MUFU.LG2 R6, R14 ;  /* 0x0000000e00062308 */ /* 0x000e220000000c00 */
[----:B------:R-:W-:Y:S02]  /*17e50*/  WARPGROUP.DEPBAR.LE gsb0, 0x0 ;  /* 0x00008000000079c5 */ /* 0x000fe40000010000 */
[----:B------:R-:W-:-:S06]  /*17e60*/  WARPGROUP.ARRIVE ;  /* 0x00000000000079c5 */ /* 0x000fcc0000000000 */
[----:B------:R-:W-:Y:S01]  /*17e70*/  QGMMA.64x64x32.F32.E4M3.E4M3 R24, R140, gdesc[UR4], R24, gsb0 ;  /* 0x00e000048c187df3 */ /* 0x000fe20008000818 */
[----:B------:R-:W-:Y:S01]  /*17e80*/  R2UR UR6, R4 ;  /* 0x00000000040672ca */ /* 0x000fe200000e0000 */
[----:B------:R-:W-:Y:S01]  /*17e90*/  @P2 FMUL.FTZ R4, R2, 0.69314718246459960938 ;  /* 0x3f31721802042820 */ /* 0x000fe20000410000 */
[----:B------:R-:W-:Y:S02]  /*17ea0*/  R2UR UR7, R5 ;  /* 0x00000000050772ca */ /* 0x000fe400000e0000 */
[----:B------:R-:W1:Y:S02]  /*17eb0*/  SHFL.BFLY PT, R5, R8, 0x1, 0x1f ;  /* 0x0c201f0008057f89 */ /* 0x000e6400000e0000 */
[----:B-1----:R-:W-:-:S01]  /*17ec0*/  FADD.FTZ R12, R8, R5 ;  /* 0x00000005080c7221 */ /* 0x002fc20000010000 */
[----:B------:R-:W-:-:S03]  /*17ed0*/  IMAD.MOV.U32 R5, RZ, RZ, RZ ;  /* 0x000000ffff057224 */ /* 0x000fc600078e00ff */
[----:B------:R-:W-:-:S03]  /*17ee0*/  FMUL.FTZ R15, R12, 0.00390625 ;  /* 0x3b8000000c0f7820 */ /* 0x000fc60000410000 */
[----:B------:R0:W-:Y:S01]  /*17ef0*/  @P1 MUFU.RCP R5, R7 ;  /* 0x0000000700051308 */ /* 0x0001e20000001000 */
[----:B------:R-:W-:Y:S02]  /*17f00*/  FSETP.NE.FTZ.AND P1, PT, R12, RZ, PT ;  /* 0x000000ff0c00720b */ /* 0x000fe40003f35000 */
[----:B------:R-:W-:Y:S01]  /*17f10*/  FSETP.NE.FTZ.AND P3, PT, R15, RZ, PT ;  /* 0x000000ff0f00720b */ /* 0x000fe20003f75000 */
[----:B0-----:R-:W-:-:S04]  /*17f20*/  @P2 FMUL.FTZ R7, R6, 0.69314718246459960938 ;  /* 0x3f31721806072820 */ /* 0x001fc80000410000 */
[----:B------:R-:W-:-:S06]  /*17f30*/  @P2 FFMA.FTZ R56, R4, R3, R7 ;  /* 0x0000000304382223 */ /* 0x000fcc0000010007 */
[----:B------:R-:W-:Y:S02]  /*17f40*/  @P1 MUFU.RCP R9, R12 ;  /* 0x0000000c00091308 */ /* 0x000fe40000001000 */
[----:B------:R-:W-:-:S06]  /*17f50*/  @P3 FMUL.FTZ R2, R2, 0.69314718246459960938 ;  /* 0x3f31721802023820 */ /* 0x000fcc0000410000 */
[----:B------:R-:W0:Y:S02]  /*17f60*/  @P3 MUFU.LG2 R8, R15 ;  /* 0x0000000f00083308 */ /* 0x000e240000000c00 */
[----:B0-----:R-:W-:Y:S01]  /*17f70*/  @P3 FMUL.FTZ R11, R8, 0.69314718246459960938 ;  /* 0x3f317218080b3820 */ /* 0x001fe20000410000 */
[----:B------:R-:W-:Y:S02]  /*17f80*/  WARPGROUP.DEPBAR.LE gsb0, 0x0 ;  /* 0x00008000000079c5 */ /* 0x000fe40000010000 */
[----:B------:R-:W-:Y:S01]  /*17f90*/  WARPGROUP.ARRIVE ;  /* 0x00000000000079c5 */ /* 0x000fe20000000000 */
[----:B------:R-:W-:-:S05]  /*17fa0*/  @P3 FFMA.FTZ R20, R2, R0, R11 ;  /* 0x0000000002143223 */ /* 0x000fca000001000b */
[----:B------:R-:W-:Y:S01]  /*17fb0*/  QGMMA.64x64x32.F32.E4M3.E4M3 R24, R136, gdesc[UR4], R24, gsb0 ;  /* 0x00e0000488187df3 */ /* 0x000fe20008000818 */
[-C--:B--2---:R-:W-:Y:S01]  /*17fc0*/  FMUL.FTZ R5, R5, R10.reuse ;  /* 0x0000000a05057220 */ /* 0x084fe20000410000 */
[----:B------:R-:W-:Y:S01]  /*17fd0*/  FMUL.FTZ R2, R9, R10 ;  /* 0x0000000a09027220 */ /* 0x000fe20000410000 */
[----:B------:R-:W-:Y:S02]  /*17fe0*/  WARPGROUP.DEPBAR.LE gsb0, 0x0 ;  /* 0x00008000000079c5 */ /* 0x000fe40000010000 */
[----:B------:R-:W-:Y:S05]  /*17ff0*/  @!P0 BRA `(.L_x_1561) ;  /* 0x0000000000048947 */ /* 0x000fea0003800000 */
[----:B------:R-:W-:Y:S01]  /*18000*/  BPT.TRAP 0x1 ;  /* 0x000000040000795c */ /* 0x000fe20000300000 */
.L_x_1561:
[----:B------:R-:W2:Y:S01]  /*18010*/  LDL.LU R3, [R1+0x1c] ;  /* 0x00001c0001037983 */ /* 0x000ea20000300800 */
[----:B------:R-:W-:Y:S02]  /*18020*/  VIADD R0, R13, 0x13260 ;  /* 0x000132600d007836 */ /* 0x000fe40000000000 */
[-C--:B------:R-:W-:Y:S01]  /*18030*/  FMUL.FTZ R59, R24, R5.reuse ;  /* 0x00000005183b7220 */ /* 0x080fe20000410000 */
[----:B------:R-:W-:Y:S01]  /*18040*/  FMUL.FTZ R57, R25, R5 ;  /* 0x0000000519397220 */ /* 0x000fe20000410000 */
[----:B------:R-:W3:Y:S01]  /*18050*/  LDL.LU R4, [R1+0x58] ;  /* 0x0000580001047983 */ /* 0x000ee20000300800 */
[----:B------:R-:W-:-:S05]  /*18060*/  VIADD R23, R23, 0x1 ;  /* 0x0000000117177836 */ /* 0x000fca0000000000 */
[----:B------:R-:W-:Y:S01]  /*18070*/  ISETP.NE.AND P1, PT, R23, 0x2, PT ;  /* 0x000000021700780c */ /* 0x000fe20003f25270 */
        /* <DEDUP_REMOVED lines=31> */
[----:B------:R-:W-:-:S02]  /*18270*/  SEL R23, R23, RZ, P1 ;  /* 0x000000ff17177207 */ /* 0x000fc40000800000 */
[----:B--2---:R-:W-:Y:S01]  /*18280*/  PRMT R0, R3, 0x654, R0 ;  /* 0x0000065403007816 */ /* 0x004fe20000000000 */
[----:B---3--:R-:W-:-:S03]  /*18290*/  VIADD R4, R4, 0x1 ;  /* 0x0000000104047836 */ /* 0x008fc60000000000 */
[----:B------:R0:W-:Y:S02]  /*182a0*/  SYNCS.ARRIVE.TRANS64.RED.A1T0 RZ, [R0+URZ], RZ ;  /* 0x000000ff00ff79a7 */ /* 0x0001e4000810043f */
[----:B------:R0:W-:Y:S01]  /*182b0*/  STL [R1+0x58], R4 ;  /* 0x0000580401007387 */ /* 0x0001e20000100800 */
[----:B------:R-:W-:-:S04]  /*182c0*/  SEL R3, RZ, 0x1, P1 ;  /* 0x00000001ff037807 */ /* 0x000fc80000800000 */
[----:B------:R-:W-:-:S07]  /*182d0*/  LOP3.LUT R156, R156, R3, RZ, 0x3c, !PT ;  /* 0x000000039c9c7212 */ /* 0x000fce00078e3cff */
.L_x_1447:
[----:B------:R-:W0:Y:S08]  /*182e0*/  S2UR UR4, SR_CgaCtaId ;  /* 0x00000000000479c3 */ /* 0x000e300000008800 */
[----:B------:R-:W-:Y:S01]  /*182f0*/  BAR.SYNC.DEFER_BLOCKING 0x5, 0x200 ;  /* 0x0148000000007b1d */ /* 0x000fe20000010000 */
[----:B------:R-:W-:-:S05]  /*18300*/  MOV R22, 0x400 ;  /* 0x0000040000167802 */ /* 0x000fca0000000f00 */
[----:B------:R-:W-:Y:S01]  /*18310*/  BSSY B0, `(.L_x_1562) ;  /* 0x00001d8000007945 */ /* 0x000fe20003800000 */
[----:B------:R-:W1:Y:S01]  /*18320*/  S2R R50, SR_TID.X ;  /* 0x0000000000327919 */ /* 0x000e620000002100 */
[----:B0-----:R-:W-:-:S05]  /*18330*/  IMAD.U32 R0, RZ, RZ, UR4 ;  /* 0x00000004ff007e24 */ /* 0x001fca000f8e00ff */
[----:B------:R-:W-:Y:S01]  /*18340*/  LEA R22, R0, R22, 0x18 ;  /* 0x0000001600167211 */ /* 0x000fe200078ec0ff */
[----:B------:R0:W-:Y:S04]  /*18350*/  STL [R1+0x1c], R0 ;  /* 0x00001c0001007387 */ /* 0x0001e80000100800 */
[----:B------:R-:W2:Y:S01]  /*18360*/  LDS.128 R40, [R22+0x132d0] ;  /* 0x0132d00016287984 */ /* 0x000ea20000000c00 */
[----:B-1----:R-:W-:-:S05]  /*18370*/  VIADD R30, R50, 0xffffff80 ;  /* 0xffffff80321e7836 */ /* 0x002fca0000000000 */
[----:B------:R-:W-:-:S04]  /*18380*/  SHF.R.S32.HI R31, RZ, 0x1f, R30 ;  /* 0x0000001fff1f7819 */ /* 0x000fc8000001141e */
[----:B------:R-:W-:-:S04]  /*18390*/  LEA.HI R2, R31, R30, RZ, 0x3 ;  /* 0x0000001e1f027211 */ /* 0x000fc800078f18ff */
[----:B------:R-:W-:Y:S02]  /*183a0*/  LOP3.LUT R21, R2, 0xfffffff8, RZ, 0xc0, !PT ;  /* 0xfffffff802157812 */ /* 0x000fe400078ec0ff */
[----:B------:R-:W-:-:S03]  /*183b0*/  SHF.R.S32.HI R2, RZ, 0x3, R2 ;  /* 0x00000003ff027819 */ /* 0x000fc60000011402 */
[----:B------:R-:W-:-:S04]  /*183c0*/  IMAD.IADD R21, R30, 0x1, -R21 ;  /* 0x000000011e157824 */ /* 0x000fc800078e0a15 */
[----:B------:R-:W-:-:S05]  /*183d0*/  IMAD.SHL.U32 R3, R21, 0x8, RZ ;  /* 0x0000000815037824 */ /* 0x000fca00078e00ff */
[----:B0-----:R-:W-:Y:S01]  /*183e0*/  SHF.R.S32.HI R0, RZ, 0x1f, R3 ;  /* 0x0000001fff007819 */ /* 0x001fe20000011403 */
[----:B--2---:R0:W-:Y:S04]  /*183f0*/  STL.64 [R1], R40 ;  /* 0x0000002801007387 */ /* 0x0041e80000100a00 */
[----:B------:R0:W-:Y:S01]  /*18400*/  STL.64 [R1+0x8], R42 ;  /* 0x0000082a01007387 */ /* 0x0001e20000100a00 */
[----:B------:R-:W-:Y:S06]  /*18410*/  BAR.ARV 0x4, 0x200 ;  /* 0x0108000000007b1d */ /* 0x000fec0000002000 */
[----:B------:R-:W-:Y:S05]  /*18420*/  @P0 BRA `(.L_x_1563) ;  /* 0x0000001000e00947 */ /* 0x000fea0003800000 */
[----:B------:R-:W-:Y:S01]  /*18430*/  IMAD.SHL.U32 R4, R50, 0x4, RZ ;  /* 0x0000000432047824 */ /* 0x000fe200078e00ff */
[----:B------:R-:W-:Y:S01]  /*18440*/  ULDC.64 UR4, c[0x4][0x38] ;  /* 0x01000e0000047ab9 */ /* 0x000fe20000000a00 */
[----:B------:R-:W2:Y:S01]  /*18450*/  LDL R64, [R1+0x40] ;  /* 0x0000400001407983 */ /* 0x000ea20000100800 */
[----:B0-----:R-:W0:Y:S02]  /*18460*/  S2R R41, SR_SWINHI ;  /* 0x0000000000297919 */ /* 0x001e240000002f00 */
[----:B------:R-:W-:Y:S01]  /*18470*/  LOP3.LUT R4, R4, 0xc, RZ, 0xc0, !PT ;  /* 0x0000000c04047812 */ /* 0x000fe200078ec0ff */
[----:B------:R-:W-:Y:S01]  /*18480*/  ULDC.64 UR6, c[0x0][0xb90] ;  /* 0x0002e40000067ab9 */ /* 0x000fe20000000a00 */
[----:B------:R-:W3:Y:S02]  /*18490*/  LDL.LU R63, [R1+0x54] ;  /* 0x00005400013f7983 */ /* 0x000ee40000300800 */
[----:B------:R-:W-:Y:S02]  /*184a0*/  IADD3 R4, P0, R4, UR4, RZ ;  /* 0x0000000404047c10 */ /* 0x000fe4000ff1e0ff */
[----:B------:R-:W-:Y:S01]  /*184b0*/  F2FP.BF16.F32.PACK_AB R12, R11, R12 ;  /* 0x0000000c0b0c723e */ /* 0x000fe200000010ff */
[----:B------:R-:W4:Y:S02]  /*184c0*/  LDL R62, [R1+0x50] ;  /* 0x00005000013e7983 */ /* 0x000f240000100800 */
[----:B------:R-:W-:Y:S01]  /*184d0*/  IMAD.X R5, RZ, RZ, UR5, P0 ;  /* 0x00000005ff057e24 */ /* 0x000fe200080e06ff */
[----:B------:R-:W-:Y:S01]  /*184e0*/  LEA.HI R11, R31, R30, RZ, 0x5 ;  /* 0x0000001e1f0b7211 */ /* 0x000fe200078f28ff */
[----:B------:R-:W-:Y:S01]  /*184f0*/  ULDC.64 UR4, c[0x0][0xc00] ;  /* 0x0003000000047ab9 */ /* 0x000fe20000000a00 */
[----:B------:R-:W-:Y:S01]  /*18500*/  F2FP.BF16.F32.PACK_AB R27, R26, R27 ;  /* 0x0000001b1a1b723e */ /* 0x000fe200000010ff */
[----:B------:R-:W2:Y:S04]  /*18510*/  LDL R60, [R1+0x2c] ;  /* 0x00002c00013c7983 */ /* 0x000ea80000100800 */
[----:B------:R1:W3:Y:S01]  /*18520*/  LDG.E.CONSTANT R40, desc[UR40][R4.64] ;  /* 0x0000002804287981 */ /* 0x0002e2000c1e9900 */
[----:B------:R-:W-:Y:S01]  /*18530*/  IMAD.SHL.U32 R26, R11, 0x20, RZ ;  /* 0x000000200b1a7824 */ /* 0x000fe200078e00ff */
[----:B------:R-:W-:-:S02]  /*18540*/  F2FP.BF16.F32.PACK_AB R57, R28, R57 ;  /* 0x000000391c39723e */ /* 0x000fc400000010ff */
[----:B------:R-:W-:Y:S02]  /*18550*/  LOP3.LUT P0, R28, R50, 0x3, RZ, 0xc0, !PT ;  /* 0x00000003321c7812 */ /* 0x000fe4000780c0ff */
[----:B------:R-:W-:Y:S02]  /*18560*/  LOP3.LUT R26, R26, 0xfffffc00, RZ, 0xc0, !PT ;  /* 0xfffffc001a1a7812 */ /* 0x000fe400078ec0ff */
[----:B------:R-:W-:Y:S02]  /*18570*/  F2FP.BF16.F32.PACK_AB R29, R36, R29 ;  /* 0x0000001d241d723e */ /* 0x000fe400000010ff */
[----:B-1----:R-:W-:Y:S02]  /*18580*/  LEA.HI R4, R31, R30, RZ, 0x4 ;  /* 0x0000001e1f047211 */ /* 0x002fe400078f20ff */
[----:B------:R-:W-:Y:S02]  /*18590*/  F2FP.BF16.F32.PACK_AB R24, R37, R24 ;  /* 0x000000182518723e */ /* 0x000fe400000010ff */
[----:B------:R-:W-:-:S02]  /*185a0*/  SHF.R.S32.HI R5, RZ, 0x4, R4 ;  /* 0x00000004ff057819 */ /* 0x000fc40000011404 */
[C---:B------:R-:W-:Y:S02]  /*185b0*/  LOP3.LUT R11, R4.reuse, 0x3fffff0, RZ, 0xc0, !PT ;  /* 0x03fffff0040b7812 */ /* 0x040fe400078ec0ff */
[----:B------:R-:W-:Y:S02]  /*185c0*/  LEA.HI R4, R4, R5, RZ, 0x1 ;  /* 0x0000000504047211 */ /* 0x000fe400078f08ff */
[----:B------:R-:W-:Y:S01]  /*185d0*/  ISETP.EQ.OR P0, PT, R28, 0x3, !P0 ;  /* 0x000000031c00780c */ /* 0x000fe20004702670 */
[----:B------:R-:W-:Y:S01]  /*185e0*/  IMAD.IADD R11, R30, 0x1, -R11 ;  /* 0x000000011e0b7824 */ /* 0x000fe200078e0a0b */
[----:B------:R-:W-:Y:S02]  /*185f0*/  LOP3.LUT R4, R4, 0x1ffffffe, RZ, 0xc0, !PT ;  /* 0x1ffffffe04047812 */ /* 0x000fe400078ec0ff */
[----:B------:R-:W-:Y:S01]  /*18600*/  SEL R35, R29, R24, P0 ;  /* 0x000000181d237207 */ /* 0x000fe20000000000 */
[----:B------:R-:W-:Y:S01]  /*18610*/  IMAD R11, R11, 0x40, R26 ;  /* 0x000000400b0b7824 */ /* 0x000fe200078e021a */
[----:B------:R-:W-:Y:S01]  /*18620*/  SEL R37, R24, R29, P0 ;  /* 0x0000001d18257207 */ /* 0x000fe20000000000 */
[----:B------:R-:W-:Y:S01]  /*18630*/  IMAD.IADD R4, R5, 0x1, -R4 ;  /* 0x0000000105047824 */ /* 0x000fe200078e0a04 */
[----:B------:R-:W-:-:S02]  /*18640*/  F2FP.BF16.F32.PACK_AB R9, R52, R9 ;  /* 0x000000093409723e */ /* 0x000fc400000010ff */
[----:B------:R-:W-:Y:S01]  /*18650*/  F2FP.BF16.F32.PACK_AB R8, R53, R8 ;  /* 0x000000083508723e */ /* 0x000fe200000010ff */
[----:B------:R-:W-:Y:S01]  /*18660*/  IMAD R11, R4, 0x8, R11 ;  /* 0x00000008040b7824 */ /* 0x000fe200078e020b */
[----:B------:R-:W-:Y:S02]  /*18670*/  MOV R28, R22 ;  /* 0x00000016001c7202 */ /* 0x000fe40000000f00 */
[----:B0-----:R-:W-:Y:S02]  /*18680*/  MOV R29, R41 ;  /* 0x00000029001d7202 */ /* 0x001fe40000000f00 */
[----:B------:R-:W-:Y:S02]  /*18690*/  SEL R41, R9, R8, P0 ;  /* 0x0000000809297207 */ /* 0x000fe40000000000 */
[----:B------:R-:W-:Y:S01]  /*186a0*/  SEL R43, R8, R9, P0 ;  /* 0x00000009082b7207 */ /* 0x000fe20000000000 */
[----:B------:R-:W-:Y:S01]  /*186b0*/  IMAD.WIDE R8, R11, 0x2, R28 ;  /* 0x000000020b087825 */ /* 0x000fe200078e021c */
[----:B------:R-:W-:-:S02]  /*186c0*/  F2FP.BF16.F32.PACK_AB R25, R38, R25 ;  /* 0x000000192619723e */ /* 0x000fc400000010ff */
[----:B------:R-:W-:Y:S02]  /*186d0*/  F2FP.BF16.F32.PACK_AB R14, R39, R14 ;  /* 0x0000000e270e723e */ /* 0x000fe400000010ff */
[----:B------:R-:W-:Y:S02]  /*186e0*/  F2FP.BF16.F32.PACK_AB R10, R47, R10 ;  /* 0x0000000a2f0a723e */ /* 0x000fe400000010ff */
[----:B------:R-:W-:Y:S02]  /*186f0*/  SEL R47, R25, R14, P0 ;  /* 0x0000000e192f7207 */ /* 0x000fe40000000000 */
[----:B------:R-:W-:Y:S02]  /*18700*/  SEL R49, R14, R25, P0 ;  /* 0x000000190e317207 */ /* 0x000fe40000000000 */
[----:B------:R-:W-:Y:S02]  /*18710*/  IADD3 R25, P3, R8, 0x20, RZ ;  /* 0x0000002008197810 */ /* 0x000fe40007f7e0ff */
[----:B------:R-:W-:-:S02]  /*18720*/  F2FP.BF16.F32.PACK_AB R13, R46, R13 ;  /* 0x0000000d2e0d723e */ /* 0x000fc400000010ff */
[----:B------:R-:W-:Y:S01]  /*18730*/  LOP3.LUT R4, R25, 0x380, RZ, 0xc0, !PT ;  /* 0x0000038019047812 */ /* 0x000fe200078ec0ff */
[----:B------:R-:W-:Y:S01]  /*18740*/  IMAD.X R11, RZ, RZ, R9, P3 ;  /* 0x000000ffff0b7224 */ /* 0x000fe200018e0609 */
[----:B------:R-:W-:Y:S02]  /*18750*/  F2FP.BF16.F32.PACK_AB R15, R44, R15 ;  /* 0x0000000f2c0f723e */ /* 0x000fe400000010ff */
[----:B------:R-:W-:Y:S02]  /*18760*/  LOP3.LUT R5, R8, 0x380, RZ, 0xc0, !PT ;  /* 0x0000038008057812 */ /* 0x000fe400078ec0ff */
[----:B------:R-:W-:Y:S02]  /*18770*/  F2FP.BF16.F32.PACK_AB R58, R58, R59 ;  /* 0x0000003b3a3a723e */ /* 0x000fe400000010ff */
[----:B------:R-:W-:Y:S02]  /*18780*/  SHF.R.U64 R4, R4, 0x3, RZ ;  /* 0x0000000304047819 */ /* 0x000fe400000012ff */
[----:B------:R-:W-:-:S02]  /*18790*/  IADD3 R61, P1, R8, 0x60, RZ ;  /* 0x00000060083d7810 */ /* 0x000fc40007f3e0ff */
[----:B------:R-:W-:Y:S02]  /*187a0*/  IADD3 R59, P2, R8, 0x40, RZ ;  /* 0x00000040083b7810 */ /* 0x000fe40007f5e0ff */
[----:B------:R-:W-:Y:S02]  /*187b0*/  SEL R51, R13, R10, P0 ;  /* 0x0000000a0d337207 */ /* 0x000fe40000000000 */
[----:B------:R-:W-:Y:S02]  /*187c0*/  F2FP.BF16.F32.PACK_AB R32, R32, R33 ;  /* 0x000000212020723e */ /* 0x000fe400000010ff */
[----:B------:R-:W-:Y:S02]  /*187d0*/  SEL R39, R15, R12, P0 ;  /* 0x0000000c0f277207 */ /* 0x000fe40000000000 */
[----:B------:R-:W-:Y:S02]  /*187e0*/  SEL R13, R10, R13, P0 ;  /* 0x0000000d0a0d7207 */ /* 0x000fe40000000000 */
[----:B------:R-:W-:-:S02]  /*187f0*/  SHF.R.U64 R5, R5, 0x3, RZ ;  /* 0x0000000305057819 */ /* 0x000fc400000012ff */
[----:B------:R-:W-:Y:S02]  /*18800*/  SEL R33, R58, R57, P0 ;  /* 0x000000393a217207 */ /* 0x000fe40000000000 */
[----:B------:R-:W-:Y:S02]  /*18810*/  SEL R15, R12, R15, P0 ;  /* 0x0000000f0c0f7207 */ /* 0x000fe40000000000 */
[----:B------:R-:W-:Y:S02]  /*18820*/  LOP3.LUT R10, R4, R25, RZ, 0x3c, !PT ;  /* 0x00000019040a7212 */ /* 0x000fe400078e3cff */
[----:B------:R-:W-:Y:S02]  /*18830*/  SEL R57, R57, R58, P0 ;  /* 0x0000003a39397207 */ /* 0x000fe40000000000 */
[----:B------:R-:W-:Y:S02]  /*18840*/  LOP3.LUT R4, R59, 0x380, RZ, 0xc0, !PT ;  /* 0x000003803b047812 */ /* 0x000fe400078ec0ff */
[----:B------:R-:W-:-:S02]  /*18850*/  LOP3.LUT R14, R61, 0x380, RZ, 0xc0, !PT ;  /* 0x000003803d0e7812 */ /* 0x000fc400078ec0ff */
[----:B------:R-:W-:Y:S02]  /*18860*/  F2FP.BF16.F32.PACK_AB R7, R54, R7 ;  /* 0x000000073607723e */ /* 0x000fe400000010ff */
[----:B------:R-:W-:Y:S02]  /*18870*/  F2FP.BF16.F32.PACK_AB R6, R55, R6 ;  /* 0x000000063706723e */ /* 0x000fe400000010ff */
[----:B-----5:R-:W-:Y:S02]  /*18880*/  SEL R45, R32, R27, P0 ;  /* 0x0000001b202d7207 */ /* 0x020fe40000000000 */
[----:B------:R-:W-:Y:S01]  /*18890*/  LOP3.LUT R8, R5, R8, RZ, 0x3c, !PT ;  /* 0x0000000805087212 */ /* 0x000fe200078e3cff */
[----:B------:R-:W-:Y:S01]  /*188a0*/  IMAD.X R5, RZ, RZ, R9, P1 ;  /* 0x000000ffff057224 */ /* 0x000fe200008e0609 */
[----:B------:R-:W-:Y:S02]  /*188b0*/  SEL R27, R27, R32, P0 ;  /* 0x000000201b1b7207 */ /* 0x000fe40000000000 */
[----:B------:R-:W-:-:S02]  /*188c0*/  SHF.R.U64 R4, R4, 0x3, RZ ;  /* 0x0000000304047819 */ /* 0x000fc400000012ff */
[----:B------:R-:W-:Y:S02]  /*188d0*/  SHF.R.U64 R14, R14, 0x3, RZ ;  /* 0x000000030e0e7819 */ /* 0x000fe400000012ff */
[----:B------:R-:W-:Y:S02]  /*188e0*/  SEL R53, R7, R6, P0 ;  /* 0x0000000607357207 */ /* 0x000fe40000000000 */
[----:B------:R-:W-:Y:S01]  /*188f0*/  SEL R55, R6, R7, P0 ;  /* 0x0000000706377207 */ /* 0x000fe20000000000 */
[----:B------:R-:W-:Y:S01]  /*18900*/  IMAD.X R7, RZ, RZ, R9, P2 ;  /* 0x000000ffff077224 */ /* 0x000fe200010e0609 */
[----:B------:R-:W-:Y:S02]  /*18910*/  MOV R48, R8 ;  /* 0x0000000800307202 */ /* 0x000fe40000000f00 */
[----:B------:R-:W-:Y:S02]  /*18920*/  LOP3.LUT R6, R4, R59, RZ, 0x3c, !PT ;  /* 0x0000003b04067212 */ /* 0x000fe400078e3cff */
[----:B------:R-:W-:-:S02]  /*18930*/  MOV R46, R10 ;  /* 0x0000000a002e7202 */ /* 0x000fc40000000f00 */
[----:B------:R-:W-:Y:S02]  /*18940*/  LOP3.LUT R4, R14, R61, RZ, 0x3c, !PT ;  /* 0x0000003d0e047212 */ /* 0x000fe400078e3cff */
[----:B------:R-:W-:Y:S02]  /*18950*/  MOV R44, R6 ;  /* 0x00000006002c7202 */ /* 0x000fe40000000f00 */
[----:B------:R-:W-:-:S04]  /*18960*/  ISETP.NE.U32.AND P1, PT, RZ, UR4, PT ;  /* 0x00000004ff007c0c */ /* 0x000fc8000bf25070 */
[----:B------:R-:W-:Y:S01]  /*18970*/  ISETP.NE.AND.EX P1, PT, RZ, UR5, PT, P1 ;  /* 0x00000005ff007c0c */ /* 0x000fe2000bf25310 */
[----:B------:R-:W-:Y:S01]  /*18980*/  ULDC.64 UR4, c[0x0][0xc08] ;  /* 0x0003020000047ab9 */ /* 0x000fe20000000a00 */
[----:B---3--:R-:W-:Y:S01]  /*18990*/  LOP3.LUT R12, R40, 0x2, RZ, 0x3c, !PT ;  /* 0x00000002280c7812 */ /* 0x008fe200078e3cff */
[----:B------:R-:W-:Y:S04]  /*189a0*/  SHFL.IDX PT, R33, R33, R40, 0x1c1f ;  /* 0x001c1f2821217589 */ /* 0x000fe800000e0000 */
[----:B------:R-:W0:Y:S04]  /*189b0*/  SHFL.IDX PT, R26, R57, R12, 0x1c1f ;  /* 0x001c1f0c391a7589 */ /* 0x000e2800000e0000 */
[----:B------:R-:W-:Y:S04]  /*189c0*/  SHFL.IDX PT, R45, R45, R40, 0x1c1f ;  /* 0x001c1f282d2d7589 */ /* 0x000fe800000e0000 */
[----:B------:R-:W1:Y:S04]  /*189d0*/  SHFL.IDX PT, R32, R27, R12, 0x1c1f ;  /* 0x001c1f0c1b207589 */ /* 0x000e6800000e0000 */
[----:B------:R3:W-:Y:S04]  /*189e0*/  SHFL.IDX PT, R8, R35, R40, 0x1c1f ;  /* 0x001c1f2823087589 */ /* 0x0007e800000e0000 */
[----:B------:R-:W4:Y:S04]  /*189f0*/  SHFL.IDX PT, R37, R37, R12, 0x1c1f ;  /* 0x001c1f0c25257589 */ /* 0x000f2800000e0000 */
[----:B------:R-:W-:Y:S01]  /*18a00*/  SHFL.IDX PT, R39, R39, R40, 0x1c1f ;  /* 0x001c1f2827277589 */ /* 0x000fe200000e0000 */
[----:B---3--:R-:W3:Y:S03]  /*18a10*/  LDC.64 R34, c[0x0][0xc00] ;  /* 0x00030000ff227b82 */ /* 0x008ee60000000a00 */
[----:B------:R-:W2:Y:S01]  /*18a20*/  SHFL.IDX PT, R10, R15, R12, 0x1c1f ;  /* 0x001c1f0c0f0a7589 */ /* 0x000ea200000e0000 */
[----:B0-----:R-:W-:-:S02]  /*18a30*/  SEL R24, R33, R26, P0 ;  /* 0x0000001a21187207 */ /* 0x001fc40000000000 */
[----:B------:R-:W-:Y:S01]  /*18a40*/  SEL R26, R26, R33, P0 ;  /* 0x000000211a1a7207 */ /* 0x000fe20000000000 */
[----:B------:R-:W-:Y:S01]  /*18a50*/  SHFL.IDX PT, R47, R47, R40, 0x1c1f ;  /* 0x001c1f282f2f7589 */ /* 0x000fe200000e0000 */
[----:B------:R-:W-:-:S03]  /*18a60*/  MOV R33, R4 ;  /* 0x0000000400217202 */ /* 0x000fc60000000f00 */
[----:B------:R-:W0:Y:S01]  /*18a70*/  SHFL.IDX PT, R36, R49, R12, 0x1c1f ;  /* 0x001c1f0c31247589 */ /* 0x000e2200000e0000 */
[----:B-1----:R-:W-:Y:S02]  /*18a80*/  SEL R25, R45, R32, P0 ;  /* 0x000000202d197207 */ /* 0x002fe40000000000 */
[----:B------:R-:W-:Y:S01]  /*18a90*/  SEL R27, R32, R45, P0 ;  /* 0x0000002d201b7207 */ /* 0x000fe20000000000 */
[----:B------:R-:W-:Y:S01]  /*18aa0*/  SHFL.IDX PT, R41, R41, R40, 0x1c1f ;  /* 0x001c1f2829297589 */ /* 0x000fe200000e0000 */
[----:B------:R-:W-:-:S03]  /*18ab0*/  IMAD.MOV.U32 R32, RZ, RZ, RZ ;  /* 0x000000ffff207224 */ /* 0x000fc600078e00ff */
[----:B------:R-:W1:Y:S01]  /*18ac0*/  SHFL.IDX PT, R14, R43, R12, 0x1c1f ;  /* 0x001c1f0c2b0e7589 */ /* 0x000e6200000e0000 */
[----:B----4-:R-:W-:Y:S02]  /*18ad0*/  SEL R4, R8, R37, P0 ;  /* 0x0000002508047207 */ /* 0x010fe40000000000 */
[----:B------:R-:W-:Y:S01]  /*18ae0*/  SEL R6, R37, R8, P0 ;  /* 0x0000000825067207 */ /* 0x000fe20000000000 */
[----:B------:R-:W-:Y:S04]  /*18af0*/  SHFL.IDX PT, R51, R51, R40, 0x1c1f ;  /* 0x001c1f2833337589 */ /* 0x000fe800000e0000 */
[----:B------:R-:W4:Y:S01]  /*18b00*/  SHFL.IDX PT, R38, R13, R12, 0x1c1f ;  /* 0x001c1f0c0d267589 */ /* 0x000f2200000e0000 */
[----:B--2---:R-:W-:Y:S02]  /*18b10*/  SEL R8, R39, R10, P0 ;  /* 0x0000000a27087207 */ /* 0x004fe40000000000 */
[----:B------:R-:W-:Y:S01]  /*18b20*/  SEL R10, R10, R39, P0 ;  /* 0x000000270a0a7207 */ /* 0x000fe20000000000 */
[----:B------:R-:W-:Y:S04]  /*18b30*/  SHFL.IDX PT, R53, R53, R40, 0x1c1f ;  /* 0x001c1f2835357589 */ /* 0x000fe800000e0000 */
[----:B------:R1:W2:Y:S01]  /*18b40*/  SHFL.IDX PT, R42, R55, R12, 0x1c1f ;  /* 0x001c1f0c372a7589 */ /* 0x0002a200000e0000 */
[----:B0-----:R-:W-:-:S02]  /*18b50*/  SEL R5, R47, R36, P0 ;  /* 0x000000242f057207 */ /* 0x001fc40000000000 */
[----:B------:R-:W-:Y:S01]  /*18b60*/  SEL R7, R36, R47, P0 ;  /* 0x0000002f24077207 */ /* 0x000fe20000000000 */
[----:B------:R-:W-:Y:S01]  /*18b70*/  BAR.SYNC.DEFER_BLOCKING 0x1, 0x180 ;  /* 0x0046000000007b1d */ /* 0x000fe20000010000 */
[----:B-1----:R-:W-:Y:S02]  /*18b80*/  SEL R12, R41, R14, P0 ;  /* 0x0000000e290c7207 */ /* 0x002fe40000000000 */
[----:B------:R-:W-:Y:S02]  /*18b90*/  SEL R14, R14, R41, P0 ;  /* 0x000000290e0e7207 */ /* 0x000fe40000000000 */
[----:B----4-:R-:W-:Y:S02]  /*18ba0*/  SEL R9, R51, R38, P0 ;  /* 0x0000002633097207 */ /* 0x010fe40000000000 */
[----:B------:R-:W-:Y:S02]  /*18bb0*/  SEL R11, R38, R51, P0 ;  /* 0x00000033260b7207 */ /* 0x000fe40000000000 */
[----:B--2---:R-:W-:-:S02]  /*18bc0*/  SEL R13, R53, R42, P0 ;  /* 0x0000002a350d7207 */ /* 0x004fc40000000000 */
[----:B------:R-:W-:Y:S01]  /*18bd0*/  SEL R15, R42, R53, P0 ;  /* 0x000000352a0f7207 */ /* 0x000fe20000000000 */
[----:B------:R3:W-:Y:S04]  /*18be0*/  STSM.16.M88.4 [R48], R24 ;  /* 0x0000001830007844 */ /* 0x0007e80000000200 */
[----:B------:R-:W-:Y:S04]  /*18bf0*/  STSM.16.M88.4 [R46], R4 ;  /* 0x000000042e007844 */ /* 0x000fe80000000200 */
[----:B------:R-:W-:Y:S04]  /*18c00*/  STSM.16.M88.4 [R44], R8 ;  /* 0x000000082c007844 */ /* 0x000fe80000000200 */
[----:B------:R0:W-:Y:S01]  /*18c10*/  STSM.16.M88.4 [R33], R12 ;  /* 0x0000000c21007844 */ /* 0x0001e20000000200 */
[----:B---3--:R-:W-:Y:S01]  /*18c20*/  IMAD.WIDE R24, R63, 0x4, R34 ;  /* 0x000000043f187825 */ /* 0x008fe200078e0222 */
[----:B------:R-:W-:Y:S08]  /*18c30*/  BAR.SYNC.DEFER_BLOCKING 0x1, 0x180 ;  /* 0x0046000000007b1d */ /* 0x000ff00000010000 */
[----:B------:R-:W1:Y:S01]  /*18c40*/  LDC R34, c[0x0][0xbe8] ;  /* 0x0002fa00ff227b82 */ /* 0x000e620000000800 */
[----:B------:R-:W2:Y:S01]  /*18c50*/  @P1 LDG.E R32, desc[UR40][R24.64] ;  /* 0x0000002818201981 */ /* 0x000ea2000c1e1900 */
[----:B------:R-:W-:Y:S01]  /*18c60*/  ISETP.NE.U32.AND P0, PT, RZ, UR4, PT ;  /* 0x00000004ff007c0c */ /* 0x000fe2000bf05070 */
[----:B0-----:R-:W-:Y:S01]  /*18c70*/  IMAD.IADD R13, R64, 0x1, R60 ;  /* 0x00000001400d7824 */ /* 0x001fe200078e023c */
[----:B------:R-:W-:-:S02]  /*18c80*/  LEA.HI R31, R31, R30, RZ, 0x7 ;  /* 0x0000001e1f1f7211 */ /* 0x000fc400078f38ff */
[----:B------:R-:W-:Y:S01]  /*18c90*/  ISETP.NE.AND.EX P0, PT, RZ, UR5, PT, P0 ;  /* 0x00000005ff007c0c */ /* 0x000fe2000bf05300 */
[----:B------:R-:W-:Y:S01]  /*18ca0*/  ULDC.64 UR4, c[0x0][0xb98] ;  /* 0x0002e60000047ab9 */ /* 0x000fe20000000a00 */
[----:B-1----:R-:W-:Y:S02]  /*18cb0*/  ISETP.NE.AND P2, PT, R34, 0x1, PT ;  /* 0x000000012200780c */ /* 0x002fe40003f45270 */
[----:B------:R-:W-:Y:S02]  /*18cc0*/  SHF.R.S32.HI R38, RZ, 0x1f, R62 ;  /* 0x0000001fff267819 */ /* 0x000fe4000001143e */
[----:B------:R-:W-:Y:S02]  /*18cd0*/  LOP3.LUT R9, R31, 0xffffff80, RZ, 0xc0, !PT ;  /* 0xffffff801f097812 */ /* 0x000fe400078ec0ff */
[----:B------:R-:W-:Y:S01]  /*18ce0*/  SHF.R.S32.HI R36, RZ, 0x1f, R63 ;  /* 0x0000001fff247819 */ /* 0x000fe2000001143f */
[----:B------:R-:W-:Y:S01]  /*18cf0*/  IMAD R4, R38, UR6, RZ ;  /* 0x0000000626047c24 */ /* 0x000fe2000f8e02ff */
[----:B------:R-:W-:Y:S01]  /*18d00*/  SEL R35, R63, RZ, !P1 ;  /* 0x000000ff3f237207 */ /* 0x000fe20004800000 */
[----:B------:R-:W-:Y:S01]  /*18d10*/  IMAD.IADD R30, R30, 0x1, -R9 ;  /* 0x000000011e1e7824 */ /* 0x000fe200078e0a09 */
[----:B------:R-:W-:Y:S01]  /*18d20*/  SEL R36, R36, RZ, !P1 ;  /* 0x000000ff24247207 */ /* 0x000fe20004800000 */
[----:B------:R-:W0:Y:S01]  /*18d30*/  @P0 LDC.64 R8, c[0x0][0xc08] ;  /* 0x00030200ff080b82 */ /* 0x000e220000000a00 */
[----:B------:R-:W-:Y:S01]  /*18d40*/  IMAD R7, R62, UR7, R4 ;  /* 0x000000073e077c24 */ /* 0x000fe2000f8e0204 */
[----:B------:R-:W-:-:S02]  /*18d50*/  SHF.R.S32.HI R31, RZ, 0x7, R31 ;  /* 0x00000007ff1f7819 */ /* 0x000fc4000001141f */
[----:B------:R-:W-:-:S04]  /*18d60*/  SHF.R.S32.HI R15, RZ, 0x1f, R30 ;  /* 0x0000001fff0f7819 */ /* 0x000fc8000001141e */
[----:B------:R-:W1:Y:S01]  /*18d70*/  @P2 LDC R26, c[0x0][0xbec] ;  /* 0x0002fb00ff1a2b82 */ /* 0x000e620000000800 */
[CC--:B------:R-:W-:Y:S02]  /*18d80*/  LEA.HI R10, R15.reuse, R30.reuse, RZ, 0x2 ;  /* 0x0000001e0f0a7211 */ /* 0x0c0fe400078f10ff */
[----:B------:R-:W-:Y:S02]  /*18d90*/  LEA.HI R15, R15, R30, RZ, 0x5 ;  /* 0x0000001e0f0f7211 */ /* 0x000fe400078f28ff */
[----:B------:R-:W-:Y:S02]  /*18da0*/  SHF.R.S32.HI R14, RZ, 0x2, R10 ;  /* 0x00000002ff0e7819 */ /* 0x000fe4000001140a */
[----:B------:R-:W-:Y:S01]  /*18db0*/  SHF.R.S32.HI R15, RZ, 0x5, R15 ;  /* 0x00000005ff0f7819 */ /* 0x000fe2000001140f */
[----:B------:R-:W3:Y:S01]  /*18dc0*/  @P2 LDC R27, c[0x0][0xbf0] ;  /* 0x0002fc00ff1b2b82 */ /* 0x000ee20000000800 */
[----:B-1----:R-:W-:Y:S01]  /*18dd0*/  @P2 IMAD.HI.U32 R6, R13, R26, RZ ;  /* 0x0000001a0d062227 */ /* 0x002fe200078e00ff */
[----:B--2---:R-:W-:-:S03]  /*18de0*/  SHF.R.S32.HI R33, RZ, 0x1f, R32 ;  /* 0x0000001fff217819 */ /* 0x004fc60000011420 */
[----:B------:R-:W-:Y:S01]  /*18df0*/  IMAD.WIDE.U32 R4, R62, UR6, R32 ;  /* 0x000000063e047c25 */ /* 0x000fe2000f8e0020 */
[----:B------:R-:W-:-:S03]  /*18e00*/  ULDC UR6, c[0x0][0xa88] ;  /* 0x0002a20000067ab9 */ /* 0x000fc60000000800 */
[----:B------:R-:W-:Y:S02]  /*18e10*/  IMAD.IADD R5, R5, 0x1, R7 ;  /* 0x0000000105057824 */ /* 0x000fe400078e0207 */
[----:B------:R-:W-:Y:S01]  /*18e20*/  IMAD.MOV.U32 R7, RZ, RZ, R13 ;  /* 0x000000ffff077224 */ /* 0x000fe200078e000d */
[----:B---3--:R-:W-:Y:S01]  /*18e30*/  @P2 SHF.R.U32.HI R7, RZ, R27, R6 ;  /* 0x0000001bff072219 */ /* 0x008fe20000011606 */
[----:B------:R-:W-:Y:S01]  /*18e40*/  IMAD R6, R36, UR4, RZ ;  /* 0x0000000424067c24 */ /* 0x000fe2000f8e02ff */
[----:B------:R-:W-:Y:S01]  /*18e50*/  SHF.R.S32.HI R27, RZ, 0x1f, R10 ;  /* 0x0000001fff1b7819 */ /* 0x000fe2000001140a */
[----:B------:R-:W-:-:S03]  /*18e60*/  IMAD.WIDE.U32 R4, R35, UR4, R4 ;  /* 0x0000000423047c25 */ /* 0x000fc6000f8e0004 */
[----:B------:R-:W-:Y:S01]  /*18e70*/  LEA.HI R27, R27, R14, RZ, 0x3 ;  /* 0x0000000e1b1b7211 */ /* 0x000fe200078f18ff */
[----:B------:R-:W-:Y:S02]  /*18e80*/  IMAD.MOV R11, RZ, RZ, -R7 ;  /* 0x000000ffff0b7224 */ /* 0x000fe400078e0a07 */
[----:B------:R-:W-:Y:S01]  /*18e90*/  IMAD R12, R35, UR5, R6 ;  /* 0x00000005230c7c24 */ /* 0x000fe2000f8e0206 */
[----:B------:R-:W-:Y:S01]  /*18ea0*/  IADD3 R6, P3, R7, R4, RZ ;  /* 0x0000000407067210 */ /* 0x000fe20007f7e0ff */
[----:B------:R-:W-:Y:S01]  /*18eb0*/  IMAD R11, R34, R11, R13 ;  /* 0x0000000b220b7224 */ /* 0x000fe200078e020d */
[----:B------:R-:W-:Y:S01]  /*18ec0*/  SHF.R.S32.HI R13, RZ, 0x1f, R7 ;  /* 0x0000001fff0d7819 */ /* 0x000fe20000011407 */
[----:B------:R-:W-:Y:S01]  /*18ed0*/  ULDC.64 UR4, c[0x0][0xb88] ;  /* 0x0002e20000047ab9 */ /* 0x000fe20000000a00 */
[----:B------:R-:W-:Y:S02]  /*18ee0*/  LOP3.LUT R27, R27, 0xfffffff8, RZ, 0xc0, !PT ;  /* 0xfffffff81b1b7812 */ /* 0x000fe400078ec0ff */
[----:B------:R-:W-:Y:S01]  /*18ef0*/  IADD3.X R7, R13, R5, R12, P3, !PT ;  /* 0x000000050d077210 */ /* 0x000fe20001ffe40c */
[----:B0-----:R-:W-:Y:S01]  /*18f00*/  @P0 IMAD.WIDE R4, R63, 0x4, R8 ;  /* 0x000000043f040825 */ /* 0x001fe200078e0208 */
[----:B------:R-:W-:-:S03]  /*18f10*/  SHF.R.S32.HI R10, RZ, 0x1f, R11 ;  /* 0x0000001fff0a7819 */ /* 0x000fc6000001140b */
[----:B------:R-:W-:Y:S02]  /*18f20*/  IMAD.U32 R9, RZ, RZ, UR6 ;  /* 0x00000006ff097e24 */ /* 0x000fe4000f8e00ff */
[----:B------:R-:W-:Y:S02]  /*18f30*/  IMAD R10, R10, UR4, RZ ;  /* 0x000000040a0a7c24 */ /* 0x000fe4000f8e02ff */
[C---:B------:R-:W-:Y:S02]  /*18f40*/  IMAD.WIDE.U32 R6, R11.reuse, UR4, R6 ;  /* 0x000000040b067c25 */ /* 0x040fe4000f8e0006 */
[----:B------:R0:W5:Y:S02]  /*18f50*/  @P0 LDG.E R9, desc[UR40][R4.64] ;  /* 0x0000002804090981 */ /* 0x000164000c1e1900 */
[----:B------:R-:W-:Y:S01]  /*18f60*/  IMAD R13, R11, UR5, R10 ;  /* 0x000000050b0d7c24 */ /* 0x000fe2000f8e020a */
[----:B------:R-:W-:Y:S01]  /*18f70*/  ULDC.64 UR4, c[0x0][0xb50] ;  /* 0x0002d40000047ab9 */ /* 0x000fe20000000a00 */
[----:B------:R-:W-:Y:S01]  /*18f80*/  IMAD.HI R8, R31, 0x55555556, RZ ;  /* 0x555555561f087827 */ /* 0x000fe200078e02ff */
[----:B------:R-:W-:-:S03]  /*18f90*/  LEA R10, P3, R6, UR4, 0x2 ;  /* 0x00000004060a7c11 */ /* 0x000fc6000f8610ff */
[----:B------:R-:W-:Y:S01]  /*18fa0*/  IMAD.IADD R7, R7, 0x1, R13 ;  /* 0x0000000107077824 */ /* 0x000fe200078e020d */
[----:B------:R-:W-:Y:S01]  /*18fb0*/  LEA.HI R8, R8, R8, RZ, 0x1 ;  /* 0x0000000808087211 */ /* 0x000fe200078f08ff */
[----:B------:R-:W-:-:S03]  /*18fc0*/  IMAD.IADD R14, R14, 0x1, -R27 ;  /* 0x000000010e0e7824 */ /* 0x000fc600078e0a1b */
[----:B------:R-:W-:Y:S01]  /*18fd0*/  LEA.HI.X R7, R6, UR5, R7, 0x2, P3 ;  /* 0x0000000506077c11 */ /* 0x000fe200098f1407 */
[----:B------:R-:W-:Y:S02]  /*18fe0*/  IMAD R8, R8, -0x3, R31 ;  /* 0xfffffffd08087824 */ /* 0x000fe400078e021f */
[----:B------:R-:W-:Y:S01]  /*18ff0*/  IMAD R15, R15, 0x10, R14 ;  /* 0x000000100f0f7824 */ /* 0x000fe200078e020e */
[----:B0-----:R-:W-:Y:S06]  /*19000*/  @P0 BRA `(.L_x_1564) ;  /* 0x0000000000100947 */ /* 0x001fec0003800000 */
[----:B------:R-:W-:Y:S05]  /*19010*/  @!P1 BRA `(.L_x_1564) ;  /* 0x00000000000c9947 */ /* 0x000fea0003800000 */
[----:B------:R-:W2:Y:S04]  /*19020*/  LDG.E R4, desc[UR40][R24.64] ;  /* 0x0000002818047981 */ /* 0x000ea8000c1e1900 */
[----:B-----5:R-:W2:Y:S02]  /*19030*/  LDG.E R9, desc[UR40][R24.64+0x4] ;  /* 0x0000042818097981 */ /* 0x020ea4000c1e1900 */
[----:B--2---:R-:W-:-:S07]  /*19040*/  IMAD.IADD R9, R9, 0x1, -R4 ;  /* 0x0000000109097824 */ /* 0x004fce00078e0a04 */
.L_x_1564:
[----:B------:R-:W-:Y:S01]  /*19050*/  IMAD R5, R2, 0x40, R3 ;  /* 0x0000004002057824 */ /* 0x000fe200078e0203 */
[----:B------:R-:W-:Y:S01]  /*19060*/  SHFL.IDX PT, R24, R10, RZ, 0x1c1f ;  /* 0x001c1fff0a187589 */ /* 0x000fe200000e0000 */
[----:B------:R-:W-:Y:S01]  /*19070*/  IMAD R6, R8, 0x40, R15 ;  /* 0x0000004008067824 */ /* 0x000fe200078e020f */
[----:B------:R-:W-:Y:S01]  /*19080*/  LOP3.LUT P0, RZ, R30, 0x3, RZ, 0xc0, !PT ;  /* 0x000000031eff7812 */ /* 0x000fe2000780c0ff */
[----:B------:R-:W-:Y:S01]  /*19090*/  IMAD.WIDE R28, R5, 0x2, R28 ;  /* 0x00000002051c7825 */ /* 0x000fe200078e021c */
[----:B------:R-:W0:Y:S01]  /*190a0*/  SHFL.IDX PT, R25, R7, RZ, 0x1c1f ;  /* 0x001c1fff07197589 */ /* 0x000e2200000e0000 */
[----:B------:R-:W1:Y:S01]  /*190b0*/  @P2 LDC R39, c[0x0][0xbec] ;  /* 0x0002fb00ff272b82 */ /* 0x000e620000000800 */
[----:B------:R-:W-:Y:S01]  /*190c0*/  ULDC.64 UR4, c[0x0][0xaa0] ;  /* 0x0002a80000047ab9 */ /* 0x000fe20000000a00 */
[----:B------:R-:W-:Y:S01]  /*190d0*/  IMAD.IADD R6, R6, 0x1, R60 ;  /* 0x0000000106067824 */ /* 0x000fe200078e023c */
[----:B------:R-:W-:Y:S01]  /*190e0*/  SHFL.IDX PT, R26, R10, 0x1, 0x1c1f ;  /* 0x003c1f000a1a7f89 */ /* 0x000fe200000e0000 */
[----:B-----5:R-:W-:Y:S01]  /*190f0*/  IMAD R37, R9, R34, RZ ;  /* 0x0000002209257224 */ /* 0x020fe200078e02ff */
[----:B------:R-:W-:Y:S01]  /*19100*/  IADD3 R9, P3, R28, 0x1800, RZ ;  /* 0x000018001c097810 */ /* 0x000fe20007f7e0ff */
[----:B------:R-:W-:Y:S01]  /*19110*/  VIADD R4, R6, 0x8 ;  /* 0x0000000806047836 */ /* 0x000fe20000000000 */
[----:B------:R-:W2:Y:S01]  /*19120*/  SHFL.IDX PT, R27, R7, 0x1, 0x1c1f ;  /* 0x003c1f00071b7f89 */ /* 0x000ea200000e0000 */
[----:B------:R-:W-:-:S02]  /*19130*/  IADD3 R13, P4, R28, 0x3000, RZ ;  /* 0x000030001c0d7810 */ /* 0x000fc40007f9e0ff */
[-C--:B------:R-:W-:Y:S02]  /*19140*/  ISETP.GE.OR P1, PT, R6, R37.reuse, P0 ;  /* 0x000000250600720c */ /* 0x080fe40000726670 */
[----:B------:R-:W-:Y:S02]  /*19150*/  LOP3.LUT R5, R28, 0x380, RZ, 0xc0, !PT ;  /* 0x000003801c057812 */ /* 0x000fe400078ec0ff */
[----:B------:R-:W-:Y:S02]  /*19160*/  LOP3.LUT R8, R9, 0x380, RZ, 0xc0, !PT ;  /* 0x0000038009087812 */ /* 0x000fe400078ec0ff */
[----:B------:R-:W-:Y:S02]  /*19170*/  ISETP.GE.OR P0, PT, R4, R37, P0 ;  /* 0x000000250400720c */ /* 0x000fe40000706670 */
[----:B------:R-:W-:Y:S02]  /*19180*/  LOP3.LUT R12, R13, 0x380, RZ, 0xc0, !PT ;  /* 0x000003800d0c7812 */ /* 0x000fe400078ec0ff */
[----:B------:R-:W-:-:S02]  /*19190*/  SHF.R.U64 R5, R5, 0x3, RZ ;  /* 0x0000000305057819 */ /* 0x000fc400000012ff */
[----:B------:R-:W-:Y:S01]  /*191a0*/  SHF.R.U64 R8, R8, 0x3, RZ ;  /* 0x0000000308087819 */ /* 0x000fe200000012ff */
[----:B0-----:R0:W-:Y:S01]  /*191b0*/  @!P1 ST.E desc[UR40][R24.64], R56 ;  /* 0x0000003818009985 */ /* 0x0011e2000c101928 */
[----:B------:R-:W-:Y:S02]  /*191c0*/  SHF.R.U64 R12, R12, 0x3, RZ ;  /* 0x000000030c0c7819 */ /* 0x000fe400000012ff */
[----:B------:R-:W-:Y:S01]  /*191d0*/  LOP3.LUT R4, R5, R28, RZ, 0x3c, !PT ;  /* 0x0000001c05047212 */ /* 0x000fe200078e3cff */
[--C-:B------:R-:W-:Y:S01]  /*191e0*/  IMAD.MOV.U32 R5, RZ, RZ, R29.reuse ;  /* 0x000000ffff057224 */ /* 0x100fe200078e001d */
[----:B------:R-:W-:Y:S01]  /*191f0*/  LOP3.LUT R8, R8, R9, RZ, 0x3c, !PT ;  /* 0x0000000908087212 */ /* 0x000fe200078e3cff */
[--C-:B------:R-:W-:Y:S01]  /*19200*/  IMAD.X R9, RZ, RZ, R29.reuse, P3 ;  /* 0x000000ffff097224 */ /* 0x100fe200018e061d */
[----:B------:R-:W-:Y:S01]  /*19210*/  LOP3.LUT R12, R12, R13, RZ, 0x3c, !PT ;  /* 0x0000000d0c0c7212 */ /* 0x000fe200078e3cff */
[----:B------:R-:W-:Y:S01]  /*19220*/  IMAD.X R13, RZ, RZ, R29, P4 ;  /* 0x000000ffff0d7224 */ /* 0x000fe200020e061d */
[----:B--2---:R2:W-:Y:S04]  /*19230*/  @!P0 ST.E desc[UR40][R26.64], R20 ;  /* 0x000000141a008985 */ /* 0x0045e8000c101928 */
[----:B------:R-:W3:Y:S04]  /*19240*/  LD.E.128 R4, desc[UR40][R4.64] ;  /* 0x0000002804047980 */ /* 0x000ee8000c101d00 */
[----:B------:R-:W4:Y:S04]  /*19250*/  LD.E.128 R8, desc[UR40][R8.64] ;  /* 0x0000002808087980 */ /* 0x000f28000c101d00 */
[----:B------:R-:W4:Y:S01]  /*19260*/  LD.E.128 R12, desc[UR40][R12.64] ;  /* 0x000000280c0c7980 */ /* 0x000f22000c101d00 */
[----:B------:R-:W-:-:S04]  /*19270*/  IADD3 R31, P0, R28, 0x4800, RZ ;  /* 0x000048001c1f7810 */ /* 0x000fc80007f1e0ff */
[----:B------:R-:W-:Y:S01]  /*19280*/  LOP3.LUT R28, R31, 0x380, RZ, 0xc0, !PT ;  /* 0x000003801f1c7812 */ /* 0x000fe200078ec0ff */
[----:B0-----:R-:W-:Y:S02]  /*19290*/  IMAD.X R25, RZ, RZ, R29, P0 ;  /* 0x000000ffff197224 */ /* 0x001fe400000e061d */
[----:B------:R-:W-:Y:S01]  /*192a0*/  IMAD R29, R33, UR4, RZ ;  /* 0x00000004211d7c24 */ /* 0x000fe2000f8e02ff */
[----:B------:R-:W-:Y:S01]  /*192b0*/  SHF.R.U64 R24, R28, 0x3, RZ ;  /* 0x000000031c187819 */ /* 0x000fe200000012ff */
[----:B------:R-:W0:Y:S03]  /*192c0*/  @P2 LDC R33, c[0x0][0xbf0] ;  /* 0x0002fc00ff212b82 */ /* 0x000e260000000800 */
[----:B------:R-:W-:Y:S01]  /*192d0*/  LOP3.LUT R24, R24, R31, RZ, 0x3c, !PT ;  /* 0x0000001f18187212 */ /* 0x000fe200078e3cff */
[C---:B------:R-:W-:Y:S02]  /*192e0*/  IMAD R31, R32.reuse, UR5, R29 ;  /* 0x00000005201f7c24 */ /* 0x040fe4000f8e021d */
[----:B------:R-:W-:Y:S01]  /*192f0*/  IMAD.WIDE.U32 R28, R32, UR4, RZ ;  /* 0x00000004201c7c25 */ /* 0x000fe2000f8e00ff */
[----:B------:R-:W-:-:S02]  /*19300*/  ULDC.64 UR4, c[0x0][0xae8] ;  /* 0x0002ba0000047ab9 */ /* 0x000fc40000000a00 */
[----:B--2---:R-:W5:Y:S01]  /*19310*/  LD.E.128 R24, desc[UR40][R24.64] ;  /* 0x0000002818187980 */ /* 0x004f62000c101d00 */
[----:B------:R-:W-:Y:S02]  /*19320*/  IMAD R30, R21, 0x30, R2 ;  /* 0x00000030151e7824 */ /* 0x000fe400078e0202 */
[----:B------:R-:W-:Y:S01]  /*19330*/  IMAD R20, R38, UR4, RZ ;  /* 0x0000000426147c24 */ /* 0x000fe2000f8e02ff */
[----:B------:R-:W-:Y:S01]  /*19340*/  @!PT LDS RZ, [RZ] ;  /* 0x00000000fffff984 */ /* 0x000fe20000000800 */
[----:B------:R-:W-:Y:S01]  /*19350*/  @!PT LDS RZ, [RZ] ;  /* 0x00000000fffff984 */ /* 0x000fe20000000800 */
[----:B------:R-:W-:Y:S01]  /*19360*/  @!PT LDS RZ, [RZ] ;  /* 0x00000000fffff984 */ /* 0x000fe20000000800 */
[----:B------:R-:W-:Y:S01]  /*19370*/  @!PT LDS RZ, [RZ] ;  /* 0x00000000fffff984 */ /* 0x000fe20000000800 */
[----:B------:R2:W-:Y:S06]  /*19380*/  MEMBAR.ALL.CTA ;  /* 0x0000000000007992 */ /* 0x0005ec0000008000 */
[----:B--2---:R-:W2:Y:S01]  /*19390*/  FENCE.VIEW.ASYNC.S ;  /* 0x00000000000073c6 */ /* 0x004ea20000000000 */
[----:B------:R-:W-:-:S02]  /*193a0*/  IMAD.IADD R29, R29, 0x1, R31 ;  /* 0x000000011d1d7824 */ /* 0x000fc400078e021f */
[----:B------:R-:W-:Y:S02]  /*193b0*/  IMAD.IADD R32, R60, 0x1, R30 ;  /* 0x000000013c207824 */ /* 0x000fe400078e021e */
[C---:B------:R-:W-:Y:S02]  /*193c0*/  IMAD R31, R62.reuse, UR5, R20 ;  /* 0x000000053e1f7c24 */ /* 0x040fe4000f8e0214 */
[----:B------:R-:W-:Y:S01]  /*193d0*/  IMAD.WIDE.U32 R20, R62, UR4, R28 ;  /* 0x000000043e147c25 */ /* 0x000fe2000f8e001c */
[----:B------:R-:W-:-:S03]  /*193e0*/  ULDC.64 UR4, c[0x0][0xaf0] ;  /* 0x0002bc0000047ab9 */ /* 0x000fc60000000a00 */
[----:B-1----:R-:W-:-:S04]  /*193f0*/  @P2 IMAD.HI.U32 R28, R32, R39, RZ ;  /* 0x00000027201c2227 */ /* 0x002fc800078e00ff */
[----:B------:R-:W-:Y:S01]  /*19400*/  IMAD.MOV.U32 R29, RZ, RZ, R32 ;  /* 0x000000ffff1d7224 */ /* 0x000fe200078e0020 */
[----:B0-----:R-:W-:Y:S01]  /*19410*/  @P2 SHF.R.U32.HI R29, RZ, R33, R28 ;  /* 0x00000021ff1d2219 */ /* 0x001fe2000001161c */
[----:B------:R-:W-:Y:S02]  /*19420*/  IMAD.IADD R21, R21, 0x1, R31 ;  /* 0x0000000115157824 */ /* 0x000fe400078e021f */
[----:B------:R-:W-:Y:S01]  /*19430*/  IMAD R30, R36, UR4, RZ ;  /* 0x00000004241e7c24 */ /* 0x000fe2000f8e02ff */
[----:B------:R-:W-:Y:S01]  /*19440*/  SHF.R.S32.HI R28, RZ, 0x1f, R29 ;  /* 0x0000001fff1c7819 */ /* 0x000fe2000001141d */
[----:B------:R-:W-:-:S04]  /*19450*/  IMAD.WIDE.U32 R20, R35, UR4, R20 ;  /* 0x0000000423147c25 */ /* 0x000fc8000f8e0014 */
[----:B------:R-:W-:Y:S01]  /*19460*/  IMAD R31, R35, UR5, R30 ;  /* 0x00000005231f7c24 */ /* 0x000fe2000f8e021e */
[----:B------:R-:W-:Y:S01]  /*19470*/  ULDC.64 UR4, c[0x0][0xae0] ;  /* 0x0002b80000047ab9 */ /* 0x000fe20000000a00 */
[----:B------:R-:W-:Y:S02]  /*19480*/  IMAD.MOV R33, RZ, RZ, -R29 ;  /* 0x000000ffff217224 */ /* 0x000fe400078e0a1d */
[----:B------:R-:W-:Y:S02]  /*19490*/  IMAD.IADD R21, R21, 0x1, R31 ;  /* 0x0000000115157824 */ /* 0x000fe400078e021f */
[----:B------:R-:W-:Y:S02]  /*194a0*/  IMAD R28, R28, UR4, RZ ;  /* 0x000000041c1c7c24 */ /* 0x000fe4000f8e02ff */
[----:B------:R-:W-:Y:S02]  /*194b0*/  IMAD R31, R34, R33, R32 ;  /* 0x00000021221f7224 */ /* 0x000fe400078e0220 */
[----:B------:R-:W-:-:S02]  /*194c0*/  IMAD R33, R29, UR5, R28 ;  /* 0x000000051d217c24 */ /* 0x000fc4000f8e021c */
[----:B------:R-:W-:Y:S01]  /*194d0*/  IMAD.WIDE.U32 R20, R29, UR4, R20 ;  /* 0x000000041d147c25 */ /* 0x000fe2000f8e0014 */
[----:B------:R-:W-:Y:S01]  /*194e0*/  SHF.R.S32.HI R28, RZ, 0x1f, R31 ;  /* 0x0000001fff1c7819 */ /* 0x000fe2000001141f */
[----:B------:R-:W-:Y:S02]  /*194f0*/  ULDC.64 UR4, c[0x0][0xad8] ;  /* 0x0002b60000047ab9 */ /* 0x000fe40000000a00 */
[----:B------:R-:W-:Y:S02]  /*19500*/  IMAD.IADD R21, R21, 0x1, R33 ;  /* 0x0000000115157824 */ /* 0x000fe400078e0221 */
[----:B------:R-:W-:Y:S02]  /*19510*/  IMAD R28, R28, UR4, RZ ;  /* 0x000000041c1c7c24 */ /* 0x000fe4000f8e02ff */
[----:B------:R-:W-:-:S04]  /*19520*/  IMAD.WIDE.U32 R20, R31, UR4, R20 ;  /* 0x000000041f147c25 */ /* 0x000fc8000f8e0014 */
[----:B------:R-:W-:Y:S01]  /*19530*/  IMAD R29, R31, UR5, R28 ;  /* 0x000000051f1d7c24 */ /* 0x000fe2000f8e021c */
[----:B------:R-:W-:Y:S01]  /*19540*/  ULDC.64 UR4, c[0x0][0xa80] ;  /* 0x0002a00000047ab9 */ /* 0x000fe20000000a00 */
[----:B------:R-:W-:Y:S01]  /*19550*/  IMAD.IADD R34, R2, 0x1, R60 ;  /* 0x0000000102227824 */ /* 0x000fe200078e023c */
[----:B------:R-:W-:Y:S01]  /*19560*/  LEA R32, P0, R20, UR4, 0x1 ;  /* 0x0000000414207c11 */ /* 0x000fe2000f8008ff */
[----:B------:R-:W-:Y:S01]  /*19570*/  IMAD.IADD R21, R21, 0x1, R29 ;  /* 0x0000000115157824 */ /* 0x000fe200078e021d */
[----:B------:R-:W-:Y:S01]  /*19580*/  ULDC UR4, c[0x0][0xac8] ;  /* 0x0002b20000047ab9 */ /* 0x000fe20000000800 */
[----:B------:R-:W-:Y:S02]  /*19590*/  VIADD R2, R34, 0x30 ;  /* 0x0000003022027836 */ /* 0x000fe40000000000 */
[----:B--2---:R-:W0:Y:S01]  /*195a0*/  SHFL.IDX PT, R28, R32, RZ, 0x181f ;  /* 0x00181fff201c7589 */ /* 0x004e2200000e0000 */
[----:B------:R-:W-:Y:S01]  /*195b0*/  LEA.HI.X R33, R20, UR5, R21, 0x1, P0 ;  /* 0x0000000514217c11 */ /* 0x000fe200080f0c15 */
[C---:B------:R-:W-:Y:S01]  /*195c0*/  VIADD R20, R34.reuse, 0x60 ;  /* 0x0000006022147836 */ /* 0x040fe20000000000 */
[C---:B------:R-:W-:Y:S01]  /*195d0*/  ISETP.GE.AND P0, PT, R3.reuse, UR4, PT ;  /* 0x0000000403007c0c */ /* 0x040fe2000bf06270 */
[----:B------:R-:W1:Y:S03]  /*195e0*/  SHFL.IDX PT, R30, R32, 0x1, 0x181f ;  /* 0x00381f00201e7f89 */ /* 0x000e6600000e0000 */
[-C--:B------:R-:W-:Y:S01]  /*195f0*/  ISETP.GE.OR P1, PT, R34, R37.reuse, P0 ;  /* 0x000000252200720c */ /* 0x080fe20000726670 */
[----:B------:R-:W2:Y:S01]  /*19600*/  SHFL.IDX PT, R36, R32, 0x2, 0x181f ;  /* 0x00581f0020247f89 */ /* 0x000ea200000e0000 */
[-C--:B------:R-:W-:Y:S01]  /*19610*/  ISETP.GE.OR P2, PT, R2, R37.reuse, P0 ;  /* 0x000000250200720c */ /* 0x080fe20000746670 */
[----:B------:R-:W-:Y:S01]  /*19620*/  VIADD R2, R22, 0x13220 ;  /* 0x0001322016027836 */ /* 0x000fe20000000000 */
[----:B------:R-:W-:Y:S01]  /*19630*/  ISETP.GE.OR P3, PT, R20, R37, P0 ;  /* 0x000000251400720c */ /* 0x000fe20000766670 */
[----:B------:R-:W2:Y:S03]  /*19640*/  SHFL.IDX PT, R21, R33, RZ, 0x181f ;  /* 0x00181fff21157589 */ /* 0x000ea600000e0000 */
[----:B------:R-:W-:Y:S01]  /*19650*/  PRMT R2, RZ, 0x654, R2 ;  /* 0x00000654ff027816 */ /* 0x000fe20000000002 */
[----:B------:R-:W2:Y:S03]  /*19660*/  SHFL.IDX PT, R29, R33, 0x1, 0x181f ;  /* 0x00381f00211d7f89 */ /* 0x000ea600000e0000 */
[----:B------:R1:W-:Y:S01]  /*19670*/  SYNCS.ARRIVE.TRANS64.RED.A1T0 RZ, [R2+URZ], RZ ;  /* 0x000000ff02ff79a7 */ /* 0x0003e2000810043f */
[----:B------:R-:W2:Y:S01]  /*19680*/  SHFL.IDX PT, R31, R33, 0x2, 0x181f ;  /* 0x00581f00211f7f89 */ /* 0x000ea200000e0000 */
[----:B0-----:R-:W-:-:S03]  /*19690*/  @!P1 LEA R20, P4, R3, R28, 0x1 ;  /* 0x0000001c03149211 */ /* 0x001fc600078808ff */
[----:B------:R-:W0:Y:S01]  /*196a0*/  SHFL.IDX PT, R32, R32, 0x3, 0x181f ;  /* 0x00781f0020207f89 */ /* 0x000e2200000e0000 */
[----:B-1----:R-:W-:Y:S01]  /*196b0*/  VIADD R2, R34, 0x90 ;  /* 0x0000009022027836 */ /* 0x002fe20000000000 */
[C---:B------:R-:W-:Y:S02]  /*196c0*/  @!P2 LEA R28, P5, R3.reuse, R30, 0x1 ;  /* 0x0000001e031ca211 */ /* 0x040fe400078a08ff */
[----:B------:R-:W1:Y:S01]  /*196d0*/  SHFL.IDX PT, R33, R33, 0x3, 0x181f ;  /* 0x00781f0021217f89 */ /* 0x000e6200000e0000 */
[C---:B--2---:R-:W-:Y:S02]  /*196e0*/  @!P3 LEA R30, P6, R3.reuse, R36, 0x1 ;  /* 0x00000024031eb211 */ /* 0x044fe400078c08ff */
[----:B------:R-:W-:Y:S02]  /*196f0*/  ISETP.GE.OR P0, PT, R2, R37, P0 ;  /* 0x000000250200720c */ /* 0x000fe40000706670 */
[C-C-:B------:R-:W-:Y:S02]  /*19700*/  @!P1 LEA.HI.X R21, R3.reuse, R21, R0.reuse, 0x1, P4 ;  /* 0x0000001503159211 */ /* 0x140fe400020f0c00 */
[----:B------:R-:W-:-:S02]  /*19710*/  @!P2 LEA.HI.X R29, R3, R29, R0, 0x1, P5 ;  /* 0x0000001d031da211 */ /* 0x000fc400028f0c00 */
[----:B------:R-:W-:Y:S01]  /*19720*/  @!P3 LEA.HI.X R31, R3, R31, R0, 0x1, P6 ;  /* 0x0000001f031fb211 */ /* 0x000fe200030f0c00 */
[----:B---3--:R2:W-:Y:S04]  /*19730*/  @!P1 ST.E.128 desc[UR40][R20.64], R4 ;  /* 0x0000000414009985 */ /* 0x0085e8000c101d28 */
[----:B----4-:R2:W-:Y:S04]  /*19740*/  @!P2 ST.E.128 desc[UR40][R28.64], R8 ;  /* 0x000000081c00a985 */ /* 0x0105e8000c101d28 */
[----:B------:R2:W-:Y:S01]  /*19750*/  @!P3 ST.E.128 desc[UR40][R30.64], R12 ;  /* 0x0000000c1e00b985 */ /* 0x0005e2000c101d28 */
[----:B01----:R-:W-:Y:S05]  /*19760*/  @P0 BRA `(.L_x_1565) ;  /* 0x0000000800480947 */ /* 0x003fea0003800000 */
[----:B------:R-:W-:-:S04]  /*19770*/  LEA R2, P0, R3, R32, 0x1 ;  /* 0x0000002003027211 */ /* 0x000fc800078008ff */
[----:B------:R-:W-:-:S05]  /*19780*/  LEA.HI.X R3, R3, R33, R0, 0x1, P0 ;  /* 0x0000002103037211 */ /* 0x000fca00000f0c00 */
[----:B-----5:R0:W-:Y:S01]  /*19790*/  ST.E.128 desc[UR40][R2.64], R24 ;  /* 0x0000001802007985 */ /* 0x0201e2000c101d28 */
[----:B------:R-:W-:Y:S05]  /*197a0*/  BRA `(.L_x_1565) ;  /* 0x0000000800387947 */ /* 0x000fea0003800000 */
.L_x_1563:
[----:B------:R-:W2:Y:S01]  /*197b0*/  LDL R11, [R1+0x54] ;  /* 0x00005400010b7983 */ /* 0x000ea20000100800 */
[----:B------:R-:W-:Y:S01]  /*197c0*/  ULDC.64 UR4, c[0x0][0xc00] ;  /* 0x0003000000047ab9 */ /* 0x000fe20000000a00 */
[----:B------:R-:W2:Y:S01]  /*197d0*/  LDC.64 R4, c[0x0][0xc00] ;  /* 0x00030000ff047b82 */ /* 0x000ea20000000a00 */
[----:B------:R-:W-:Y:S01]  /*197e0*/  ISETP.NE.U32.AND P0, PT, RZ, UR4, PT ;  /* 0x00000004ff007c0c */ /* 0x000fe2000bf05070 */
[----:B------:R-:W-:-:S03]  /*197f0*/  IMAD.MOV.U32 R9, RZ, RZ, RZ ;  /* 0x000000ffff097224 */ /* 0x000fc600078e00ff */
[----:B------:R-:W-:Y:S01]  /*19800*/  ISETP.NE.AND.EX P0, PT, RZ, UR5, PT, P0 ;  /* 0x00000005ff007c0c */ /* 0x000fe2000bf05300 */
[----:B------:R-:W-:Y:S02]  /*19810*/  ULDC.64 UR4, c[0x0][0xc08] ;  /* 0x0003020000047ab9 */ /* 0x000fe40000000a00 */
[----:B------:R-:W-:Y:S01]  /*19820*/  ISETP.NE.U32.AND P1, PT, RZ, UR4, PT ;  /* 0x00000004ff007c0c */ /* 0x000fe2000bf25070 */
[----:B------:R-:W1:Y:S03]  /*19830*/  LDC R27, c[0x0][0xbe8] ;  /* 0x0002fa00ff1b7b82 */ /* 0x000e660000000800 */
[----:B------:R-:W-:-:S13]  /*19840*/  ISETP.NE.AND.EX P1, PT, RZ, UR5, PT, P1 ;  /* 0x00000005ff007c0c */ /* 0x000fda000bf25310 */
[----:B------:R-:W3:Y:S01]  /*19850*/  @P1 LDC.64 R6, c[0x0][0xc08] ;  /* 0x00030200ff061b82 */ /* 0x000ee20000000a00 */
[----:B------:R-:W-:Y:S02]  /*19860*/  ULDC UR4, c[0x0][0xa88] ;  /* 0x0002a20000047ab9 */ /* 0x000fe40000000800 */
[----:B------:R-:W-:Y:S02]  /*19870*/  IMAD.U32 R8, RZ, RZ, UR4 ;  /* 0x00000004ff087e24 */ /* 0x000fe4000f8e00ff */
[----:B--2---:R-:W-:-:S04]  /*19880*/  IMAD.WIDE R4, R11, 0x4, R4 ;  /* 0x000000040b047825 */ /* 0x004fc800078e0204 */
[----:B---3--:R-:W-:Y:S01]  /*19890*/  @P1 IMAD.WIDE R6, R11, 0x4, R6 ;  /* 0x000000040b061825 */ /* 0x008fe200078e0206 */
[----:B------:R2:W5:Y:S04]  /*198a0*/  @P0 LDG.E R9, desc[UR40][R4.64] ;  /* 0x0000002804090981 */ /* 0x000568000c1e1900 */
[----:B------:R2:W5:Y:S01]  /*198b0*/  @P1 LDG.E R8, desc[UR40][R6.64] ;  /* 0x0000002806081981 */ /* 0x000562000c1e1900 */
[----:B-1----:R-:W-:Y:S02]  /*198c0*/  ISETP.NE.AND P2, PT, R27, 0x1, PT ;  /* 0x000000011b00780c */ /* 0x002fe40003f45270 */
[----:B------:R-:W-:Y:S02]  /*198d0*/  ISETP.GE.AND P3, PT, R30, 0xc0, PT ;  /* 0x000000c01e00780c */ /* 0x000fe40003f66270 */
[----:B------:R-:W-:-:S09]  /*198e0*/  SHF.R.S32.HI R10, RZ, 0x1f, R11 ;  /* 0x0000001fff0a7819 */ /* 0x000fd2000001140b */
[----:B------:R-:W1:Y:S01]  /*198f0*/  @P2 LDC R26, c[0x0][0xbec] ;  /* 0x0002fb00ff1a2b82 */ /* 0x000e620000000800 */
[----:B--2---:R-:W-:Y:S05]  /*19900*/  @P1 BRA `(.L_x_1566) ;  /* 0x0000000000101947 */ /* 0x004fea0003800000 */
[----:B------:R-:W-:Y:S05]  /*19910*/  @!P0 BRA `(.L_x_1566) ;  /* 0x00000000000c8947 */ /* 0x000fea0003800000 */
[----:B------:R-:W2:Y:S04]  /*19920*/  LDG.E R7, desc[UR40][R4.64] ;  /* 0x0000002804077981 */ /* 0x000ea8000c1e1900 */
[----:B-----5:R-:W2:Y:S02]  /*19930*/  LDG.E R8, desc[UR40][R4.64+0x4] ;  /* 0x0000042804087981 */ /* 0x020ea4000c1e1900 */
[----:B--2---:R-:W-:-:S07]  /*19940*/  IMAD.IADD R8, R8, 0x1, -R7 ;  /* 0x0000000108087824 */ /* 0x004fce00078e0a07 */
.L_x_1566:
[----:B------:R-:W2:Y:S04]  /*19950*/  LDL R29, [R1+0x50] ;  /* 0x00005000011d7983 */ /* 0x000ea80000100800 */
[----:B------:R3:W5:Y:S01]  /*19960*/  LDL R28, [R1+0x2c] ;  /* 0x00002c00011c7983 */ /* 0x0007620000100800 */
[----:B------:R-:W-:Y:S01]  /*19970*/  BSSY B1, `(.L_x_1567) ;  /* 0x000002c000017945 */ /* 0x000fe20003800000 */
[----:B------:R-:W-:Y:S02]  /*19980*/  SEL R15, R11, RZ, !P0 ;  /* 0x000000ff0b0f7207 */ /* 0x000fe40004000000 */
[----:B------:R-:W-:Y:S02]  /*19990*/  SEL R20, R10, RZ, !P0 ;  /* 0x000000ff0a147207 */ /* 0x000fe40004000000 */
[----:B-----5:R-:W-:-:S02]  /*199a0*/  SHF.R.S32.HI R12, RZ, 0x1f, R9 ;  /* 0x0000001fff0c7819 */ /* 0x020fc40000011409 */
[----:B--2---:R-:W-:Y:S01]  /*199b0*/  SHF.R.S32.HI R14, RZ, 0x1f, R29 ;  /* 0x0000001fff0e7819 */ /* 0x004fe2000001141d */
[----:B---3--:R-:W-:Y:S06]  /*199c0*/  @P3 BRA `(.L_x_1568) ;  /* 0x0000000000983947 */ /* 0x008fec0003800000 */
[----:B------:R-:W2:Y:S01]  /*199d0*/  LDC R24, c[0x0][0xbe8] ;  /* 0x0002fa00ff187b82 */ /* 0x000ea20000000800 */
[----:B------:R-:W-:Y:S01]  /*199e0*/  IADD3 R13, R28, -0x80, R50 ;  /* 0xffffff801c0d7810 */ /* 0x000fe20007ffe032 */
[----:B--2---:R-:W-:-:S05]  /*199f0*/  IMAD R4, R8, R24, RZ ;  /* 0x0000001808047224 */ /* 0x004fca00078e02ff */
        /* <DEDUP_REMOVED lines=9> */
[----:B------:R-:W2:Y:S01]  /*19a90*/  @P0 LDC R6, c[0x0][0xbec] ;  /* 0x0002fb00ff060b82 */ /* 0x000ea20000000800 */
[----:B------:R-:W-:Y:S01]  /*19aa0*/  IMAD R11, R29, UR5, R10 ;  /* 0x000000051d0b7c24 */ /* 0x000fe2000f8e020a */
[----:B------:R-:W-:-:S03]  /*19ab0*/  ULDC.64 UR4, c[0x0][0xb98] ;  /* 0x0002e60000047ab9 */ /* 0x000fc60000000a00 */
[----:B------:R-:W-:-:S03]  /*19ac0*/  IMAD.IADD R5, R5, 0x1, R11 ;  /* 0x0000000105057824 */ /* 0x000fc600078e020b */
[----:B------:R-:W3:Y:S01]  /*19ad0*/  @P0 LDC R25, c[0x0][0xbf0] ;  /* 0x0002fc00ff190b82 */ /* 0x000ee20000000800 */
[----:B------:R-:W-:-:S04]  /*19ae0*/  IMAD.WIDE.U32 R4, R15, UR4, R4 ;  /* 0x000000040f047c25 */ /* 0x000fc8000f8e0004 */
[----:B--2---:R-:W-:-:S05]  /*19af0*/  @P0 IMAD.HI.U32 R6, R13, R6, RZ ;  /* 0x000000060d060227 */ /* 0x004fca00078e00ff */
[----:B---3--:R-:W-:Y:S01]  /*19b00*/  @P0 SHF.R.U32.HI R7, RZ, R25, R6 ;  /* 0x00000019ff070219 */ /* 0x008fe20000011606 */
[----:B------:R-:W-:-:S03]  /*19b10*/  IMAD R6, R20, UR4, RZ ;  /* 0x0000000414067c24 */ /* 0x000fc6000f8e02ff */
[----:B------:R-:W-:Y:S01]  /*19b20*/  IADD3 R4, P0, R7, R4, RZ ;  /* 0x0000000407047210 */ /* 0x000fe20007f1e0ff */
[----:B------:R-:W-:Y:S02]  /*19b30*/  IMAD.MOV R11, RZ, RZ, -R7 ;  /* 0x000000ffff0b7224 */ /* 0x000fe400078e0a07 */
[----:B------:R-:W-:Y:S01]  /*19b40*/  IMAD R10, R15, UR5, R6 ;  /* 0x000000050f0a7c24 */ /* 0x000fe2000f8e0206 */
[----:B------:R-:W-:Y:S01]  /*19b50*/  ULDC.64 UR4, c[0x0][0xb88] ;  /* 0x0002e20000047ab9 */ /* 0x000fe20000000a00 */
[----:B------:R-:W-:Y:S01]  /*19b60*/  IMAD R11, R24, R11, R13 ;  /* 0x0000000b180b7224 */ /* 0x000fe200078e020d */
[----:B------:R-:W-:-:S04]  /*19b70*/  SHF.R.S32.HI R13, RZ, 0x1f, R7 ;  /* 0x0000001fff0d7819 */ /* 0x000fc80000011407 */
        /* <DEDUP_REMOVED lines=8> */
[----:B------:R-:W-:Y:S01]  /*19c00*/  LEA.HI.X R7, R4, UR5, R5, 0x2, P0 ;  /* 0x0000000504077c11 */ /* 0x000fe200080f1405 */
[----:B------:R-:W-:-:S05]  /*19c10*/  IMAD.MOV.U32 R5, RZ, RZ, -0x800000 ;  /* 0xff800000ff057424 */ /* 0x000fca00078e00ff */
[----:B------:R2:W-:Y:S02]  /*19c20*/  STG.E desc[UR40][R6.64], R5 ;  /* 0x0000000506007986 */ /* 0x0005e4000c101928 */
.L_x_1568:
[----:B------:R-:W-:Y:S05]  /*19c30*/  BSYNC B1 ;  /* 0x0000000000017941 */ /* 0x000fea0003800000 */
.L_x_1567:
[----:B------:R-:W3:Y:S01]  /*19c40*/  @P2 LDC R11, c[0x0][0xbf0] ;  /* 0x0002fc00ff0b2b82 */ /* 0x000ee20000000800 */
[----:B------:R-:W-:Y:S01]  /*19c50*/  ULDC.64 UR4, c[0x0][0xaa0] ;  /* 0x0002a80000047ab9 */ /* 0x000fe20000000a00 */
[----:B------:R-:W-:Y:S02]  /*19c60*/  IMAD R21, R21, 0x30, R2 ;  /* 0x0000003015157824 */ /* 0x000fe400078e0202 */
[----:B------:R-:W-:Y:S02]  /*19c70*/  IMAD R4, R12, UR4, RZ ;  /* 0x000000040c047c24 */ /* 0x000fe4000f8e02ff */
[----:B------:R-:W-:Y:S02]  /*19c80*/  IMAD.IADD R21, R28, 0x1, R21 ;  /* 0x000000011c157824 */ /* 0x000fe400078e0215 */
[C---:B--2---:R-:W-:Y:S02]  /*19c90*/  IMAD R7, R9.reuse, UR5, R4 ;  /* 0x0000000509077c24 */ /* 0x044fe4000f8e0204 */
[----:B------:R-:W-:Y:S01]  /*19ca0*/  IMAD.WIDE.U32 R4, R9, UR4, RZ ;  /* 0x0000000409047c25 */ /* 0x000fe2000f8e00ff */
[----:B------:R-:W-:-:S03]  /*19cb0*/  ULDC.64 UR4, c[0x0][0xae8] ;  /* 0x0002ba0000047ab9 */ /* 0x000fc60000000a00 */
[----:B------:R-:W-:Y:S02]  /*19cc0*/  IMAD R6, R14, UR4, RZ ;  /* 0x000000040e067c24 */ /* 0x000fe4000f8e02ff */
[----:B------:R-:W-:Y:S02]  /*19cd0*/  IMAD.IADD R5, R5, 0x1, R7 ;  /* 0x0000000105057824 */ /* 0x000fe400078e0207 */
[----:B------:R-:W-:Y:S02]  /*19ce0*/  IMAD R9, R29, UR5, R6 ;  /* 0x000000051d097c24 */ /* 0x000fe4000f8e0206 */
[----:B-1----:R-:W-:-:S04]  /*19cf0*/  @P2 IMAD.HI.U32 R6, R21, R26, RZ ;  /* 0x0000001a15062227 */ /* 0x002fc800078e00ff */
[----:B------:R-:W-:Y:S01]  /*19d00*/  IMAD.WIDE.U32 R4, R29, UR4, R4 ;  /* 0x000000041d047c25 */ /* 0x000fe2000f8e0004 */
[----:B------:R-:W-:-:S03]  /*19d10*/  ULDC.64 UR4, c[0x0][0xaf0] ;  /* 0x0002bc0000047ab9 */ /* 0x000fc60000000a00 */
[----:B------:R-:W-:Y:S01]  /*19d20*/  IMAD.MOV.U32 R7, RZ, RZ, R21 ;  /* 0x000000ffff077224 */ /* 0x000fe200078e0015 */
[----:B---3--:R-:W-:Y:S01]  /*19d30*/  @P2 SHF.R.U32.HI R7, RZ, R11, R6 ;  /* 0x0000000bff072219 */ /* 0x008fe20000011606 */
        /* <DEDUP_REMOVED lines=19> */
[----:B------:R-:W-:Y:S01]  /*19e70*/  IMAD.IADD R5, R5, 0x1, R7 ;  /* 0x0000000105057824 */ /* 0x000fe200078e0207 */
[----:B------:R-:W-:Y:S01]  /*19e80*/  LEA R6, P0, R4, UR4, 0x1 ;  /* 0x0000000404067c11 */ /* 0x000fe2000f8008ff */
[----:B------:R-:W-:Y:S01]  /*19e90*/  IMAD R27, R8, R27, RZ ;  /* 0x0000001b081b7224 */ /* 0x000fe200078e02ff */
[----:B------:R-:W-:Y:S01]  /*19ea0*/  ULDC UR4, c[0x0][0xac8] ;  /* 0x0002b20000047ab9 */ /* 0x000fe20000000800 */
[----:B------:R-:W-:Y:S01]  /*19eb0*/  IMAD.IADD R24, R2, 0x1, R28 ;  /* 0x0000000102187824 */ /* 0x000fe200078e021c */
[----:B------:R-:W-:Y:S01]  /*19ec0*/  LEA.HI.X R10, R4, UR5, R5, 0x1, P0 ;  /* 0x00000005040a7c11 */ /* 0x000fe200080f0c05 */
[----:B------:R-:W1:Y:S01]  /*19ed0*/  SHFL.IDX PT, R8, R6, RZ, 0x181f ;  /* 0x00181fff06087589 */ /* 0x000e6200000e0000 */
[----:B------:R-:W-:Y:S01]  /*19ee0*/  ISETP.GE.AND P0, PT, R3, UR4, PT ;  /* 0x0000000403007c0c */ /* 0x000fe2000bf06270 */
[C---:B------:R-:W-:Y:S02]  /*19ef0*/  VIADD R2, R24.reuse, 0x30 ;  /* 0x0000003018027836 */ /* 0x040fe40000000000 */
[----:B------:R-:W2:Y:S01]  /*19f00*/  SHFL.IDX PT, R12, R6, 0x1, 0x181f ;  /* 0x00381f00060c7f89 */ /* 0x000ea200000e0000 */
[C---:B------:R-:W-:Y:S01]  /*19f10*/  VIADD R4, R24.reuse, 0x60 ;  /* 0x0000006018047836 */ /* 0x040fe20000000000 */
[CC--:B------:R-:W-:Y:S01]  /*19f20*/  ISETP.GE.OR P3, PT, R24.reuse, R27.reuse, P0 ;  /* 0x0000001b1800720c */ /* 0x0c0fe20000766670 */
[----:B------:R-:W-:Y:S01]  /*19f30*/  VIADD R5, R24, 0x90 ;  /* 0x0000009018057836 */ /* 0x000fe20000000000 */
[----:B------:R-:W3:Y:S01]  /*19f40*/  SHFL.IDX PT, R14, R6, 0x2, 0x181f ;  /* 0x00581f00060e7f89 */ /* 0x000ee200000e0000 */
[----:B------:R-:W-:-:S02]  /*19f50*/  ISETP.GE.OR P2, PT, R2, R27, P0 ;  /* 0x0000001b0200720c */ /* 0x000fc40000746670 */
[-C--:B------:R-:W-:Y:S01]  /*19f60*/  ISETP.GE.OR P1, PT, R4, R27.reuse, P0 ;  /* 0x0000001b0400720c */ /* 0x080fe20000726670 */
[----:B------:R-:W4:Y:S01]  /*19f70*/  SHFL.IDX PT, R7, R10, RZ, 0x181f ;  /* 0x00181fff0a077589 */ /* 0x000f2200000e0000 */
[----:B------:R-:W-:-:S03]  /*19f80*/  ISETP.GE.OR P0, PT, R5, R27, P0 ;  /* 0x0000001b0500720c */ /* 0x000fc60000706670 */
[----:B------:R2:W5:Y:S04]  /*19f90*/  SHFL.IDX PT, R20, R6, 0x3, 0x181f ;  /* 0x00781f0006147f89 */ /* 0x00056800000e0000 */
[----:B------:R-:W0:Y:S04]  /*19fa0*/  SHFL.IDX PT, R9, R10, 0x1, 0x181f ;  /* 0x00381f000a097f89 */ /* 0x000e2800000e0000 */
[----:B------:R-:W0:Y:S01]  /*19fb0*/  SHFL.IDX PT, R11, R10, 0x2, 0x181f ;  /* 0x00581f000a0b7f89 */ /* 0x000e2200000e0000 */
[----:B-1----:R-:W-:-:S03]  /*19fc0*/  @!P3 LEA R4, P6, R3, R8, 0x1 ;  /* 0x000000080304b211 */ /* 0x002fc600078c08ff */
[----:B------:R-:W1:Y:S01]  /*19fd0*/  SHFL.IDX PT, R13, R10, 0x3, 0x181f ;  /* 0x00781f000a0d7f89 */ /* 0x000e6200000e0000 */
[C---:B--2---:R-:W-:Y:S02]  /*19fe0*/  @!P2 LEA R6, P5, R3.reuse, R12, 0x1 ;  /* 0x0000000c0306a211 */ /* 0x044fe400078a08ff */
[C---:B---3--:R-:W-:Y:S02]  /*19ff0*/  @!P1 LEA R8, P4, R3.reuse, R14, 0x1 ;  /* 0x0000000e03089211 */ /* 0x048fe400078808ff */
[C---:B----4-:R-:W-:Y:S02]  /*1a000*/  @!P3 LEA.HI.X R5, R3.reuse, R7, R0, 0x1, P6 ;  /* 0x000000070305b211 */ /* 0x050fe400030f0c00 */
[----:B-----5:R-:W-:-:S03]  /*1a010*/  @!P0 LEA R2, P6, R3, R20, 0x1 ;  /* 0x0000001403028211 */ /* 0x020fc600078c08ff */
[----:B------:R3:W-:Y:S01]  /*1a020*/  @!P3 ST.E.128 desc[UR40][R4.64], RZ ;  /* 0x000000ff0400b985 */ /* 0x0007e2000c101d28 */
[C-C-:B0-----:R-:W-:Y:S02]  /*1a030*/  @!P2 LEA.HI.X R7, R3.reuse, R9, R0.reuse, 0x1, P5 ;  /* 0x000000090307a211 */ /* 0x141fe400028f0c00 */
[----:B------:R-:W-:-:S03]  /*1a040*/  @!P1 LEA.HI.X R9, R3, R11, R0, 0x1, P4 ;  /* 0x0000000b03099211 */ /* 0x000fc600020f0c00 */
[----:B------:R3:W-:Y:S01]  /*1a050*/  @!P2 ST.E.128 desc[UR40][R6.64], RZ ;  /* 0x000000ff0600a985 */ /* 0x0007e2000c101d28 */
[----:B-1----:R-:W-:-:S03]  /*1a060*/  @!P0 LEA.HI.X R3, R3, R13, R0, 0x1, P6 ;  /* 0x0000000d03038211 */ /* 0x002fc600030f0c00 */
[----:B------:R3:W-:Y:S04]  /*1a070*/  @!P1 ST.E.128 desc[UR40][R8.64], RZ ;  /* 0x000000ff08009985 */ /* 0x0007e8000c101d28 */
[----:B------:R3:W-:Y:S02]  /*1a080*/  @!P0 ST.E.128 desc[UR40][R2.64], RZ ;  /* 0x000000ff02008985 */ /* 0x0007e4000c101d28 */
.L_x_1565:
[----:B------:R-:W-:Y:S05]  /*1a090*/  BSYNC B0 ;  /* 0x0000000000007941 */ /* 0x000fea0003800000 */
.L_x_1562:
[----:B------:R-:W4:Y:S01]  /*1a0a0*/  LDL R0, [R1+0xc] ;  /* 0x00000c0001007983 */ /* 0x000f220000100800 */
[----:B------:R-:W-:Y:S02]  /*1a0b0*/  ULDC UR4, c[0x0][0xc3c] ;  /* 0x00030f0000047ab9 */ /* 0x000fe40000000800 */
[----:B----4-:R-:W-:-:S13]  /*1a0c0*/  ISETP.GE.AND P0, PT, R0, UR4, PT ;  /* 0x0000000400007c0c */ /* 0x010fda000bf06270 */
[----:B------:R-:W-:Y:S05]  /*1a0d0*/  @!P0 BRA `(.L_x_1569) ;  /* 0xfffffe6c009c8947 */ /* 0x000fea000383ffff */
[----:B------:R-:W-:Y:S05]  /*1a0e0*/  BRA `(.L_x_1387) ;  /* 0x0000007800fc7947 */ /* 0x000fea0003800000 */
.L_x_1385:
        /* <DEDUP_REMOVED lines=10> */
[----:B------:R0:W1:Y:S01]  /*1a190*/  @P0 LDS.128 R24, [R0+0x132d0] ;  /* 0x0132d00000180984 */ /* 0x0000620000000c00 */
[----:B------:R-:W-:Y:S06]  /*1a1a0*/  @P0 BAR.ARV 0x4, 0x200 ;  /* 0x0108000000000b1d */ /* 0x000fec0000002000 */
[----:B------:R-:W-:Y:S05]  /*1a1b0*/  @P0 BRA `(.L_x_1570) ;  /* 0x00000008008c0947 */ /* 0x000fea0003800000 */
[----:B------:R-:W2:Y:S01]  /*1a1c0*/  S2R R2, SR_TID.X ;  /* 0x0000000000027919 */ /* 0x000ea20000002100 */
[----:B------:R-:W-:Y:S01]  /*1a1d0*/  ULDC UR4, c[0x0][0xc3c] ;  /* 0x00030f0000047ab9 */ /* 0x000fe20000000800 */
[----:B0-----:R-:W-:Y:S01]  /*1a1e0*/  IMAD.MOV.U32 R0, RZ, RZ, RZ ;  /* 0x000000ffff007224 */ /* 0x001fe200078e00ff */
[----:B------:R-:W0:Y:S01]  /*1a1f0*/  S2UR UR6, SR_CTAID.X ;  /* 0x00000000000679c3 */ /* 0x000e220000002500 */
[----:B------:R-:W-:Y:S01]  /*1a200*/  ULDC UR5, c[0x0][0xc38] ;  /* 0x00030e0000057ab9 */ /* 0x000fe20000000800 */
[----:B--2---:R-:W-:-:S04]  /*1a210*/  LOP3.LUT R5, R2, 0x1f, RZ, 0xc0, !PT ;  /* 0x0000001f02057812 */ /* 0x004fc800078ec0ff */
[----:B------:R-:W-:-:S04]  /*1a220*/  ISETP.NE.AND P0, PT, R5, 0x1f, PT ;  /* 0x0000001f0500780c */ /* 0x000fc80003f05270 */
[----:B------:R-:W-:-:S13]  /*1a230*/  ISETP.GE.OR P1, PT, R5, UR4, !P0 ;  /* 0x0000000405007c0c */ /* 0x000fda000c726670 */
[----:B------:R-:W2:Y:S02]  /*1a240*/  @!P1 LDC.64 R2, c[0x0][0xc80] ;  /* 0x00032000ff029b82 */ /* 0x000ea40000000a00 */
[----:B--2---:R-:W-:-:S05]  /*1a250*/  @!P1 IMAD.WIDE.U32 R2, R5, 0x4, R2 ;  /* 0x0000000405029825 */ /* 0x004fca00078e0002 */
[----:B------:R-:W2:Y:S01]  /*1a260*/  @!P1 LDG.E R0, desc[UR40][R2.64] ;  /* 0x0000002802009981 */ /* 0x000ea2000c1e1900 */
[C---:B------:R-:W-:Y:S01]  /*1a270*/  ISETP.NE.AND P1, PT, R5.reuse, RZ, PT ;  /* 0x000000ff0500720c */ /* 0x040fe20003f25270 */
[----:B------:R-:W-:Y:S01]  /*1a280*/  UMOV UR4, URZ ;  /* 0x0000003f00047c82 */ /* 0x000fe20008000000 */
[C---:B------:R-:W-:Y:S01]  /*1a290*/  ISETP.GE.U32.AND P2, PT, R5.reuse, 0x2, PT ;  /* 0x000000020500780c */ /* 0x040fe20003f46070 */
[----:B-1----:R-:W-:Y:S01]  /*1a2a0*/  IMAD.MOV.U32 R24, RZ, RZ, RZ ;  /* 0x000000ffff187224 */ /* 0x002fe200078e00ff */
[C---:B------:R-:W-:Y:S02]  /*1a2b0*/  ISETP.GE.U32.AND P3, PT, R5.reuse, 0x4, PT ;  /* 0x000000040500780c */ /* 0x040fe40003f66070 */
[C---:B------:R-:W-:Y:S02]  /*1a2c0*/  ISETP.GE.U32.AND P4, PT, R5.reuse, 0x8, PT ;  /* 0x000000080500780c */ /* 0x040fe40003f86070 */
[----:B------:R-:W-:Y:S01]  /*1a2d0*/  ISETP.GE.U32.AND P5, PT, R5, 0x10, PT ;  /* 0x000000100500780c */ /* 0x000fe20003fa6070 */
[----:B--2---:R-:W1:Y:S02]  /*1a2e0*/  SHFL.UP PT, R4, R0, 0x1, RZ ;  /* 0x0420000000047989 */ /* 0x004e6400000e00ff */
[----:B-1----:R-:W-:-:S05]  /*1a2f0*/  SEL R7, R4, RZ, P1 ;  /* 0x000000ff04077207 */ /* 0x002fca0000800000 */
[----:B------:R-:W-:-:S05]  /*1a300*/  IMAD.IADD R7, R0, 0x1, R7 ;  /* 0x0000000100077824 */ /* 0x000fca00078e0207 */
[----:B------:R-:W1:Y:S02]  /*1a310*/  SHFL.UP PT, R4, R7, 0x2, RZ ;  /* 0x0440000007047989 */ /* 0x000e6400000e00ff */
        /* <DEDUP_REMOVED lines=11> */
[----:B------:R-:W1:Y:S02]  /*1a3d0*/  SHFL.IDX PT, R4, R6, 0x1f, 0x1f ;  /* 0x03e01f0006047f89 */ /* 0x000e6400000e0000 */
[----:B-1----:R-:W-:-:S04]  /*1a3e0*/  IMAD R4, R4, UR5, RZ ;  /* 0x0000000504047c24 */ /* 0x002fc8000f8e02ff */
[----:B------:R-:W-:Y:S01]  /*1a3f0*/  IMAD.MOV.U32 R9, RZ, RZ, R4 ;  /* 0x000000ffff097224 */ /* 0x000fe200078e0004 */
[----:B0-----:R-:W-:-:S13]  /*1a400*/  ISETP.GT.AND P6, PT, R4, UR6, PT ;  /* 0x0000000604007c0c */ /* 0x001fda000bfc4270 */
[----:B------:R-:W-:Y:S05]  /*1a410*/  @P6 BRA `(.L_x_1571) ;  /* 0x0000000000a06947 */ /* 0x000fea0003800000 */
[----:B------:R-:W0:Y:S01]  /*1a420*/  LDC R6, c[0x0][0xc3c] ;  /* 0x00030f00ff067b82 */ /* 0x000e220000000800 */
[----:B------:R-:W-:Y:S01]  /*1a430*/  IMAD.MOV.U32 R4, RZ, RZ, R9 ;  /* 0x000000ffff047224 */ /* 0x000fe200078e0009 */
[----:B------:R-:W-:Y:S01]  /*1a440*/  UMOV UR4, URZ ;  /* 0x0000003f00047c82 */ /* 0x000fe20008000000 */
[----:B------:R-:W-:Y:S01]  /*1a450*/  ULDC UR7, c[0x0][0xc3c] ;  /* 0x00030f0000077ab9 */ /* 0x000fe20000000800 */
[----:B------:R-:W-:-:S05]  /*1a460*/  ULDC UR5, c[0x0][0xc38] ;  /* 0x00030e0000057ab9 */ /* 0x000fca0000000800 */
.L_x_1575:
        /* <DEDUP_REMOVED lines=12> */
.L_x_1574:
[----:B------:R-:W-:Y:S05]  /*1a530*/  BSYNC B0 ;  /* 0x0000000000007941 */ /* 0x000fea0003800000 */
.L_x_1573:
        /* <DEDUP_REMOVED lines=20> */
[----:B------:R-:W-:Y:S02]  /*1a680*/  IMAD.MOV.U32 R6, RZ, RZ, R9 ;  /* 0x000000ffff067224 */ /* 0x000fe400078e0009 */
[----:B------:R-:W-:-:S07]  /*1a690*/  IMAD.MOV.U32 R9, RZ, RZ, R3 ;  /* 0x000000ffff097224 */ /* 0x000fce00078e0003 */
.L_x_1571:
[----:B------:R-:W-:-:S04]  /*1a6a0*/  IMAD.IADD R9, R4, 0x1, -R9 ;  /* 0x0000000104097824 */ /* 0x000fc800078e0a09 */
[----:B------:R-:W-:-:S05]  /*1a6b0*/  IMAD R2, R6, UR5, R9 ;  /* 0x0000000506027c24 */ /* 0x000fca000f8e0209 */
[----:B------:R-:W-:Y:S02]  /*1a6c0*/  ISETP.GT.AND P0, PT, R2, UR6, PT ;  /* 0x0000000602007c0c */ /* 0x000fe4000bf04270 */
[----:B------:R-:W0:Y:S11]  /*1a6d0*/  LDC.64 R2, c[0x0][0xc90] ;  /* 0x00032400ff027b82 */ /* 0x000e360000000a00 */
[----:B------:R-:W-:-:S04]  /*1a6e0*/  VOTE.ANY R10, PT, !P0 ;  /* 0x00000000000a7806 */ /* 0x000fc800040e0100 */
[----:B------:R-:W1:Y:S02]  /*1a6f0*/  POPC R13, R10 ;  /* 0x0000000a000d7309 */ /* 0x000e640000000000 */
[----:B-1----:R-:W-:-:S04]  /*1a700*/  VIADD R27, R13, UR4 ;  /* 0x000000040d1b7c36 */ /* 0x002fc80008000000 */
[----:B0-----:R-:W-:-:S05]  /*1a710*/  IMAD.WIDE R2, R27, 0x4, R2 ;  /* 0x000000041b027825 */ /* 0x001fca00078e0202 */
[----:B------:R-:W2:Y:S01]  /*1a720*/  LDG.E R7, desc[UR40][R2.64] ;  /* 0x0000002802077981 */ /* 0x000ea2000c1e1900 */
[----:B------:R-:W-:-:S03]  /*1a730*/  ISETP.NE.AND P0, PT, R10, RZ, PT ;  /* 0x000000ff0a00720c */ /* 0x000fc60003f05270 */
[----:B------:R-:W2:Y:S02]  /*1a740*/  SHFL.IDX PT, R0, R0, R13, 0x1f ;  /* 0x00001f0d00007589 */ /* 0x000ea400000e0000 */
[----:B--2---:R-:W-:-:S05]  /*1a750*/  IMAD R4, R0, R7, RZ ;  /* 0x0000000700047224 */ /* 0x004fca00078e02ff */
[----:B------:R-:W-:-:S04]  /*1a760*/  IABS R8, R4 ;  /* 0x0000000400087213 */ /* 0x000fc80000000000 */
[----:B------:R-:W0:Y:S08]  /*1a770*/  I2F.RP R11, R8 ;  /* 0x00000008000b7306 */ /* 0x000e300000209400 */
[----:B0-----:R-:W0:Y:S02]  /*1a780*/  MUFU.RCP R11, R11 ;  /* 0x0000000b000b7308 */ /* 0x001e240000001000 */
[----:B0-----:R-:W-:-:S06]  /*1a790*/  VIADD R12, R11, 0xffffffe ;  /* 0x0ffffffe0b0c7836 */ /* 0x001fcc0000000000 */
[----:B------:R-:W0:Y:S02]  /*1a7a0*/  F2I.FTZ.U32.TRUNC.NTZ R3, R12 ;  /* 0x0000000c00037305 */ /* 0x000e24000021f000 */
[----:B0-----:R-:W-:Y:S01]  /*1a7b0*/  IMAD.MOV R15, RZ, RZ, -R3 ;  /* 0x000000ffff0f7224 */ /* 0x001fe200078e0a03 */
[----:B------:R-:W-:Y:S06]  /*1a7c0*/  @!P0 BRA `(.L_x_1576) ;  /* 0x0000000000088947 */ /* 0x000fec0003800000 */
[----:B------:R-:W-:-:S05]  /*1a7d0*/  VIADD R11, R13, 0xffffffff ;  /* 0xffffffff0d0b7836 */ /* 0x000fca0000000000 */
[----:B------:R0:W1:Y:S02]  /*1a7e0*/  SHFL.IDX PT, R24, R6, R11, 0x1f ;  /* 0x00001f0b06187589 */ /* 0x00006400000e0000 */
.L_x_1576:
[----:B-1----:R-:W-:Y:S01]  /*1a7f0*/  IMAD R24, R24, UR5, R9 ;  /* 0x0000000518187c24 */ /* 0x002fe2000f8e0209 */
[----:B0-----:R-:W-:Y:S01]  /*1a800*/  IABS R6, R4 ;  /* 0x0000000400067213 */ /* 0x001fe20000000000 */
[----:B------:R-:W-:Y:S02]  /*1a810*/  IMAD R11, R15, R8, RZ ;  /* 0x000000080f0b7224 */ /* 0x000fe400078e02ff */
[----:B------:R-:W-:Y:S01]  /*1a820*/  IMAD.MOV.U32 R2, RZ, RZ, RZ ;  /* 0x000000ffff027224 */ /* 0x000fe200078e00ff */
[----:B------:R-:W-:Y:S01]  /*1a830*/  IADD3 R9, -R24, UR6, RZ ;  /* 0x0000000618097c10 */ /* 0x000fe2000fffe1ff */
[----:B------:R-:W-:Y:S02]  /*1a840*/  IMAD.MOV R6, RZ, RZ, -R6 ;  /* 0x000000ffff067224 */ /* 0x000fe400078e0a06 */
[----:B------:R-:W-:Y:S01]  /*1a850*/  IMAD.HI.U32 R2, R3, R11, R2 ;  /* 0x0000000b03027227 */ /* 0x000fe200078e0002 */
[----:B------:R-:W-:-:S05]  /*1a860*/  IABS R3, R9 ;  /* 0x0000000900037213 */ /* 0x000fca0000000000 */
        /* <DEDUP_REMOVED lines=15> */
[----:B------:R-:W-:Y:S02]  /*1a960*/  IMAD R4, R4, R2, R9 ;  /* 0x0000000204047224 */ /* 0x000fe400078e0209 */
[----:B------:R-:W-:Y:S01]  /*1a970*/  IMAD.MOV.U32 R2, RZ, RZ, RZ ;  /* 0x000000ffff027224 */ /* 0x000fe200078e00ff */
[----:B------:R-:W-:-:S04]  /*1a980*/  VIADDMNMX R7, R8, UR5, R7, PT ;  /* 0x0000000508077c46 */ /* 0x000fc8000b800107 */
[----:B------:R-:W-:-:S04]  /*1a990*/  IABS R8, R7 ;  /* 0x0000000700087213 */ /* 0x000fc80000000000 */
[----:B------:R-:W0:Y:S08]  /*1a9a0*/  I2F.RP R10, R8 ;  /* 0x00000008000a7306 */ /* 0x000e300000209400 */
[----:B0-----:R-:W0:Y:S02]  /*1a9b0*/  MUFU.RCP R10, R10 ;  /* 0x0000000a000a7308 */ /* 0x001e240000001000 */
[----:B0-----:R-:W-:Y:S01]  /*1a9c0*/  VIADD R3, R10, 0xffffffe ;  /* 0x0ffffffe0a037836 */ /* 0x001fe20000000000 */
[----:B------:R-:W-:-:S05]  /*1a9d0*/  IABS R10, R7 ;  /* 0x00000007000a7213 */ /* 0x000fca0000000000 */
[----:B------:R-:W0:Y:S02]  /*1a9e0*/  F2I.FTZ.U32.TRUNC.NTZ R3, R3 ;  /* 0x0000000300037305 */ /* 0x000e24000021f000 */
[----:B0-----:R-:W-:-:S04]  /*1a9f0*/  IMAD.MOV R11, RZ, RZ, -R3 ;  /* 0x000000ffff0b7224 */ /* 0x001fc800078e0a03 */
[----:B------:R-:W-:-:S04]  /*1aa00*/  IMAD R9, R11, R8, RZ ;  /* 0x000000080b097224 */ /* 0x000fc800078e02ff */
[----:B------:R-:W-:Y:S01]  /*1aa10*/  IMAD.HI.U32 R2, R3, R9, R2 ;  /* 0x0000000903027227 */ /* 0x000fe200078e0002 */
[----:B------:R-:W-:-:S03]  /*1aa20*/  IABS R9, R4 ;  /* 0x0000000400097213 */ /* 0x000fc60000000000 */
[----:B------:R-:W-:Y:S02]  /*1aa30*/  IMAD.MOV R3, RZ, RZ, -R10 ;  /* 0x000000ffff037224 */ /* 0x000fe400078e0a0a */
        /* <DEDUP_REMOVED lines=8> */
[----:B------:R-:W-:Y:S01]  /*1aac0*/  ISETP.GE.AND P2, PT, R3, RZ, PT ;  /* 0x000000ff0300720c */ /* 0x000fe20003f46270 */
[----:B------:R-:W-:-:S06]  /*1aad0*/  IMAD.IADD R3, R4, 0x1, R6 ;  /* 0x0000000104037824 */ /* 0x000fcc00078e0206 */
[----:B------:R-:W-:-:S06]  /*1aae0*/  @P0 VIADD R2, R2, 0x1 ;  /* 0x0000000102020836 */ /* 0x000fcc0000000000 */
[----:B------:R-:W-:Y:S01]  /*1aaf0*/  @!P2 IMAD.MOV R2, RZ, RZ, -R2 ;  /* 0x000000ffff02a224 */ /* 0x000fe200078e0a02 */
[----:B------:R-:W-:Y:S01]  /*1ab00*/  @!P1 LOP3.LUT R2, RZ, R7, RZ, 0x33, !PT ;  /* 0x00000007ff029212 */ /* 0x000fe200078e33ff */
[----:B------:R-:W-:-:S03]  /*1ab10*/  IMAD.MOV R7, RZ, RZ, -R7 ;  /* 0x000000ffff077224 */ /* 0x000fc600078e0a07 */
[----:B------:R-:W-:Y:S01]  /*1ab20*/  LOP3.LUT R25, RZ, R2, RZ, 0x33, !PT ;  /* 0x00000002ff197212 */ /* 0x000fe200078e33ff */
[----:B------:R-:W-:-:S04]  /*1ab30*/  IMAD R26, R2, R7, R3 ;  /* 0x00000007021a7224 */ /* 0x000fc800078e0203 */
[----:B------:R-:W-:Y:S01]  /*1ab40*/  IMAD.IADD R25, R0, 0x1, R25 ;  /* 0x0000000100197824 */ /* 0x000fe200078e0219 */
[----:B------:R-:W-:Y:S06]  /*1ab50*/  BRA `(.L_x_1577) ;  /* 0x00000000000c7947 */ /* 0x000fec0003800000 */
.L_x_1572:
[----:B------:R-:W-:Y:S02]  /*1ab60*/  IMAD.MOV.U32 R25, RZ, RZ, RZ ;  /* 0x000000ffff197224 */ /* 0x000fe400078e00ff */
[----:B------:R-:W-:Y:S02]  /*1ab70*/  IMAD.U32 R24, RZ, RZ, UR6 ;  /* 0x00000006ff187e24 */ /* 0x000fe4000f8e00ff */
[----:B------:R-:W-:-:S07]  /*1ab80*/  IMAD.MOV.U32 R26, RZ, RZ, RZ ;  /* 0x000000ffff1a7224 */ /* 0x000fce00078e00ff */
.L_x_1577:
[----:B------:R-:W-:-:S13]  /*1ab90*/  ISETP.NE.AND P0, PT, R5, RZ, PT ;  /* 0x000000ff0500720c */ /* 0x000fda0003f05270 */
[----:B------:R-:W0:Y:S01]  /*1aba0*/  @!P0 S2R R3, SR_CgaCtaId ;  /* 0x0000000000038919 */ /* 0x000e220000008800 */
[----:B------:R-:W-:-:S04]  /*1abb0*/  @!P0 MOV R0, 0x400 ;  /* 0x0000040000008802 */ /* 0x000fc80000000f00 */
[----:B0-----:R-:W-:-:S05]  /*1abc0*/  @!P0 LEA R0, R3, R0, 0x18 ;  /* 0x0000000003008211 */ /* 0x001fca00078ec0ff */
[----:B------:R2:W-:Y:S01]  /*1abd0*/  @!P0 STS.128 [R0+0x132d0], R24 ;  /* 0x0132d01800008388 */ /* 0x0005e20000000c00 */
[----:B------:R-:W-:Y:S06]  /*1abe0*/  BAR.ARV 0x5, 0x200 ;  /* 0x0148000000007b1d */ /* 0x000fec0000002000 */
.L_x_1570:
[----:B0-2---:R-:W-:Y:S01]  /*1abf0*/  IMAD.MOV.U32 R0, RZ, RZ, 0x1 ;  /* 0x00000001ff007424 */ /* 0x005fe200078e00ff */
[----:B------:R0:W-:Y:S01]  /*1ac00*/  STL [R1], RZ ;  /* 0x000000ff01007387 */ /* 0x0001e20000100800 */
[----:B------:R-:W-:Y:S02]  /*1ac10*/  ULDC UR4, c[0x0][0xc3c] ;  /* 0x00030f0000047ab9 */ /* 0x000fe40000000800 */
[----:B-1----:R-:W-:Y:S01]  /*1ac20*/  ISETP.GE.AND P0, PT, R27, UR4, PT ;  /* 0x000000041b007c0c */ /* 0x002fe2000bf06270 */
[----:B------:R0:W-:Y:S04]  /*1ac30*/  STL [R1+0x10], R0 ;  /* 0x0000100001007387 */ /* 0x0001e80000100800 */
[----:B------:R0:W-:Y:S08]  /*1ac40*/  STL [R1+0x60], RZ ;  /* 0x000060ff01007387 */ /* 0x0001f00000100800 */
[----:B0-----:R-:W-:Y:S05]  /*1ac50*/  @P0 BRA `(.L_x_1578) ;  /* 0x0000006c00180947 */ /* 0x001fea0003800000 */
[----:B------:R-:W2:Y:S01]  /*1ac60*/  LDL R11, [R1+0x44] ;  /* 0x00004400010b7983 */ /* 0x000ea20000100800 */
[----:B------:R-:W0:Y:S01]  /*1ac70*/  S2R R10, SR_TID.X ;  /* 0x00000000000a7919 */ /* 0x000e220000002100 */
[----:B------:R-:W1:Y:S01]  /*1ac80*/  S2UR UR4, SR_CgaCtaId ;  /* 0x00000000000479c3 */ /* 0x000e620000008800 */
[C---:B0-----:R-:W-:Y:S01]  /*1ac90*/  IMAD.SHL.U32 R3, R10.reuse, 0x40, RZ ;  /* 0x000000400a037824 */ /* 0x041fe200078e00ff */
[----:B------:R-:W-:Y:S01]  /*1aca0*/  SHF.R.U32.HI R5, RZ, 0x1, R10 ;  /* 0x00000001ff057819 */ /* 0x000fe2000001160a */
[C---:B------:R-:W-:Y:S01]  /*1acb0*/  IMAD.SHL.U32 R0, R10.reuse, 0x10, RZ ;  /* 0x000000100a007824 */ /* 0x040fe200078e00ff */
[C---:B------:R-:W-:Y:S02]  /*1acc0*/  LOP3.LUT R12, R10.reuse, 0x7f, RZ, 0xc0, !PT ;  /* 0x0000007f0a0c7812 */ /* 0x040fe400078ec0ff */
[----:B------:R-:W-:Y:S01]  /*1acd0*/  LOP3.LUT R2, R3, 0x180, RZ, 0xc0, !PT ;  /* 0x0000018003027812 */ /* 0x000fe200078ec0ff */
[----:B------:R-:W-:Y:S01]  /*1ace0*/  IMAD.SHL.U32 R9, R10, 0x2, RZ ;  /* 0x000000020a097824 */ /* 0x000fe200078e00ff */
[----:B------:R-:W-:Y:S01]  /*1acf0*/  LOP3.LUT R6, R0, 0x1b0, RZ, 0xc0, !PT ;  /* 0x000001b000067812 */ /* 0x000fe200078ec0ff */
[----:B------:R-:W-:Y:S01]  /*1ad00*/  IMAD.SHL.U32 R7, R12, 0x10, RZ ;  /* 0x000000100c077824 */ /* 0x000fe200078e00ff */
[----:B------:R-:W-:Y:S01]  /*1ad10*/  LOP3.LUT R5, R2, 0x30, R5, 0xf8, !PT ;  /* 0x0000003002057812 */ /* 0x000fe200078ef805 */
[----:B------:R-:W-:Y:S01]  /*1ad20*/  IMAD.SHL.U32 R2, R10, 0x20, RZ ;  /* 0x000000200a027824 */ /* 0x000fe200078e00ff */
[----:B------:R-:W-:Y:S01]  /*1ad30*/  LOP3.LUT R8, R6, 0x30, R9, 0x78, !PT ;  /* 0x0000003006087812 */ /* 0x000fe200078e7809 */
[----:B------:R-:W-:Y:S01]  /*1ad40*/  IMAD.SHL.U32 R4, R10, 0x8, RZ ;  /* 0x000000080a047824 */ /* 0x000fe200078e00ff */
[----:B------:R-:W-:-:S02]  /*1ad50*/  LOP3.LUT R7, R7, 0x600, RZ, 0xc0, !PT ;  /* 0x0000060007077812 */ /* 0x000fc400078ec0ff */
[----:B------:R-:W-:Y:S01]  /*1ad60*/  LOP3.LUT R6, R2, 0x80, RZ, 0xc0, !PT ;  /* 0x0000008002067812 */ /* 0x000fe200078ec0ff */
[----:B------:R-:W-:Y:S01]  /*1ad70*/  IMAD.SHL.U32 R9, R10, 0x4, RZ ;  /* 0x000000040a097824 */ /* 0x000fe200078e00ff */
[----:B------:R-:W-:Y:S02]  /*1ad80*/  LOP3.LUT R4, R5, 0x30, R4, 0x78, !PT ;  /* 0x0000003005047812 */ /* 0x000fe400078e7804 */
[----:B------:R-:W-:Y:S02]  /*1ad90*/  LOP3.LUT R6, R6, 0x10, R10, 0xf8, !PT ;  /* 0x0000001006067812 */ /* 0x000fe400078ef80a */
[C---:B------:R-:W-:Y:S02]  /*1ada0*/  LOP3.LUT R5, R7.reuse, 0x60, R2, 0xf8, !PT ;  /* 0x0000006007057812 */ /* 0x040fe400078ef802 */
[----:B------:R-:W-:Y:S02]  /*1adb0*/  LOP3.LUT R7, R7, 0x40, R0, 0xf8, !PT ;  /* 0x0000004007077812 */ /* 0x000fe400078ef800 */
[----:B------:R-:W-:-:S02]  /*1adc0*/  LOP3.LUT R6, R6, 0x10, R9, 0x78, !PT ;  /* 0x0000001006067812 */ /* 0x000fc400078e7809 */
        /* <DEDUP_REMOVED lines=8> */
[----:B-1----:R-:W-:-:S05]  /*1ae50*/  IMAD.U32 R3, RZ, RZ, UR4 ;  /* 0x00000004ff037e24 */ /* 0x002fca000f8e00ff */
[----:B------:R0:W-:Y:S01]  /*1ae60*/  STL [R1+0x2c], R3 ;  /* 0x00002c0301007387 */ /* 0x0001e20000100800 */
[----:B------:R-:W-:Y:S02]  /*1ae70*/  LEA R17, R3, R17, 0x18 ;  /* 0x0000001103117211 */ /* 0x000fe400078ec0ff */
[----:B------:R-:W-:Y:S01]  /*1ae80*/  SHF.R.U32.HI R4, RZ, 0x2, R12 ;  /* 0x00000002ff047819 */ /* 0x000fe2000001160c */
[----:B------:R-:W-:Y:S03]  /*1ae90*/  BSSY B7, `(.L_x_1578) ;  /* 0x00006a2000077945 */ /* 0x000fe60003800000 */
[----:B------:R-:W-:Y:S01]  /*1aea0*/  LOP3.LUT R2, R4, 0x60, R2, 0xf8, !PT ;  /* 0x0000006004027812 */ /* 0x000fe200078ef802 */
[----:B------:R-:W-:-:S03]  /*1aeb0*/  ULDC.64 UR38, c[0x0][0x198] ;  /* 0x0000660000267ab9 */ /* 0x000fc60000000a00 */
[----:B------:R-:W-:Y:S01]  /*1aec0*/  LOP3.LUT R2, R2, 0x80, RZ, 0xfc, !PT ;  /* 0x0000008002027812 */ /* 0x000fe200078efcff */
        /* <DEDUP_REMOVED lines=11> */
[----:B------:R1:W-:Y:S04]  /*1af80*/  STL [R1], RZ ;  /* 0x000000ff01007387 */ /* 0x0003e80000100800 */
[----:B------:R1:W-:Y:S04]  /*1af90*/  STL [R1+0x10], R3 ;  /* 0x0000100301007387 */ /* 0x0003e80000100800 */
[----:B------:R1:W-:Y:S02]  /*1afa0*/  STL [R1+0x5c], R0 ;  /* 0x00005c0001007387 */ /* 0x0003e40000100800 */
.L_x_1704:
[----:B------:R-:W-:Y:S05]  /*1afb0*/  YIELD ;  /* 0x0000000000007946 */ /* 0x000fea0003800000 */
[----:B------:R-:W-:Y:S01]  /*1afc0*/  ULDC.64 UR4, c[0x0][0xa28] ;  /* 0x00028a0000047ab9 */ /* 0x000fe20000000a00 */
[----:B01----:R-:W-:Y:S02]  /*1afd0*/  CS2R R8, SRZ ;  /* 0x0000000000087805 */ /* 0x003fe4000001ff00 */
[----:B------:R-:W-:Y:S01]  /*1afe0*/  ISETP.NE.U32.AND P0, PT, RZ, UR4, PT ;  /* 0x00000004ff007c0c */ /* 0x000fe2000bf05070 */
[----:B------:R-:W0:Y:S01]  /*1aff0*/  LDC.64 R4, c[0x0][0xa00] ;  /* 0x00028000ff047b82 */ /* 0x000e220000000a00 */
[----:B------:R-:W-:-:S02]  /*1b000*/  ULDC.64 UR6, c[0x0][0xa10] ;  /* 0x0002840000067ab9 */ /* 0x000fc40000000a00 */
[----:B------:R-:W-:Y:S01]  /*1b010*/  ISETP.NE.AND.EX P0, PT, RZ, UR5, PT, P0 ;  /* 0x00000005ff007c0c */ /* 0x000fe2000bf05300 */
[----:B------:R-:W-:-:S12]  /*1b020*/  ULDC.64 UR4, c[0x0][0xa18] ;  /* 0x0002860000047ab9 */ /* 0x000fd80000000a00 */
[----:B-1----:R-:W1:Y:S02]  /*1b030*/  @P0 LDC.64 R2, c[0x0][0xa28] ;  /* 0x00028a00ff020b82 */ /* 0x002e640000000a00 */
[----:B-1----:R-:W-:-:S05]  /*1b040*/  @P0 IMAD.WIDE R2, R27, 0x4, R2 ;  /* 0x000000041b020825 */ /* 0x002fca00078e0202 */
[----:B--2---:R1:W2:Y:S01]  /*1b050*/  @P0 LDG.E R9, desc[UR40][R2.64] ;  /* 0x0000002802090981 */ /* 0x0042a2000c1e1900 */
[----:B------:R-:W-:Y:S01]  /*1b060*/  ISETP.NE.U32.AND P0, PT, RZ, UR4, PT ;  /* 0x00000004ff007c0c */ /* 0x000fe2000bf05070 */
[----:B0-----:R-:W-:Y:S01]  /*1b070*/  IMAD.WIDE R4, R27, 0x4, R4 ;  /* 0x000000041b047825 */ /* 0x001fe200078e0204 */
[----:B------:R-:W-:Y:S02]  /*1b080*/  ISETP.NE.U32.AND P1, PT, RZ, UR6, PT ;  /* 0x00000006ff007c0c */ /* 0x000fe4000bf25070 */
[----:B------:R-:W-:Y:S01]  /*1b090*/  ISETP.NE.AND.EX P2, PT, RZ, UR5, PT, P0 ;  /* 0x00000005ff007c0c */ /* 0x000fe2000bf45300 */
[----:B------:R-:W-:Y:S01]  /*1b0a0*/  ULDC.64 UR4, c[0x0][0xa00] ;  /* 0x0002800000047ab9 */ /* 0x000fe20000000a00 */
[----:B------:R-:W-:Y:S01]  /*1b0b0*/  ISETP.NE.AND.EX P1, PT, RZ, UR7, PT, P1 ;  /* 0x00000007ff007c0c */ /* 0x000fe2000bf25310 */
[----:B------:R-:W-:Y:S01]  /*1b0c0*/  IMAD.MOV.U32 R0, RZ, RZ, RZ ;  /* 0x000000ffff007224 */ /* 0x000fe200078e00ff */
[----:B------:R-:W-:Y:S01]  /*1b0d0*/  ISETP.NE.U32.AND P0, PT, RZ, UR4, PT ;  /* 0x00000004ff007c0c */ /* 0x000fe2000bf05070 */
[----:B-1----:R-:W0:Y:S03]  /*1b0e0*/  LDC.64 R2, c[0x0][0xa10] ;  /* 0x00028400ff027b82 */ /* 0x002e260000000a00 */
[----:B------:R-:W-:-:S05]  /*1b0f0*/  ISETP.NE.AND.EX P0, PT, RZ, UR5, PT, P0 ;  /* 0x00000005ff007c0c */ /* 0x000fca000bf05300 */
[----:B------:R-:W1:Y:S08]  /*1b100*/  @P2 LDC.64 R6, c[0x0][0xa18] ;  /* 0x00028600ff062b82 */ /* 0x000e700000000a00 */
[----:B------:R-:W3:Y:S01]  /*1b110*/  @P0 LDG.E R8, desc[UR40][R4.64] ;  /* 0x0000002804080981 */ /* 0x000ee2000c1e1900 */
[----:B0-----:R-:W-:-:S05]  /*1b120*/  IMAD.WIDE R2, R27, 0x4, R2 ;  /* 0x000000041b027825 */ /* 0x001fca00078e0202 */
[----:B-----5:R-:W5:Y:S01]  /*1b130*/  @P1 LDG.E R0, desc[UR40][R2.64] ;  /* 0x0000002802001981 */ /* 0x020f62000c1e1900 */
[----:B------:R-:W-:Y:S02]  /*1b140*/  ULDC UR4, c[0x0][0x288] ;  /* 0x0000a20000047ab9 */ /* 0x000fe40000000800 */
[----:B------:R-:W-:Y:S01]  /*1b150*/  IMAD.U32 R28, RZ, RZ, UR4 ;  /* 0x00000004ff1c7e24 */ /* 0x000fe2000f8e00ff */
[----:B------:R-:W-:Y:S02]  /*1b160*/  ULDC.64 UR4, c[0x0][0x418] ;  /* 0x0001060000047ab9 */ /* 0x000fe40000000a00 */
[----:B------:R-:W-:-:S03]  /*1b170*/  UISETP.NE.U32.AND UP0, UPT, UR4, URZ, UPT ;  /* 0x0000003f0400728c */ /* 0x000fc6000bf05070 */
[----:B------:R-:W-:Y:S01]  /*1b180*/  ULDC UR4, c[0x0][0x424] ;  /* 0x0001090000047ab9 */ /* 0x000fe20000000800 */
[----:B------:R-:W-:Y:S01]  /*1b190*/  UISETP.NE.AND.EX UP0, UPT, UR5, URZ, UPT, UP0 ;  /* 0x0000003f0500728c */ /* 0x000fe2000bf05300 */
[----:B-1----:R-:W-:Y:S02]  /*1b1a0*/  @P2 IMAD.WIDE R6, R27, 0x4, R6 ;  /* 0x000000041b062825 */ /* 0x002fe400078e0206 */
[----:B------:R-:W-:Y:S01]  /*1b1b0*/  ULDC UR5, c[0x0][0x2f0] ;  /* 0x0000bc0000057ab9 */ /* 0x000fe20000000800 */
[----:B------:R-:W-:Y:S02]  /*1b1c0*/  USEL UR4, UR4, 0x1, UP0 ;  /* 0x0000000104047887 */ /* 0x000fe40008000000 */
[----:B------:R0:W5:Y:S02]  /*1b1d0*/  @P2 LDG.E R28, desc[UR40][R6.64] ;  /* 0x00000028061c2981 */ /* 0x000164000c1e1900 */
[----:B------:R-:W-:-:S03]  /*1b1e0*/  UIMAD UR4, UR4, UR5, URZ ;  /* 0x00000005040472a4 */ /* 0x000fc6000f8e023f */
[----:B------:R-:W-:Y:S02]  /*1b1f0*/  ULDC UR5, c[0x0][0x348] ;  /* 0x0000d20000057ab9 */ /* 0x000fe40000000800 */
[----:B0-----:R-:W-:Y:S02]  /*1b200*/  IMAD.U32 R7, RZ, RZ, UR5 ;  /* 0x00000005ff077e24 */ /* 0x001fe4000f8e00ff */
[----:B------:R-:W-:Y:S01]  /*1b210*/  IMAD.U32 R6, RZ, RZ, UR4 ;  /* 0x00000004ff067e24 */ /* 0x000fe2000f8e00ff */
[----:B--2---:R0:W-:Y:S04]  /*1b220*/  STL [R1+0x20], R9 ;  /* 0x0000200901007387 */ /* 0x0041e80000100800 */
[----:B---3--:R0:W-:Y:S01]  /*1b230*/  STL [R1+0x50], R8 ;  /* 0x0000500801007387 */ /* 0x0081e20000100800 */
[----:B------:R-:W-:Y:S05]  /*1b240*/  @P2 BRA `(.L_x_1579) ;  /* 0x0000000000102947 */ /* 0x000fea0003800000 */
[----:B------:R-:W-:Y:S05]  /*1b250*/  @!P0 BRA `(.L_x_1579) ;  /* 0x00000000000c8947 */ /* 0x000fea0003800000 */
[----:B-----5:R-:W2:Y:S04]  /*1b260*/  LDG.E R28, desc[UR40][R4.64] ;  /* 0x00000028041c7981 */ /* 0x020ea8000c1e1900 */
[----:B------:R-:W2:Y:S02]  /*1b270*/  LDG.E R4, desc[UR40][R4.64+0x4] ;  /* 0x0000042804047981 */ /* 0x000ea4000c1e1900 */
[----:B--2---:R-:W-:-:S07]  /*1b280*/  IMAD.IADD R28, R4, 0x1, -R28 ;  /* 0x00000001041c7824 */ /* 0x004fce00078e0a1c */
.L_x_1579:
[----:B------:R-:W-:Y:S02]  /*1b290*/  ULDC.64 UR4, c[0x0][0xa20] ;  /* 0x0002880000047ab9 */ /* 0x000fe40000000a00 */
[----:B------:R-:W-:-:S04]  /*1b2a0*/  ISETP.NE.U32.AND P0, PT, RZ, UR4, PT ;  /* 0x00000004ff007c0c */ /* 0x000fc8000bf05070 */
[----:B------:R-:W-:-:S13]  /*1b2b0*/  ISETP.NE.AND.EX P0, PT, RZ, UR5, PT, P0 ;  /* 0x00000005ff007c0c */ /* 0x000fda000bf05300 */
[----:B------:R-:W-:Y:S05]  /*1b2c0*/  @!P0 BRA `(.L_x_1580) ;  /* 0x0000000000108947 */ /* 0x000fea0003800000 */
[----:B------:R-:W1:Y:S02]  /*1b2d0*/  LDC.64 R4, c[0x0][0xa20] ;  /* 0x00028800ff047b82 */ /* 0x000e640000000a00 */
[----:B-1----:R-:W-:-:S05]  /*1b2e0*/  IMAD.WIDE R4, R27, 0x4, R4 ;  /* 0x000000041b047825 */ /* 0x002fca00078e0204 */
[----:B------:R1:W5:Y:S01]  /*1b2f0*/  LDG.E R6, desc[UR40][R4.64] ;  /* 0x0000002804067981 */ /* 0x000362000c1e1900 */
[----:B------:R-:W-:Y:S05]  /*1b300*/  BRA `(.L_x_1581) ;  /* 0x0000000000247947 */ /* 0x000fea0003800000 */
.L_x_1580:
[----:B------:R-:W-:Y:S02]  /*1b310*/  ULDC.64 UR4, c[0x0][0xa08] ;  /* 0x0002820000047ab9 */ /* 0x000fe40000000a00 */
[----:B------:R-:W-:-:S04]  /*1b320*/  ISETP.NE.U32.AND P0, PT, RZ, UR4, PT ;  /* 0x00000004ff007c0c */ /* 0x000fc8000bf05070 */
[----:B------:R-:W-:-:S13]  /*1b330*/  ISETP.NE.AND.EX P0, PT, RZ, UR5, PT, P0 ;  /* 0x00000005ff007c0c */ /* 0x000fda000bf05300 */
[----:B------:R-:W-:Y:S05]  /*1b340*/  @!P0 BRA `(.L_x_1581) ;  /* 0x0000000000148947 */ /* 0x000fea0003800000 */
[----:B------:R-:W1:Y:S02]  /*1b350*/  LDC.64 R4, c[0x0][0xa08] ;  /* 0x00028200ff047b82 */ /* 0x000e640000000a00 */
[----:B-1----:R-:W-:-:S05]  /*1b360*/  IMAD.WIDE R4, R27, 0x4, R4 ;  /* 0x000000041b047825 */ /* 0x002fca00078e0204 */
[----:B------:R-:W2:Y:S04]  /*1b370*/  LDG.E R6, desc[UR40][R4.64] ;  /* 0x0000002804067981 */ /* 0x000ea8000c1e1900 */
[----:B------:R-:W2:Y:S02]  /*1b380*/  LDG.E R4, desc[UR40][R4.64+0x4] ;  /* 0x0000042804047981 */ /* 0x000ea4000c1e1900 */
[----:B--2---:R-:W-:-:S07]  /*1b390*/  IMAD.IADD R6, R4, 0x1, -R6 ;  /* 0x0000000104067824 */ /* 0x004fce00078e0a06 */
.L_x_1581:
[----:B-1----:R-:W2:Y:S04]  /*1b3a0*/  @P1 LDG.E R4, desc[UR40][R2.64] ;  /* 0x0000002802041981 */ /* 0x002ea8000c1e1900 */
[----:B------:R1:W2:Y:S01]  /*1b3b0*/  @P1 LDG.E R5, desc[UR40][R2.64+0x4] ;  /* 0x0000042802051981 */ /* 0x0002a2000c1e1900 */
[----:B-----5:R-:W-:Y:S02]  /*1b3c0*/  IMAD.IADD R6, R6, 0x1, -R9 ;  /* 0x0000000106067824 */ /* 0x020fe400078e0a09 */
[----:B------:R-:W-:-:S04]  /*1b3d0*/  IMAD R25, R25, 0xc0, RZ ;  /* 0x000000c019197824 */ /* 0x000fc800078e02ff */
[----:B0-----:R-:W-:Y:S01]  /*1b3e0*/  VIADD R8, R25, 0xbf ;  /* 0x000000bf19087836 */ /* 0x001fe20000000000 */
[----:B-1----:R-:W0:Y:S02]  /*1b3f0*/  LDC R2, c[0x0][0x448] ;  /* 0x00011200ff027b82 */ /* 0x002e240000000800 */
[----:B0-----:R-:W-:-:S13]  /*1b400*/  ISETP.NE.AND P2, PT, R2, 0x1, PT ;  /* 0x000000010200780c */ /* 0x001fda0003f45270 */
[----:B------:R-:W0:Y:S08]  /*1b410*/  @P2 LDC R3, c[0x0][0x44c] ;  /* 0x00011300ff032b82 */ /* 0x000e300000000800 */
[----:B------:R-:W1:Y:S01]  /*1b420*/  @P2 LDC R2, c[0x0][0x450] ;  /* 0x00011400ff022b82 */ /* 0x000e620000000800 */
[----:B0-----:R-:W-:-:S05]  /*1b430*/  @P2 IMAD.HI.U32 R3, R8, R3, RZ ;  /* 0x0000000308032227 */ /* 0x001fca00078e00ff */
[----:B-1----:R-:W-:Y:S01]  /*1b440*/  @P2 SHF.R.U32.HI R8, RZ, R2, R3 ;  /* 0x00000002ff082219 */ /* 0x002fe20000011603 */
[----:B--2---:R-:W-:-:S04]  /*1b450*/  @P1 IMAD.IADD R7, R5, 0x1, -R4 ;  /* 0x0000000105071824 */ /* 0x004fc800078e0a04 */
[----:B------:R-:W-:-:S04]  /*1b460*/  IMAD.IADD R18, R6, 0x1, R7 ;  /* 0x0000000106127824 */ /* 0x000fc800078e0207 */
[C---:B------:R-:W-:Y:S01]  /*1b470*/  VIADD R20, R18.reuse, 0x9f ;  /* 0x0000009f12147836 */ /* 0x040fe20000000000 */
[----:B------:R-:W-:-:S03]  /*1b480*/  IADD3 R10, R18, 0x1, -R28 ;  /* 0x00000001120a7810 */ /* 0x000fc60007ffe81c */
[----:B------:R-:W-:-:S04]  /*1b490*/  IMAD.HI R20, R20, 0x66666667, RZ ;  /* 0x6666666714147827 */ /* 0x000fc800078e02ff */
[----:B------:R-:W-:Y:S01]  /*1b4a0*/  IMAD.IADD R8, R10, 0x1, R8 ;  /* 0x000000010a087824 */ /* 0x000fe200078e0208 */
[----:B------:R-:W-:-:S04]  /*1b4b0*/  SHF.R.U32.HI R2, RZ, 0x1f, R20 ;  /* 0x0000001fff027819 */ /* 0x000fc80000011614 */
[----:B------:R-:W-:Y:S02]  /*1b4c0*/  LEA.HI.SX32 R20, R20, R2, 0x1a ;  /* 0x0000000214147211 */ /* 0x000fe400078fd2ff */
[----:B------:R-:W0:Y:S02]  /*1b4d0*/  LDC.64 R2, c[0x0][0x9e0] ;  /* 0x00027800ff027b82 */ /* 0x000e240000000a00 */
[----:B0-----:R-:W-:Y:S01]  /*1b4e0*/  ISETP.GE.AND P3, PT, R3, 0x1, PT ;  /* 0x000000010300780c */ /* 0x001fe20003f66270 */
[----:B------:R-:W-:-:S12]  /*1b4f0*/  IMAD.IADD R2, R8, 0x1, R2 ;  /* 0x0000000108027824 */ /* 0x000fd800078e0202 */
[----:B------:R-:W-:Y:S05]  /*1b500*/  @!P3 BRA `(.L_x_1582) ;  /* 0x000000000048b947 */ /* 0x000fea0003800000 */
        /* <DEDUP_REMOVED lines=11> */
.L_x_1584:
[----:B------:R-:W-:-:S13]  /*1b5c0*/  ISETP.NE.AND P0, PT, R3, 0x1, PT ;  /* 0x000000010300780c */ /* 0x000fda0003f05270 */
[----:B------:R-:W0:Y:S02]  /*1b5d0*/  @P0 LDC.64 R4, c[0x0][0x9e8] ;  /* 0x00027a00ff040b82 */ /* 0x000e240000000a00 */
[----:B0-----:R-:W-:-:S05]  /*1b5e0*/  @P0 IMAD.HI.U32 R4, R9, R4, RZ ;  /* 0x0000000409040227 */ /* 0x001fca00078e00ff */
[----:B------:R-:W-:-:S07]  /*1b5f0*/  @P0 SHF.R.U32.HI R9, RZ, R5, R4 ;  /* 0x00000005ff090219 */ /* 0x000fce0000011604 */
.L_x_1585:
[----:B------:R-:W-:Y:S05]  /*1b600*/  BSYNC B0 ;  /* 0x0000000000007941 */ /* 0x000fea0003800000 */
.L_x_1583:
[----:B------:R-:W-:-:S05]  /*1b610*/  IMAD R9, R9, R3, R3 ;  /* 0x0000000309097224 */ /* 0x000fca00078e0203 */
[----:B------:R-:W-:-:S07]  /*1b620*/  VIMNMX R2, R2, R9, PT ;  /* 0x0000000902027248 */ /* 0x000fce0003fe0100 */
.L_x_1582:
        /* <DEDUP_REMOVED lines=20> */
.L_x_1588:
[----:B------:R-:W-:-:S13]  /*1b770*/  ISETP.NE.AND P0, PT, R3, 0x1, PT ;  /* 0x000000010300780c */ /* 0x000fda0003f05270 */
[----:B------:R-:W0:Y:S02]  /*1b780*/  @P0 LDC.64 R4, c[0x0][0x9e8] ;  /* 0x00027a00ff040b82 */ /* 0x000e240000000a00 */
[----:B0-----:R-:W-:-:S05]  /*1b790*/  @P0 IMAD.HI.U32 R4, R9, R4, RZ ;  /* 0x0000000409040227 */ /* 0x001fca00078e00ff */
[----:B------:R-:W-:-:S07]  /*1b7a0*/  @P0 SHF.R.U32.HI R9, RZ, R5, R4 ;  /* 0x00000005ff090219 */ /* 0x000fce0000011604 */
.L_x_1589:
[----:B------:R-:W-:Y:S05]  /*1b7b0*/  BSYNC B0 ;  /* 0x0000000000007941 */ /* 0x000fea0003800000 */
.L_x_1587:
[----:B------:R-:W-:-:S05]  /*1b7c0*/  IMAD R3, R9, R3, RZ ;  /* 0x0000000309037224 */ /* 0x000fca00078e02ff */
[----:B------:R-:W-:-:S07]  /*1b7d0*/  VIMNMX R8, R8, R3, !PT ;  /* 0x0000000308087248 */ /* 0x000fce0007fe0100 */
.L_x_1586:
[----:B------:R-:W-:Y:S01]  /*1b7e0*/  VIADD R2, R2, 0x9f ;  /* 0x0000009f02027836 */ /* 0x000fe20000000000 */
[----:B------:R-:W-:Y:S01]  /*1b7f0*/  BSSY B0, `(.L_x_1590) ;  /* 0x00000ea000007945 */ /* 0x000fe20003800000 */
[----:B------:R-:W-:-:S04]  /*1b800*/  IMAD.HI R8, R8, 0x66666667, RZ ;  /* 0x6666666708087827 */ /* 0x000fc800078e02ff */
[----:B------:R-:W-:-:S05]  /*1b810*/  IMAD.HI R2, R2, 0x66666667, RZ ;  /* 0x6666666702027827 */ /* 0x000fca00078e02ff */
[----:B------:R-:W-:-:S04]  /*1b820*/  SHF.R.U32.HI R4, RZ, 0x1f, R2 ;  /* 0x0000001fff047819 */ /* 0x000fc80000011602 */
[----:B------:R-:W-:Y:S02]  /*1b830*/  LEA.HI.SX32 R4, R2, R4, 0x1a ;  /* 0x0000000402047211 */ /* 0x000fe400078fd2ff */
[----:B------:R-:W-:-:S04]  /*1b840*/  SHF.R.U32.HI R2, RZ, 0x1f, R8 ;  /* 0x0000001fff027819 */ /* 0x000fc80000011608 */
[----:B------:R-:W-:-:S04]  /*1b850*/  LEA.HI.SX32 R2, R8, R2, 0x1a ;  /* 0x0000000208027211 */ /* 0x000fc800078fd2ff */
        /* <DEDUP_REMOVED lines=13> */
[----:B------:R-:W-:Y:S02]  /*1b930*/  @P0 LEA.HI.SX32 R3, R2, R5, 0x1a ;  /* 0x0000000502030211 */ /* 0x000fe400078fd2ff */
[----:B------:R-:W-:Y:S02]  /*1b940*/  PLOP3.LUT P0, PT, PT, PT, PT, 0x80, 0x0 ;  /* 0x000000000000781c */ /* 0x000fe40003f0f070 */
[----:B------:R-:W-:-:S13]  /*1b950*/  ISETP.GT.AND P2, PT, R3, R4, PT ;  /* 0x000000040300720c */ /* 0x000fda0003f44270 */
[----:B------:R-:W-:Y:S05]  /*1b960*/  @!P2 BRA `(.L_x_1591) ;  /* 0x0000000c0048a947 */ /* 0x000fea0003800000 */
[----:B------:R-:W-:Y:S01]  /*1b970*/  UMOV UR4, 0xffffffff ;  /* 0xffffffff00047882 */ /* 0x000fe20000000000 */
[----:B------:R-:W-:Y:S02]  /*1b980*/  SEL R2, R27, RZ, !P1 ;  /* 0x000000ff1b027207 */ /* 0x000fe40004800000 */
[----:B------:R-:W-:Y:S05]  /*1b990*/  BRA.DIV UR4, `(.L_x_1592) ;  /* 0x0000006e04947947 */ /* 0x000fea000b800000 */
[----:B------:R-:W0:Y:S02]  /*1b9a0*/  S2R R5, SR_TID.X ;  /* 0x0000000000057919 */ /* 0x000e240000002100 */
[----:B0-----:R-:W-:-:S04]  /*1b9b0*/  SHF.R.U32.HI R5, RZ, 0x5, R5 ;  /* 0x00000005ff057819 */ /* 0x001fc80000011605 */
[----:B------:R-:W-:-:S05]  /*1b9c0*/  LOP3.LUT R5, R5, 0x3, RZ, 0xc0, !PT ;  /* 0x0000000305057812 */ /* 0x000fca00078ec0ff */
[----:B------:R0:W1:Y:S02]  /*1b9d0*/  SHFL.IDX PT, R14, R5, RZ, 0x1f ;  /* 0x00001fff050e7589 */ /* 0x00006400000e0000 */
.L_x_1752:
[----:B-1----:R-:W-:Y:S02]  /*1b9e0*/  ISETP.NE.AND P0, PT, R14, RZ, PT ;  /* 0x000000ff0e00720c */ /* 0x002fe40003f05270 */
[----:B------:R-:W-:-:S11]  /*1b9f0*/  PLOP3.LUT P6, PT, PT, PT, PT, 0x8, 0x0 ;  /* 0x000000000000781c */ /* 0x000fd60003fce170 */
[----:B------:R-:W-:Y:S05]  /*1ba00*/  @P0 BRA `(.L_x_1593) ;  /* 0x00000000000c0947 */ /* 0x000fea0003800000 */
[----:B------:R-:W-:-:S03]  /*1ba10*/  UMOV UR4, 0xffffffff ;  /* 0xffffffff00047882 */ /* 0x000fc60000000000 */
[----:B------:R-:W-:Y:S05]  /*1ba20*/  BRA.DIV UR4, `(.L_x_1594) ;  /* 0x0000006e04a47947 */ /* 0x000fea000b800000 */
[----:B------:R-:W-:-:S13]  /*1ba30*/  ELECT P6, URZ, PT ;  /* 0x00000000003f782f */ /* 0x000fda00038c0000 */
.L_x_1593:
[----:B0-----:R-:W2:Y:S01]  /*1ba40*/  LDL R5, [R1+0x60] ;  /* 0x0000600001057983 */ /* 0x001ea20000100800 */
[----:B------:R-:W-:Y:S01]  /*1ba50*/  BSSY B1, `(.L_x_1595) ;  /* 0x0000008000017945 */ /* 0x000fe20003800000 */
[----:B--2---:R-:W-:-:S05]  /*1ba60*/  VIADD R5, R5, 0x1 ;  /* 0x0000000105057836 */ /* 0x004fca0000000000 */
[----:B------:R-:W-:-:S04]  /*1ba70*/  LEA.HI R6, R5, R5, RZ, 0x1 ;  /* 0x0000000505067211 */ /* 0x000fc800078f08ff */
[----:B------:R-:W-:-:S05]  /*1ba80*/  LOP3.LUT R6, R6, 0xfffffffe, RZ, 0xc0, !PT ;  /* 0xfffffffe06067812 */ /* 0x000fca00078ec0ff */
[----:B------:R-:W-:-:S05]  /*1ba90*/  IMAD.IADD R5, R5, 0x1, -R6 ;  /* 0x0000000105057824 */ /* 0x000fca00078e0a06 */
[----:B------:R-:W-:-:S04]  /*1baa0*/  SHF.L.U32 R5, R5, 0x1f, RZ ;  /* 0x0000001f05057819 */ /* 0x000fc800000006ff */
[----:B------:R-:W0:Y:S02]  /*1bab0*/  SYNCS.PHASECHK.TRANS64.TRYWAIT P0, [R17+URZ+0x13220], R5 ;  /* 0x01322005110075a7 */ /* 0x000e24000800017f */
[----:B0-----:R-:W-:Y:S05]  /*1bac0*/  @!P0 BRA `(.L_x_1596) ;  /* 0x0000006c009c8947 */ /* 0x001fea0003800000 */
.L_x_1755:
[----:B------:R-:W-:Y:S05]  /*1bad0*/  BSYNC B1 ;  /* 0x0000000000017941 */ /* 0x000fea0003800000 */
.L_x_1595:
        /* <DEDUP_REMOVED lines=12> */
.L_x_1756:
[----:B------:R-:W-:Y:S05]  /*1bba0*/  BSYNC B2 ;  /* 0x0000000000027941 */ /* 0x000fea0003800000 */
.L_x_1599:
        /* <DEDUP_REMOVED lines=9> */
.L_x_1602:
[----:B------:R-:W-:Y:S05]  /*1bc40*/  BSYNC B2 ;  /* 0x0000000000027941 */ /* 0x000fea0003800000 */
.L_x_1601:
[----:B------:R-:W2:Y:S01]  /*1bc50*/  LDL R7, [R1+0x8] ;  /* 0x0000080001077983 */ /* 0x000ea20000100800 */
[----:B------:R-:W-:Y:S01]  /*1bc60*/  IMAD.MOV.U32 R12, RZ, RZ, RZ ;  /* 0x000000ffff0c7224 */ /* 0x000fe200078e00ff */
[----:B------:R-:W-:Y:S01]  /*1bc70*/  UIADD3 UR4, UP0, UR38, 0x570, URZ ;  /* 0x0000057026047890 */ /* 0x000fe2000ff1e03f */
[----:B------:R-:W-:Y:S01]  /*1bc80*/  IMAD R8, R3, 0xa0, R0 ;  /* 0x000000a003087824 */ /* 0x000fe200078e0200 */
[----:B------:R-:W-:Y:S01]  /*1bc90*/  PLOP3.LUT P0, PT, PT, PT, PT, 0x80, 0x0 ;  /* 0x000000000000781c */ /* 0x000fe20003f0f070 */
[----:B------:R-:W-:Y:S01]  /*1bca0*/  VIADD R9, R5, 0x13290 ;  /* 0x0001329005097836 */ /* 0x000fe20000000000 */
[----:B------:R-:W-:Y:S01]  /*1bcb0*/  R2UR UR10, R12 ;  /* 0x000000000c0a72ca */ /* 0x000fe200000e0000 */
[----:B------:R-:W-:Y:S01]  /*1bcc0*/  VIADD R8, R8, 0xffffff60 ;  /* 0xffffff6008087836 */ /* 0x000fe20000000000 */
[----:B------:R-:W-:Y:S01]  /*1bcd0*/  UIADD3.X UR5, URZ, UR39, URZ, UP0, !UPT ;  /* 0x000000273f057290 */ /* 0x000fe200087fe43f */
[----:B------:R-:W-:Y:S01]  /*1bce0*/  UMOV UR6, 0x0 ;  /* 0x0000000000067882 */ /* 0x000fe20000000000 */
[----:B------:R-:W-:Y:S01]  /*1bcf0*/  UMOV UR7, 0x12f00000 ;  /* 0x12f0000000077882 */ /* 0x000fe20000000000 */
[----:B--2---:R-:W-:-:S04]  /*1bd00*/  IMAD R7, R7, 0x2800, R17 ;  /* 0x0000280007077824 */ /* 0x004fc800078e0211 */
[----:B------:R-:W-:-:S07]  /*1bd10*/  VIADD R11, R7, 0xe000 ;  /* 0x0000e000070b7836 */ /* 0x000fce0000000000 */
.L_x_1603:
        /* <DEDUP_REMOVED lines=13> */
.L_x_1757:
[----:B------:R-:W-:Y:S05]  /*1bdf0*/  BSYNC B2 ;  /* 0x0000000000027941 */ /* 0x000fea0003800000 */
.L_x_1604:
        /* <DEDUP_REMOVED lines=11> */
.L_x_1607:
[----:B------:R-:W-:Y:S05]  /*1beb0*/  BSYNC B2 ;  /* 0x0000000000027941 */ /* 0x000fea0003800000 */
.L_x_1606:
[----:B------:R-:W-:Y:S01]  /*1bec0*/  R2UR UR10, R12 ;  /* 0x000000000c0a72ca */ /* 0x000fe200000e0000 */
[----:B------:R-:W-:Y:S01]  /*1bed0*/  UIADD3 UR4, UP0, UR38, 0x670, URZ ;  /* 0x0000067026047890 */ /* 0x000fe2000ff1e03f */
[----:B------:R-:W-:Y:S01]  /*1bee0*/  R2UR UR6, R14 ;  /* 0x000000000e0672ca */ /* 0x000fe200000e0000 */
[----:B------:R-:W-:Y:S01]  /*1bef0*/  VIADD R7, R7, 0x6000 ;  /* 0x0000600007077836 */ /* 0x000fe20000000000 */
[----:B------:R-:W-:Y:S01]  /*1bf00*/  R2UR UR7, R15 ;  /* 0x000000000f0772ca */ /* 0x000fe200000e0000 */
[----:B01----:R-:W-:Y:S01]  /*1bf10*/  VIADD R5, R5, 0x132b0 ;  /* 0x000132b005057836 */ /* 0x003fe20000000000 */
[----:B------:R-:W-:Y:S01]  /*1bf20*/  PLOP3.LUT P0, PT, PT, PT, PT, 0x80, 0x0 ;  /* 0x000000000000781c */ /* 0x000fe20003f0f070 */
[----:B------:R-:W-:-:S12]  /*1bf30*/  UIADD3.X UR5, URZ, UR39, URZ, UP0, !UPT ;  /* 0x000000273f057290 */ /* 0x000fd800087fe43f */
.L_x_1608:
        /* <DEDUP_REMOVED lines=10> */
.L_x_1598:
[----:B------:R-:W-:Y:S05]  /*1bfe0*/  BSYNC B1 ;  /* 0x0000000000017941 */ /* 0x000fea0003800000 */
.L_x_1597:
        /* <DEDUP_REMOVED lines=13> */
.L_x_1621:
        /* <DEDUP_REMOVED lines=13> */
.L_x_1758:
[----:B------:R-:W-:Y:S05]  /*1c190*/  BSYNC B2 ;  /* 0x0000000000027941 */ /* 0x000fea0003800000 */
.L_x_1611:
        /* <DEDUP_REMOVED lines=9> */
.L_x_1614:
[----:B------:R-:W-:Y:S05]  /*1c230*/  BSYNC B2 ;  /* 0x0000000000027941 */ /* 0x000fea0003800000 */
.L_x_1613:
        /* <DEDUP_REMOVED lines=12> */
.L_x_1615:
        /* <DEDUP_REMOVED lines=13> */
.L_x_1759:
[----:B------:R-:W-:Y:S05]  /*1c3d0*/  BSYNC B2 ;  /* 0x0000000000027941 */ /* 0x000fea0003800000 */
.L_x_1616:
        /* <DEDUP_REMOVED lines=11> */
.L_x_1619:
[----:B------:R-:W-:Y:S05]  /*1c490*/  BSYNC B2 ;  /* 0x0000000000027941 */ /* 0x000fea0003800000 */
.L_x_1618:
        /* <DEDUP_REMOVED lines=8> */
.L_x_1620:
        /* <DEDUP_REMOVED lines=10> */
.L_x_1610:
[----:B------:R-:W-:Y:S05]  /*1c5c0*/  BSYNC B1 ;  /* 0x0000000000017941 */ /* 0x000fea0003800000 */
.L_x_1609:
[----:B------:R-:W2:Y:S04]  /*1c5d0*/  LDL.LU R6, [R1+0x8] ;  /* 0x0000080001067983 */ /* 0x000ea80000300800 */
[----:B0-----:R-:W3:Y:S01]  /*1c5e0*/  LDL.LU R9, [R1+0x14] ;  /* 0x0000140001097983 */ /* 0x001ee20000300800 */
[C---:B------:R-:W-:Y:S01]  /*1c5f0*/  ISETP.GT.AND P2, PT, R3.reuse, R4, PT ;  /* 0x000000040300720c */ /* 0x040fe20003f44270 */
[----:B------:R-:W-:Y:S02]  /*1c600*/  VIADD R3, R3, 0xffffffff ;  /* 0xffffffff03037836 */ /* 0x000fe40000000000 */
[----:B--2---:R-:W-:-:S05]  /*1c610*/  VIADD R5, R6, 0x1 ;  /* 0x0000000106057836 */ /* 0x004fca0000000000 */
[----:B------:R-:W-:-:S04]  /*1c620*/  ISETP.NE.AND P1, PT, R5, 0x2, PT ;  /* 0x000000020500780c */ /* 0x000fc80003f25270 */
[----:B------:R-:W-:Y:S02]  /*1c630*/  SEL R6, RZ, 0x1, P1 ;  /* 0x00000001ff067807 */ /* 0x000fe40000800000 */
[----:B------:R-:W-:Y:S02]  /*1c640*/  SEL R5, R5, RZ, P1 ;  /* 0x000000ff05057207 */ /* 0x000fe40000800000 */
[----:B---3--:R-:W-:-:S05]  /*1c650*/  LOP3.LUT R9, R9, R6, RZ, 0x3c, !PT ;  /* 0x0000000609097212 */ /* 0x008fca00078e3cff */
[----:B------:R1:W-:Y:S04]  /*1c660*/  STL [R1+0x14], R9 ;  /* 0x0000140901007387 */ /* 0x0003e80000100800 */
[----:B------:R1:W-:Y:S01]  /*1c670*/  STL [R1+0x8], R5 ;  /* 0x0000080501007387 */ /* 0x0003e20000100800 */
[----:B------:R-:W-:Y:S05]  /*1c680*/  @P2 BRA `(.L_x_1621) ;  /* 0xfffffff8008c2947 */ /* 0x000fea000383ffff */
.L_x_1591:
[----:B------:R-:W-:Y:S05]  /*1c690*/  BSYNC B0 ;  /* 0x0000000000007941 */ /* 0x000fea0003800000 */
.L_x_1590:
[----:B------:R-:W2:Y:S01]  /*1c6a0*/  LDC R0, c[0x0][0x448] ;  /* 0x00011200ff007b82 */ /* 0x000ea20000000800 */
[----:B------:R-:W-:Y:S01]  /*1c6b0*/  VIADD R2, R25, 0xbf ;  /* 0x000000bf19027836 */ /* 0x000fe20000000000 */
[----:B------:R-:W-:Y:S06]  /*1c6c0*/  @!P0 WARPSYNC.ALL ;  /* 0x0000000000008948 */ /* 0x000fec0003800000 */
[----:B------:R-:W-:Y:S01]  /*1c6d0*/  @!P0 BAR.SYNC.DEFER_BLOCKING 0xc, 0x200 ;  /* 0x0308000000008b1d */ /* 0x000fe20000010000 */
[----:B--2---:R-:W-:-:S13]  /*1c6e0*/  ISETP.NE.AND P1, PT, R0, 0x1, PT ;  /* 0x000000010000780c */ /* 0x004fda0003f25270 */
[----:B------:R-:W2:Y:S08]  /*1c6f0*/  @P1 LDC R3, c[0x0][0x44c] ;  /* 0x00011300ff031b82 */ /* 0x000eb00000000800 */
[----:B------:R-:W3:Y:S01]  /*1c700*/  @P1 LDC R0, c[0x0][0x450] ;  /* 0x00011400ff001b82 */ /* 0x000ee20000000800 */
[----:B--2---:R-:W-:-:S05]  /*1c710*/  @P1 IMAD.HI.U32 R3, R2, R3, RZ ;  /* 0x0000000302031227 */ /* 0x004fca00078e00ff */
[----:B---3--:R-:W-:-:S05]  /*1c720*/  @P1 SHF.R.U32.HI R2, RZ, R0, R3 ;  /* 0x00000000ff021219 */ /* 0x008fca0000011603 */
[----:B------:R-:W-:Y:S02]  /*1c730*/  IMAD.IADD R10, R10, 0x1, R2 ;  /* 0x000000010a0a7824 */ /* 0x000fe400078e0202 */
[----:B------:R-:W2:Y:S02]  /*1c740*/  LDC.64 R2, c[0x0][0x9e0] ;  /* 0x00027800ff027b82 */ /* 0x000ea40000000a00 */
[----:B--2---:R-:W-:Y:S01]  /*1c750*/  ISETP.GE.AND P2, PT, R3, 0x1, PT ;  /* 0x000000010300780c */ /* 0x004fe20003f46270 */
        /* <DEDUP_REMOVED lines=8> */
[----:B01----:R-:W0:Y:S02]  /*1c7e0*/  @P0 LDC.64 R4, c[0x0][0x9e8] ;  /* 0x00027a00ff040b82 */ /* 0x003e240000000a00 */
[----:B0-----:R-:W-:-:S05]  /*1c7f0*/  @P0 IMAD.HI.U32 R4, R0, R4, RZ ;  /* 0x0000000400040227 */ /* 0x001fca00078e00ff */
[----:B------:R-:W-:-:S04]  /*1c800*/  @P0 SHF.R.U32.HI R0, RZ, R5, R4 ;  /* 0x00000005ff000219 */ /* 0x000fc80000011604 */
[----:B------:R-:W-:Y:S01]  /*1c810*/  LOP3.LUT R0, RZ, R0, RZ, 0x33, !PT ;  /* 0x00000000ff007212 */ /* 0x000fe200078e33ff */
[----:B------:R-:W-:Y:S06]  /*1c820*/  BRA `(.L_x_1625) ;  /* 0x0000000000107947 */ /* 0x000fec0003800000 */
.L_x_1624:
[----:B------:R-:W-:-:S13]  /*1c830*/  ISETP.NE.AND P0, PT, R3, 0x1, PT ;  /* 0x000000010300780c */ /* 0x000fda0003f05270 */
[----:B01----:R-:W0:Y:S02]  /*1c840*/  @P0 LDC.64 R4, c[0x0][0x9e8] ;  /* 0x00027a00ff040b82 */ /* 0x003e240000000a00 */
[----:B0-----:R-:W-:-:S05]  /*1c850*/  @P0 IMAD.HI.U32 R4, R0, R4, RZ ;  /* 0x0000000400040227 */ /* 0x001fca00078e00ff */
[----:B------:R-:W-:-:S07]  /*1c860*/  @P0 SHF.R.U32.HI R0, RZ, R5, R4 ;  /* 0x00000005ff000219 */ /* 0x000fce0000011604 */
.L_x_1625:
[----:B------:R-:W-:Y:S05]  /*1c870*/  BSYNC B0 ;  /* 0x0000000000007941 */ /* 0x000fea0003800000 */
.L_x_1623:
[----:B------:R-:W-:-:S05]  /*1c880*/  IMAD R0, R0, R3, R3 ;  /* 0x0000000300007224 */ /* 0x000fca00078e0203 */
[----:B------:R-:W-:-:S07]  /*1c890*/  VIMNMX R2, R2, R0, PT ;  /* 0x0000000002027248 */ /* 0x000fce0003fe0100 */
.L_x_1622:
[----:B------:R-:W-:Y:S01]  /*1c8a0*/  VIADD R0, R2, 0x9f ;  /* 0x0000009f02007836 */ /* 0x000fe20000000000 */
[----:B------:R-:W-:Y:S01]  /*1c8b0*/  ULDC UR4, c[0x0][0x9dc] ;  /* 0x0002770000047ab9 */ /* 0x000fe20000000800 */
[----:B------:R-:W-:Y:S02]  /*1c8c0*/  IMAD.MOV.U32 R4, RZ, RZ, R25 ;  /* 0x000000ffff047224 */ /* 0x000fe400078e0019 */
[----:B------:R-:W-:-:S05]  /*1c8d0*/  IMAD.HI R0, R0, 0x66666667, RZ ;  /* 0x6666666700007827 */ /* 0x000fca00078e02ff */
[----:B------:R-:W-:-:S04]  /*1c8e0*/  SHF.R.U32.HI R2, RZ, 0x1f, R0 ;  /* 0x0000001fff027819 */ /* 0x000fc80000011600 */
[----:B------:R-:W-:Y:S02]  /*1c8f0*/  LEA.HI.SX32 R2, R0, R2, 0x1a ;  /* 0x0000000200027211 */ /* 0x000fe400078fd2ff */
[----:B------:R-:W2:Y:S02]  /*1c900*/  @P1 LDC R0, c[0x0][0x450] ;  /* 0x00011400ff001b82 */ /* 0x000ea40000000800 */
[----:B------:R-:W-:-:S05]  /*1c910*/  VIMNMX R22, R20, R2, PT ;  /* 0x0000000214167248 */ /* 0x000fca0003fe0100 */
[----:B------:R3:W-:Y:S01]  /*1c920*/  STL [R1+0x54], R22 ;  /* 0x0000541601007387 */ /* 0x0007e20000100800 */
[----:B------:R-:W4:Y:S02]  /*1c930*/  @P1 LDC R2, c[0x0][0x44c] ;  /* 0x00011300ff021b82 */ /* 0x000f240000000800 */
[----:B----4-:R-:W-:-:S05]  /*1c940*/  @P1 IMAD.HI.U32 R2, R25, R2, RZ ;  /* 0x0000000219021227 */ /* 0x010fca00078e00ff */
[----:B--2---:R-:W-:-:S05]  /*1c950*/  @P1 SHF.R.U32.HI R4, RZ, R0, R2 ;  /* 0x00000000ff041219 */ /* 0x004fca0000011602 */
[----:B------:R-:W-:-:S04]  /*1c960*/  IMAD.IADD R2, R19, 0x1, R4 ;  /* 0x0000000113027824 */ /* 0x000fc800078e0204 */
[----:B------:R-:W-:Y:S01]  /*1c970*/  VIADD R0, R2, -UR4 ;  /* 0x8000000402007c36 */ /* 0x000fe20008000000 */
[----:B---3--:R-:W-:Y:S06]  /*1c980*/  @!P2 BRA `(.L_x_1626) ;  /* 0x000000000044a947 */ /* 0x008fec0003800000 */
[----:B------:R-:W-:Y:S01]  /*1c990*/  ISETP.GT.AND P0, PT, R2, -0x1, PT ;  /* 0xffffffff0200780c */ /* 0x000fe20003f04270 */
[----:B------:R-:W-:-:S12]  /*1c9a0*/  BSSY B0, `(.L_x_1627) ;  /* 0x000000d000007945 */ /* 0x000fd80003800000 */
[----:B------:R-:W-:Y:S05]  /*1c9b0*/  @P0 BRA `(.L_x_1628) ;  /* 0x00000000001c0947 */ /* 0x000fea0003800000 */
[----:B------:R-:W-:Y:S02]  /*1c9c0*/  ISETP.NE.AND P0, PT, R3, 0x1, PT ;  /* 0x000000010300780c */ /* 0x000fe40003f05270 */
[----:B------:R-:W-:-:S11]  /*1c9d0*/  LOP3.LUT R2, RZ, R2, RZ, 0x33, !PT ;  /* 0x00000002ff027212 */ /* 0x000fd600078e33ff */
[----:B01----:R-:W0:Y:S02]  /*1c9e0*/  @P0 LDC.64 R4, c[0x0][0x9e8] ;  /* 0x00027a00ff040b82 */ /* 0x003e240000000a00 */
[----:B0-----:R-:W-:-:S05]  /*1c9f0*/  @P0 IMAD.HI.U32 R4, R2, R4, RZ ;  /* 0x0000000402040227 */ /* 0x001fca00078e00ff */
[----:B------:R-:W-:-:S04]  /*1ca00*/  @P0 SHF.R.U32.HI R2, RZ, R5, R4 ;  /* 0x00000005ff020219 */ /* 0x000fc80000011604 */
[----:B------:R-:W-:Y:S01]  /*1ca10*/  LOP3.LUT R2, RZ, R2, RZ, 0x33, !PT ;  /* 0x00000002ff027212 */ /* 0x000fe200078e33ff */
[----:B------:R-:W-:Y:S06]  /*1ca20*/  BRA `(.L_x_1629) ;  /* 0x0000000000107947 */ /* 0x000fec0003800000 */
.L_x_1628:
[----:B------:R-:W-:-:S13]  /*1ca30*/  ISETP.NE.AND P0, PT, R3, 0x1, PT ;  /* 0x000000010300780c */ /* 0x000fda0003f05270 */
[----:B01----:R-:W0:Y:S02]  /*1ca40*/  @P0 LDC.64 R4, c[0x0][0x9e8] ;  /* 0x00027a00ff040b82 */ /* 0x003e240000000a00 */
[----:B0-----:R-:W-:-:S05]  /*1ca50*/  @P0 IMAD.HI.U32 R4, R2, R4, RZ ;  /* 0x0000000402040227 */ /* 0x001fca00078e00ff */
[----:B------:R-:W-:-:S07]  /*1ca60*/  @P0 SHF.R.U32.HI R2, RZ, R5, R4 ;  /* 0x00000005ff020219 */ /* 0x000fce0000011604 */
.L_x_1629:
[----:B------:R-:W-:Y:S05]  /*1ca70*/  BSYNC B0 ;  /* 0x0000000000007941 */ /* 0x000fea0003800000 */
.L_x_1627:
[----:B------:R-:W-:-:S05]  /*1ca80*/  IMAD R2, R2, R3, RZ ;  /* 0x0000000302027224 */ /* 0x000fca00078e02ff */
[----:B------:R-:W-:-:S07]  /*1ca90*/  VIMNMX R0, R0, R2, !PT ;  /* 0x0000000200007248 */ /* 0x000fce0007fe0100 */
.L_x_1626:
[----:B------:R-:W-:-:S05]  /*1caa0*/  IMAD.HI R0, R0, 0x66666667, RZ ;  /* 0x6666666700007827 */ /* 0x000fca00078e02ff */
[----:B------:R-:W-:-:S04]  /*1cab0*/  SHF.R.U32.HI R2, RZ, 0x1f, R0 ;  /* 0x0000001fff027819 */ /* 0x000fc80000011600 */
[----:B------:R-:W-:-:S04]  /*1cac0*/  LEA.HI.SX32 R2, R0, R2, 0x1a ;  /* 0x0000000200027211 */ /* 0x000fc800078fd2ff */
[----:B------:R-:W-:-:S04]  /*1cad0*/  VIMNMX R3, RZ, R2, !PT ;  /* 0x00000002ff037248 */ /* 0x000fc80007fe0100 */
[----:B------:R-:W-:Y:S01]  /*1cae0*/  ISETP.GT.AND P0, PT, R22, R3, PT ;  /* 0x000000031600720c */ /* 0x000fe20003f04270 */
[----:B------:R2:W-:-:S12]  /*1caf0*/  STL [R1+0x28], R3 ;  /* 0x0000280301007387 */ /* 0x0005d80000100800 */
[----:B--2---:R-:W-:Y:S05]  /*1cb00*/  @P0 BRA `(.L_x_1630) ;  /* 0x0000000000440947 */ /* 0x004fea0003800000 */
[----:B------:R-:W2:Y:S02]  /*1cb10*/  S2R R3, SR_TID.X ;  /* 0x0000000000037919 */ /* 0x000ea40000002100 */
[----:B--2---:R-:W-:-:S04]  /*1cb20*/  LOP3.LUT R3, R3, 0x7f, RZ, 0xc0, !PT ;  /* 0x0000007f03037812 */ /* 0x004fc800078ec0ff */
[----:B------:R-:W-:-:S13]  /*1cb30*/  ISETP.NE.AND P0, PT, R3, RZ, PT ;  /* 0x000000ff0300720c */ /* 0x000fda0003f05270 */
[----:B------:R-:W-:Y:S05]  /*1cb40*/  @P0 BRA `(.L_x_1631) ;  /* 0x0000004000480947 */ /* 0x000fea0003800000 */
[----:B01----:R-:W0:Y:S01]  /*1cb50*/  S2R R5, SR_LANEID ;  /* 0x0000000000057919 */ /* 0x003e220000000000 */
        /* <DEDUP_REMOVED lines=12> */
.L_x_1630:
        /* <DEDUP_REMOVED lines=10> */
[----:B01----:R-:W-:Y:S02]  /*1ccc0*/  IMAD.U32 R5, RZ, RZ, UR7 ;  /* 0x00000007ff057e24 */ /* 0x003fe4000f8e00ff */
        /* <DEDUP_REMOVED lines=8> */
[----:B--2---:R-:W-:Y:S05]  /*1cd50*/  CALL.ABS.NOINC R2 ;  /* 0x0000000002007343 */ /* 0x004fea0003c00000 */
.L_x_1633:
[----:B------:R-:W-:Y:S05]  /*1cd60*/  BSYNC B6 ;  /* 0x0000000000067941 */ /* 0x000fea0003800000 */
.L_x_1632:
        /* <DEDUP_REMOVED lines=22> */
.L_x_1635:
[----:B------:R-:W-:Y:S05]  /*1ced0*/  BSYNC B6 ;  /* 0x0000000000067941 */ /* 0x000fea0003800000 */
.L_x_1634:
        /* <DEDUP_REMOVED lines=20> */
.L_x_1637:
[----:B------:R-:W-:Y:S05]  /*1d020*/  BSYNC B6 ;  /* 0x0000000000067941 */ /* 0x000fea0003800000 */
.L_x_1636:
        /* <DEDUP_REMOVED lines=19> */
.L_x_1639:
[----:B------:R-:W-:Y:S05]  /*1d160*/  BSYNC B6 ;  /* 0x0000000000067941 */ /* 0x000fea0003800000 */
.L_x_1638:
[----:B------:R-:W-:Y:S01]  /*1d170*/  ULDC.64 UR4, c[0x0][0x9f8] ;  /* 0x00027e0000047ab9 */ /* 0x000fe20000000a00 */
[----:B------:R-:W2:Y:S01]  /*1d180*/  LDL R20, [R1+0x20] ;  /* 0x0000200001147983 */ /* 0x000ea20000100800 */
[----:B------:R-:W-:Y:S01]  /*1d190*/  ISETP.NE.U32.AND P0, PT, RZ, UR4, PT ;  /* 0x00000004ff007c0c */ /* 0x000fe2000bf05070 */
[----:B------:R-:W-:Y:S01]  /*1d1a0*/  IMAD.MOV.U32 R14, RZ, RZ, R27 ;  /* 0x000000ffff0e7224 */ /* 0x000fe200078e001b */
[----:B------:R-:W3:Y:S01]  /*1d1b0*/  LDC R12, c[0x0][0x430] ;  /* 0x00010c00ff0c7b82 */ /* 0x000ee20000000800 */
[----:B------:R-:W4:Y:S01]  /*1d1c0*/  LDL R13, [R1+0x64] ;  /* 0x00006400010d7983 */ /* 0x000f220000100800 */
[----:B------:R-:W-:Y:S01]  /*1d1d0*/  ISETP.NE.AND.EX P0, PT, RZ, UR5, PT, P0 ;  /* 0x00000005ff007c0c */ /* 0x000fe2000bf05300 */
[----:B------:R-:W0:-:S12]  /*1d1e0*/  S2R R19, SR_TID.X ;  /* 0x0000000000137919 */ /* 0x000e180000002100 */
[----:B------:R-:W1:Y:S01]  /*1d1f0*/  @P0 LDC.64 R2, c[0x0][0x9f8] ;  /* 0x00027e00ff020b82 */ /* 0x000e620000000a00 */
[----:B------:R-:W-:Y:S01]  /*1d200*/  IMAD.MOV.U32 R0, RZ, RZ, 0xa0 ;  /* 0x000000a0ff007424 */ /* 0x000fe200078e00ff */
[----:B---3--:R-:W-:Y:S02]  /*1d210*/  ISETP.NE.AND P2, PT, R12, 0x1, PT ;  /* 0x000000010c00780c */ /* 0x008fe40003f45270 */
[----:B0-----:R-:W-:Y:S01]  /*1d220*/  LOP3.LUT R21, R19, 0x7f, RZ, 0xc0, !PT ;  /* 0x0000007f13157812 */ /* 0x001fe200078ec0ff */
[----:B-1----:R-:W-:-:S10]  /*1d230*/  @P0 IMAD.WIDE R2, R27, 0x4, R2 ;  /* 0x000000041b020825 */ /* 0x002fd400078e0202 */
[----:B------:R-:W0:Y:S01]  /*1d240*/  @P2 LDC R4, c[0x0][0x434] ;  /* 0x00010d00ff042b82 */ /* 0x000e220000000800 */
[----:B------:R-:W-:Y:S01]  /*1d250*/  SHF.R.U32.HI R21, RZ, 0x2, R21 ;  /* 0x00000002ff157819 */ /* 0x000fe20000011615 */
[----:B------:R1:W3:Y:S01]  /*1d260*/  @P0 LDG.E R14, desc[UR40][R2.64] ;  /* 0x00000028020e0981 */ /* 0x0002e2000c1e1900 */
[----:B------:R-:W-:Y:S02]  /*1d270*/  IMAD.SHL.U32 R19, R19, 0x20, RZ ;  /* 0x0000002013137824 */ /* 0x000fe400078e00ff */
[----:B------:R-:W-:-:S03]  /*1d280*/  IMAD R0, R22, R0, -0xa0 ;  /* 0xffffff6016007424 */ /* 0x000fc600078e0200 */
[----:B------:R-:W0:Y:S01]  /*1d290*/  @P2 LDC R5, c[0x0][0x438] ;  /* 0x00010e00ff052b82 */ /* 0x000e220000000800 */
[----:B------:R-:W-:-:S05]  /*1d2a0*/  LOP3.LUT R19, R21, 0x60, R19, 0xf8, !PT ;  /* 0x0000006015137812 */ /* 0x000fca00078ef813 */
[----:B------:R-:W-:Y:S02]  /*1d2b0*/  IMAD.IADD R8, R19, 0x1, R0 ;  /* 0x0000000113087824 */ /* 0x000fe400078e0200 */
[----:B------:R-:W0:Y:S03]  /*1d2c0*/  S2R R19, SR_TID.X ;  /* 0x0000000000137919 */ /* 0x000e260000002100 */
[----:B------:R-:W-:-:S13]  /*1d2d0*/  ISETP.GE.AND P1, PT, R8, R18, PT ;  /* 0x000000120800720c */ /* 0x000fda0003f26270 */
[----:B-1----:R-:W1:Y:S01]  /*1d2e0*/  @!P1 LDC.64 R2, c[0x0][0x428] ;  /* 0x00010a00ff029b82 */ /* 0x002e620000000a00 */
[C---:B0-----:R-:W-:Y:S01]  /*1d2f0*/  LOP3.LUT R21, R19.reuse, 0x7f, RZ, 0xc0, !PT ;  /* 0x0000007f13157812 */ /* 0x041fe200078ec0ff */
[----:B------:R-:W-:-:S03]  /*1d300*/  IMAD.SHL.U32 R19, R19, 0x20, RZ ;  /* 0x0000002013137824 */ /* 0x000fc600078e00ff */
[----:B------:R-:W-:-:S04]  /*1d310*/  SHF.R.U32.HI R21, RZ, 0x2, R21 ;  /* 0x00000002ff157819 */ /* 0x000fc80000011615 */
[----:B------:R-:W-:-:S04]  /*1d320*/  LOP3.LUT R19, R21, 0x60, R19, 0xf8, !PT ;  /* 0x0000006015137812 */ /* 0x000fc800078ef813 */
[----:B------:R-:W-:-:S05]  /*1d330*/  LOP3.LUT R19, R19, 0x80, RZ, 0xfc, !PT ;  /* 0x0000008013137812 */ /* 0x000fca00078efcff */
[----:B------:R-:W-:Y:S01]  /*1d340*/  IMAD.IADD R0, R19, 0x1, R0 ;  /* 0x0000000113007824 */ /* 0x000fe200078e0200 */
[----:B------:R-:W-:Y:S01]  /*1d350*/  LOP3.LUT R16, R16, 0xfffffffd, RZ, 0xc0, !PT ;  /* 0xfffffffd10107812 */ /* 0x000fe200078ec0ff */
[----:B------:R-:W-:Y:S01]  /*1d360*/  UMOV UR4, 0xffffffff ;  /* 0xffffffff00047882 */ /* 0x000fe20000000000 */
[----:B--2---:R-:W-:-:S04]  /*1d370*/  IMAD.IADD R8, R8, 0x1, R20 ;  /* 0x0000000108087824 */ /* 0x004fc800078e0214 */
[----:B------:R-:W-:-:S04]  /*1d380*/  @P2 IMAD.HI.U32 R4, R8, R4, RZ ;  /* 0x0000000408042227 */ /* 0x000fc800078e00ff */
[----:B------:R-:W-:Y:S01]  /*1d390*/  IMAD.MOV.U32 R6, RZ, RZ, R8 ;  /* 0x000000ffff067224 */ /* 0x000fe200078e0008 */
[----:B------:R-:W-:Y:S02]  /*1d3a0*/  @P2 SHF.R.U32.HI R6, RZ, R5, R4 ;  /* 0x00000005ff062219 */ /* 0x000fe40000011604 */
[----:B------:R-:W0:Y:S02]  /*1d3b0*/  @!P1 LDC.64 R4, c[0x0][0x418] ;  /* 0x00010600ff049b82 */ /* 0x000e240000000a00 */
[----:B------:R-:W-:Y:S02]  /*1d3c0*/  @!P1 SHF.R.S32.HI R7, RZ, 0x1f, R6 ;  /* 0x0000001fff079819 */ /* 0x000fe40000011406 */
[----:B---3--:R-:W-:-:S05]  /*1d3d0*/  SHF.R.S32.HI R15, RZ, 0x1f, R14 ;  /* 0x0000001fff0f7819 */ /* 0x008fca000001140e */
[----:B-1----:R-:W-:-:S04]  /*1d3e0*/  @!P1 IMAD R9, R15, R2, RZ ;  /* 0x000000020f099224 */ /* 0x002fc800078e02ff */
[C---:B------:R-:W-:Y:S02]  /*1d3f0*/  @!P1 IMAD R9, R14.reuse, R3, R9 ;  /* 0x000000030e099224 */ /* 0x040fe400078e0209 */
[----:B------:R-:W-:Y:S02]  /*1d400*/  @!P1 IMAD.WIDE.U32 R2, R14, R2, R6 ;  /* 0x000000020e029225 */ /* 0x000fe400078e0006 */
[----:B------:R-:W1:Y:S02]  /*1d410*/  @P2 LDC R7, c[0x0][0x438] ;  /* 0x00010e00ff072b82 */ /* 0x000e640000000800 */
[----:B------:R-:W-:Y:S01]  /*1d420*/  @!P1 IMAD.IADD R3, R3, 0x1, R9 ;  /* 0x0000000103039824 */ /* 0x000fe200078e0209 */
[----:B0-----:R-:W-:-:S04]  /*1d430*/  @!P1 LEA R10, P0, R2, R4, 0x2 ;  /* 0x00000004020a9211 */ /* 0x001fc800078010ff */
[----:B------:R-:W-:Y:S02]  /*1d440*/  @!P1 LEA.HI.X R11, R2, R5, R3, 0x2, P0 ;  /* 0x00000005020b9211 */ /* 0x000fe400000f1403 */
[C---:B------:R-:W-:Y:S01]  /*1d450*/  ISETP.GE.AND P0, PT, R0.reuse, R18, PT ;  /* 0x000000120000720c */ /* 0x040fe20003f06270 */
[----:B------:R-:W0:Y:S03]  /*1d460*/  @P2 LDC R5, c[0x0][0x434] ;  /* 0x00010d00ff052b82 */ /* 0x000e260000000800 */
[----:B------:R-:W-:Y:S01]  /*1d470*/  ISETP.GT.U32.OR P0, PT, R19, 0x9f, P0 ;  /* 0x0000009f1300780c */ /* 0x000fe20000704470 */
[----:B------:R-:W-:-:S12]  /*1d480*/  IMAD.IADD R9, R0, 0x1, R20 ;  /* 0x0000000100097824 */ /* 0x000fd800078e0214 */
[----:B------:R-:W2:Y:S01]  /*1d490*/  @!P0 LDC.64 R2, c[0x0][0x428] ;  /* 0x00010a00ff028b82 */ /* 0x000ea20000000a00 */
[----:B------:R-:W-:Y:S02]  /*1d4a0*/  IMAD.MOV.U32 R0, RZ, RZ, R9 ;  /* 0x000000ffff007224 */ /* 0x000fe400078e0009 */
[----:B0-----:R-:W-:-:S05]  /*1d4b0*/  @P2 IMAD.HI.U32 R5, R9, R5, RZ ;  /* 0x0000000509052227 */ /* 0x001fca00078e00ff */
[----:B-1----:R-:W-:Y:S01]  /*1d4c0*/  @P2 SHF.R.U32.HI R0, RZ, R7, R5 ;  /* 0x00000007ff002219 */ /* 0x002fe20000011605 */
[----:B------:R-:W-:-:S03]  /*1d4d0*/  IMAD.MOV R5, RZ, RZ, -R6 ;  /* 0x000000ffff057224 */ /* 0x000fc600078e0a06 */
[----:B------:R-:W-:Y:S01]  /*1d4e0*/  @!P0 SHF.R.S32.HI R7, RZ, 0x1f, R0 ;  /* 0x0000001fff078819 */ /* 0x000fe20000011400 */
[----:B------:R-:W-:Y:S02]  /*1d4f0*/  IMAD R8, R12, R5, R8 ;  /* 0x000000050c087224 */ /* 0x000fe400078e0208 */
[----:B------:R-:W-:Y:S02]  /*1d500*/  @!P0 IMAD.MOV.U32 R6, RZ, RZ, R0 ;  /* 0x000000ffff068224 */ /* 0x000fe400078e0000 */
[-C--:B--2---:R-:W-:Y:S02]  /*1d510*/  @!P0 IMAD R5, R15, R2.reuse, RZ ;  /* 0x000000020f058224 */ /* 0x084fe400078e02ff */
[----:B------:R-:W-:-:S04]  /*1d520*/  @!P0 IMAD.WIDE.U32 R6, R14, R2, R6 ;  /* 0x000000020e068225 */ /* 0x000fc800078e0006 */
[----:B------:R-:W-:Y:S02]  /*1d530*/  @!P0 IMAD R5, R14, R3, R5 ;  /* 0x000000030e058224 */ /* 0x000fe400078e0205 */
[----:B------:R-:W0:Y:S01]  /*1d540*/  @!P0 LDC.64 R2, c[0x0][0x418] ;  /* 0x00010600ff028b82 */ /* 0x000e220000000a00 */
[----:B------:R-:W-:Y:S02]  /*1d550*/  IMAD.MOV.U32 R4, RZ, RZ, RZ ;  /* 0x000000ffff047224 */ /* 0x000fe400078e00ff */
[----:B------:R-:W-:-:S04]  /*1d560*/  @!P0 IMAD.IADD R5, R5, 0x1, R7 ;  /* 0x0000000105058824 */ /* 0x000fc800078e0207 */
[----:B------:R1:W5:Y:S04]  /*1d570*/  @!P1 LDG.E R4, desc[UR40][R10.64] ;  /* 0x000000280a049981 */ /* 0x000368000c1e1900 */
[----:B------:R1:W-:Y:S04]  /*1d580*/  STL [R1+0xc], R14 ;  /* 0x00000c0e01007387 */ /* 0x0003e80000100800 */
[----:B------:R1:W-:Y:S01]  /*1d590*/  STL [R1+0x24], R15 ;  /* 0x0000240f01007387 */ /* 0x0003e20000100800 */
[----:B0-----:R-:W-:-:S04]  /*1d5a0*/  @!P0 LEA R2, P1, R6, R2, 0x2 ;  /* 0x0000000206028211 */ /* 0x001fc800078210ff */
[----:B------:R-:W-:Y:S01]  /*1d5b0*/  @!P0 LEA.HI.X R3, R6, R3, R5, 0x2, P1 ;  /* 0x0000000306038211 */ /* 0x000fe200008f1405 */
[----:B------:R-:W-:Y:S01]  /*1d5c0*/  IMAD.MOV.U32 R5, RZ, RZ, RZ ;  /* 0x000000ffff057224 */ /* 0x000fe200078e00ff */
[----:B------:R-:W-:-:S05]  /*1d5d0*/  ISETP.GT.U32.AND P1, PT, R19, 0x9f, PT ;  /* 0x0000009f1300780c */ /* 0x000fca0003f24070 */
[----:B------:R1:W5:Y:S01]  /*1d5e0*/  @!P0 LDG.E R5, desc[UR40][R2.64] ;  /* 0x0000002802058981 */ /* 0x000362000c1e1900 */
[----:B----4-:R-:W-:Y:S01]  /*1d5f0*/  ISETP.NE.AND P0, PT, R13, 0x3, PT ;  /* 0x000000030d00780c */ /* 0x010fe20003f05270 */
[----:B------:R-:W-:-:S06]  /*1d600*/  IMAD.MOV R0, RZ, RZ, -R0 ;  /* 0x000000ffff007224 */ /* 0x000fcc00078e0a00 */
[----:B------:R-:W-:-:S04]  /*1d610*/  @P1 LOP3.LUT R16, R16, 0x2, RZ, 0xfc, !PT ;  /* 0x0000000210101812 */ /* 0x000fc800078efcff */
[----:B------:R-:W-:Y:S01]  /*1d620*/  LOP3.LUT R16, R16, 0xfffffffb, RZ, 0xc0, !PT ;  /* 0xfffffffb10107812 */ /* 0x000fe200078ec0ff */
[----:B------:R-:W-:-:S03]  /*1d630*/  IMAD R9, R12, R0, R9 ;  /* 0x000000000c097224 */ /* 0x000fc600078e0209 */
[----:B------:R-:W-:Y:S01]  /*1d640*/  @P0 LOP3.LUT R16, R16, 0x4, RZ, 0xfc, !PT ;  /* 0x0000000410100812 */ /* 0x000fe200078efcff */
[----:B-1----:R-:W-:Y:S06]  /*1d650*/  BRA.DIV UR4, `(.L_x_1640) ;  /* 0x00000056041c7947 */ /* 0x002fec000b800000 */
.L_x_1762:
[----:B------:R-:W-:Y:S01]  /*1d660*/  SHF.R.S32.HI R0, RZ, 0x1f, R26 ;  /* 0x0000001fff007819 */ /* 0x000fe2000001141a */
[----:B------:R-:W-:-:S04]  /*1d670*/  VIADD R7, R22, 0xffffffff ;  /* 0xffffffff16077836 */ /* 0x000fc80000000000 */
[----:B------:R0:W-:Y:S01]  /*1d680*/  STL [R1+0x18], R0 ;  /* 0x0000180001007387 */ /* 0x0001e20000100800 */
[----:B------:R-:W-:Y:S05]  /*1d690*/  @!P0 BRA `(.L_x_1641) ;  /* 0x0000000000048947 */ /* 0x000fea0003800000 */
[----:B------:R-:W-:Y:S01]  /*1d6a0*/  BPT.TRAP 0x1 ;  /* 0x000000040000795c */ /* 0x000fe20000300000 */
.L_x_1641:
[----:B------:R-:W2:Y:S04]  /*1d6b0*/  LDL R2, [R1] ;  /* 0x0000000001027983 */ /* 0x000ea80000100800 */
[----:B0-----:R-:W3:Y:S01]  /*1d6c0*/  LDL R0, [R1+0x10] ;  /* 0x0000100001007983 */ /* 0x001ee20000100800 */
[----:B------:R-:W-:Y:S01]  /*1d6d0*/  BSSY B0, `(.L_x_1642) ;  /* 0x0000008000007945 */ /* 0x000fe20003800000 */
[----:B--2---:R-:W-:Y:S01]  /*1d6e0*/  IMAD R6, R2, 0x8, R17 ;  /* 0x0000000802067824 */ /* 0x004fe200078e0211 */
[----:B---3--:R-:W-:-:S04]  /*1d6f0*/  SHF.L.U32 R0, R0, 0x1f, RZ ;  /* 0x0000001f00007819 */ /* 0x008fc800000006ff */
[----:B------:R0:W1:Y:S01]  /*1d700*/  SYNCS.PHASECHK.TRANS64.TRYWAIT P0, [R6+URZ+0x13280], R0 ;  /* 0x01328000060075a7 */ /* 0x000062000800017f */
[----:B------:R0:W-:Y:S02]  /*1d710*/  STL [R1+0x4c], R0 ;  /* 0x00004c0001007387 */ /* 0x0001e40000100800 */
[----:B0-----:R-:W-:-:S05]  /*1d720*/  SHF.R.S32.HI R0, RZ, 0x1f, R8 ;  /* 0x0000001fff007819 */ /* 0x001fca0000011408 */
[----:B------:R0:W-:Y:S02]  /*1d730*/  STL [R1+0x40], R0 ;  /* 0x0000400001007387 */ /* 0x0001e40000100800 */
[----:B01----:R-:W-:Y:S05]  /*1d740*/  @!P0 BRA `(.L_x_1643) ;  /* 0x0000005400108947 */ /* 0x003fea0003800000 */
.L_x_1763:
[----:B------:R-:W-:Y:S05]  /*1d750*/  BSYNC B0 ;  /* 0x0000000000007941 */ /* 0x000fea0003800000 */
.L_x_1642:
[----:B0-----:R-:W2:Y:S04]  /*1d760*/  LDL R0, [R1+0x40] ;  /* 0x0000400001007983 */ /* 0x001ea80000100800 */
[----:B------:R-:W3:Y:S01]  /*1d770*/  LDL R10, [R1+0x18] ;  /* 0x00001800010a7983 */ /* 0x000ee20000100800 */
[----:B-----5:R-:W-:Y:S01]  /*1d780*/  SHF.R.S32.HI R12, RZ, 0x1f, R4 ;  /* 0x0000001fff0c7819 */ /* 0x020fe20000011404 */
[----:B------:R-:W0:Y:S01]  /*1d790*/  LDC R11, c[0x0][0x2f4] ;  /* 0x0000bd00ff0b7b82 */ /* 0x000e220000000800 */
[----:B------:R-:W-:Y:S01]  /*1d7a0*/  ULDC.64 UR4, c[0x0][0x328] ;  /* 0x0000ca0000047ab9 */ /* 0x000fe20000000a00 */
[----:B------:R-:W1:Y:S01]  /*1d7b0*/  S2R R15, SR_TID.X ;  /* 0x00000000000f7919 */ /* 0x000e620000002100 */
[----:B------:R-:W-:Y:S01]  /*1d7c0*/  IMAD.WIDE.U32 R2, R8, UR4, RZ ;  /* 0x0000000408027c25 */ /* 0x000fe2000f8e00ff */
[----:B------:R-:W-:Y:S01]  /*1d7d0*/  ULDC.64 UR6, c[0x0][0x338] ;  /* 0x0000ce0000067ab9 */ /* 0x000fe20000000a00 */
[----:B------:R-:W-:Y:S01]  /*1d7e0*/  ULDC.64 UR8, c[0x0][0x330] ;  /* 0x0000cc0000087ab9 */ /* 0x000fe20000000a00 */
[----:B------:R3:W-:Y:S01]  /*1d7f0*/  STL [R1+0x48], R12 ;  /* 0x0000480c01007387 */ /* 0x0007e20000100800 */
[----:B------:R-:W-:Y:S01]  /*1d800*/  LOP3.LUT R16, R16, 0xfffffffe, RZ, 0xc0, !PT ;  /* 0xfffffffe10107812 */ /* 0x000fe200078ec0ff */
[----:B------:R-:W-:-:S02]  /*1d810*/  ULDC.64 UR10, c[0x0][0x318] ;  /* 0x0000c600000a7ab9 */ /* 0x000fc40000000a00 */
[----:B------:R-:W4:Y:S04]  /*1d820*/  LDL R14, [R1+0x30] ;  /* 0x00003000010e7983 */ /* 0x000f280000100800 */
[----:B------:R-:W4:Y:S01]  /*1d830*/  LDL R13, [R1] ;  /* 0x00000000010d7983 */ /* 0x000f220000100800 */
[----:B-1----:R-:W-:-:S05]  /*1d840*/  IMAD.SHL.U32 R19, R15, 0x10, RZ ;  /* 0x000000100f137824 */ /* 0x002fca00078e00ff */
[----:B------:R-:W-:-:S04]  /*1d850*/  LOP3.LUT R19, R19, 0x30, RZ, 0xc0, !PT ;  /* 0x0000003013137812 */ /* 0x000fc800078ec0ff */
[CC--:B0-----:R-:W-:Y:S02]  /*1d860*/  ISETP.GE.AND P1, PT, R19.reuse, R11.reuse, PT ;  /* 0x0000000b1300720c */ /* 0x0c1fe40003f26270 */
[----:B------:R-:W-:-:S11]  /*1d870*/  ISETP.GE.AND P0, PT, R19, R11, PT ;  /* 0x0000000b1300720c */ /* 0x000fd60003f06270 */
[----:B------:R-:W-:Y:S02]  /*1d880*/  @P1 LOP3.LUT R16, R16, 0x1, RZ, 0xfc, !PT ;  /* 0x0000000110101812 */ /* 0x000fe400078efcff */
[----:B------:R-:W-:Y:S02]  /*1d890*/  SHF.R.S32.HI R29, RZ, 0x1f, R5 ;  /* 0x0000001fff1d7819 */ /* 0x000fe40000011405 */
[----:B------:R-:W-:Y:S01]  /*1d8a0*/  LOP3.LUT R15, R15, 0x7f, RZ, 0xc0, !PT ;  /* 0x0000007f0f0f7812 */ /* 0x000fe200078ec0ff */
[----:B------:R-:W-:-:S03]  /*1d8b0*/  IMAD R7, R7, -0xa0, R18 ;  /* 0xffffff6007077824 */ /* 0x000fc600078e0212 */
[----:B------:R-:W-:-:S05]  /*1d8c0*/  SHF.R.U32.HI R15, RZ, 0x2, R15 ;  /* 0x00000002ff0f7819 */ /* 0x000fca000001160f */
[----:B------:R-:W-:-:S05]  /*1d8d0*/  IMAD.IADD R7, R7, 0x1, -R15 ;  /* 0x0000000107077824 */ /* 0x000fca00078e0a0f */
[----:B------:R-:W-:Y:S01]  /*1d8e0*/  ISETP.GE.AND P5, PT, R7, 0x1, PT ;  /* 0x000000010700780c */ /* 0x000fe20003fa6270 */
[----:B--2---:R-:W-:-:S04]  /*1d8f0*/  IMAD R0, R0, UR4, RZ ;  /* 0x0000000400007c24 */ /* 0x004fc8000f8e02ff */
[----:B------:R-:W-:-:S04]  /*1d900*/  IMAD R0, R8, UR5, R0 ;  /* 0x0000000508007c24 */ /* 0x000fc8000f8e0200 */
[----:B------:R-:W-:Y:S02]  /*1d910*/  IMAD.IADD R3, R3, 0x1, R0 ;  /* 0x0000000103037824 */ /* 0x000fe400078e0200 */
[----:B------:R-:W-:Y:S02]  /*1d920*/  IMAD R0, R12, UR6, RZ ;  /* 0x000000060c007c24 */ /* 0x000fe4000f8e02ff */
[----:B------:R-:W-:-:S04]  /*1d930*/  IMAD.WIDE.U32 R2, R4, UR6, R2 ;  /* 0x0000000604027c25 */ /* 0x000fc8000f8e0002 */
[----:B------:R-:W-:-:S04]  /*1d940*/  IMAD R0, R4, UR7, R0 ;  /* 0x0000000704007c24 */ /* 0x000fc8000f8e0200 */
[----:B------:R-:W-:Y:S02]  /*1d950*/  IMAD.IADD R3, R3, 0x1, R0 ;  /* 0x0000000103037824 */ /* 0x000fe400078e0200 */
[----:B---3--:R-:W-:Y:S02]  /*1d960*/  IMAD R12, R10, UR8, RZ ;  /* 0x000000080a0c7c24 */ /* 0x008fe4000f8e02ff */
[----:B------:R-:W-:Y:S01]  /*1d970*/  IMAD.WIDE.U32 R2, R26, UR8, R2 ;  /* 0x000000081a027c25 */ /* 0x000fe2000f8e0002 */
[----:B------:R-:W-:-:S03]  /*1d980*/  SHF.R.S32.HI R10, RZ, 0x1f, R9 ;  /* 0x0000001fff0a7819 */ /* 0x000fc60000011409 */
[----:B------:R-:W-:Y:S01]  /*1d990*/  IMAD R12, R26, UR9, R12 ;  /* 0x000000091a0c7c24 */ /* 0x000fe2000f8e020c */
[----:B------:R-:W-:-:S04]  /*1d9a0*/  IADD3 R0, P1, R2, UR10, RZ ;  /* 0x0000000a02007c10 */ /* 0x000fc8000ff3e0ff */
[----:B------:R-:W-:Y:S01]  /*1d9b0*/  IADD3.X R2, R3, UR11, R12, P1, !PT ;  /* 0x0000000b03027c10 */ /* 0x000fe20008ffe40c */
[----:B------:R-:W-:Y:S01]  /*1d9c0*/  IMAD R3, R10, UR4, RZ ;  /* 0x000000040a037c24 */ /* 0x000fe2000f8e02ff */
[----:B------:R0:W-:Y:S03]  /*1d9d0*/  STL [R1+0x4], R10 ;  /* 0x0000040a01007387 */ /* 0x0001e60000100800 */
[C---:B------:R-:W-:Y:S02]  /*1d9e0*/  IMAD R3, R9.reuse, UR5, R3 ;  /* 0x0000000509037c24 */ /* 0x040fe4000f8e0203 */
[----:B0-----:R-:W-:-:S04]  /*1d9f0*/  IMAD.WIDE.U32 R10, R9, UR4, RZ ;  /* 0x00000004090a7c25 */ /* 0x001fc8000f8e00ff */
        /* <DEDUP_REMOVED lines=8> */
[----:B----4-:R-:W-:-:S03]  /*1da80*/  IMAD R18, R13, 0x2800, R14 ;  /* 0x000028000d127824 */ /* 0x010fc600078e020e */
[----:B------:R-:W-:Y:S01]  /*1da90*/  IADD3.X R22, R12, UR11, R11, P1, !PT ;  /* 0x0000000b0c167c10 */ /* 0x000fe20008ffe40b */
[----:B------:R-:W-:Y:S08]  /*1daa0*/  BRA.DIV UR4, `(.L_x_1644) ;  /* 0x0000005204507947 */ /* 0x000ff0000b800000 */
[----:B------:R-:W0:Y:S01]  /*1dab0*/  S2R R11, SR_TID.X ;  /* 0x00000000000b7919 */ /* 0x000e220000002100 */
[C---:B------:R-:W-:Y:S02]  /*1dac0*/  ISETP.GE.AND P3, PT, R7.reuse, 0x81, PT ;  /* 0x000000810700780c */ /* 0x040fe40003f66270 */
[----:B------:R-:W-:Y:S01]  /*1dad0*/  LOP3.LUT R16, R16, 0xfffffff7, RZ, 0xc0, !PT ;  /* 0xfffffff710107812 */ /* 0x000fe200078ec0ff */
[----:B------:R-:W1:Y:S01]  /*1dae0*/  SHFL.IDX PT, R3, R0, RZ, 0x1c1f ;  /* 0x001c1fff00037589 */ /* 0x000e6200000e0000 */
[C---:B------:R-:W-:Y:S02]  /*1daf0*/  ISETP.GE.AND P4, PT, R7.reuse, 0x21, PT ;  /* 0x000000210700780c */ /* 0x040fe40003f86270 */
[----:B------:R-:W-:Y:S01]  /*1db00*/  ISETP.GE.AND P2, PT, R7, 0x61, PT ;  /* 0x000000610700780c */ /* 0x000fe20003f46270 */
[----:B------:R-:W2:Y:S06]  /*1db10*/  SHFL.IDX PT, R10, R2, RZ, 0x1c1f ;  /* 0x001c1fff020a7589 */ /* 0x000eac00000e0000 */
[----:B------:R-:W-:Y:S01]  /*1db20*/  @P3 LOP3.LUT R16, R16, 0x8, RZ, 0xfc, !PT ;  /* 0x0000000810103812 */ /* 0x000fe200078efcff */
[----:B0-----:R-:W-:-:S05]  /*1db30*/  IMAD.SHL.U32 R14, R11, 0x10, RZ ;  /* 0x000000100b0e7824 */ /* 0x001fca00078e00ff */
[----:B------:R-:W-:-:S04]  /*1db40*/  LOP3.LUT R14, R14, 0x30, RZ, 0xc0, !PT ;  /* 0x000000300e0e7812 */ /* 0x000fc800078ec0ff */
[----:B-1----:R-:W-:Y:S01]  /*1db50*/  IADD3 R12, P1, R14, R3, RZ ;  /* 0x000000030e0c7210 */ /* 0x002fe20007f3e0ff */
[----:B------:R-:W-:Y:S02]  /*1db60*/  IMAD.IADD R3, R17, 0x1, R18 ;  /* 0x0000000111037824 */ /* 0x000fe400078e0212 */
[----:B------:R-:W-:Y:S02]  /*1db70*/  SHFL.IDX PT, R18, R2, 0x1, 0x1c1f ;  /* 0x003c1f0002127f89 */ /* 0x000fe400000e0000 */
[----:B--2---:R-:W-:Y:S01]  /*1db80*/  IMAD.X R13, RZ, RZ, R10, P1 ;  /* 0x000000ffff0d7224 */ /* 0x004fe200008e060a */
[----:B------:R-:W-:Y:S01]  /*1db90*/  ISETP.LT.OR P1, PT, R7, 0x1, P0 ;  /* 0x000000010700780c */ /* 0x000fe20000721670 */
[----:B------:R-:W0:-:S12]  /*1dba0*/  SHFL.IDX PT, R10, R0, 0x1, 0x1c1f ;  /* 0x003c1f00000a7f89 */ /* 0x000e1800000e0000 */
[----:B------:R-:W-:Y:S01]  /*1dbb0*/  LDGSTS.E.BYPASS.LTC128B.128 [R3+0x6000], desc[UR40][R12.64], !P1 ;  /* 0x060000000c037fae */ /* 0x000fe2000c901d68 */
[----:B0-----:R-:W-:-:S05]  /*1dbc0*/  IADD3 R10, P1, R14, R10, RZ ;  /* 0x0000000a0e0a7210 */ /* 0x001fca0007f3e0ff */
[----:B------:R-:W-:Y:S01]  /*1dbd0*/  IMAD.X R11, RZ, RZ, R18, P1 ;  /* 0x000000ffff0b7224 */ /* 0x000fe200008e0612 */
        /* <DEDUP_REMOVED lines=9> */
[----:B------:R1:W-:Y:S02]  /*1dc70*/  LDGSTS.E.BYPASS.LTC128B.128 [R3+0x7000], desc[UR40][R10.64], !P1 ;  /* 0x070000000a037fae */ /* 0x0003e4000c901d68 */
[----:B-1----:R-:W-:Y:S02]  /*1dc80*/  IADD3 R10, P1, R14, R0, RZ ;  /* 0x000000000e0a7210 */ /* 0x002fe40007f3e0ff */
[----:B------:R0:W1:Y:S03]  /*1dc90*/  SHFL.IDX PT, R0, R22, RZ, 0x1c1f ;  /* 0x001c1fff16007589 */ /* 0x00006600000e0000 */
[----:B------:R-:W-:Y:S01]  /*1dca0*/  IMAD.X R11, RZ, RZ, R2, P1 ;  /* 0x000000ffff0b7224 */ /* 0x000fe200008e0602 */
[----:B------:R-:W-:-:S13]  /*1dcb0*/  ISETP.LT.OR P1, PT, R7, 0x61, P0 ;  /* 0x000000610700780c */ /* 0x000fda0000721670 */
[----:B------:R2:W-:Y:S01]  /*1dcc0*/  LDGSTS.E.BYPASS.LTC128B.128 [R3+0x7800], desc[UR40][R10.64], !P1 ;  /* 0x078000000a037fae */ /* 0x0005e2000c901d68 */
[----:B------:R-:W-:-:S03]  /*1dcd0*/  ISETP.GE.AND P1, PT, R7, 0x41, PT ;  /* 0x000000410700780c */ /* 0x000fc60003f26270 */
[----:B-12---:R0:W2:Y:S10]  /*1dce0*/  SHFL.IDX PT, R10, R23, RZ, 0x1c1f ;  /* 0x001c1fff170a7589 */ /* 0x0060b400000e0000 */
.L_x_1775:
[----:B------:R-:W1:Y:S01]  /*1dcf0*/  S2R R2, SR_TID.X ;  /* 0x0000000000027919 */ /* 0x000e620000002100 */
[----:B------:R-:W-:Y:S01]  /*1dd00*/  ISETP.LT.OR P0, PT, R7, 0x81, P0 ;  /* 0x000000810700780c */ /* 0x000fe20000701670 */
[----:B-1----:R-:W-:-:S05]  /*1dd10*/  IMAD.SHL.U32 R2, R2, 0x10, RZ ;  /* 0x0000001002027824 */ /* 0x002fca00078e00ff */
[----:B------:R-:W-:-:S04]  /*1dd20*/  LOP3.LUT R2, R2, 0x30, RZ, 0xc0, !PT ;  /* 0x0000003002027812 */ /* 0x000fc800078ec0ff */
[----:B--2---:R-:W-:-:S05]  /*1dd30*/  IADD3 R10, P3, R2, R10, RZ ;  /* 0x0000000a020a7210 */ /* 0x004fca0007f7e0ff */
[----:B------:R-:W-:-:S05]  /*1dd40*/  IMAD.X R11, RZ, RZ, R0, P3 ;  /* 0x000000ffff0b7224 */ /* 0x000fca00018e0600 */
[----:B------:R-:W-:Y:S01]  /*1dd50*/  @!PT LDS RZ, [RZ] ;  /* 0x00000000fffff984 */ /* 0x000fe20000000800 */
[----:B------:R-:W-:Y:S01]  /*1dd60*/  @!PT LDS RZ, [RZ] ;  /* 0x00000000fffff984 */ /* 0x000fe20000000800 */
[----:B------:R-:W-:Y:S01]  /*1dd70*/  @!PT LDS RZ, [RZ] ;  /* 0x00000000fffff984 */ /* 0x000fe20000000800 */
[----:B------:R1:W-:Y:S01]  /*1dd80*/  LDGSTS.E.BYPASS.LTC128B.128 [R3+0x8000], desc[UR40][R10.64], !P0 ;  /* 0x080000000a037fae */ /* 0x0003e2000c101d68 */
[----:B------:R-:W-:Y:S01]  /*1dd90*/  PLOP3.LUT P0, PT, PT, PT, PT, 0x80, 0x0 ;  /* 0x000000000000781c */ /* 0x000fe20003f0f070 */
[----:B------:R-:W-:-:S12]  /*1dda0*/  NOP ;  /* 0x0000000000007918 */ /* 0x000fd80000000000 */
.L_x_1645:
[----:B------:R-:W-:Y:S02]  /*1ddb0*/  PLOP3.LUT P3, PT, P3, P0, PT, 0xa2, 0x0 ;  /* 0x000000000000781c */ /* 0x000fe40001f61472 */
[----:B------:R-:W-:-:S08]  /*1ddc0*/  @P0 R2UR P3, UR4, R6 ;  /* 0x00000000060402ca */ /* 0x000fd00000060000 */
[----:B------:R-:W-:-:S05]  /*1ddd0*/  @P0 PLOP3.LUT P0, PT, P3, PT, PT, 0x80, 0x0 ;  /* 0x000000000000081c */ /* 0x000fca0001f0f070 */
[----:B------:R-:W-:Y:S01]  /*1dde0*/  @!P3 SYNCS.ARRIVE.TRANS64.RED.A0T1 RZ, [UR4+0x13270], RZ ;  /* 0x013270ffffffb9a7 */ /* 0x000fe20008200404 */
[----:B------:R-:W-:Y:S07]  /*1ddf0*/  @!P3 ARRIVES.LDGSTSBAR.64.TRANSCNT [UR4+0x13270] ;  /* 0x01327000ff00b9b0 */ /* 0x000fee0008000a84 */
[----:B------:R-:W-:Y:S05]  /*1de00*/  @P0 BRA.U.ANY `(.L_x_1645) ;  /* 0xfffffffd00e80947 */ /* 0x000fea000393ffff */
[----:B------:R-:W-:Y:S01]  /*1de10*/  NOP ;  /* 0x0000000000007918 */ /* 0x000fe20000000000 */
[----:B------:R-:W2:Y:S02]  /*1de20*/  LDL R0, [R1+0x64] ;  /* 0x0000640001007983 */ /* 0x000ea40000100800 */
[----:B--2---:R-:W-:-:S13]  /*1de30*/  ISETP.NE.AND P6, PT, R0, 0x3, PT ;  /* 0x000000030000780c */ /* 0x004fda0003fc5270 */
[----:B------:R-:W-:Y:S05]  /*1de40*/  @!P6 BRA `(.L_x_1646) ;  /* 0x000000000004e947 */ /* 0x000fea0003800000 */
[----:B------:R-:W-:Y:S01]  /*1de50*/  BPT.TRAP 0x1 ;  /* 0x000000040000795c */ /* 0x000fe20000300000 */
.L_x_1646:
[----:B------:R2:W-:Y:S01]  /*1de60*/  SYNCS.ARRIVE.TRANS64.A1T0 RZ, [R6+URZ+0x13270], RZ ;  /* 0x013270ff06ff79a7 */ /* 0x0005e2000810003f */
[----:B------:R-:W-:Y:S05]  /*1de70*/  @!P6 BRA `(.L_x_1647) ;  /* 0x000000000004e947 */ /* 0x000fea0003800000 */
[----:B------:R-:W-:Y:S01]  /*1de80*/  BPT.TRAP 0x1 ;  /* 0x000000040000795c */ /* 0x000fe20000300000 */
.L_x_1647:
[----:B------:R-:W3:Y:S01]  /*1de90*/  LDL R0, [R1+0x4c] ;  /* 0x00004c0001007983 */ /* 0x000ee20000100800 */
[----:B------:R-:W-:Y:S01]  /*1dea0*/  BSSY B0, `(.L_x_1648) ;  /* 0x0000003000007945 */ /* 0x000fe20003800000 */
[----:B---3--:R-:W3:Y:S03]  /*1deb0*/  SYNCS.PHASECHK.TRANS64.TRYWAIT P0, [R6+URZ+0x13240], R0 ;  /* 0x01324000060075a7 */ /* 0x008ee6000800017f */
[----:B---3--:R-:W-:Y:S05]  /*1dec0*/  @!P0 BRA `(.L_x_1649) ;  /* 0x0000005000d08947 */ /* 0x008fea0003800000 */
.L_x_1776:
[----:B------:R-:W-:Y:S05]  /*1ded0*/  BSYNC B0 ;  /* 0x0000000000007941 */ /* 0x000fea0003800000 */
.L_x_1648:
[----:B---3--:R-:W3:Y:S01]  /*1dee0*/  LDL.LU R0, [R1+0x40] ;  /* 0x0000400001007983 */ /* 0x008ee20000300800 */
[----:B------:R-:W-:Y:S01]  /*1def0*/  ULDC.64 UR4, c[0x0][0x300] ;  /* 0x0000c00000047ab9 */ /* 0x000fe20000000a00 */
[----:B------:R-:W-:Y:S02]  /*1df00*/  ULDC.64 UR6, c[0x0][0x310] ;  /* 0x0000c40000067ab9 */ /* 0x000fe40000000a00 */
[----:B------:R-:W4:Y:S04]  /*1df10*/  LDL.LU R12, [R1+0x48] ;  /* 0x00004800010c7983 */ /* 0x000f280000300800 */
[----:B------:R-:W5:Y:S04]  /*1df20*/  LDL.LU R7, [R1+0x4] ;  /* 0x0000040001077983 */ /* 0x000f680000300800 */
[----:B------:R-:W2:Y:S01]  /*1df30*/  LDL R2, [R1+0x18] ;  /* 0x0000180001027983 */ /* 0x000ea20000100800 */
[----:B-1----:R-:W-:-:S04]  /*1df40*/  IMAD.WIDE.U32 R10, R8, UR4, RZ ;  /* 0x00000004080a7c25 */ /* 0x002fc8000f8e00ff */
[----:B------:R-:W-:-:S04]  /*1df50*/  IMAD R29, R29, UR6, RZ ;  /* 0x000000061d1d7c24 */ /* 0x000fc8000f8e02ff */
[----:B------:R-:W-:Y:S02]  /*1df60*/  IMAD R29, R5, UR7, R29 ;  /* 0x00000007051d7c24 */ /* 0x000fe4000f8e021d */
[----:B---3--:R-:W-:-:S04]  /*1df70*/  IMAD R0, R0, UR4, RZ ;  /* 0x0000000400007c24 */ /* 0x008fc8000f8e02ff */
[----:B------:R-:W-:-:S04]  /*1df80*/  IMAD R0, R8, UR5, R0 ;  /* 0x0000000508007c24 */ /* 0x000fc8000f8e0200 */
[----:B------:R-:W-:Y:S02]  /*1df90*/  IMAD.IADD R11, R11, 0x1, R0 ;  /* 0x000000010b0b7824 */ /* 0x000fe400078e0200 */
[----:B----4-:R-:W-:Y:S02]  /*1dfa0*/  IMAD R0, R12, UR6, RZ ;  /* 0x000000060c007c24 */ /* 0x010fe4000f8e02ff */
[----:B------:R-:W-:-:S04]  /*1dfb0*/  IMAD.WIDE.U32 R10, R4, UR6, R10 ;  /* 0x00000006040a7c25 */ /* 0x000fc8000f8e000a */
[----:B------:R-:W-:Y:S02]  /*1dfc0*/  IMAD R4, R4, UR7, R0 ;  /* 0x0000000704047c24 */ /* 0x000fe4000f8e0200 */
[----:B-----5:R-:W-:Y:S02]  /*1dfd0*/  IMAD R0, R7, UR4, RZ ;  /* 0x0000000407007c24 */ /* 0x020fe4000f8e02ff */
[----:B------:R-:W-:Y:S02]  /*1dfe0*/  IMAD.IADD R11, R11, 0x1, R4 ;  /* 0x000000010b0b7824 */ /* 0x000fe400078e0204 */
[C---:B------:R-:W-:Y:S02]  /*1dff0*/  IMAD R0, R9.reuse, UR5, R0 ;  /* 0x0000000509007c24 */ /* 0x040fe4000f8e0200 */
[----:B------:R-:W-:Y:S01]  /*1e000*/  IMAD.WIDE.U32 R8, R9, UR4, RZ ;  /* 0x0000000409087c25 */ /* 0x000fe2000f8e00ff */
[----:B------:R-:W-:-:S03]  /*1e010*/  ULDC.64 UR4, c[0x0][0x308] ;  /* 0x0000c20000047ab9 */ /* 0x000fc60000000a00 */
[----:B------:R-:W-:Y:S02]  /*1e020*/  IMAD.IADD R9, R9, 0x1, R0 ;  /* 0x0000000109097824 */ /* 0x000fe400078e0200 */
[----:B------:R-:W-:-:S04]  /*1e030*/  IMAD.WIDE.U32 R10, R26, UR4, R10 ;  /* 0x000000041a0a7c25 */ /* 0x000fc8000f8e000a */
[----:B------:R-:W-:Y:S01]  /*1e040*/  IMAD.WIDE.U32 R4, R5, UR6, R8 ;  /* 0x0000000605047c25 */ /* 0x000fe2000f8e0008 */
[----:B------:R-:W-:Y:S02]  /*1e050*/  ULDC.64 UR6, c[0x0][0x2e8] ;  /* 0x0000ba0000067ab9 */ /* 0x000fe40000000a00 */
[----:B------:R-:W-:Y:S01]  /*1e060*/  IADD3 R0, P0, R10, UR6, RZ ;  /* 0x000000060a007c10 */ /* 0x000fe2000ff1e0ff */
[----:B--2---:R-:W-:Y:S02]  /*1e070*/  IMAD R7, R2, UR4, RZ ;  /* 0x0000000402077c24 */ /* 0x004fe4000f8e02ff */
[----:B------:R-:W-:Y:S02]  /*1e080*/  IMAD.IADD R5, R5, 0x1, R29 ;  /* 0x0000000105057824 */ /* 0x000fe400078e021d */
[C---:B------:R-:W-:Y:S02]  /*1e090*/  IMAD R7, R26.reuse, UR5, R7 ;  /* 0x000000051a077c24 */ /* 0x040fe4000f8e0207 */
[----:B------:R-:W-:Y:S01]  /*1e0a0*/  IMAD.WIDE.U32 R4, R26, UR4, R4 ;  /* 0x000000041a047c25 */ /* 0x000fe2000f8e0004 */
[----:B------:R-:W-:-:S02]  /*1e0b0*/  UMOV UR4, 0xffffffff ;  /* 0xffffffff00047882 */ /* 0x000fc40000000000 */
[----:B------:R-:W-:Y:S02]  /*1e0c0*/  IADD3.X R2, R11, UR7, R7, P0, !PT ;  /* 0x000000070b027c10 */ /* 0x000fe400087fe407 */
[----:B------:R-:W-:-:S04]  /*1e0d0*/  IADD3 R8, P0, R4, UR6, RZ ;  /* 0x0000000604087c10 */ /* 0x000fc8000ff1e0ff */
[----:B------:R-:W-:Y:S01]  /*1e0e0*/  IADD3.X R7, R7, UR7, R5, P0, !PT ;  /* 0x0000000707077c10 */ /* 0x000fe200087fe405 */
[----:B------:R-:W-:Y:S08]  /*1e0f0*/  BRA.DIV UR4, `(.L_x_1650) ;  /* 0x00000052045c7947 */ /* 0x000ff0000b800000 */
[----:B------:R-:W1:Y:S01]  /*1e100*/  S2R R5, SR_TID.X ;  /* 0x0000000000057919 */ /* 0x000e620000002100 */
[----:B------:R-:W2:Y:S01]  /*1e110*/  LDC R10, c[0x0][0x2f4] ;  /* 0x0000bd00ff0a7b82 */ /* 0x000ea20000000800 */
[----:B------:R-:W-:Y:S01]  /*1e120*/  SHFL.IDX PT, R4, R2, RZ, 0x1c1f ;  /* 0x001c1fff02047589 */ /* 0x000fe200000e0000 */
[----:B-1----:R-:W-:-:S03]  /*1e130*/  IMAD.SHL.U32 R9, R5, 0x10, RZ ;  /* 0x0000001005097824 */ /* 0x002fc600078e00ff */
[----:B------:R-:W1:Y:S02]  /*1e140*/  SHFL.IDX PT, R5, R0, RZ, 0x1c1f ;  /* 0x001c1fff00057589 */ /* 0x000e6400000e0000 */
[----:B------:R-:W-:-:S04]  /*1e150*/  LOP3.LUT R9, R9, 0x30, RZ, 0xc0, !PT ;  /* 0x0000003009097812 */ /* 0x000fc800078ec0ff */
[C---:B--2---:R-:W-:Y:S02]  /*1e160*/  ISETP.GE.AND P3, PT, R9.reuse, R10, PT ;  /* 0x0000000a0900720c */ /* 0x044fe40003f66270 */
[----:B-1----:R-:W-:-:S05]  /*1e170*/  @P5 IADD3 R5, P0, R9, R5, RZ ;  /* 0x0000000509055210 */ /* 0x002fca0007f1e0ff */
[----:B------:R-:W-:-:S05]  /*1e180*/  @P5 IMAD.X R4, RZ, RZ, R4, P0 ;  /* 0x000000ffff045224 */ /* 0x000fca00000e0604 */
[----:B------:R-:W-:-:S04]  /*1e190*/  @P5 LOP3.LUT R5, R5, R4, RZ, 0x3c, !PT ;  /* 0x0000000405055212 */ /* 0x000fc800078e3cff */
[----:B------:R-:W-:-:S04]  /*1e1a0*/  @P5 LOP3.LUT R4, R5, R4, RZ, 0x3c, !PT ;  /* 0x0000000405045212 */ /* 0x000fc800078e3cff */
[----:B------:R-:W-:-:S05]  /*1e1b0*/  @P5 LOP3.LUT R5, R5, R4, RZ, 0x3c, !PT ;  /* 0x0000000405055212 */ /* 0x000fca00078e3cff */
[----:B------:R-:W-:Y:S01]  /*1e1c0*/  @!PT LDS RZ, [RZ] ;  /* 0x00000000fffff984 */ /* 0x000fe20000000800 */
[----:B------:R1:W-:Y:S04]  /*1e1d0*/  @P5 LDGSTS.E.BYPASS.LTC128B.128 [R3+0xe000], desc[UR40][R4.64], !P3 ;  /* 0x0e00000004035fae */ /* 0x0003e8000d901d68 */
[----:B-1----:R-:W1:Y:S04]  /*1e1e0*/  SHFL.IDX PT, R5, R0, 0x1, 0x1c1f ;  /* 0x003c1f0000057f89 */ /* 0x002e6800000e0000 */
[----:B------:R-:W2:Y:S01]  /*1e1f0*/  SHFL.IDX PT, R4, R2, 0x1, 0x1c1f ;  /* 0x003c1f0002047f89 */ /* 0x000ea200000e0000 */
[----:B-1----:R-:W-:-:S05]  /*1e200*/  @P4 IADD3 R5, P0, R9, R5, RZ ;  /* 0x0000000509054210 */ /* 0x002fca0007f1e0ff */
[----:B--2---:R-:W-:-:S05]  /*1e210*/  @P4 IMAD.X R4, RZ, RZ, R4, P0 ;  /* 0x000000ffff044224 */ /* 0x004fca00000e0604 */
[----:B------:R-:W-:-:S04]  /*1e220*/  @P4 LOP3.LUT R5, R5, R4, RZ, 0x3c, !PT ;  /* 0x0000000405054212 */ /* 0x000fc800078e3cff */
[----:B------:R-:W-:-:S04]  /*1e230*/  @P4 LOP3.LUT R4, R5, R4, RZ, 0x3c, !PT ;  /* 0x0000000405044212 */ /* 0x000fc800078e3cff */
[----:B------:R-:W-:-:S05]  /*1e240*/  @P4 LOP3.LUT R5, R5, R4, RZ, 0x3c, !PT ;  /* 0x0000000405054212 */ /* 0x000fca00078e3cff */
[----:B------:R1:W-:Y:S04]  /*1e250*/  @P4 LDGSTS.E.BYPASS.LTC128B.128 [R3+0xe800], desc[UR40][R4.64], !P3 ;  /* 0x0e80000004034fae */ /* 0x0003e8000d901d68 */
[----:B-1----:R-:W1:Y:S04]  /*1e260*/  SHFL.IDX PT, R5, R0, 0x2, 0x1c1f ;  /* 0x005c1f0000057f89 */ /* 0x002e6800000e0000 */
[----:B------:R-:W2:Y:S04]  /*1e270*/  SHFL.IDX PT, R4, R2, 0x2, 0x1c1f ;  /* 0x005c1f0002047f89 */ /* 0x000ea800000e0000 */
[----:B------:R-:W3:Y:S04]  /*1e280*/  SHFL.IDX PT, R0, R0, 0x3, 0x1c1f ;  /* 0x007c1f0000007f89 */ /* 0x000ee800000e0000 */
[----:B------:R-:W4:Y:S01]  /*1e290*/  SHFL.IDX PT, R2, R2, 0x3, 0x1c1f ;  /* 0x007c1f0002027f89 */ /* 0x000f2200000e0000 */
[----:B-1----:R-:W-:-:S05]  /*1e2a0*/  @P1 IADD3 R5, P0, R9, R5, RZ ;  /* 0x0000000509051210 */ /* 0x002fca0007f1e0ff */
[----:B--2---:R-:W-:Y:S01]  /*1e2b0*/  @P1 IMAD.X R4, RZ, RZ, R4, P0 ;  /* 0x000000ffff041224 */ /* 0x004fe200000e0604 */
[----:B---3--:R-:W-:-:S04]  /*1e2c0*/  @P2 IADD3 R0, P0, R9, R0, RZ ;  /* 0x0000000009002210 */ /* 0x008fc80007f1e0ff */
[----:B------:R-:W-:Y:S01]  /*1e2d0*/  @P1 LOP3.LUT R5, R5, R4, RZ, 0x3c, !PT ;  /* 0x0000000405051212 */ /* 0x000fe200078e3cff */
[----:B----4-:R-:W-:-:S03]  /*1e2e0*/  @P2 IMAD.X R2, RZ, RZ, R2, P0 ;  /* 0x000000ffff022224 */ /* 0x010fc600000e0602 */
[----:B------:R-:W-:-:S04]  /*1e2f0*/  @P1 LOP3.LUT R4, R5, R4, RZ, 0x3c, !PT ;  /* 0x0000000405041212 */ /* 0x000fc800078e3cff */
[----:B------:R-:W-:-:S05]  /*1e300*/  @P1 LOP3.LUT R5, R5, R4, RZ, 0x3c, !PT ;  /* 0x0000000405051212 */ /* 0x000fca00078e3cff */
[----:B------:R1:W-:Y:S02]  /*1e310*/  @P1 LDGSTS.E.BYPASS.LTC128B.128 [R3+0xf000], desc[UR40][R4.64], !P3 ;  /* 0x0f00000004031fae */ /* 0x0003e4000d901d68 */
[----:B-1----:R-:W-:Y:S02]  /*1e320*/  @P2 IMAD.MOV.U32 R4, RZ, RZ, R0 ;  /* 0x000000ffff042224 */ /* 0x002fe400078e0000 */
[----:B------:R-:W-:Y:S01]  /*1e330*/  @P2 IMAD.MOV.U32 R5, RZ, RZ, R2 ;  /* 0x000000ffff052224 */ /* 0x000fe200078e0002 */
[----:B------:R1:W2:Y:S04]  /*1e340*/  SHFL.IDX PT, R0, R7, RZ, 0x1c1f ;  /* 0x001c1fff07007589 */ /* 0x0002a800000e0000 */
[----:B------:R3:W-:Y:S04]  /*1e350*/  @P2 LDGSTS.E.BYPASS.LTC128B.128 [R3+0xf800], desc[UR40][R4.64], !P3 ;  /* 0x0f80000004032fae */ /* 0x0007e8000d901d68 */
[----:B---3--:R1:W3:Y:S02]  /*1e360*/  SHFL.IDX PT, R4, R8, RZ, 0x1c1f ;  /* 0x001c1fff08047589 */ /* 0x0082e400000e0000 */
.L_x_1788:
        /* <DEDUP_REMOVED lines=9> */
[----:B--2---:R-:W-:-:S06]  /*1e400*/  IMAD.X R5, RZ, RZ, R0, P0 ;  /* 0x000000ffff057224 */ /* 0x004fcc00000e0600 */
[----:B------:R-:W-:Y:S01]  /*1e410*/  @!PT LDS RZ, [RZ] ;  /* 0x00000000fffff984 */ /* 0x000fe20000000800 */
[----:B------:R-:W-:Y:S01]  /*1e420*/  @!PT LDS RZ, [RZ] ;  /* 0x00000000fffff984 */ /* 0x000fe20000000800 */
[----:B------:R-:W-:Y:S01]  /*1e430*/  @!PT LDS RZ, [RZ] ;  /* 0x00000000fffff984 */ /* 0x000fe20000000800 */
[----:B------:R4:W-:Y:S02]  /*1e440*/  LDGSTS.E.BYPASS.LTC128B.128 [R3+0x10000], desc[UR40][R4.64], !P1 ;  /* 0x1000000004037fae */ /* 0x0009e4000c901d68 */
.L_x_1652:
[----:B------:R-:W-:Y:S05]  /*1e450*/  BSYNC B0 ;  /* 0x0000000000007941 */ /* 0x000fea0003800000 */
.L_x_1651:
[----:B------:R-:W-:Y:S01]  /*1e460*/  NOP ;  /* 0x0000000000007918 */ /* 0x000fe20000000000 */
[----:B------:R-:W-:-:S13]  /*1e470*/  PLOP3.LUT P0, PT, PT, PT, PT, 0x80, 0x0 ;  /* 0x000000000000781c */ /* 0x000fda0003f0f070 */
.L_x_1653:
        /* <DEDUP_REMOVED lines=11> */
.L_x_1654:
[----:B----4-:R2:W5:Y:S01]  /*1e530*/  LDL.LU R3, [R1+0x50] ;  /* 0x0000500001037983 */ /* 0x0105620000300800 */
[----:B------:R-:W-:Y:S01]  /*1e540*/  VIADD R0, R17, 0xb000 ;  /* 0x0000b00011007836 */ /* 0x000fe20000000000 */
[----:B------:R2:W-:Y:S06]  /*1e550*/  SYNCS.ARRIVE.TRANS64.A1T0 RZ, [R6+URZ+0x13230], RZ ;  /* 0x013230ff06ff79a7 */ /* 0x0005ec000810003f */
[----:B------:R-:W-:Y:S05]  /*1e560*/  WARPSYNC.ALL ;  /* 0x0000000000007948 */ /* 0x000fea0003800000 */
[----:B------:R-:W-:Y:S01]  /*1e570*/  BAR.SYNC.DEFER_BLOCKING 0x8, 0x200 ;  /* 0x0208000000007b1d */ /* 0x000fe20000010000 */
[----:B------:R-:W-:Y:S02]  /*1e580*/  LOP3.LUT P1, RZ, R0, 0x1bf, RZ, 0xc0, !PT ;  /* 0x000001bf00ff7812 */ /* 0x000fe4000782c0ff */
[----:B------:R-:W-:-:S03]  /*1e590*/  SHF.R.S32.HI R29, RZ, 0x1f, R27 ;  /* 0x0000001fff1d7819 */ /* 0x000fc6000001141b */
[----:B------:R-:W-:Y:S01]  /*1e5a0*/  ULDC.64 UR4, c[0x0][0x298] ;  /* 0x0000a60000047ab9 */ /* 0x000fe20000000a00 */
[----:B------:R-:W-:Y:S01]  /*1e5b0*/  ULDC.64 UR6, c[0x0][0xa00] ;  /* 0x0002800000067ab9 */ /* 0x000fe20000000a00 */
[----:B------:R-:W-:Y:S01]  /*1e5c0*/  BSSY B6, `(.L_x_1655) ;  /* 0x000001b000067945 */ /* 0x000fe20003800000 */
[----:B------:R-:W-:-:S04]  /*1e5d0*/  ISETP.NE.U32.AND P0, PT, RZ, UR6, PT ;  /* 0x00000006ff007c0c */ /* 0x000fc8000bf05070 */
[----:B------:R-:W-:-:S04]  /*1e5e0*/  ISETP.NE.AND.EX P0, PT, RZ, UR7, PT, P0 ;  /* 0x00000007ff007c0c */ /* 0x000fc8000bf05300 */
[----:B------:R-:W-:Y:S02]  /*1e5f0*/  SEL R29, R29, RZ, !P0 ;  /* 0x000000ff1d1d7207 */ /* 0x000fe40004000000 */
[----:B0-----:R-:W-:Y:S02]  /*1e600*/  SEL R22, R27, RZ, !P0 ;  /* 0x000000ff1b167207 */ /* 0x001fe40004000000 */
[----:B-----5:R-:W-:Y:S01]  /*1e610*/  SHF.R.S32.HI R2, RZ, 0x1f, R3 ;  /* 0x0000001fff027819 */ /* 0x020fe20000011403 */
[----:B------:R-:W-:-:S04]  /*1e620*/  IMAD.WIDE.U32 R18, R3, UR4, RZ ;  /* 0x0000000403127c25 */ /* 0x000fc8000f8e00ff */
[----:B------:R-:W-:-:S04]  /*1e630*/  IMAD R2, R2, UR4, RZ ;  /* 0x0000000402027c24 */ /* 0x000fc8000f8e02ff */
[----:B------:R-:W-:-:S04]  /*1e640*/  IMAD R23, R3, UR5, R2 ;  /* 0x0000000503177c24 */ /* 0x000fc8000f8e0202 */
[----:B------:R-:W-:Y:S01]  /*1e650*/  IMAD.IADD R23, R19, 0x1, R23 ;  /* 0x0000000113177824 */ /* 0x000fe200078e0217 */
[----:B------:R-:W-:Y:S06]  /*1e660*/  @!P1 BRA `(.L_x_1656) ;  /* 0x0000000000409947 */ /* 0x000fec0003800000 */
[----:B------:R-:W-:Y:S01]  /*1e670*/  MOV R2, 0x0 ;  /* 0x0000000000027802 */ /* 0x000fe20000000f00 */
[----:B------:R-:W-:Y:S01]  /*1e680*/  ULDC.64 UR4, c[0x4][0x98] ;  /* 0x0100260000047ab9 */ /* 0x000fe20000000a00 */
[----:B------:R-:W-:Y:S01]  /*1e690*/  ULDC.64 UR6, c[0x4][0xa0] ;  /* 0x0100280000067ab9 */ /* 0x000fe20000000a00 */
[----:B------:R-:W-:Y:S01]  /*1e6a0*/  ULDC.64 UR8, c[0x4][0x28] ;  /* 0x01000a0000087ab9 */ /* 0x000fe20000000a00 */
[----:B---3--:R-:W-:Y:S02]  /*1e6b0*/  IMAD.U32 R4, RZ, RZ, UR4 ;  /* 0x00000004ff047e24 */ /* 0x008fe4000f8e00ff */
[----:B------:R-:W0:Y:S01]  /*1e6c0*/  LDC.64 R2, c[0x4][R2] ;  /* 0x0100000002027b82 */ /* 0x000e220000000a00 */
[----:B------:R-:W-:Y:S02]  /*1e6d0*/  IMAD.U32 R5, RZ, RZ, UR5 ;  /* 0x00000005ff057e24 */ /* 0x000fe4000f8e00ff */
[----:B--2---:R-:W-:Y:S02]  /*1e6e0*/  IMAD.U32 R6, RZ, RZ, UR6 ;  /* 0x00000006ff067e24 */ /* 0x004fe4000f8e00ff */
[----:B-1----:R-:W-:-:S02]  /*1e6f0*/  IMAD.U32 R7, RZ, RZ, UR7 ;  /* 0x00000007ff077e24 */ /* 0x002fc4000f8e00ff */
[----:B------:R-:W-:Y:S02]  /*1e700*/  IMAD.U32 R10, RZ, RZ, UR8 ;  /* 0x00000008ff0a7e24 */ /* 0x000fe4000f8e00ff */
[----:B------:R-:W-:Y:S02]  /*1e710*/  IMAD.U32 R11, RZ, RZ, UR9 ;  /* 0x00000009ff0b7e24 */ /* 0x000fe4000f8e00ff */
[----:B------:R-:W-:Y:S02]  /*1e720*/  IMAD.MOV.U32 R8, RZ, RZ, 0x70 ;  /* 0x00000070ff087424 */ /* 0x000fe400078e00ff */
[----:B------:R-:W-:Y:S02]  /*1e730*/  IMAD.MOV.U32 R12, RZ, RZ, 0x1 ;  /* 0x00000001ff0c7424 */ /* 0x000fe400078e00ff */
[----:B------:R-:W-:-:S07]  /*1e740*/  IMAD.MOV.U32 R13, RZ, RZ, RZ ;  /* 0x000000ffff0d7224 */ /* 0x000fce00078e00ff */
[----:B------:R-:W-:-:S07]  /*1e750*/  LEPC R20, `(.L_x_1656) ;  /* 0x000000001014794e */ /* 0x000fce0000000000 */
[----:B0-----:R-:W-:Y:S05]  /*1e760*/  CALL.ABS.NOINC R2 ;  /* 0x0000000002007343 */ /* 0x001fea0003c00000 */
.L_x_1656:
[----:B------:R-:W-:Y:S05]  /*1e770*/  BSYNC B6 ;  /* 0x0000000000067941 */ /* 0x000fea0003800000 */
.L_x_1655:
[----:B------:R-:W4:Y:S01]  /*1e780*/  LDL R20, [R1+0x18] ;  /* 0x0000180001147983 */ /* 0x000f220000100800 */
[----:B------:R-:W0:Y:S01]  /*1e790*/  LDC R9, c[0x0][0x448] ;  /* 0x00011200ff097b82 */ /* 0x000e220000000800 */
[----:B------:R-:W-:Y:S01]  /*1e7a0*/  ULDC.64 UR4, c[0x0][0x2d8] ;  /* 0x0000b60000047ab9 */ /* 0x000fe20000000a00 */
[----:B------:R-:W-:Y:S01]  /*1e7b0*/  IMAD.MOV.U32 R2, RZ, RZ, R18 ;  /* 0x000000ffff027224 */ /* 0x000fe200078e0012 */
[----:B------:R0:W5:Y:S01]  /*1e7c0*/  LDL R10, [R1+0x5c] ;  /* 0x00005c00010a7983 */ /* 0x0001620000100800 */
[----:B------:R-:W-:Y:S01]  /*1e7d0*/  IMAD.MOV.U32 R3, RZ, RZ, R23 ;  /* 0x000000ffff037224 */ /* 0x000fe200078e0017 */
[----:B------:R-:W-:Y:S01]  /*1e7e0*/  ULDC.64 UR6, c[0x0][0x2c8] ;  /* 0x0000b20000067ab9 */ /* 0x000fe20000000a00 */
[----:B------:R-:W-:Y:S01]  /*1e7f0*/  ULDC.64 UR8, c[0x0][0x280] ;  /* 0x0000a00000087ab9 */ /* 0x000fe20000000a00 */
[----:B------:R-:W-:Y:S01]  /*1e800*/  IMAD.WIDE.U32 R2, R26, UR4, R2 ;  /* 0x000000041a027c25 */ /* 0x000fe2000f8e0002 */
[----:B0-----:R-:W-:-:S13]  /*1e810*/  ISETP.NE.AND P1, PT, R9, 0x1, PT ;  /* 0x000000010900780c */ /* 0x001fda0003f25270 */
[----:B---3--:R-:W0:Y:S08]  /*1e820*/  @P1 LDC R4, c[0x0][0x44c] ;  /* 0x00011300ff041b82 */ /* 0x008e300000000800 */
[----:B------:R-:W3:Y:S08]  /*1e830*/  @P1 LDC R5, c[0x0][0x450] ;  /* 0x00011400ff051b82 */ /* 0x000ef00000000800 */
[----:B-1----:R-:W1:Y:S01]  /*1e840*/  @P1 LDC R8, c[0x0][0x450] ;  /* 0x00011400ff081b82 */ /* 0x002e620000000800 */
[----:B----4-:R-:W-:-:S02]  /*1e850*/  IMAD R0, R20, UR4, RZ ;  /* 0x0000000414007c24 */ /* 0x010fc4000f8e02ff */
[----:B------:R-:W4:Y:S02]  /*1e860*/  S2R R20, SR_TID.X ;  /* 0x0000000000147919 */ /* 0x000f240000002100 */
[----:B------:R-:W-:Y:S01]  /*1e870*/  IMAD R0, R26, UR5, R0 ;  /* 0x000000051a007c24 */ /* 0x000fe2000f8e0200 */
[----:B------:R-:W-:-:S03]  /*1e880*/  ULDC.64 UR4, c[0x0][0x2e0] ;  /* 0x0000b80000047ab9 */ /* 0x000fc60000000a00 */
[----:B------:R-:W-:Y:S02]  /*1e890*/  IMAD.IADD R3, R3, 0x1, R0 ;  /* 0x0000000103037824 */ /* 0x000fe400078e0200 */
[----:B------:R-:W-:Y:S02]  /*1e8a0*/  IMAD R0, R29, UR4, RZ ;  /* 0x000000041d007c24 */ /* 0x000fe4000f8e02ff */
[----:B------:R-:W-:-:S04]  /*1e8b0*/  IMAD.WIDE.U32 R2, R22, UR4, R2 ;  /* 0x0000000416027c25 */ /* 0x000fc8000f8e0002 */
[----:B------:R-:W-:Y:S01]  /*1e8c0*/  IMAD R0, R22, UR5, R0 ;  /* 0x0000000516007c24 */ /* 0x000fe2000f8e0200 */
[----:B------:R-:W-:-:S03]  /*1e8d0*/  ULDC.64 UR4, c[0x0][0x2d0] ;  /* 0x0000b40000047ab9 */ /* 0x000fc60000000a00 */
[----:B------:R-:W-:Y:S01]  /*1e8e0*/  IMAD.IADD R3, R3, 0x1, R0 ;  /* 0x0000000103037824 */ /* 0x000fe200078e0200 */
[C---:B----4-:R-:W-:Y:S01]  /*1e8f0*/  LOP3.LUT R21, R20.reuse, 0x7f, RZ, 0xc0, !PT ;  /* 0x0000007f14157812 */ /* 0x050fe200078ec0ff */
[----:B------:R-:W-:-:S03]  /*1e900*/  IMAD.SHL.U32 R20, R20, 0x20, RZ ;  /* 0x0000002014147824 */ /* 0x000fc600078e00ff */
[----:B------:R-:W-:-:S04]  /*1e910*/  SHF.R.U32.HI R21, RZ, 0x2, R21 ;  /* 0x00000002ff157819 */ /* 0x000fc80000011615 */
[----:B------:R-:W-:-:S05]  /*1e920*/  LOP3.LUT R20, R21, 0x60, R20, 0xf8, !PT ;  /* 0x0000006015147812 */ /* 0x000fca00078ef814 */
[----:B--2---:R-:W-:-:S04]  /*1e930*/  IMAD.IADD R6, R20, 0x1, R25 ;  /* 0x0000000114067824 */ /* 0x004fc800078e0219 */
[----:B0-----:R-:W-:-:S04]  /*1e940*/  @P1 IMAD.HI.U32 R0, R6, R4, RZ ;  /* 0x0000000406001227 */ /* 0x001fc800078e00ff */
[----:B------:R-:W-:Y:S01]  /*1e950*/  IMAD.MOV.U32 R4, RZ, RZ, R6 ;  /* 0x000000ffff047224 */ /* 0x000fe200078e0006 */
[----:B---3--:R-:W-:-:S04]  /*1e960*/  @P1 SHF.R.U32.HI R4, RZ, R5, R0 ;  /* 0x00000005ff041219 */ /* 0x008fc80000011600 */
[--C-:B------:R-:W-:Y:S01]  /*1e970*/  SHF.R.S32.HI R0, RZ, 0x1f, R4.reuse ;  /* 0x0000001fff007819 */ /* 0x100fe20000011404 */
[----:B------:R-:W-:-:S04]  /*1e980*/  IMAD.MOV R7, RZ, RZ, -R4 ;  /* 0x000000ffff077224 */ /* 0x000fc800078e0a04 */
[----:B------:R-:W-:-:S04]  /*1e990*/  IMAD R0, R0, UR4, RZ ;  /* 0x0000000400007c24 */ /* 0x000fc8000f8e02ff */
[C---:B------:R-:W-:Y:S02]  /*1e9a0*/  IMAD R0, R4.reuse, UR5, R0 ;  /* 0x0000000504007c24 */ /* 0x040fe4000f8e0200 */
[----:B------:R-:W-:-:S04]  /*1e9b0*/  IMAD.WIDE.U32 R4, R4, UR4, R2 ;  /* 0x0000000404047c25 */ /* 0x000fc8000f8e0002 */
[----:B------:R-:W-:Y:S02]  /*1e9c0*/  IMAD.IADD R5, R5, 0x1, R0 ;  /* 0x0000000105057824 */ /* 0x000fe400078e0200 */
[----:B------:R-:W-:-:S05]  /*1e9d0*/  IMAD R0, R9, R7, R6 ;  /* 0x0000000709007224 */ /* 0x000fca00078e0206 */
[----:B------:R-:W-:Y:S01]  /*1e9e0*/  SHF.R.S32.HI R7, RZ, 0x1f, R0 ;  /* 0x0000001fff077819 */ /* 0x000fe20000011400 */
[----:B------:R-:W-:-:S04]  /*1e9f0*/  IMAD.WIDE.U32 R4, R0, UR6, R4 ;  /* 0x0000000600047c25 */ /* 0x000fc8000f8e0004 */
[----:B------:R-:W-:-:S04]  /*1ea00*/  IMAD R7, R7, UR6, RZ ;  /* 0x0000000607077c24 */ /* 0x000fc8000f8e02ff */
[----:B------:R-:W-:Y:S02]  /*1ea10*/  IMAD R0, R0, UR7, R7 ;  /* 0x0000000700007c24 */ /* 0x000fe4000f8e0207 */
[----:B------:R-:W0:Y:S01]  /*1ea20*/  @P1 LDC R7, c[0x0][0x44c] ;  /* 0x00011300ff071b82 */ /* 0x000e220000000800 */
[----:B------:R-:W-:Y:S01]  /*1ea30*/  IADD3 R4, P0, R4, UR8, RZ ;  /* 0x0000000804047c10 */ /* 0x000fe2000ff1e0ff */
[----:B------:R-:W2:Y:S03]  /*1ea40*/  S2R R20, SR_TID.X ;  /* 0x0000000000147919 */ /* 0x000ea60000002100 */
[----:B------:R-:W-:Y:S01]  /*1ea50*/  IADD3.X R0, R5, UR9, R0, P0, !PT ;  /* 0x0000000905007c10 */ /* 0x000fe200087fe400 */
[----:B------:R-:W-:-:S04]  /*1ea60*/  VIADD R5, R6, 0x80 ;  /* 0x0000008006057836 */ /* 0x000fc80000000000 */
[----:B------:R-:W-:Y:S02]  /*1ea70*/  IMAD.MOV.U32 R6, RZ, RZ, R5 ;  /* 0x000000ffff067224 */ /* 0x000fe400078e0005 */
[----:B0-----:R-:W-:-:S05]  /*1ea80*/  @P1 IMAD.HI.U32 R7, R5, R7, RZ ;  /* 0x0000000705071227 */ /* 0x001fca00078e00ff */
[----:B-1----:R-:W-:-:S05]  /*1ea90*/  @P1 SHF.R.U32.HI R6, RZ, R8, R7 ;  /* 0x00000008ff061219 */ /* 0x002fca0000011607 */
        /* <DEDUP_REMOVED lines=8> */
[----:B--2---:R-:W-:Y:S02]  /*1eb20*/  IMAD.SHL.U32 R18, R20, 0x10, RZ ;  /* 0x0000001014127824 */ /* 0x004fe400078e00ff */
        /* <DEDUP_REMOVED lines=13> */
[----:B------:R-:W-:Y:S02]  /*1ec00*/  IMAD R2, R28, R9, RZ ;  /* 0x000000091c027224 */ /* 0x000fe400078e02ff */
[----:B------:R-:W-:Y:S01]  /*1ec10*/  IMAD.IADD R25, R19, 0x1, R25 ;  /* 0x0000000113197824 */ /* 0x000fe200078e0219 */
[----:B------:R-:W1:Y:S04]  /*1ec20*/  SHFL.IDX PT, R7, R0, RZ, 0x1c1f ;  /* 0x001c1fff00077589 */ /* 0x000e6800000e0000 */
[----:B------:R-:W-:-:S13]  /*1ec30*/  ISETP.GE.AND P2, PT, R25, R2, PT ;  /* 0x000000021900720c */ /* 0x000fda0003f46270 */
[----:B0-----:R-:W-:-:S05]  /*1ec40*/  @!P2 IADD3 R6, P1, R18, R6, RZ ;  /* 0x000000061206a210 */ /* 0x001fca0007f3e0ff */
[----:B-1----:R-:W-:-:S05]  /*1ec50*/  @!P2 IMAD.X R7, RZ, RZ, R7, P1 ;  /* 0x000000ffff07a224 */ /* 0x002fca00008e0607 */
        /* <DEDUP_REMOVED lines=35> */
[----:B0-----:R-:W-:-:S05]  /*1ee90*/  @!P1 IADD3 R0, P3, R18, R0, RZ ;  /* 0x0000000012009210 */ /* 0x001fca0007f7e0ff */
[----:B------:R-:W-:Y:S02]  /*1eea0*/  @!P1 IMAD.X R4, RZ, RZ, R4, P3 ;  /* 0x000000ffff049224 */ /* 0x000fe400018e0604 */
[----:B-1----:R-:W-:Y:S02]  /*1eeb0*/  @!P1 IMAD.MOV.U32 R6, RZ, RZ, R0 ;  /* 0x000000ffff069224 */ /* 0x002fe400078e0000 */
[----:B------:R-:W-:-:S05]  /*1eec0*/  @!P1 IMAD.MOV.U32 R7, RZ, RZ, R4 ;  /* 0x000000ffff079224 */ /* 0x000fca00078e0004 */
[----:B--2---:R0:W-:Y:S02]  /*1eed0*/  @!P1 LDGSTS.E.BYPASS.LTC128B.128 [R10+0xd000], desc[UR40][R6.64], !P0 ;  /* 0x0d000000060a9fae */ /* 0x0041e4000c101d68 */
.L_x_1801:
        /* <DEDUP_REMOVED lines=10> */
.L_x_1658:
        /* <DEDUP_REMOVED lines=18> */
.L_x_1802:
[----:B------:R-:W-:Y:S05]  /*1f0a0*/  BSYNC B0 ;  /* 0x0000000000007941 */ /* 0x000fea0003800000 */
.L_x_1659:
[----:B------:R-:W1:Y:S04]  /*1f0b0*/  LDL.LU R3, [R1+0x54] ;  /* 0x0000540001037983 */ /* 0x000e680000300800 */
[----:B------:R-:W2:Y:S01]  /*1f0c0*/  LDL R2, [R1+0x28] ;  /* 0x0000280001027983 */ /* 0x000ea20000100800 */
[----:B-1----:R-:W-:-:S05]  /*1f0d0*/  VIADD R0, R3, 0xfffffffe ;  /* 0xfffffffe03007836 */ /* 0x002fca0000000000 */
[----:B--2---:R-:W-:-:S13]  /*1f0e0*/  ISETP.GE.AND P0, PT, R0, R2, PT ;  /* 0x000000020000720c */ /* 0x004fda0003f06270 */
[----:B------:R-:W-:Y:S05]  /*1f0f0*/  @!P0 BRA `(.L_x_1661) ;  /* 0x00000014003c8947 */ /* 0x000fea0003800000 */
[----:B------:R1:W-:Y:S04]  /*1f100*/  STL [R1+0x4], R0 ;  /* 0x0000040001007387 */ /* 0x0003e80000100800 */
[----:B------:R1:W5:Y:S04]  /*1f110*/  LDL.LU R20, [R1] ;  /* 0x0000000001147983 */ /* 0x0003680000300800 */
[----:B------:R1:W5:Y:S02]  /*1f120*/  LDL.LU R21, [R1+0x10] ;  /* 0x0000100001157983 */ /* 0x0003640000300800 */
.L_x_1681:
[----:B0-2---:R-:W2:Y:S04]  /*1f130*/  LDL R3, [R1+0x20] ;  /* 0x0000200001037983 */ /* 0x005ea80000100800 */
[----:B------:R-:W3:Y:S04]  /*1f140*/  LDL R8, [R1+0x24] ;  /* 0x0000240001087983 */ /* 0x000ee80000100800 */
[----:B------:R-:W4:Y:S04]  /*1f150*/  LDL R12, [R1+0xc] ;  /* 0x00000c00010c7983 */ /* 0x000f280000100800 */
[----:B0-----:R-:W2:Y:S01]  /*1f160*/  LDL.LU R10, [R1+0x4] ;  /* 0x00000400010a7983 */ /* 0x001ea20000300800 */
[----:B-1----:R-:W0:Y:S01]  /*1f170*/  S2R R0, SR_TID.X ;  /* 0x0000000000007919 */ /* 0x002e220000002100 */
[----:B------:R-:W1:Y:S01]  /*1f180*/  S2R R4, SR_TID.X ;  /* 0x0000000000047919 */ /* 0x000e620000002100 */
[----:B------:R-:W1:Y:S01]  /*1f190*/  S2R R13, SR_TID.X ;  /* 0x00000000000d7919 */ /* 0x000e620000002100 */
[----:B------:R-:W4:Y:S01]  /*1f1a0*/  LDL R11, [R1+0x28] ;  /* 0x00002800010b7983 */ /* 0x000f220000100800 */
[----:B------:R-:W-:Y:S05]  /*1f1b0*/  YIELD ;  /* 0x0000000000007946 */ /* 0x000fea0003800000 */
[----:B------:R-:W-:Y:S01]  /*1f1c0*/  ULDC.64 UR4, c[0x0][0x428] ;  /* 0x00010a0000047ab9 */ /* 0x000fe20000000a00 */
[----:B------:R-:W4:Y:S01]  /*1f1d0*/  LDL R9, [R1+0x64] ;  /* 0x0000640001097983 */ /* 0x000f220000100800 */
[----:B------:R-:W-:Y:S01]  /*1f1e0*/  ULDC.64 UR6, c[0x0][0x418] ;  /* 0x0001060000067ab9 */ /* 0x000fe20000000a00 */
[----:B0-----:R-:W-:-:S02]  /*1f1f0*/  LOP3.LUT R2, R0, 0x7f, RZ, 0xc0, !PT ;  /* 0x0000007f00027812 */ /* 0x001fc400078ec0ff */
[----:B------:R-:W0:Y:S02]  /*1f200*/  LDC R0, c[0x0][0x430] ;  /* 0x00010c00ff007b82 */ /* 0x000e240000000800 */
[----:B------:R-:W-:Y:S01]  /*1f210*/  SHF.R.U32.HI R2, RZ, 0x2, R2 ;  /* 0x00000002ff027819 */ /* 0x000fe20000011602 */
[----:B-1----:R-:W-:-:S05]  /*1f220*/  IMAD.SHL.U32 R4, R4, 0x20, RZ ;  /* 0x0000002004047824 */ /* 0x002fca00078e00ff */
[----:B------:R-:W-:Y:S02]  /*1f230*/  LOP3.LUT R4, R2, 0x60, R4, 0xf8, !PT ;  /* 0x0000006002047812 */ /* 0x000fe400078ef804 */
[----:B------:R-:W1:Y:S01]  /*1f240*/  S2R R2, SR_TID.X ;  /* 0x0000000000027919 */ /* 0x000e620000002100 */
[----:B0-----:R-:W-:-:S13]  /*1f250*/  ISETP.NE.AND P0, PT, R0, 0x1, PT ;  /* 0x000000010000780c */ /* 0x001fda0003f05270 */
[----:B------:R-:W0:Y:S08]  /*1f260*/  @P0 LDC R6, c[0x0][0x434] ;  /* 0x00010d00ff060b82 */ /* 0x000e300000000800 */
[----:B------:R-:W0:Y:S01]  /*1f270*/  @P0 LDC R5, c[0x0][0x438] ;  /* 0x00010e00ff050b82 */ /* 0x000e220000000800 */
[----:B-1----:R-:W-:Y:S01]  /*1f280*/  LOP3.LUT R2, R2, 0x7f, RZ, 0xc0, !PT ;  /* 0x0000007f02027812 */ /* 0x002fe200078ec0ff */
[----:B------:R-:W-:-:S03]  /*1f290*/  IMAD.SHL.U32 R13, R13, 0x20, RZ ;  /* 0x000000200d0d7824 */ /* 0x000fc600078e00ff */
[----:B------:R-:W-:-:S04]  /*1f2a0*/  SHF.R.U32.HI R7, RZ, 0x2, R2 ;  /* 0x00000002ff077819 */ /* 0x000fc80000011602 */
[----:B------:R-:W-:Y:S02]  /*1f2b0*/  LOP3.LUT R13, R7, 0x60, R13, 0xf8, !PT ;  /* 0x00000060070d7812 */ /* 0x000fe400078ef80d */
[----:B------:R-:W1:Y:S02]  /*1f2c0*/  @P0 LDC R7, c[0x0][0x434] ;  /* 0x00010d00ff070b82 */ /* 0x000e640000000800 */
[----:B------:R-:W-:-:S04]  /*1f2d0*/  LOP3.LUT R13, R13, 0x80, RZ, 0xfc, !PT ;  /* 0x000000800d0d7812 */ /* 0x000fc800078efcff */
[----:B------:R-:W-:Y:S01]  /*1f2e0*/  ISETP.GT.U32.AND P1, PT, R13, 0x9f, PT ;  /* 0x0000009f0d00780c */ /* 0x000fe20003f24070 */
[----:B--2---:R-:W-:-:S04]  /*1f2f0*/  IMAD R3, R10, 0xa0, R3 ;  /* 0x000000a00a037824 */ /* 0x004fc800078e0203 */
[----:B------:R-:W-:-:S04]  /*1f300*/  IMAD.IADD R4, R4, 0x1, R3 ;  /* 0x0000000104047824 */ /* 0x000fc800078e0203 */
[----:B0-----:R-:W-:-:S04]  /*1f310*/  @P0 IMAD.HI.U32 R6, R4, R6, RZ ;  /* 0x0000000604060227 */ /* 0x001fc800078e00ff */
[----:B------:R-:W-:Y:S01]  /*1f320*/  IMAD.MOV.U32 R2, RZ, RZ, R4 ;  /* 0x000000ffff027224 */ /* 0x000fe200078e0004 */
[----:B------:R-:W-:Y:S02]  /*1f330*/  @P0 SHF.R.U32.HI R2, RZ, R5, R6 ;  /* 0x00000005ff020219 */ /* 0x000fe40000011606 */
[----:B------:R-:W0:Y:S01]  /*1f340*/  @P0 LDC R6, c[0x0][0x438] ;  /* 0x00010e00ff060b82 */ /* 0x000e220000000800 */
[----:B------:R-:W-:-:S04]  /*1f350*/  IMAD.IADD R3, R13, 0x1, R3 ;  /* 0x000000010d037824 */ /* 0x000fc800078e0203 */
[----:B-1----:R-:W-:-:S04]  /*1f360*/  @P0 IMAD.HI.U32 R7, R3, R7, RZ ;  /* 0x0000000703070227 */ /* 0x002fc800078e00ff */
[----:B------:R-:W-:Y:S02]  /*1f370*/  IMAD.MOV.U32 R5, RZ, RZ, R3 ;  /* 0x000000ffff057224 */ /* 0x000fe400078e0003 */
[----:B---3--:R-:W-:Y:S01]  /*1f380*/  IMAD R8, R8, UR4, RZ ;  /* 0x0000000408087c24 */ /* 0x008fe2000f8e02ff */
[----:B0-----:R-:W-:Y:S01]  /*1f390*/  @P0 SHF.R.U32.HI R5, RZ, R6, R7 ;  /* 0x00000006ff050219 */ /* 0x001fe20000011607 */
[----:B------:R-:W-:-:S04]  /*1f3a0*/  IMAD.MOV R7, RZ, RZ, -R2 ;  /* 0x000000ffff077224 */ /* 0x000fc800078e0a02 */
[----:B------:R-:W-:Y:S02]  /*1f3b0*/  IMAD.MOV R6, RZ, RZ, -R5 ;  /* 0x000000ffff067224 */ /* 0x000fe400078e0a05 */
[C---:B------:R-:W-:Y:S02]  /*1f3c0*/  IMAD R4, R0.reuse, R7, R4 ;  /* 0x0000000700047224 */ /* 0x040fe400078e0204 */
[----:B------:R-:W-:Y:S01]  /*1f3d0*/  IMAD R0, R0, R6, R3 ;  /* 0x0000000600007224 */ /* 0x000fe200078e0203 */
[----:B------:R-:W-:Y:S01]  /*1f3e0*/  SHF.R.S32.HI R3, RZ, 0x1f, R2 ;  /* 0x0000001fff037819 */ /* 0x000fe20000011402 */
[C---:B----4-:R-:W-:Y:S02]  /*1f3f0*/  IMAD R8, R12.reuse, UR5, R8 ;  /* 0x000000050c087c24 */ /* 0x050fe4000f8e0208 */
[----:B------:R-:W-:-:S04]  /*1f400*/  IMAD.WIDE.U32 R2, R12, UR4, R2 ;  /* 0x000000040c027c25 */ /* 0x000fc8000f8e0002 */
[----:B------:R-:W-:Y:S01]  /*1f410*/  IMAD.IADD R3, R8, 0x1, R3 ;  /* 0x0000000108037824 */ /* 0x000fe200078e0203 */
        /* <DEDUP_REMOVED lines=8> */
[----:B-----5:R-:W-:-:S03]  /*1f4a0*/  VIADD R3, R20, 0x1 ;  /* 0x0000000114037836 */ /* 0x020fc60000000000 */
[----:B------:R-:W-:Y:S01]  /*1f4b0*/  @!P1 LEA.HI.X R7, R2, UR7, R8, 0x2, P0 ;  /* 0x0000000702079c11 */ /* 0x000fe200080f1408 */
[----:B------:R-:W-:Y:S02]  /*1f4c0*/  IMAD.MOV.U32 R8, RZ, RZ, RZ ;  /* 0x000000ffff087224 */ /* 0x000fe400078e00ff */
[----:B------:R-:W-:Y:S01]  /*1f4d0*/  IMAD.MOV.U32 R2, RZ, RZ, R10 ;  /* 0x000000ffff027224 */ /* 0x000fe200078e000a */
[----:B------:R-:W-:-:S03]  /*1f4e0*/  ISETP.NE.AND P0, PT, R3, 0x2, PT ;  /* 0x000000020300780c */ /* 0x000fc60003f05270 */
[----:B------:R0:W5:Y:S01]  /*1f4f0*/  @!P1 LDG.E R8, desc[UR40][R6.64] ;  /* 0x0000002806089981 */ /* 0x000162000c1e1900 */
[----:B------:R-:W-:Y:S02]  /*1f500*/  ISETP.GT.AND P1, PT, R2, R11, PT ;  /* 0x0000000b0200720c */ /* 0x000fe40003f24270 */
[----:B------:R-:W-:Y:S01]  /*1f510*/  SEL R2, RZ, 0x1, P0 ;  /* 0x00000001ff027807 */ /* 0x000fe20000000000 */
[----:B------:R-:W-:Y:S01]  /*1f520*/  VIADD R10, R10, 0xffffffff ;  /* 0xffffffff0a0a7836 */ /* 0x000fe20000000000 */
[----:B------:R-:W-:Y:S02]  /*1f530*/  SEL R3, R3, RZ, P0 ;  /* 0x000000ff03037207 */ /* 0x000fe40000000000 */
[----:B------:R-:W-:Y:S02]  /*1f540*/  LOP3.LUT R2, R21, R2, RZ, 0x3c, !PT ;  /* 0x0000000215027212 */ /* 0x000fe400078e3cff */
[----:B------:R0:W-:Y:S04]  /*1f550*/  STL [R1+0x4], R10 ;  /* 0x0000040a01007387 */ /* 0x0001e80000100800 */
[----:B------:R0:W-:Y:S04]  /*1f560*/  STL [R1+0x10], R2 ;  /* 0x0000100201007387 */ /* 0x0001e80000100800 */
[----:B------:R0:W-:Y:S01]  /*1f570*/  STL [R1], R3 ;  /* 0x0000000301007387 */ /* 0x0001e20000100800 */
[----:B------:R-:W-:-:S02]  /*1f580*/  ISETP.NE.AND P2, PT, R9, 0x3, PT ;  /* 0x000000030900780c */ /* 0x000fc40003f45270 */
[----:B--2---:R-:W-:-:S11]  /*1f590*/  SHF.R.S32.HI R28, RZ, 0x1f, R5 ;  /* 0x0000001fff1c7819 */ /* 0x004fd60000011405 */
[----:B0-----:R-:W-:Y:S05]  /*1f5a0*/  @!P2 BRA `(.L_x_1662) ;  /* 0x000000000004a947 */ /* 0x001fea0003800000 */
[----:B------:R-:W-:Y:S01]  /*1f5b0*/  BPT.TRAP 0x1 ;  /* 0x000000040000795c */ /* 0x000fe20000300000 */
.L_x_1662:
[----:B------:R-:W-:Y:S01]  /*1f5c0*/  IMAD R6, R3, 0x8, R17 ;  /* 0x0000000803067824 */ /* 0x000fe200078e0211 */
[----:B------:R-:W-:Y:S01]  /*1f5d0*/  SHF.L.U32 R29, R2, 0x1f, RZ ;  /* 0x0000001f021d7819 */ /* 0x000fe200000006ff */
[----:B------:R-:W-:Y:S01]  /*1f5e0*/  BSSY B0, `(.L_x_1663) ;  /* 0x0000004000007945 */ /* 0x000fe20003800000 */
[----:B------:R-:W-:Y:S02]  /*1f5f0*/  SHF.R.S32.HI R25, RZ, 0x1f, R4 ;  /* 0x0000001fff197819 */ /* 0x000fe40000011404 */
[----:B------:R-:W0:Y:S02]  /*1f600*/  SYNCS.PHASECHK.TRANS64.TRYWAIT P0, [R6+URZ+0x13280], R29 ;  /* 0x0132801d060075a7 */ /* 0x000e24000800017f */
[----:B0-----:R-:W-:Y:S05]  /*1f610*/  @!P0 BRA `(.L_x_1664) ;  /* 0x00000048009c8947 */ /* 0x001fea0003800000 */
.L_x_1803:
[----:B------:R-:W-:Y:S05]  /*1f620*/  BSYNC B0 ;  /* 0x0000000000007941 */ /* 0x000fea0003800000 */
.L_x_1663:
        /* <DEDUP_REMOVED lines=67> */
.L_x_1815:
        /* <DEDUP_REMOVED lines=11> */
.L_x_1666:
        /* <DEDUP_REMOVED lines=11> */
.L_x_1667:
[----:B------:R2:W-:Y:S01]  /*1fbc0*/  SYNCS.ARRIVE.TRANS64.A1T0 RZ, [R6+URZ+0x13270], RZ ;  /* 0x013270ff06ff79a7 */ /* 0x0005e2000810003f */
[----:B------:R-:W-:Y:S05]  /*1fbd0*/  @!P3 BRA `(.L_x_1668) ;  /* 0x000000000004b947 */ /* 0x000fea0003800000 */
[----:B------:R-:W-:Y:S01]  /*1fbe0*/  BPT.TRAP 0x1 ;  /* 0x000000040000795c */ /* 0x000fe20000300000 */
.L_x_1668:
[----:B------:R-:W3:Y:S01]  /*1fbf0*/  SYNCS.PHASECHK.TRANS64.TRYWAIT P0, [R6+URZ+0x13240], R29 ;  /* 0x0132401d060075a7 */ /* 0x000ee2000800017f */
[----:B------:R-:W-:Y:S04]  /*1fc00*/  BSSY B0, `(.L_x_1669) ;  /* 0x0000002000007945 */ /* 0x000fe80003800000 */
[----:B---3--:R-:W-:Y:S05]  /*1fc10*/  @!P0 BRA `(.L_x_1670) ;  /* 0x0000004800cc8947 */ /* 0x008fea0003800000 */
.L_x_1816:
[----:B------:R-:W-:Y:S05]  /*1fc20*/  BSYNC B0 ;  /* 0x0000000000007941 */ /* 0x000fea0003800000 */
.L_x_1669:
        /* <DEDUP_REMOVED lines=59> */
.L_x_1828:
        /* <DEDUP_REMOVED lines=8> */
.L_x_1672:
        /* <DEDUP_REMOVED lines=11> */
.L_x_1673:
[----:B------:R-:W5:Y:S01]  /*20110*/  LDL R0, [R1+0x58] ;  /* 0x0000580001007983 */ /* 0x000f620000100800 */
[----:B------:R0:W-:Y:S01]  /*20120*/  SYNCS.ARRIVE.TRANS64.A1T0 RZ, [R6+URZ+0x13230], RZ ;  /* 0x013230ff06ff79a7 */ /* 0x0001e2000810003f */
[----:B-----5:R-:W-:-:S13]  /*20130*/  ISETP.NE.AND P0, PT, R0, 0x3, PT ;  /* 0x000000030000780c */ /* 0x020fda0003f05270 */
[----:B0-----:R-:W-:Y:S05]  /*20140*/  @!P0 BRA `(.L_x_1674) ;  /* 0x0000000000048947 */ /* 0x001fea0003800000 */
[----:B------:R-:W-:Y:S01]  /*20150*/  BPT.TRAP 0x1 ;  /* 0x000000040000795c */ /* 0x000fe20000300000 */
.L_x_1674:
[----:B------:R-:W-:Y:S01]  /*20160*/  LOP3.LUT R0, R21, 0x1, RZ, 0x3c, !PT ;  /* 0x0000000115007812 */ /* 0x000fe200078e3cff */
[----:B------:R-:W-:Y:S01]  /*20170*/  IMAD R2, R20, 0x8, R17 ;  /* 0x0000000814027824 */ /* 0x000fe200078e0211 */
[----:B------:R-:W-:Y:S02]  /*20180*/  BSSY B0, `(.L_x_1675) ;  /* 0x0000004000007945 */ /* 0x000fe40003800000 */
[----:B------:R-:W-:-:S04]  /*20190*/  SHF.L.U32 R0, R0, 0x1f, RZ ;  /* 0x0000001f00007819 */ /* 0x000fc800000006ff */
[----:B------:R-:W0:Y:S02]  /*201a0*/  SYNCS.PHASECHK.TRANS64.TRYWAIT P2, [R2+URZ+0x13270], R0 ;  /* 0x01327000020075a7 */ /* 0x000e24000804017f */
[----:B0-----:R-:W-:Y:S05]  /*201b0*/  @!P2 BRA `(.L_x_1676) ;  /* 0x0000004800d4a947 */ /* 0x001fea0003800000 */
.L_x_1829:
[----:B------:R-:W-:Y:S05]  /*201c0*/  BSYNC B0 ;  /* 0x0000000000007941 */ /* 0x000fea0003800000 */
.L_x_1675:
[----:B------:R-:W5:Y:S02]  /*201d0*/  LDL R3, [R1+0x64] ;  /* 0x0000640001037983 */ /* 0x000f640000100800 */
[----:B-----5:R-:W-:-:S13]  /*201e0*/  ISETP.NE.AND P2, PT, R3, 0x3, PT ;  /* 0x000000030300780c */ /* 0x020fda0003f45270 */
[----:B------:R-:W-:Y:S05]  /*201f0*/  @!P2 BRA `(.L_x_1677) ;  /* 0x000000000004a947 */ /* 0x000fea0003800000 */
[----:B------:R-:W-:Y:S01]  /*20200*/  BPT.TRAP 0x1 ;  /* 0x000000040000795c */ /* 0x000fe20000300000 */
.L_x_1677:
[----:B------:R-:W-:Y:S01]  /*20210*/  SHF.L.U32 R0, R21, 0x1f, RZ ;  /* 0x0000001f15007819 */ /* 0x000fe200000006ff */
[----:B------:R-:W-:-:S03]  /*20220*/  IMAD R3, R20, 0x2800, RZ ;  /* 0x0000280014037824 */ /* 0x000fc600078e02ff */
[----:B------:R-:W0:Y:S02]  /*20230*/  SYNCS.PHASECHK.TRANS64.TRYWAIT P2, [R2+URZ+0x13260], R0 ;  /* 0x01326000020075a7 */ /* 0x000e24000804017f */
[----:B0-----:R-:W-:Y:S05]  /*20240*/  @!P2 BRA `(.L_x_1678) ;  /* 0x0000004800c4a947 */ /* 0x001fea0003800000 */
.L_x_1830:
[----:B------:R-:W5:Y:S04]  /*20250*/  LDL R4, [R1+0x38] ;  /* 0x0000380001047983 */ /* 0x000f680000100800 */
[----:B------:R-:W4:Y:S04]  /*20260*/  LDL R10, [R1+0x34] ;  /* 0x00003400010a7983 */ /* 0x000f280000100800 */
[----:B------:R-:W4:Y:S01]  /*20270*/  LDL R12, [R1+0x64] ;  /* 0x00006400010c7983 */ /* 0x000f220000100800 */
[----:B------:R-:W-:Y:S05]  /*20280*/  WARPSYNC.ALL ;  /* 0x0000000000007948 */ /* 0x000fea0003800000 */
[----:B-----5:R-:W-:-:S05]  /*20290*/  LOP3.LUT R0, R3, R4, RZ, 0xfc, !PT ;  /* 0x0000000403007212 */ /* 0x020fca00078efcff */
[----:B------:R-:W-:-:S05]  /*202a0*/  IMAD.IADD R0, R17, 0x1, R0 ;  /* 0x0000000111007824 */ /* 0x000fca00078e0200 */
[----:B--23--:R-:W0:Y:S01]  /*202b0*/  LDSM.16.MT88.4 R4, [R0+0x6000] ;  /* 0x006000000004783b */ /* 0x00ce220000004200 */
[----:B----4-:R-:W-:-:S05]  /*202c0*/  LOP3.LUT R3, R3, R10, RZ, 0xfc, !PT ;  /* 0x0000000a03037212 */ /* 0x010fca00078efcff */
        /* <DEDUP_REMOVED lines=39> */
.L_x_1679:
[----:B--2---:R2:W-:Y:S01]  /*20540*/  SYNCS.ARRIVE.TRANS64.A1T0 RZ, [R2+URZ+0x13250], RZ ;  /* 0x013250ff02ff79a7 */ /* 0x0045e2000810003f */
[----:B------:R-:W-:Y:S06]  /*20550*/  BAR.SYNC.DEFER_BLOCKING 0x2, 0x80 ;  /* 0x0082000000007b1d */ /* 0x000fec0000010000 */
[----:B------:R-:W-:Y:S05]  /*20560*/  @!P0 BRA `(.L_x_1680) ;  /* 0x0000000000048947 */ /* 0x000fea0003800000 */
[----:B------:R-:W-:Y:S01]  /*20570*/  BPT.TRAP 0x1 ;  /* 0x000000040000795c */ /* 0x000fe20000300000 */
.L_x_1680:
[----:B------:R-:W3:Y:S01]  /*20580*/  LDL R0, [R1+0x2c] ;  /* 0x00002c0001007983 */ /* 0x000ee20000100800 */
[----:B--2---:R-:W-:-:S03]  /*20590*/  VIADD R2, R2, 0x13280 ;  /* 0x0001328002027836 */ /* 0x004fc60000000000 */
[----:B------:R2:W5:Y:S04]  /*205a0*/  LDL R20, [R1] ;  /* 0x0000000001147983 */ /* 0x0005680000100800 */
[----:B------:R2:W5:Y:S01]  /*205b0*/  LDL R21, [R1+0x10] ;  /* 0x0000100001157983 */ /* 0x0005620000100800 */
[----:B---3--:R-:W-:-:S04]  /*205c0*/  PRMT R2, R0, 0x654, R2 ;  /* 0x0000065400027816 */ /* 0x008fc80000000002 */
[----:B------:R2:W-:Y:S01]  /*205d0*/  SYNCS.ARRIVE.TRANS64.RED.A1T0 RZ, [R2+URZ], RZ ;  /* 0x000000ff02ff79a7 */ /* 0x0005e2000810043f */
[----:B------:R-:W-:Y:S05]  /*205e0*/  @P1 BRA `(.L_x_1681) ;  /* 0xffffffe800d01947 */ /* 0x000fea000383ffff */
.L_x_1661:
[----:B------:R-:W2:Y:S02]  /*205f0*/  S2R R0, SR_TID.X ;  /* 0x0000000000007919 */ /* 0x000ea40000002100 */
[----:B--2---:R-:W-:Y:S02]  /*20600*/  LOP3.LUT R2, R0, 0x7f, RZ, 0xc0, !PT ;  /* 0x0000007f00027812 */ /* 0x004fe400078ec0ff */
[----:B------:R-:W2:Y:S01]  /*20610*/  LDL R0, [R1+0x58] ;  /* 0x0000580001007983 */ /* 0x000ea20000100800 */
[----:B------:R-:W-:Y:S01]  /*20620*/  BSSY B0, `(.L_x_1682) ;  /* 0x0000010000007945 */ /* 0x000fe20003800000 */
[----:B------:R-:W-:Y:S02]  /*20630*/  ISETP.NE.AND P1, PT, R2, RZ, PT ;  /* 0x000000ff0200720c */ /* 0x000fe40003f25270 */
[----:B--2---:R-:W-:-:S11]  /*20640*/  ISETP.NE.AND P0, PT, R0, 0x3, PT ;  /* 0x000000030000780c */ /* 0x004fd60003f05270 */
        /* <DEDUP_REMOVED lines=13> */
.L_x_1683:
[----:B------:R-:W-:Y:S05]  /*20720*/  BSYNC B0 ;  /* 0x0000000000007941 */ /* 0x000fea0003800000 */
.L_x_1682:
[----:B------:R-:W-:Y:S05]  /*20730*/  @!P0 BRA `(.L_x_1684) ;  /* 0x0000000000048947 */ /* 0x000fea0003800000 */
[----:B------:R-:W-:Y:S01]  /*20740*/  BPT.TRAP 0x1 ;  /* 0x000000040000795c */ /* 0x000fe20000300000 */
.L_x_1684:
        /* <DEDUP_REMOVED lines=8> */
.L_x_1831:
[----:B------:R-:W-:Y:S05]  /*207d0*/  BSYNC B0 ;  /* 0x0000000000007941 */ /* 0x000fea0003800000 */
.L_x_1685:
[----:B------:R-:W2:Y:S02]  /*207e0*/  LDL R2, [R1+0x64] ;  /* 0x0000640001027983 */ /* 0x000ea40000100800 */
[----:B--2---:R-:W-:-:S13]  /*207f0*/  ISETP.NE.AND P1, PT, R2, 0x3, PT ;  /* 0x000000030200780c */ /* 0x004fda0003f25270 */
[----:B------:R-:W-:Y:S05]  /*20800*/  @!P1 BRA `(.L_x_1687) ;  /* 0x0000000000049947 */ /* 0x000fea0003800000 */
[----:B------:R-:W-:Y:S01]  /*20810*/  BPT.TRAP 0x1 ;  /* 0x000000040000795c */ /* 0x000fe20000300000 */
.L_x_1687:
[----:B0-----:R-:W2:Y:S02]  /*20820*/  LDL R0, [R1+0x10] ;  /* 0x0000100001007983 */ /* 0x001ea40000100800 */
[----:B--2---:R-:W-:-:S04]  /*20830*/  SHF.L.U32 R0, R0, 0x1f, RZ ;  /* 0x0000001f00007819 */ /* 0x004fc800000006ff */
[----:B------:R-:W0:Y:S02]  /*20840*/  SYNCS.PHASECHK.TRANS64.TRYWAIT P1, [R3+URZ+0x13260], R0 ;  /* 0x01326000030075a7 */ /* 0x000e24000802017f */
[----:B0-----:R-:W-:Y:S05]  /*20850*/  @!P1 BRA `(.L_x_1688) ;  /* 0x0000004400689947 */ /* 0x001fea0003800000 */
.L_x_1832:
[----:B------:R-:W2:Y:S04]  /*20860*/  LDL R12, [R1] ;  /* 0x00000000010c7983 */ /* 0x000ea80000100800 */
[----:B------:R-:W0:Y:S04]  /*20870*/  LDL R4, [R1+0x38] ;  /* 0x0000380001047983 */ /* 0x000e280000100800 */
[----:B------:R-:W3:Y:S04]  /*20880*/  LDL R10, [R1+0x34] ;  /* 0x00003400010a7983 */ /* 0x000ee80000100800 */
[----:B------:R-:W4:Y:S01]  /*20890*/  LDL R13, [R1+0x64] ;  /* 0x00006400010d7983 */ /* 0x000f220000100800 */
[----:B------:R-:W-:Y:S05]  /*208a0*/  WARPSYNC.ALL ;  /* 0x0000000000007948 */ /* 0x000fea0003800000 */
        /* <DEDUP_REMOVED lines=44> */
.L_x_1689:
[----:B--2---:R2:W-:Y:S01]  /*20b70*/  SYNCS.ARRIVE.TRANS64.A1T0 RZ, [R3+URZ+0x13250], RZ ;  /* 0x013250ff03ff79a7 */ /* 0x0045e2000810003f */
[----:B------:R-:W-:Y:S06]  /*20b80*/  BAR.SYNC.DEFER_BLOCKING 0x2, 0x80 ;  /* 0x0082000000007b1d */ /* 0x000fec0000010000 */
[----:B------:R-:W-:Y:S05]  /*20b90*/  @!P0 BRA `(.L_x_1690) ;  /* 0x0000000000048947 */ /* 0x000fea0003800000 */
[----:B------:R-:W-:Y:S01]  /*20ba0*/  BPT.TRAP 0x1 ;  /* 0x000000040000795c */ /* 0x000fe20000300000 */
.L_x_1690:
[----:B------:R-:W3:Y:S04]  /*20bb0*/  LDL R0, [R1+0x2c] ;  /* 0x00002c0001007983 */ /* 0x000ee80000100800 */
[----:B------:R-:W4:Y:S01]  /*20bc0*/  LDL.LU R4, [R1+0x10] ;  /* 0x0000100001047983 */ /* 0x000f220000300800 */
[----:B--2---:R-:W-:-:S05]  /*20bd0*/  VIADD R3, R3, 0x13280 ;  /* 0x0001328003037836 */ /* 0x004fca0000000000 */
[----:B---3--:R-:W-:Y:S01]  /*20be0*/  PRMT R3, R0, 0x654, R3 ;  /* 0x0000065400037816 */ /* 0x008fe20000000003 */
[----:B------:R-:W-:-:S03]  /*20bf0*/  VIADD R0, R12, 0x1 ;  /* 0x000000010c007836 */ /* 0x000fc60000000000 */
[----:B------:R2:W-:Y:S02]  /*20c00*/  SYNCS.ARRIVE.TRANS64.RED.A1T0 RZ, [R3+URZ], RZ ;  /* 0x000000ff03ff79a7 */ /* 0x0005e4000810043f */
[----:B------:R-:W-:-:S04]  /*20c10*/  ISETP.NE.AND P0, PT, R0, 0x2, PT ;  /* 0x000000020000780c */ /* 0x000fc80003f05270 */
[----:B0-----:R-:W-:Y:S02]  /*20c20*/  SEL R2, RZ, 0x1, P0 ;  /* 0x00000001ff027807 */ /* 0x001fe40000000000 */
[----:B------:R-:W-:Y:S02]  /*20c30*/  SEL R0, R0, RZ, P0 ;  /* 0x000000ff00007207 */ /* 0x000fe40000000000 */
[----:B----4-:R-:W-:-:S03]  /*20c40*/  LOP3.LUT R4, R4, R2, RZ, 0x3c, !PT ;  /* 0x0000000204047212 */ /* 0x010fc600078e3cff */
[----:B------:R2:W-:Y:S04]  /*20c50*/  STL [R1], R0 ;  /* 0x0000000001007387 */ /* 0x0005e80000100800 */
[----:B------:R2:W-:Y:S02]  /*20c60*/  STL [R1+0x10], R4 ;  /* 0x0000100401007387 */ /* 0x0005e40000100800 */
.L_x_1631:
[----:B------:R-:W-:-:S13]  /*20c70*/  LOP3.LUT P0, RZ, R16, 0x10, RZ, 0xc0, !PT ;  /* 0x0000001010ff7812 */ /* 0x000fda000780c0ff */
[----:B------:R-:W-:Y:S05]  /*20c80*/  @!P0 BRA `(.L_x_1691) ;  /* 0x0000000000288947 */ /* 0x000fea0003800000 */
[----:B------:R-:W-:Y:S05]  /*20c90*/  WARPSYNC.ALL ;  /* 0x0000000000007948 */ /* 0x000fea0003800000 */
[----:B------:R-:W2:Y:S08]  /*20ca0*/  S2UR UR4, SR_CgaCtaId ;  /* 0x00000000000479c3 */ /* 0x000eb00000008800 */
[----:B------:R-:W-:Y:S01]  /*20cb0*/  BAR.SYNC.DEFER_BLOCKING 0x5, 0x200 ;  /* 0x0148000000007b1d */ /* 0x000fe20000010000 */
[----:B------:R-:W-:Y:S01]  /*20cc0*/  MOV R17, 0x400 ;  /* 0x0000040000117802 */ /* 0x000fe20000000f00 */
[----:B--2---:R-:W-:-:S05]  /*20cd0*/  IMAD.U32 R0, RZ, RZ, UR4 ;  /* 0x00000004ff007e24 */ /* 0x004fca000f8e00ff */
[----:B------:R-:W-:Y:S01]  /*20ce0*/  LEA R17, R0, R17, 0x18 ;  /* 0x0000001100117211 */ /* 0x000fe200078ec0ff */
[----:B------:R2:W-:Y:S04]  /*20cf0*/  STL [R1+0x2c], R0 ;  /* 0x00002c0001007387 */ /* 0x0005e80000100800 */
[----:B------:R2:W3:Y:S01]  /*20d00*/  LDS.128 R24, [R17+0x132d0] ;  /* 0x0132d00011187984 */ /* 0x0004e20000000c00 */
[----:B------:R-:W-:Y:S06]  /*20d10*/  BAR.ARV 0x4, 0x200 ;  /* 0x0108000000007b1d */ /* 0x000fec0000002000 */
[----:B------:R-:W-:Y:S05]  /*20d20*/  BRA `(.L_x_1692) ;  /* 0x0000000800d47947 */ /* 0x000fea0003800000 */
.L_x_1691:
[----:B--2---:R-:W2:Y:S01]  /*20d30*/  S2R R0, SR_TID.X ;  /* 0x0000000000007919 */ /* 0x004ea20000002100 */
[----:B------:R-:W-:Y:S01]  /*20d40*/  UMOV UR4, 0xffffffff ;  /* 0xffffffff00047882 */ /* 0x000fe20000000000 */
[----:B--2---:R-:W-:-:S04]  /*20d50*/  LOP3.LUT R4, R0, 0x1f, RZ, 0xc0, !PT ;  /* 0x0000001f00047812 */ /* 0x004fc800078ec0ff */
[----:B------:R-:W-:Y:S01]  /*20d60*/  ISETP.NE.AND P0, PT, R4, 0x1f, PT ;  /* 0x0000001f0400780c */ /* 0x000fe20003f05270 */
[----:B------:R-:W-:-:S12]  /*20d70*/  BRA.DIV UR4, `(.L_x_1693) ;  /* 0x0000004204347947 */ /* 0x000fd8000b800000 */
[----:B01----:R-:W-:Y:S01]  /*20d80*/  IMAD.IADD R5, R27, 0x1, R4 ;  /* 0x000000011b057824 */ /* 0x003fe200078e0204 */
[----:B------:R-:W-:-:S04]  /*20d90*/  ULDC UR4, c[0x0][0xc3c] ;  /* 0x00030f0000047ab9 */ /* 0x000fc80000000800 */
[----:B------:R-:W-:-:S13]  /*20da0*/  ISETP.GE.OR P1, PT, R5, UR4, !P0 ;  /* 0x0000000405007c0c */ /* 0x000fda000c726670 */
[----:B------:R-:W0:Y:S02]  /*20db0*/  @!P1 LDC.64 R2, c[0x0][0xc80] ;  /* 0x00032000ff029b82 */ /* 0x000e240000000a00 */
[----:B0-----:R-:W-:-:S06]  /*20dc0*/  @!P1 IMAD.WIDE R2, R5, 0x4, R2 ;  /* 0x0000000405029825 */ /* 0x001fcc00078e0202 */
[----:B------:R0:W2:Y:S01]  /*20dd0*/  @!P1 LDG.E R3, desc[UR40][R2.64] ;  /* 0x0000002802039981 */ /* 0x0000a2000c1e1900 */
[C---:B------:R-:W-:Y:S02]  /*20de0*/  ISETP.GE.U32.AND P2, PT, R4.reuse, 0x2, PT ;  /* 0x000000020400780c */ /* 0x040fe40003f46070 */
[C---:B------:R-:W-:Y:S01]  /*20df0*/  ISETP.GE.U32.AND P3, PT, R4.reuse, 0x4, PT ;  /* 0x000000040400780c */ /* 0x040fe20003f66070 */
[----:B------:R-:W-:Y:S01]  /*20e00*/  SHFL.IDX PT, R0, R24, RZ, 0x1f ;  /* 0x00001fff18007589 */ /* 0x000fe200000e0000 */
[C---:B------:R-:W-:Y:S02]  /*20e10*/  ISETP.GE.U32.AND P4, PT, R4.reuse, 0x8, PT ;  /* 0x000000080400780c */ /* 0x040fe40003f86070 */
[C---:B------:R-:W-:Y:S01]  /*20e20*/  ISETP.GE.U32.AND P5, PT, R4.reuse, 0x10, PT ;  /* 0x000000100400780c */ /* 0x040fe20003fa6070 */
[----:B0-----:R-:W-:Y:S02]  /*20e30*/  IMAD.MOV.U32 R2, RZ, RZ, RZ ;  /* 0x000000ffff027224 */ /* 0x001fe400078e00ff */
[----:B--2---:R-:W-:Y:S01]  /*20e40*/  @!P1 IMAD.MOV.U32 R2, RZ, RZ, R3 ;  /* 0x000000ffff029224 */ /* 0x004fe200078e0003 */
[----:B------:R-:W-:-:S04]  /*20e50*/  ISETP.NE.AND P1, PT, R4, RZ, PT ;  /* 0x000000ff0400720c */ /* 0x000fc80003f25270 */
        /* <DEDUP_REMOVED lines=17> */
.L_x_1842:
[----:B------:R-:W-:Y:S02]  /*20f70*/  ULDC UR4, c[0x0][0xc38] ;  /* 0x00030e0000047ab9 */ /* 0x000fe40000000800 */
[----:B------:R-:W-:-:S04]  /*20f80*/  IMAD.U32 R4, RZ, RZ, UR4 ;  /* 0x00000004ff047e24 */ /* 0x000fc8000f8e00ff */
[----:B-1----:R-:W-:-:S04]  /*20f90*/  IMAD R24, R14, R4, RZ ;  /* 0x000000040e187224 */ /* 0x002fc800078e02ff */
[----:B------:R-:W-:-:S05]  /*20fa0*/  IMAD.IADD R5, R5, 0x1, R24 ;  /* 0x0000000105057824 */ /* 0x000fca00078e0218 */
[----:B------:R-:W-:-:S13]  /*20fb0*/  ISETP.GT.AND P6, PT, R5, R0, PT ;  /* 0x000000000500720c */ /* 0x000fda0003fc4270 */
[----:B------:R-:W-:Y:S05]  /*20fc0*/  @P6 BRA `(.L_x_1694) ;  /* 0x00000000009c6947 */ /* 0x000fea0003800000 */
.L_x_1699:
        /* <DEDUP_REMOVED lines=14> */
.L_x_1697:
[----:B------:R-:W-:Y:S05]  /*210b0*/  BSYNC B0 ;  /* 0x0000000000007941 */ /* 0x000fea0003800000 */
.L_x_1696:
[----:B------:R-:W-:-:S03]  /*210c0*/  UMOV UR4, 0xffffffff ;  /* 0xffffffff00047882 */ /* 0x000fc60000000000 */
[----:B------:R-:W-:Y:S05]  /*210d0*/  BRA.DIV UR4, `(.L_x_1698) ;  /* 0x0000004204807947 */ /* 0x000fea000b800000 */
[----:B-----5:R-:W0:Y:S02]  /*210e0*/  SHFL.UP PT, R14, R2, 0x1, RZ ;  /* 0x04200000020e7989 */ /* 0x020e2400000e00ff */
        /* <DEDUP_REMOVED lines=15> */
.L_x_1850:
[----:B------:R-:W-:Y:S02]  /*211e0*/  ULDC UR4, c[0x0][0xc38] ;  /* 0x00030e0000047ab9 */ /* 0x000fe40000000800 */
[----:B------:R-:W-:-:S04]  /*211f0*/  IMAD.U32 R4, RZ, RZ, UR4 ;  /* 0x00000004ff047e24 */ /* 0x000fc8000f8e00ff */
[----:B-1----:R-:W-:-:S04]  /*21200*/  IMAD R24, R14, R4, RZ ;  /* 0x000000040e187224 */ /* 0x002fc800078e02ff */
[----:B------:R-:W-:-:S05]  /*21210*/  IMAD.IADD R5, R24, 0x1, R5 ;  /* 0x0000000118057824 */ /* 0x000fca00078e0205 */
[----:B------:R-:W-:-:S13]  /*21220*/  ISETP.GT.AND P6, PT, R5, R0, PT ;  /* 0x000000000500720c */ /* 0x000fda0003fc4270 */
[----:B------:R-:W-:Y:S05]  /*21230*/  @!P6 BRA `(.L_x_1699) ;  /* 0xfffffffc0064e947 */ /* 0x000fea000383ffff */
.L_x_1694:
        /* <DEDUP_REMOVED lines=8> */
.L_x_1854:
[----:B------:R-:W-:Y:S01]  /*212c0*/  ISETP.NE.AND P0, PT, R5, RZ, PT ;  /* 0x000000ff0500720c */ /* 0x000fe20003f05270 */
[----:B------:R-:W-:-:S12]  /*212d0*/  IMAD.MOV.U32 R5, RZ, RZ, RZ ;  /* 0x000000ffff057224 */ /* 0x000fd800078e00ff */
[----:B------:R-:W-:Y:S05]  /*212e0*/  @!P0 BRA `(.L_x_1701) ;  /* 0x0000000000108947 */ /* 0x000fea0003800000 */
[----:B------:R-:W-:Y:S01]  /*212f0*/  UMOV UR4, 0xffffffff ;  /* 0xffffffff00047882 */ /* 0x000fe20000000000 */
[----:B------:R-:W-:Y:S02]  /*21300*/  VIADD R12, R6, 0xffffffff ;  /* 0xffffffff060c7836 */ /* 0x000fe40000000000 */
[----:B------:R-:W-:Y:S05]  /*21310*/  BRA.DIV UR4, `(.L_x_1702) ;  /* 0x0000004204f87947 */ /* 0x000fea000b800000 */
[----:B------:R3:W4:Y:S02]  /*21320*/  SHFL.IDX PT, R5, R3, R12, 0x1f ;  /* 0x00001f0c03057589 */ /* 0x00072400000e0000 */
.L_x_1701:
[----:B01-3--:R-:W0:Y:S01]  /*21330*/  LDC.64 R2, c[0x0][0xc90] ;  /* 0x00032400ff027b82 */ /* 0x00be220000000a00 */
[----:B------:R-:W-:-:S04]  /*21340*/  IMAD.IADD R27, R6, 0x1, R27 ;  /* 0x00000001061b7824 */ /* 0x000fc800078e021b */
[----:B0-----:R-:W-:-:S05]  /*21350*/  IMAD.WIDE R2, R27, 0x4, R2 ;  /* 0x000000041b027825 */ /* 0x001fca00078e0202 */
[----:B------:R-:W2:Y:S01]  /*21360*/  LDG.E R7, desc[UR40][R2.64] ;  /* 0x0000002802077981 */ /* 0x000ea2000c1e1900 */
[----:B----4-:R-:W-:-:S04]  /*21370*/  IMAD R24, R5, R4, R24 ;  /* 0x0000000405187224 */ /* 0x010fc800078e0218 */
[----:B------:R-:W-:Y:S02]  /*21380*/  IMAD.IADD R0, R0, 0x1, -R24 ;  /* 0x0000000100007824 */ /* 0x000fe400078e0a18 */
[----:B--2---:R-:W-:-:S05]  /*21390*/  IMAD R6, R25, R7, RZ ;  /* 0x0000000719067224 */ /* 0x004fca00078e02ff */
[----:B------:R-:W-:-:S04]  /*213a0*/  IABS R8, R6 ;  /* 0x0000000600087213 */ /* 0x000fc80000000000 */
[----:B------:R-:W0:Y:S08]  /*213b0*/  I2F.RP R2, R8 ;  /* 0x0000000800027306 */ /* 0x000e300000209400 */
[----:B0-----:R-:W0:Y:S02]  /*213c0*/  MUFU.RCP R2, R2 ;  /* 0x0000000200027308 */ /* 0x001e240000001000 */
[----:B0-----:R-:W-:-:S06]  /*213d0*/  VIADD R2, R2, 0xffffffe ;  /* 0x0ffffffe02027836 */ /* 0x001fcc0000000000 */
[----:B------:R-:W0:Y:S02]  /*213e0*/  F2I.FTZ.U32.TRUNC.NTZ R3, R2 ;  /* 0x0000000200037305 */ /* 0x000e24000021f000 */
[----:B0-----:R-:W-:-:S04]  /*213f0*/  IMAD.MOV R2, RZ, RZ, -R3 ;  /* 0x000000ffff027224 */ /* 0x001fc800078e0a03 */
[----:B------:R-:W-:Y:S02]  /*21400*/  IMAD R5, R2, R8, RZ ;  /* 0x0000000802057224 */ /* 0x000fe400078e02ff */
[----:B------:R-:W-:-:S04]  /*21410*/  IMAD.MOV.U32 R2, RZ, RZ, RZ ;  /* 0x000000ffff027224 */ /* 0x000fc800078e00ff */
[----:B------:R-:W-:Y:S01]  /*21420*/  IMAD.HI.U32 R2, R3, R5, R2 ;  /* 0x0000000503027227 */ /* 0x000fe200078e0002 */
[----:B------:R-:W-:Y:S02]  /*21430*/  IABS R3, R0 ;  /* 0x0000000000037213 */ /* 0x000fe40000000000 */
[----:B------:R-:W-:-:S03]  /*21440*/  IABS R5, R6 ;  /* 0x0000000600057213 */ /* 0x000fc60000000000 */
[----:B------:R-:W-:-:S04]  /*21450*/  IMAD.HI.U32 R2, R2, R3, RZ ;  /* 0x0000000302027227 */ /* 0x000fc800078e00ff */
[----:B------:R-:W-:-:S04]  /*21460*/  IMAD.MOV R5, RZ, RZ, -R5 ;  /* 0x000000ffff057224 */ /* 0x000fc800078e0a05 */
        /* <DEDUP_REMOVED lines=16> */
[----:B------:R-:W-:-:S03]  /*21570*/  IMAD.IADD R5, R0, 0x1, R5 ;  /* 0x0000000100057824 */ /* 0x000fc600078e0205 */
        /* <DEDUP_REMOVED lines=23> */
[----:B------:R-:W-:Y:S01]  /*216f0*/  @!P1 LOP3.LUT R2, RZ, R4, RZ, 0x33, !PT ;  /* 0x00000004ff029212 */ /* 0x000fe200078e33ff */
[----:B------:R-:W-:-:S04]  /*21700*/  IMAD.MOV R4, RZ, RZ, -R4 ;  /* 0x000000ffff047224 */ /* 0x000fc800078e0a04 */
[----:B------:R-:W-:Y:S01]  /*21710*/  IMAD R26, R2, R4, R5 ;  /* 0x00000004021a7224 */ /* 0x000fe200078e0205 */
[----:B------:R-:W-:-:S05]  /*21720*/  LOP3.LUT R2, RZ, R2, RZ, 0x33, !PT ;  /* 0x00000002ff027212 */ /* 0x000fca00078e33ff */
[----:B------:R-:W-:Y:S01]  /*21730*/  IMAD.IADD R25, R25, 0x1, R2 ;  /* 0x0000000119197824 */ /* 0x000fe200078e0202 */
[----:B------:R-:W-:Y:S06]  /*21740*/  BRA `(.L_x_1703) ;  /* 0x00000000001c7947 */ /* 0x000fec0003800000 */
.L_x_1695:
[----:B------:R-:W-:Y:S01]  /*21750*/  UMOV UR4, URZ ;  /* 0x0000003f00047c82 */ /* 0x000fe20008000000 */
[----:B------:R-:W-:Y:S01]  /*21760*/  UMOV UR5, URZ ;  /* 0x0000003f00057c82 */ /* 0x000fe20008000000 */
[----:B------:R-:W-:Y:S01]  /*21770*/  ULDC UR6, c[0x0][0xc3c] ;  /* 0x00030f0000067ab9 */ /* 0x000fe20000000800 */
[----:B------:R-:W-:Y:S02]  /*21780*/  IMAD.MOV.U32 R24, RZ, RZ, R0 ;  /* 0x000000ffff187224 */ /* 0x000fe400078e0000 */
[----:B------:R-:W-:Y:S02]  /*21790*/  IMAD.U32 R25, RZ, RZ, UR4 ;  /* 0x00000004ff197e24 */ /* 0x000fe4000f8e00ff */
[----:B------:R-:W-:Y:S02]  /*217a0*/  IMAD.U32 R26, RZ, RZ, UR5 ;  /* 0x00000005ff1a7e24 */ /* 0x000fe4000f8e00ff */
[----:B------:R-:W-:-:S07]  /*217b0*/  IMAD.U32 R27, RZ, RZ, UR6 ;  /* 0x00000006ff1b7e24 */ /* 0x000fce000f8e00ff */
.L_x_1703:
[----:B------:R1:W2:Y:S01]  /*217c0*/  LDL R2, [R1+0x2c] ;  /* 0x00002c0001027983 */ /* 0x0002a20000100800 */
[----:B------:R-:W3:Y:S01]  /*217d0*/  S2R R0, SR_TID.X ;  /* 0x0000000000007919 */ /* 0x000ee20000002100 */
[----:B------:R-:W-:Y:S05]  /*217e0*/  WARPSYNC.ALL ;  /* 0x0000000000007948 */ /* 0x000fea0003800000 */
[----:B---3--:R-:W-:Y:S01]  /*217f0*/  LOP3.LUT R0, R0, 0x1f, RZ, 0xc0, !PT ;  /* 0x0000001f00007812 */ /* 0x008fe200078ec0ff */
[----:B------:R-:W-:Y:S03]  /*21800*/  BAR.SYNC.DEFER_BLOCKING 0x4, 0x200 ;  /* 0x0108000000007b1d */ /* 0x000fe60000010000 */
[----:B------:R-:W-:-:S13]  /*21810*/  ISETP.NE.AND P0, PT, R0, RZ, PT ;  /* 0x000000ff0000720c */ /* 0x000fda0003f05270 */
[----:B------:R-:W-:Y:S01]  /*21820*/  @!P0 MOV R0, 0x400 ;  /* 0x0000040000008802 */ /* 0x000fe20000000f00 */
[----:B--2---:R-:W2:Y:S03]  /*21830*/  @!P0 S2R R2, SR_CgaCtaId ;  /* 0x0000000000028919 */ /* 0x004ea60000008800 */
[----:B--2---:R-:W-:Y:S01]  /*21840*/  @!P0 LEA R17, R2, R0, 0x18 ;  /* 0x0000000002118211 */ /* 0x004fe200078ec0ff */
[----:B------:R1:W-:Y:S04]  /*21850*/  @!P0 STL [R1+0x2c], R2 ;  /* 0x00002c0201008387 */ /* 0x0003e80000100800 */
[----:B------:R1:W-:Y:S01]  /*21860*/  @!P0 STS.128 [R17+0x132d0], R24 ;  /* 0x0132d01811008388 */ /* 0x0003e20000000c00 */
[----:B------:R-:W-:Y:S06]  /*21870*/  BAR.ARV 0x5, 0x200 ;  /* 0x0148000000007b1d */ /* 0x000fec0000002000 */
.L_x_1692:
[----:B------:R-:W-:Y:S02]  /*21880*/  ULDC UR4, c[0x0][0xc3c] ;  /* 0x00030f0000047ab9 */ /* 0x000fe40000000800 */
[----:B---3--:R-:W-:-:S13]  /*21890*/  ISETP.GE.AND P0, PT, R27, UR4, PT ;  /* 0x000000041b007c0c */ /* 0x008fda000bf06270 */
[----:B------:R-:W-:Y:S05]  /*218a0*/  @!P0 BRA `(.L_x_1704) ;  /* 0xffffff9400c08947 */ /* 0x000fea000383ffff */
[----:B------:R-:W-:Y:S05]  /*218b0*/  BSYNC B7 ;  /* 0x0000000000077941 */ /* 0x000fea0003800000 */
.L_x_1578:
[----:B--2---:R-:W2:Y:S01]  /*218c0*/  LDL.LU R0, [R1+0x60] ;  /* 0x0000600001007983 */ /* 0x004ea20000300800 */
[----:B------:R-:W-:Y:S01]  /*218d0*/  BSSY B0, `(.L_x_1705) ;  /* 0x000000b000007945 */ /* 0x000fe20003800000 */
[----:B01----:R-:W0:Y:S01]  /*218e0*/  S2R R5, SR_CgaCtaId ;  /* 0x0000000000057919 */ /* 0x003e220000008800 */
        /* <DEDUP_REMOVED lines=9> */
.L_x_1857:
[----:B------:R-:W-:Y:S05]  /*21980*/  BSYNC B0 ;  /* 0x0000000000007941 */ /* 0x000fea0003800000 */
.L_x_1705:
[----:B------:R-:W-:-:S03]  /*21990*/  UMOV UR4, 0xffffffff ;  /* 0xffffffff00047882 */ /* 0x000fc60000000000 */
[----:B------:R-:W-:Y:S05]  /*219a0*/  BRA.DIV UR4, `(.L_x_1707) ;  /* 0x0000003e04907947 */ /* 0x000fea000b800000 */
[----:B0-----:R-:W0:Y:S02]  /*219b0*/  S2R R0, SR_TID.X ;  /* 0x0000000000007919 */ /* 0x001e240000002100 */
[----:B0-----:R-:W-:-:S04]  /*219c0*/  SHF.R.U32.HI R0, RZ, 0x5, R0 ;  /* 0x00000005ff007819 */ /* 0x001fc80000011600 */
[----:B------:R-:W-:-:S05]  /*219d0*/  LOP3.LUT R0, R0, 0x3, RZ, 0xc0, !PT ;  /* 0x0000000300007812 */ /* 0x000fca00078ec0ff */
[----:B------:R0:W1:Y:S02]  /*219e0*/  SHFL.IDX PT, R14, R0, RZ, 0x1f ;  /* 0x00001fff000e7589 */ /* 0x00006400000e0000 */
.L_x_1860:
[----:B-1----:R-:W-:-:S13]  /*219f0*/  ISETP.NE.AND P0, PT, R14, RZ, PT ;  /* 0x000000ff0e00720c */ /* 0x002fda0003f05270 */
[----:B------:R-:W-:Y:S05]  /*21a00*/  @P0 BRA `(.L_x_1387) ;  /* 0x0000000000b40947 */ /* 0x000fea0003800000 */
[----:B------:R-:W-:-:S03]  /*21a10*/  UMOV UR4, 0xffffffff ;  /* 0xffffffff00047882 */ /* 0x000fc60000000000 */
[----:B------:R-:W-:Y:S05]  /*21a20*/  BRA.DIV UR4, `(.L_x_1708) ;  /* 0x0000003e04a47947 */ /* 0x000fea000b800000 */
[----:B------:R-:W-:-:S13]  /*21a30*/  ELECT P6, URZ, PT ;  /* 0x00000000003f782f */ /* 0x000fda00038c0000 */
.L_x_1863:
[----:B------:R-:W-:Y:S05]  /*21a40*/  @!P6 BRA `(.L_x_1387) ;  /* 0x0000000000a4e947 */ /* 0x000fea0003800000 */
[----:B0-----:R-:W2:Y:S02]  /*21a50*/  LDL.LU R0, [R1+0x44] ;  /* 0x0000440001007983 */ /* 0x001ea40000300800 */
[----:B--2---:R-:W-:-:S04]  /*21a60*/  LOP3.LUT R0, R0, 0x2, RZ, 0xfc, !PT ;  /* 0x0000000200007812 */ /* 0x004fc800078efcff */
[----:B------:R-:W-:-:S13]  /*21a70*/  ISETP.NE.AND P0, PT, R0, 0x3, PT ;  /* 0x000000030000780c */ /* 0x000fda0003f05270 */
[----:B------:R-:W-:Y:S05]  /*21a80*/  @!P0 BRA `(.L_x_1709) ;  /* 0x0000000000048947 */ /* 0x000fea0003800000 */
[----:B------:R-:W-:Y:S01]  /*21a90*/  BPT.TRAP 0x1 ;  /* 0x000000040000795c */ /* 0x000fe20000300000 */
.L_x_1709:
        /* <DEDUP_REMOVED lines=9> */
.L_x_1864:
[----:B------:R-:W2:Y:S01]  /*21b30*/  LDL.LU R6, [R1+0x10] ;  /* 0x0000100001067983 */ /* 0x000ea20000300800 */
[----:B------:R-:W-:Y:S02]  /*21b40*/  SEL R0, R0, RZ, P2 ;  /* 0x000000ff00007207 */ /* 0x000fe40001000000 */
[----:B--2---:R-:W-:Y:S01]  /*21b50*/  LOP3.LUT R2, R6, R2, RZ, 0x3c, !PT ;  /* 0x0000000206027212 */ /* 0x004fe200078e3cff */
[----:B------:R-:W-:Y:S06]  /*21b60*/  @!P0 BRA `(.L_x_1711) ;  /* 0x0000000000048947 */ /* 0x000fec0003800000 */
[----:B------:R-:W-:Y:S01]  /*21b70*/  BPT.TRAP 0x1 ;  /* 0x000000040000795c */ /* 0x000fe20000300000 */
.L_x_1711:
[----:B------:R-:W-:Y:S01]  /*21b80*/  IMAD R5, R0, 0x8, R5 ;  /* 0x0000000800057824 */ /* 0x000fe200078e0205 */
[----:B------:R-:W-:-:S04]  /*21b90*/  SHF.L.U32 R0, R2, 0x1f, RZ ;  /* 0x0000001f02007819 */ /* 0x000fc800000006ff */
[----:B------:R-:W1:Y:S02]  /*21ba0*/  SYNCS.PHASECHK.TRANS64.TRYWAIT P1, [R5+URZ+0x13240], R0 ;  /* 0x01324000050075a7 */ /* 0x000e64000802017f */
[----:B-1----:R-:W-:Y:S05]  /*21bb0*/  @!P1 BRA `(.L_x_1712) ;  /* 0x0000003c00749947 */ /* 0x002fea0003800000 */
.L_x_1865:
[----:B------:R-:W-:Y:S05]  /*21bc0*/  @!P0 BRA `(.L_x_1713) ;  /* 0x0000000000048947 */ /* 0x000fea0003800000 */
[----:B------:R-:W-:Y:S01]  /*21bd0*/  BPT.TRAP 0x1 ;  /* 0x000000040000795c */ /* 0x000fe20000300000 */
.L_x_1713:
[----:B------:R-:W2:Y:S02]  /*21be0*/  SYNCS.PHASECHK.TRANS64.TRYWAIT P1, [R4+URZ+0x13260], R3 ;  /* 0x01326003040075a7 */ /* 0x000ea4000802017f */
[----:B--2---:R-:W-:Y:S05]  /*21bf0*/  @!P1 BRA `(.L_x_1714) ;  /* 0x0000003c00789947 */ /* 0x004fea0003800000 */
.L_x_1866:
[----:B------:R-:W-:Y:S05]  /*21c00*/  @!P0 BRA `(.L_x_1715) ;  /* 0x0000000000048947 */ /* 0x000fea0003800000 */
[----:B------:R-:W-:Y:S01]  /*21c10*/  BPT.TRAP 0x1 ;  /* 0x000000040000795c */ /* 0x000fe20000300000 */
.L_x_1715:
[----:B------:R-:W3:Y:S02]  /*21c20*/  SYNCS.PHASECHK.TRANS64.TRYWAIT P1, [R5+URZ+0x13260], R0 ;  /* 0x01326000050075a7 */ /* 0x000ee4000802017f */
[----:B---3--:R-:W-:Y:S05]  /*21c30*/  @!P1 BRA `(.L_x_1716) ;  /* 0x0000003c007c9947 */ /* 0x008fea0003800000 */
.L_x_1867:
[----:B------:R-:W-:Y:S05]  /*21c40*/  @!P0 BRA `(.L_x_1717) ;  /* 0x0000000000048947 */ /* 0x000fea0003800000 */
[----:B------:R-:W-:Y:S01]  /*21c50*/  BPT.TRAP 0x1 ;  /* 0x000000040000795c */ /* 0x000fe20000300000 */
.L_x_1717:
[----:B------:R-:W4:Y:S02]  /*21c60*/  SYNCS.PHASECHK.TRANS64.TRYWAIT P1, [R4+URZ+0x13280], R3 ;  /* 0x01328003040075a7 */ /* 0x000f24000802017f */
[----:B----4-:R-:W-:Y:S05]  /*21c70*/  @!P1 BRA `(.L_x_1718) ;  /* 0x0000003c00809947 */ /* 0x010fea0003800000 */
.L_x_1868:
[----:B------:R-:W-:Y:S05]  /*21c80*/  @!P0 BRA `(.L_x_1719) ;  /* 0x0000000000048947 */ /* 0x000fea0003800000 */
[----:B------:R-:W-:Y:S01]  /*21c90*/  BPT.TRAP 0x1 ;  /* 0x000000040000795c */ /* 0x000fe20000300000 */
.L_x_1719:
[----:B------:R0:W0:Y:S02]  /*21ca0*/  SYNCS.PHASECHK.TRANS64.TRYWAIT P0, [R5+URZ+0x13280], R0 ;  /* 0x01328000050075a7 */ /* 0x000024000800017f */
[----:B0-----:R-:W-:Y:S05]  /*21cb0*/  @!P0 NANOSLEEP.SYNCS 0x989680 ;  /* 0x009896800000895d */ /* 0x001fea0003900000 */
[----:B------:R-:W0:Y:S02]  /*21cc0*/  @!P0 SYNCS.PHASECHK.TRANS64 P0, [R5+URZ+0x13280], R0 ;  /* 0x01328000050085a7 */ /* 0x000e24000800007f */
[----:B0-----:R-:W-:Y:S05]  /*21cd0*/  @!P0 BRA `(.L_x_1719) ;  /* 0xfffffffc00f08947 */ /* 0x001fea000383ffff */
.L_x_1387:
[----:B------:R-:W-:Y:S05]  /*21ce0*/  BSYNC B8 ;  /* 0x0000000000087941 */ /* 0x000fea0003800000 */
.L_x_1384:
[----:B------:R-:W-:Y:S05]  /*21cf0*/  EXIT ;  /* 0x000000000000794d */ /* 0x000fea0003800000 */
.L_x_1411:
[----:B-1----:R1:W2:Y:S02]  /*21d00*/  SYNCS.PHASECHK.TRANS64.TRYWAIT P5, [R64+URZ+0x13290], R73 ;  /* 0x01329049400075a7 */ /* 0x0022a400080a017f */
[----:B--2---:R-:W-:Y:S05]  /*21d10*/  @!P5 NANOSLEEP.SYNCS 0x989680 ;  /* 0x009896800000d95d */ /* 0x004fea0003900000 */
[----:B------:R-:W2:Y:S02]  /*21d20*/  @!P5 SYNCS.PHASECHK.TRANS64 P5, [R64+URZ+0x13290], R73 ;  /* 0x013290494000d5a7 */ /* 0x000ea400080a007f */
[----:B--2---:R-:W-:Y:S05]  /*21d30*/  @!P5 BRA `(.L_x_1411) ;  /* 0xfffffffc00f0d947 */ /* 0x004fea000383ffff */
[----:B------:R-:W-:Y:S05]  /*21d40*/  BRA `(.L_x_1720) ;  /* 0xfffffe0800f47947 */ /* 0x000fea000383ffff */
.L_x_1412:
[----:B------:R-:W-:Y:S01]  /*21d50*/  BSSY B1, `(.L_x_1721) ;  /* 0x0000007000017945 */ /* 0x000fe20003800000 */
[----:B------:R-:W-:Y:S02]  /*21d60*/  IMAD.MOV.U32 R12, RZ, RZ, RZ ;  /* 0x000000ffff0c7224 */ /* 0x000fe400078e00ff */
[----:B------:R-:W-:Y:S02]  /*21d70*/  IMAD.MOV.U32 R11, RZ, RZ, 0x1e1f ;  /* 0x00001e1fff0b7424 */ /* 0x000fe400078e00ff */
[----:B------:R-:W-:-:S07]  /*21d80*/  IMAD.MOV.U32 R15, RZ, RZ, -0x1 ;  /* 0xffffffffff0f7424 */ /* 0x000fce00078e00ff */
[----:B01----:R-:W-:Y:S05]  /*21d90*/  WARPSYNC.COLLECTIVE R15, `(.L_x_1722) ;  /* 0x000000000f087348 */ /* 0x003fea0003c00000 */
[----:B------:R2:W3:Y:S02]  /*21da0*/  SHFL.IDX P6, R14, R13, R12, R11 ;  /* 0x0000000c0d0e7389 */ /* 0x0004e400000c000b */
[----:B0123--:R-:W-:Y:S01]  /*21db0*/  ENDCOLLECTIVE ;  /* 0x000000000000791b */ /* 0x00ffe20003800000 */
.L_x_1722:
[----:B------:R-:W-:Y:S05]  /*21dc0*/  BSYNC B1 ;  /* 0x0000000000017941 */ /* 0x000fea0003800000 */
.L_x_1721:
        /* <DEDUP_REMOVED lines=8> */
.L_x_1723:
[----:B------:R-:W-:Y:S05]  /*21e50*/  BRA `(.L_x_1724) ;  /* 0xfffffe0800c47947 */ /* 0x000fea000383ffff */
.L_x_1422:
[----:B0-----:R0:W1:Y:S02]  /*21e60*/  SYNCS.PHASECHK.TRANS64.TRYWAIT P6, [R64+URZ+0x13290], R73 ;  /* 0x01329049400075a7 */ /* 0x00106400080c017f */
[----:B-1----:R-:W-:Y:S05]  /*21e70*/  @!P6 NANOSLEEP.SYNCS 0x989680 ;  /* 0x009896800000e95d */ /* 0x002fea0003900000 */
[----:B------:R-:W1:Y:S02]  /*21e80*/  @!P6 SYNCS.PHASECHK.TRANS64 P6, [R64+URZ+0x13290], R73 ;  /* 0x013290494000e5a7 */ /* 0x000e6400080c007f */
[----:B-1----:R-:W-:Y:S05]  /*21e90*/  @!P6 BRA `(.L_x_1422) ;  /* 0xfffffffc00f0e947 */ /* 0x002fea000383ffff */
[----:B------:R-:W-:Y:S05]  /*21ea0*/  BRA `(.L_x_1725) ;  /* 0xfffffe1800f07947 */ /* 0x000fea000383ffff */
.L_x_1423:
[----:B------:R-:W-:Y:S01]  /*21eb0*/  BSSY B1, `(.L_x_1726) ;  /* 0x0000007000017945 */ /* 0x000fe20003800000 */
[----:B------:R-:W-:Y:S02]  /*21ec0*/  IMAD.MOV.U32 R12, RZ, RZ, RZ ;  /* 0x000000ffff0c7224 */ /* 0x000fe400078e00ff */
[----:B------:R-:W-:Y:S02]  /*21ed0*/  IMAD.MOV.U32 R11, RZ, RZ, 0x1e1f ;  /* 0x00001e1fff0b7424 */ /* 0x000fe400078e00ff */
[----:B------:R-:W-:-:S07]  /*21ee0*/  IMAD.MOV.U32 R15, RZ, RZ, -0x1 ;  /* 0xffffffffff0f7424 */ /* 0x000fce00078e00ff */
[----:B0-----:R-:W-:Y:S05]  /*21ef0*/  WARPSYNC.COLLECTIVE R15, `(.L_x_1727) ;  /* 0x000000000f087348 */ /* 0x001fea0003c00000 */
[----:B------:R1:W2:Y:S02]  /*21f00*/  SHFL.IDX P6, R14, R13, R12, R11 ;  /* 0x0000000c0d0e7389 */ /* 0x0002a400000c000b */
[----:B012---:R-:W-:Y:S01]  /*21f10*/  ENDCOLLECTIVE ;  /* 0x000000000000791b */ /* 0x007fe20003800000 */
.L_x_1727:
[----:B------:R-:W-:Y:S05]  /*21f20*/  BSYNC B1 ;  /* 0x0000000000017941 */ /* 0x000fea0003800000 */
.L_x_1726:
        /* <DEDUP_REMOVED lines=8> */
.L_x_1728:
[----:B------:R-:W-:Y:S05]  /*21fb0*/  BRA `(.L_x_1729) ;  /* 0xfffffe1800c07947 */ /* 0x000fea000383ffff */
.L_x_1428:
[----:B0-----:R0:W1:Y:S02]  /*21fc0*/  SYNCS.PHASECHK.TRANS64.TRYWAIT P3, [R64+URZ+0x13290], R73 ;  /* 0x01329049400075a7 */ /* 0x001064000806017f */
[----:B-1----:R-:W-:Y:S05]  /*21fd0*/  @!P3 NANOSLEEP.SYNCS 0x989680 ;  /* 0x009896800000b95d */ /* 0x002fea0003900000 */
[----:B------:R-:W1:Y:S02]  /*21fe0*/  @!P3 SYNCS.PHASECHK.TRANS64 P3, [R64+URZ+0x13290], R73 ;  /* 0x013290494000b5a7 */ /* 0x000e64000806007f */
[----:B-1----:R-:W-:Y:S05]  /*21ff0*/  @!P3 BRA `(.L_x_1428) ;  /* 0xfffffffc00f0b947 */ /* 0x002fea000383ffff */
[----:B------:R-:W-:Y:S05]  /*22000*/  BRA `(.L_x_1730) ;  /* 0xfffffe2800947947 */ /* 0x000fea000383ffff */
.L_x_1429:
[----:B------:R-:W-:Y:S01]  /*22010*/  BSSY B1, `(.L_x_1731) ;  /* 0x0000007000017945 */ /* 0x000fe20003800000 */
[----:B------:R-:W-:Y:S02]  /*22020*/  IMAD.MOV.U32 R12, RZ, RZ, RZ ;  /* 0x000000ffff0c7224 */ /* 0x000fe400078e00ff */
[----:B------:R-:W-:Y:S02]  /*22030*/  IMAD.MOV.U32 R11, RZ, RZ, 0x1e1f ;  /* 0x00001e1fff0b7424 */ /* 0x000fe400078e00ff */
[----:B------:R-:W-:-:S07]  /*22040*/  IMAD.MOV.U32 R15, RZ, RZ, -0x1 ;  /* 0xffffffffff0f7424 */ /* 0x000fce00078e00ff */
[----:B0-----:R-:W-:Y:S05]  /*22050*/  WARPSYNC.COLLECTIVE R15, `(.L_x_1732) ;  /* 0x000000000f087348 */ /* 0x001fea0003c00000 */
[----:B------:R1:W2:Y:S02]  /*22060*/  SHFL.IDX P6, R14, R13, R12, R11 ;  /* 0x0000000c0d0e7389 */ /* 0x0002a400000c000b */
[----:B012---:R-:W-:Y:S01]  /*22070*/  ENDCOLLECTIVE ;  /* 0x000000000000791b */ /* 0x007fe20003800000 */
.L_x_1732:
[----:B------:R-:W-:Y:S05]  /*22080*/  BSYNC B1 ;  /* 0x0000000000017941 */ /* 0x000fea0003800000 */
.L_x_1731:
        /* <DEDUP_REMOVED lines=8> */
.L_x_1733:
[----:B------:R-:W-:Y:S05]  /*22110*/  BRA `(.L_x_1734) ;  /* 0xfffffe2800d07947 */ /* 0x000fea000383ffff */
.L_x_1433:
[----:B-1----:R1:W0:Y:S02]  /*22120*/  SYNCS.PHASECHK.TRANS64.TRYWAIT P4, [R64+URZ+0x132b0], R73 ;  /* 0x0132b049400075a7 */ /* 0x002224000808017f */
[----:B0-----:R-:W-:Y:S05]  /*22130*/  @!P4 NANOSLEEP.SYNCS 0x989680 ;  /* 0x009896800000c95d */ /* 0x001fea0003900000 */
[----:B------:R-:W0:Y:S02]  /*22140*/  @!P4 SYNCS.PHASECHK.TRANS64 P4, [R64+URZ+0x132b0], R73 ;  /* 0x0132b0494000c5a7 */ /* 0x000e24000808007f */
[----:B0-----:R-:W-:Y:S05]  /*22150*/  @!P4 BRA `(.L_x_1433) ;  /* 0xfffffffc00f0c947 */ /* 0x001fea000383ffff */
[----:B------:R-:W-:Y:S05]  /*22160*/  BRA `(.L_x_1735) ;  /* 0xfffffe2c00487947 */ /* 0x000fea000383ffff */
.L_x_1459:
[----:B------:R-:W-:Y:S01]  /*22170*/  BSSY B1, `(.L_x_1736) ;  /* 0x0000007000017945 */ /* 0x000fe20003800000 */
[----:B------:R-:W-:Y:S02]  /*22180*/  IMAD.MOV.U32 R12, RZ, RZ, RZ ;  /* 0x000000ffff0c7224 */ /* 0x000fe400078e00ff */
[----:B------:R-:W-:Y:S02]  /*22190*/  IMAD.MOV.U32 R11, RZ, RZ, 0x1e1f ;  /* 0x00001e1fff0b7424 */ /* 0x000fe400078e00ff */
[----:B------:R-:W-:-:S07]  /*221a0*/  IMAD.MOV.U32 R15, RZ, RZ, -0x1 ;  /* 0xffffffffff0f7424 */ /* 0x000fce00078e00ff */
[----:B------:R-:W-:Y:S05]  /*221b0*/  WARPSYNC.COLLECTIVE R15, `(.L_x_1737) ;  /* 0x000000000f087348 */ /* 0x000fea0003c00000 */
[----:B------:R0:W1:Y:S02]  /*221c0*/  SHFL.IDX P6, R14, R13, R12, R11 ;  /* 0x0000000c0d0e7389 */ /* 0x00006400000c000b */
[----:B01----:R-:W-:Y:S01]  /*221d0*/  ENDCOLLECTIVE ;  /* 0x000000000000791b */ /* 0x003fe20003800000 */
.L_x_1737:
[----:B------:R-:W-:Y:S05]  /*221e0*/  BSYNC B1 ;  /* 0x0000000000017941 */ /* 0x000fea0003800000 */
.L_x_1736:
        /* <DEDUP_REMOVED lines=8> */
.L_x_1738:
[----:B------:R-:W-:Y:S02]  /*22270*/  IMAD.MOV.U32 R13, RZ, RZ, R4 ;  /* 0x000000ffff0d7224 */ /* 0x000fe400078e0004 */
[----:B------:R-:W-:-:S07]  /*22280*/  IMAD.MOV.U32 R3, RZ, RZ, R14 ;  /* 0x000000ffff037224 */ /* 0x000fce00078e000e */
[----:B------:R-:W-:Y:S05]  /*22290*/  WARPSYNC.COLLECTIVE R15, `(.L_x_1739) ;  /* 0x000000000f087348 */ /* 0x000fea0003c00000 */
[----:B------:R0:W1:Y:S02]  /*222a0*/  SHFL.IDX P6, R14, R13, R12, R11 ;  /* 0x0000000c0d0e7389 */ /* 0x00006400000c000b */
[----:B01----:R-:W-:Y:S01]  /*222b0*/  ENDCOLLECTIVE ;  /* 0x000000000000791b */ /* 0x003fe20003800000 */
.L_x_1739:
[----:B------:R-:W-:Y:S02]  /*222c0*/  IMAD.MOV.U32 R13, RZ, RZ, R5 ;  /* 0x000000ffff0d7224 */ /* 0x000fe400078e0005 */
[----:B------:R-:W-:-:S07]  /*222d0*/  IMAD.MOV.U32 R4, RZ, RZ, R14 ;  /* 0x000000ffff047224 */ /* 0x000fce00078e000e */
[----:B------:R-:W-:Y:S05]  /*222e0*/  WARPSYNC.COLLECTIVE R15, `(.L_x_1740) ;  /* 0x000000000f087348 */ /* 0x000fea0003c00000 */
[----:B------:R0:W1:Y:S02]  /*222f0*/  SHFL.IDX P6, R14, R13, R12, R11 ;  /* 0x0000000c0d0e7389 */ /* 0x00006400000c000b */
[----:B01----:R-:W-:Y:S01]  /*22300*/  ENDCOLLECTIVE ;  /* 0x000000000000791b */ /* 0x003fe20003800000 */
.L_x_1740:
[----:B------:R-:W-:Y:S05]  /*22310*/  BRA `(.L_x_1741) ;  /* 0xfffffe4000107947 */ /* 0x000fea000383ffff */
.L_x_1463:
[----:B-1----:R1:W2:Y:S02]  /*22320*/  SYNCS.PHASECHK.TRANS64.TRYWAIT P0, [R22+URZ+0x13200], R5 ;  /* 0x01320005160075a7 */ /* 0x0022a4000800017f */
[----:B--2---:R-:W-:Y:S05]  /*22330*/  @!P0 NANOSLEEP.SYNCS 0x989680 ;  /* 0x009896800000895d */ /* 0x004fea0003900000 */
[----:B------:R-:W2:Y:S02]  /*22340*/  @!P0 SYNCS.PHASECHK.TRANS64 P0, [R22+URZ+0x13200], R5 ;  /* 0x01320005160085a7 */ /* 0x000ea4000800007f */
[----:B--2---:R-:W-:Y:S05]  /*22350*/  @!P0 BRA `(.L_x_1463) ;  /* 0xfffffffc00f08947 */ /* 0x004fea000383ffff */
[----:B------:R-:W-:Y:S05]  /*22360*/  BRA `(.L_x_1742) ;  /* 0xfffffe4000a87947 */ /* 0x000fea000383ffff */
.L_x_1467:
[----:B------:R-:W-:Y:S01]  /*22370*/  BSSY B1, `(.L_x_1743) ;  /* 0x0000007000017945 */ /* 0x000fe20003800000 */
[----:B------:R-:W-:Y:S02]  /*22380*/  IMAD.MOV.U32 R12, RZ, RZ, RZ ;  /* 0x000000ffff0c7224 */ /* 0x000fe400078e00ff */
[----:B------:R-:W-:Y:S02]  /*22390*/  IMAD.MOV.U32 R11, RZ, RZ, 0x1e1f ;  /* 0x00001e1fff0b7424 */ /* 0x000fe400078e00ff */
[----:B------:R-:W-:-:S07]  /*223a0*/  IMAD.MOV.U32 R15, RZ, RZ, -0x1 ;  /* 0xffffffffff0f7424 */ /* 0x000fce00078e00ff */
[----:B------:R-:W-:Y:S05]  /*223b0*/  WARPSYNC.COLLECTIVE R15, `(.L_x_1744) ;  /* 0x000000000f087348 */ /* 0x000fea0003c00000 */
[----:B------:R0:W1:Y:S02]  /*223c0*/  SHFL.IDX P6, R14, R13, R12, R11 ;  /* 0x0000000c0d0e7389 */ /* 0x00006400000c000b */
[----:B01----:R-:W-:Y:S01]  /*223d0*/  ENDCOLLECTIVE ;  /* 0x000000000000791b */ /* 0x003fe20003800000 */
.L_x_1744:
[----:B------:R-:W-:Y:S05]  /*223e0*/  BSYNC B1 ;  /* 0x0000000000017941 */ /* 0x000fea0003800000 */
.L_x_1743:
        /* <DEDUP_REMOVED lines=8> */
.L_x_1745:
[----:B------:R-:W-:Y:S02]  /*22470*/  IMAD.MOV.U32 R13, RZ, RZ, R7 ;  /* 0x000000ffff0d7224 */ /* 0x000fe400078e0007 */
[----:B------:R-:W-:-:S07]  /*22480*/  IMAD.MOV.U32 R5, RZ, RZ, R14 ;  /* 0x000000ffff057224 */ /* 0x000fce00078e000e */
[----:B------:R-:W-:Y:S05]  /*22490*/  WARPSYNC.COLLECTIVE R15, `(.L_x_1746) ;  /* 0x000000000f087348 */ /* 0x000fea0003c00000 */
[----:B------:R0:W1:Y:S02]  /*224a0*/  SHFL.IDX P6, R14, R13, R12, R11 ;  /* 0x0000000c0d0e7389 */ /* 0x00006400000c000b */
[----:B01----:R-:W-:Y:S01]  /*224b0*/  ENDCOLLECTIVE ;  /* 0x000000000000791b */ /* 0x003fe20003800000 */
.L_x_1746:
[----:B------:R-:W-:Y:S02]  /*224c0*/  IMAD.MOV.U32 R13, RZ, RZ, R0 ;  /* 0x000000ffff0d7224 */ /* 0x000fe400078e0000 */
[----:B------:R-:W-:-:S07]  /*224d0*/  IMAD.MOV.U32 R7, RZ, RZ, R14 ;  /* 0x000000ffff077224 */ /* 0x000fce00078e000e */
[----:B------:R-:W-:Y:S05]  /*224e0*/  WARPSYNC.COLLECTIVE R15, `(.L_x_1747) ;  /* 0x000000000f087348 */ /* 0x000fea0003c00000 */
[----:B------:R0:W1:Y:S02]  /*224f0*/  SHFL.IDX P6, R14, R13, R12, R11 ;  /* 0x0000000c0d0e7389 */ /* 0x00006400000c000b */
[----:B01----:R-:W-:Y:S01]  /*22500*/  ENDCOLLECTIVE ;  /* 0x000000000000791b */ /* 0x003fe20003800000 */
.L_x_1747:
[----:B------:R-:W-:Y:S05]  /*22510*/  BRA `(.L_x_1748) ;  /* 0xfffffe5000d47947 */ /* 0x000fea000383ffff */
.L_x_1471:
[----:B0-----:R0:W1:Y:S02]  /*22520*/  SYNCS.PHASECHK.TRANS64.TRYWAIT P1, [R22+URZ+0x13200], R13 ;  /* 0x0132000d160075a7 */ /* 0x001064000802017f */
[----:B-1----:R-:W-:Y:S05]  /*22530*/  @!P1 NANOSLEEP.SYNCS 0x989680 ;  /* 0x009896800000995d */ /* 0x002fea0003900000 */
[----:B------:R-:W1:Y:S02]  /*22540*/  @!P1 SYNCS.PHASECHK.TRANS64 P1, [R22+URZ+0x13200], R13 ;  /* 0x0132000d160095a7 */ /* 0x000e64000802007f */
[----:B-1----:R-:W-:Y:S05]  /*22550*/  @!P1 BRA `(.L_x_1471) ;  /* 0xfffffffc00f09947 */ /* 0x002fea000383ffff */
[----:B------:R-:W-:Y:S05]  /*22560*/  BRA `(.L_x_1749) ;  /* 0xfffffe54005c7947 */ /* 0x000fea000383ffff */
.L_x_1475:
[----:B-1----:R1:W3:Y:S02]  /*22570*/  SYNCS.PHASECHK.TRANS64.TRYWAIT P1, [R12+URZ+0x13230], R3 ;  /* 0x013230030c0075a7 */ /* 0x0022e4000802017f */
[----:B---3--:R-:W-:Y:S05]  /*22580*/  @!P1 NANOSLEEP.SYNCS 0x989680 ;  /* 0x009896800000995d */ /* 0x008fea0003900000 */
[----:B------:R-:W3:Y:S02]  /*22590*/  @!P1 SYNCS.PHASECHK.TRANS64 P1, [R12+URZ+0x13230], R3 ;  /* 0x013230030c0095a7 */ /* 0x000ee4000802007f */
[----:B---3--:R-:W-:Y:S05]  /*225a0*/  @!P1 BRA `(.L_x_1475) ;  /* 0xfffffffc00f09947 */ /* 0x008fea000383ffff */
[----:B------:R-:W-:Y:S05]  /*225b0*/  BRA `(.L_x_1474) ;  /* 0xfffffe6400ac7947 */ /* 0x000fea000383ffff */
.L_x_1496:
[----:B-1----:R1:W2:Y:S02]  /*225c0*/  SYNCS.PHASECHK.TRANS64.TRYWAIT P1, [R14+URZ+0x13230], R11 ;  /* 0x0132300b0e0075a7 */ /* 0x0022a4000802017f */
[----:B--2---:R-:W-:Y:S05]  /*225d0*/  @!P1 NANOSLEEP.SYNCS 0x989680 ;  /* 0x009896800000995d */ /* 0x004fea0003900000 */
[----:B------:R-:W2:Y:S02]  /*225e0*/  @!P1 SYNCS.PHASECHK.TRANS64 P1, [R14+URZ+0x13230], R11 ;  /* 0x0132300b0e0095a7 */ /* 0x000ea4000802007f */
[----:B--2---:R-:W-:Y:S05]  /*225f0*/  @!P1 BRA `(.L_x_1496) ;  /* 0xfffffffc00f09947 */ /* 0x004fea000383ffff */
[----:B------:R-:W-:Y:S05]  /*22600*/  BRA `(.L_x_1495) ;  /* 0xfffffea400787947 */ /* 0x000fea000383ffff */
.L_x_1501:
[----:B-1----:R1:W2:Y:S02]  /*22610*/  SYNCS.PHASECHK.TRANS64.TRYWAIT P1, [R15+URZ+0x13250], R10 ;  /* 0x0132500a0f0075a7 */ /* 0x0022a4000802017f */
[----:B--2---:R-:W-:Y:S05]  /*22620*/  @!P1 NANOSLEEP.SYNCS 0x989680 ;  /* 0x009896800000995d */ /* 0x004fea0003900000 */
[----:B------:R-:W2:Y:S02]  /*22630*/  @!P1 SYNCS.PHASECHK.TRANS64 P1, [R15+URZ+0x13250], R10 ;  /* 0x0132500a0f0095a7 */ /* 0x000ea4000802007f */
[----:B--2---:R-:W-:Y:S05]  /*22640*/  @!P1 BRA `(.L_x_1501) ;  /* 0xfffffffc00f09947 */ /* 0x004fea000383ffff */
[----:B------:R-:W-:Y:S05]  /*22650*/  BRA `(.L_x_1500) ;  /* 0xfffffea800e87947 */ /* 0x000fea000383ffff */
.L_x_1524:
[----:B-1----:R1:W2:Y:S02]  /*22660*/  SYNCS.PHASECHK.TRANS64.TRYWAIT P1, [R3+URZ+0x13230], R12 ;  /* 0x0132300c030075a7 */ /* 0x0022a4000802017f */
[----:B--2---:R-:W-:Y:S05]  /*22670*/  @!P1 NANOSLEEP.SYNCS 0x989680 ;  /* 0x009896800000995d */ /* 0x004fea0003900000 */
[----:B------:R-:W2:Y:S02]  /*22680*/  @!P1 SYNCS.PHASECHK.TRANS64 P1, [R3+URZ+0x13230], R12 ;  /* 0x0132300c030095a7 */ /* 0x000ea4000802007f */
[----:B--2---:R-:W-:Y:S05]  /*22690*/  @!P1 BRA `(.L_x_1524) ;  /* 0xfffffffc00f09947 */ /* 0x004fea000383ffff */
[----:B------:R-:W-:Y:S05]  /*226a0*/  BRA `(.L_x_1523) ;  /* 0xfffffee800ec7947 */ /* 0x000fea000383ffff */
.L_x_1529:
[----:B-1----:R1:W2:Y:S02]  /*226b0*/  SYNCS.PHASECHK.TRANS64.TRYWAIT P1, [R14+URZ+0x13250], R3 ;  /* 0x013250030e0075a7 */ /* 0x0022a4000802017f */
[----:B--2---:R-:W-:Y:S05]  /*226c0*/  @!P1 NANOSLEEP.SYNCS 0x989680 ;  /* 0x009896800000995d */ /* 0x004fea0003900000 */
[----:B------:R-:W2:Y:S02]  /*226d0*/  @!P1 SYNCS.PHASECHK.TRANS64 P1, [R14+URZ+0x13250], R3 ;  /* 0x013250030e0095a7 */ /* 0x000ea4000802007f */
[----:B--2---:R-:W-:Y:S05]  /*226e0*/  @!P1 BRA `(.L_x_1529) ;  /* 0xfffffffc00f09947 */ /* 0x004fea000383ffff */
[----:B------:R-:W-:Y:S05]  /*226f0*/  BRA `(.L_x_1528) ;  /* 0xfffffef0005c7947 */ /* 0x000fea000383ffff */
.L_x_1539:
[----:B-1----:R1:W2:Y:S02]  /*22700*/  SYNCS.PHASECHK.TRANS64.TRYWAIT P1, [R3+URZ+0x13230], R12 ;  /* 0x0132300c030075a7 */ /* 0x0022a4000802017f */
[----:B--2---:R-:W-:Y:S05]  /*22710*/  @!P1 NANOSLEEP.SYNCS 0x989680 ;  /* 0x009896800000995d */ /* 0x004fea0003900000 */
[----:B------:R-:W2:Y:S02]  /*22720*/  @!P1 SYNCS.PHASECHK.TRANS64 P1, [R3+URZ+0x13230], R12 ;  /* 0x0132300c030095a7 */ /* 0x000ea4000802007f */
[----:B--2---:R-:W-:Y:S05]  /*22730*/  @!P1 BRA `(.L_x_1539) ;  /* 0xfffffffc00f09947 */ /* 0x004fea000383ffff */
[----:B------:R-:W-:Y:S05]  /*22740*/  BRA `(.L_x_1538) ;  /* 0xffffff10001c7947 */ /* 0x000fea000383ffff */
.L_x_1544:
[----:B-1----:R1:W2:Y:S02]  /*22750*/  SYNCS.PHASECHK.TRANS64.TRYWAIT P1, [R9+URZ+0x13250], R3 ;  /* 0x01325003090075a7 */ /* 0x0022a4000802017f */
[----:B--2---:R-:W-:Y:S05]  /*22760*/  @!P1 NANOSLEEP.SYNCS 0x989680 ;  /* 0x009896800000995d */ /* 0x004fea0003900000 */
[----:B------:R-:W2:Y:S02]  /*22770*/  @!P1 SYNCS.PHASECHK.TRANS64 P1, [R9+URZ+0x13250], R3 ;  /* 0x01325003090095a7 */ /* 0x000ea4000802007f */
[----:B--2---:R-:W-:Y:S05]  /*22780*/  @!P1 BRA `(.L_x_1544) ;  /* 0xfffffffc00f09947 */ /* 0x004fea000383ffff */
[----:B------:R-:W-:Y:S05]  /*22790*/  BRA `(.L_x_1543) ;  /* 0xffffff14008c7947 */ /* 0x000fea000383ffff */
.L_x_1560:
[----:B-1----:R1:W2:Y:S02]  /*227a0*/  SYNCS.PHASECHK.TRANS64.TRYWAIT P1, [R13+URZ+0x13250], R4 ;  /* 0x013250040d0075a7 */ /* 0x0022a4000802017f */
[----:B--2---:R-:W-:Y:S05]  /*227b0*/  @!P1 NANOSLEEP.SYNCS 0x989680 ;  /* 0x009896800000995d */ /* 0x004fea0003900000 */
[----:B------:R-:W2:Y:S02]  /*227c0*/  @!P1 SYNCS.PHASECHK.TRANS64 P1, [R13+URZ+0x13250], R4 ;  /* 0x013250040d0095a7 */ /* 0x000ea4000802007f */
[----:B--2---:R-:W-:Y:S05]  /*227d0*/  @!P1 BRA `(.L_x_1560) ;  /* 0xfffffffc00f09947 */ /* 0x004fea000383ffff */
[----:B------:R-:W-:Y:S05]  /*227e0*/  BRA `(.L_x_1559) ;  /* 0xffffff5000907947 */ /* 0x000fea000383ffff */
.L_x_1592:
        /* <DEDUP_REMOVED lines=11> */
.L_x_1751:
[----:B------:R-:W-:Y:S05]  /*228a0*/  BSYNC B1 ;  /* 0x0000000000017941 */ /* 0x000fea0003800000 */
.L_x_1750:
[----:B------:R-:W-:Y:S05]  /*228b0*/  BRA `(.L_x_1752) ;  /* 0xffffff9000487947 */ /* 0x000fea000383ffff */
.L_x_1594:
[----:B------:R-:W-:Y:S01]  /*228c0*/  BSSY B1, `(.L_x_1753) ;  /* 0x0000006000017945 */ /* 0x000fe20003800000 */
[----:B------:R-:W-:-:S07]  /*228d0*/  IMAD.MOV.U32 R15, RZ, RZ, -0x1 ;  /* 0xffffffffff0f7424 */ /* 0x000fce00078e00ff */
[----:B0-----:R-:W-:Y:S05]  /*228e0*/  WARPSYNC.COLLECTIVE R15, `(.L_x_1754) ;  /* 0x000000000f0c7348 */ /* 0x001fea0003c00000 */
[----:B------:R-:W-:Y:S02]  /*228f0*/  ELECT P6, UR62, PT ;  /* 0x00000000003e782f */ /* 0x000fe400038c0000 */
[----:B------:R-:W-:Y:S01]  /*22900*/  MOV R14, UR62 ;  /* 0x0000003e000e7c02 */ /* 0x000fe20008000f00 */
[----:B0-----:R-:W-:Y:S10]  /*22910*/  ENDCOLLECTIVE ;  /* 0x000000000000791b */ /* 0x001ff40003800000 */
.L_x_1754:
[----:B------:R-:W-:Y:S05]  /*22920*/  BSYNC B1 ;  /* 0x0000000000017941 */ /* 0x000fea0003800000 */
.L_x_1753:
[----:B------:R-:W-:Y:S05]  /*22930*/  BRA `(.L_x_1593) ;  /* 0xffffff9000407947 */ /* 0x000fea000383ffff */
.L_x_1596:
[----:B0-----:R0:W1:Y:S02]  /*22940*/  SYNCS.PHASECHK.TRANS64.TRYWAIT P0, [R17+URZ+0x13220], R5 ;  /* 0x01322005110075a7 */ /* 0x001064000800017f */
[----:B-1----:R-:W-:Y:S05]  /*22950*/  @!P0 NANOSLEEP.SYNCS 0x989680 ;  /* 0x009896800000895d */ /* 0x002fea0003900000 */
[----:B------:R-:W1:Y:S02]  /*22960*/  @!P0 SYNCS.PHASECHK.TRANS64 P0, [R17+URZ+0x13220], R5 ;  /* 0x01322005110085a7 */ /* 0x000e64000800007f */
[----:B-1----:R-:W-:Y:S05]  /*22970*/  @!P0 BRA `(.L_x_1596) ;  /* 0xfffffffc00f08947 */ /* 0x002fea000383ffff */
[----:B------:R-:W-:Y:S05]  /*22980*/  BRA `(.L_x_1755) ;  /* 0xffffff9000507947 */ /* 0x000fea000383ffff */
.L_x_1600:
[----:B0-----:R0:W1:Y:S02]  /*22990*/  SYNCS.PHASECHK.TRANS64.TRYWAIT P0, [R5+URZ+0x132a0], R6 ;  /* 0x0132a006050075a7 */ /* 0x001064000800017f */
[----:B-1----:R-:W-:Y:S05]  /*229a0*/  @!P0 NANOSLEEP.SYNCS 0x989680 ;  /* 0x009896800000895d */ /* 0x002fea0003900000 */
[----:B------:R-:W1:Y:S02]  /*229b0*/  @!P0 SYNCS.PHASECHK.TRANS64 P0, [R5+URZ+0x132a0], R6 ;  /* 0x0132a006050085a7 */ /* 0x000e64000800007f */
[----:B-1----:R-:W-:Y:S05]  /*229c0*/  @!P0 BRA `(.L_x_1600) ;  /* 0xfffffffc00f08947 */ /* 0x002fea000383ffff */
[----:B------:R-:W-:Y:S05]  /*229d0*/  BRA `(.L_x_1756) ;  /* 0xffffff9000707947 */ /* 0x000fea000383ffff */
.L_x_1605:
[----:B-1----:R1:W2:Y:S02]  /*229e0*/  SYNCS.PHASECHK.TRANS64.TRYWAIT P0, [R5+URZ+0x132c0], R6 ;  /* 0x0132c006050075a7 */ /* 0x0022a4000800017f */
[----:B--2---:R-:W-:Y:S05]  /*229f0*/  @!P0 NANOSLEEP.SYNCS 0x989680 ;  /* 0x009896800000895d */ /* 0x004fea0003900000 */
[----:B------:R-:W2:Y:S02]  /*22a00*/  @!P0 SYNCS.PHASECHK.TRANS64 P0, [R5+URZ+0x132c0], R6 ;  /* 0x0132c006050085a7 */ /* 0x000ea4000800007f */
[----:B--2---:R-:W-:Y:S05]  /*22a10*/  @!P0 BRA `(.L_x_1605) ;  /* 0xfffffffc00f08947 */ /* 0x004fea000383ffff */
[----:B------:R-:W-:Y:S05]  /*22a20*/  BRA `(.L_x_1757) ;  /* 0xffffff9000f07947 */ /* 0x000fea000383ffff */
.L_x_1612:
[----:B0-----:R0:W1:Y:S02]  /*22a30*/  SYNCS.PHASECHK.TRANS64.TRYWAIT P1, [R5+URZ+0x132a0], R6 ;  /* 0x0132a006050075a7 */ /* 0x001064000802017f */
[----:B-1----:R-:W-:Y:S05]  /*22a40*/  @!P1 NANOSLEEP.SYNCS 0x989680 ;  /* 0x009896800000995d */ /* 0x002fea0003900000 */
[----:B------:R-:W1:Y:S02]  /*22a50*/  @!P1 SYNCS.PHASECHK.TRANS64 P1, [R5+URZ+0x132a0], R6 ;  /* 0x0132a006050095a7 */ /* 0x000e64000802007f */
[----:B-1----:R-:W-:Y:S05]  /*22a60*/  @!P1 BRA `(.L_x_1612) ;  /* 0xfffffffc00f09947 */ /* 0x002fea000383ffff */
[----:B------:R-:W-:Y:S05]  /*22a70*/  BRA `(.L_x_1758) ;  /* 0xffffff9400c47947 */ /* 0x000fea000383ffff */
.L_x_1617:
[----:B-1----:R1:W2:Y:S02]  /*22a80*/  SYNCS.PHASECHK.TRANS64.TRYWAIT P1, [R5+URZ+0x132c0], R6 ;  /* 0x0132c006050075a7 */ /* 0x0022a4000802017f */
[----:B--2---:R-:W-:Y:S05]  /*22a90*/  @!P1 NANOSLEEP.SYNCS 0x989680 ;  /* 0x009896800000995d */ /* 0x004fea0003900000 */
[----:B------:R-:W2:Y:S02]  /*22aa0*/  @!P1 SYNCS.PHASECHK.TRANS64 P1, [R5+URZ+0x132c0], R6 ;  /* 0x0132c006050095a7 */ /* 0x000ea4000802007f */
[----:B--2---:R-:W-:Y:S05]  /*22ab0*/  @!P1 BRA `(.L_x_1617) ;  /* 0xfffffffc00f09947 */ /* 0x004fea000383ffff */
[----:B------:R-:W-:Y:S05]  /*22ac0*/  BRA `(.L_x_1759) ;  /* 0xffffff9800407947 */ /* 0x000fea000383ffff */
.L_x_1640:
[----:B------:R-:W0:Y:S01]  /*22ad0*/  S2R R19, SR_TID.X ;  /* 0x0000000000137919 */ /* 0x000e220000002100 */
[----:B------:R-:W-:Y:S01]  /*22ae0*/  BSSY B0, `(.L_x_1760) ;  /* 0x0000009000007945 */ /* 0x000fe20003800000 */
[----:B------:R-:W-:Y:S02]  /*22af0*/  IMAD.MOV.U32 R12, RZ, RZ, RZ ;  /* 0x000000ffff0c7224 */ /* 0x000fe400078e00ff */
[----:B------:R-:W-:Y:S02]  /*22b00*/  IMAD.MOV.U32 R11, RZ, RZ, 0x1f ;  /* 0x0000001fff0b7424 */ /* 0x000fe400078e00ff */
[----:B------:R-:W-:Y:S01]  /*22b10*/  IMAD.MOV.U32 R15, RZ, RZ, -0x1 ;  /* 0xffffffffff0f7424 */ /* 0x000fe200078e00ff */
[----:B0-----:R-:W-:-:S04]  /*22b20*/  SHF.R.U32.HI R13, RZ, 0x5, R19 ;  /* 0x00000005ff0d7819 */ /* 0x001fc80000011613 */
[----:B------:R-:W-:-:S07]  /*22b30*/  LOP3.LUT R13, R13, 0x3, RZ, 0xc0, !PT ;  /* 0x000000030d0d7812 */ /* 0x000fce00078ec0ff */
[----:B-----5:R-:W-:Y:S05]  /*22b40*/  WARPSYNC.COLLECTIVE R15, `(.L_x_1761) ;  /* 0x000000000f087348 */ /* 0x020fea0003c00000 */
[----:B------:R0:W1:Y:S02]  /*22b50*/  SHFL.IDX P6, R14, R13, R12, R11 ;  /* 0x0000000c0d0e7389 */ /* 0x00006400000c000b */
[----:B01---5:R-:W-:Y:S01]  /*22b60*/  ENDCOLLECTIVE ;  /* 0x000000000000791b */ /* 0x023fe20003800000 */
.L_x_1761:
[----:B------:R-:W-:Y:S05]  /*22b70*/  BSYNC B0 ;  /* 0x0000000000007941 */ /* 0x000fea0003800000 */
.L_x_1760:
[----:B------:R-:W-:Y:S05]  /*22b80*/  BRA `(.L_x_1762) ;  /* 0xffffffa800b47947 */ /* 0x000fea000383ffff */
.L_x_1643:
[----:B0-----:R-:W2:Y:S02]  /*22b90*/  LDL R0, [R1+0x4c] ;  /* 0x00004c0001007983 */ /* 0x001ea40000100800 */
[----:B--2---:R0:W1:Y:S02]  /*22ba0*/  SYNCS.PHASECHK.TRANS64.TRYWAIT P0, [R6+URZ+0x13280], R0 ;  /* 0x01328000060075a7 */ /* 0x004064000800017f */
[----:B-1----:R-:W-:Y:S05]  /*22bb0*/  @!P0 NANOSLEEP.SYNCS 0x989680 ;  /* 0x009896800000895d */ /* 0x002fea0003900000 */
[----:B------:R-:W1:Y:S02]  /*22bc0*/  @!P0 SYNCS.PHASECHK.TRANS64 P0, [R6+URZ+0x13280], R0 ;  /* 0x01328000060085a7 */ /* 0x000e64000800007f */
[----:B-1----:R-:W-:Y:S05]  /*22bd0*/  @!P0 BRA `(.L_x_1643) ;  /* 0xfffffffc00ec8947 */ /* 0x002fea000383ffff */
[----:B------:R-:W-:Y:S05]  /*22be0*/  BRA `(.L_x_1763) ;  /* 0xffffffa800d87947 */ /* 0x000fea000383ffff */
.L_x_1644:
        /* <DEDUP_REMOVED lines=8> */
.L_x_1765:
[----:B------:R-:W-:Y:S05]  /*22c70*/  BSYNC B0 ;  /* 0x0000000000007941 */ /* 0x000fea0003800000 */
.L_x_1764:
        /* <DEDUP_REMOVED lines=12> */
.L_x_1766:
[----:B------:R-:W-:Y:S01]  /*22d40*/  @P3 LOP3.LUT R16, R16, 0x8, RZ, 0xfc, !PT ;  /* 0x0000000810103812 */ /* 0x000fe200078efcff */
[----:B------:R-:W-:Y:S02]  /*22d50*/  IMAD.MOV.U32 R13, RZ, RZ, R2 ;  /* 0x000000ffff0d7224 */ /* 0x000fe400078e0002 */
[----:B------:R-:W-:Y:S02]  /*22d60*/  IMAD.MOV.U32 R12, RZ, RZ, 0x1 ;  /* 0x00000001ff0c7424 */ /* 0x000fe400078e00ff */
[----:B------:R-:W-:-:S07]  /*22d70*/  IMAD.MOV.U32 R3, RZ, RZ, R14 ;  /* 0x000000ffff037224 */ /* 0x000fce00078e000e */
[----:B------:R-:W-:Y:S05]  /*22d80*/  WARPSYNC.COLLECTIVE R15, `(.L_x_1767) ;  /* 0x000000000f087348 */ /* 0x000fea0003c00000 */
[----:B------:R0:W1:Y:S02]  /*22d90*/  SHFL.IDX P6, R14, R13, R12, R11 ;  /* 0x0000000c0d0e7389 */ /* 0x00006400000c000b */
[----:B01----:R-:W-:Y:S01]  /*22da0*/  ENDCOLLECTIVE ;  /* 0x000000000000791b */ /* 0x003fe20003800000 */
.L_x_1767:
        /* <DEDUP_REMOVED lines=13> */
.L_x_1768:
[----:B------:R-:W-:Y:S02]  /*22e80*/  IMAD.MOV.U32 R13, RZ, RZ, R2 ;  /* 0x000000ffff0d7224 */ /* 0x000fe400078e0002 */
[----:B------:R-:W-:Y:S02]  /*22e90*/  IMAD.MOV.U32 R12, RZ, RZ, 0x2 ;  /* 0x00000002ff0c7424 */ /* 0x000fe400078e00ff */
[----:B------:R-:W-:-:S07]  /*22ea0*/  IMAD.MOV.U32 R10, RZ, RZ, R14 ;  /* 0x000000ffff0a7224 */ /* 0x000fce00078e000e */
[----:B------:R-:W-:Y:S05]  /*22eb0*/  WARPSYNC.COLLECTIVE R15, `(.L_x_1769) ;  /* 0x000000000f087348 */ /* 0x000fea0003c00000 */
[----:B------:R0:W1:Y:S02]  /*22ec0*/  SHFL.IDX P6, R14, R13, R12, R11 ;  /* 0x0000000c0d0e7389 */ /* 0x00006400000c000b */
[----:B01----:R-:W-:Y:S01]  /*22ed0*/  ENDCOLLECTIVE ;  /* 0x000000000000791b */ /* 0x003fe20003800000 */
.L_x_1769:
        /* <DEDUP_REMOVED lines=12> */
.L_x_1770:
[----:B------:R-:W-:Y:S02]  /*22fa0*/  IMAD.MOV.U32 R13, RZ, RZ, R2 ;  /* 0x000000ffff0d7224 */ /* 0x000fe400078e0002 */
[----:B------:R-:W-:Y:S02]  /*22fb0*/  IMAD.MOV.U32 R12, RZ, RZ, 0x3 ;  /* 0x00000003ff0c7424 */ /* 0x000fe400078e00ff */
[----:B------:R-:W-:-:S07]  /*22fc0*/  IMAD.MOV.U32 R10, RZ, RZ, R14 ;  /* 0x000000ffff0a7224 */ /* 0x000fce00078e000e */
[----:B------:R-:W-:Y:S05]  /*22fd0*/  WARPSYNC.COLLECTIVE R15, `(.L_x_1771) ;  /* 0x000000000f087348 */ /* 0x000fea0003c00000 */
[----:B------:R0:W1:Y:S02]  /*22fe0*/  SHFL.IDX P6, R14, R13, R12, R11 ;  /* 0x0000000c0d0e7389 */ /* 0x00006400000c000b */
[----:B01----:R-:W-:Y:S01]  /*22ff0*/  ENDCOLLECTIVE ;  /* 0x000000000000791b */ /* 0x003fe20003800000 */
.L_x_1771:
        /* <DEDUP_REMOVED lines=12> */
.L_x_1772:
[----:B------:R-:W-:Y:S02]  /*230c0*/  IMAD.MOV.U32 R13, RZ, RZ, R22 ;  /* 0x000000ffff0d7224 */ /* 0x000fe400078e0016 */
[----:B------:R-:W-:Y:S02]  /*230d0*/  IMAD.MOV.U32 R12, RZ, RZ, RZ ;  /* 0x000000ffff0c7224 */ /* 0x000fe400078e00ff */
[----:B------:R-:W-:-:S07]  /*230e0*/  IMAD.MOV.U32 R0, RZ, RZ, R14 ;  /* 0x000000ffff007224 */ /* 0x000fce00078e000e */
[----:B------:R-:W-:Y:S05]  /*230f0*/  WARPSYNC.COLLECTIVE R15, `(.L_x_1773) ;  /* 0x000000000f087348 */ /* 0x000fea0003c00000 */
[----:B------:R0:W1:Y:S02]  /*23100*/  SHFL.IDX P6, R14, R13, R12, R11 ;  /* 0x0000000c0d0e7389 */ /* 0x00006400000c000b */
[----:B01----:R-:W-:Y:S01]  /*23110*/  ENDCOLLECTIVE ;  /* 0x000000000000791b */ /* 0x003fe20003800000 */
.L_x_1773:
        /* <DEDUP_REMOVED lines=13> */
.L_x_1774:
[----:B------:R-:W-:Y:S01]  /*231f0*/  IMAD.MOV.U32 R10, RZ, RZ, R14 ;  /* 0x000000ffff0a7224 */ /* 0x000fe200078e000e */
[----:B------:R-:W-:Y:S06]  /*23200*/  BRA `(.L_x_1775) ;  /* 0xffffffa800b87947 */ /* 0x000fec000383ffff */
.L_x_1649:
[----:B---3--:R-:W3:Y:S02]  /*23210*/  LDL R0, [R1+0x4c] ;  /* 0x00004c0001007983 */ /* 0x008ee40000100800 */
[----:B---3--:R3:W4:Y:S02]  /*23220*/  SYNCS.PHASECHK.TRANS64.TRYWAIT P0, [R6+URZ+0x13240], R0 ;  /* 0x01324000060075a7 */ /* 0x008724000800017f */
[----:B----4-:R-:W-:Y:S05]  /*23230*/  @!P0 NANOSLEEP.SYNCS 0x989680 ;  /* 0x009896800000895d */ /* 0x010fea0003900000 */
[----:B------:R-:W4:Y:S02]  /*23240*/  @!P0 SYNCS.PHASECHK.TRANS64 P0, [R6+URZ+0x13240], R0 ;  /* 0x01324000060085a7 */ /* 0x000f24000800007f */
[----:B----4-:R-:W-:Y:S05]  /*23250*/  @!P0 BRA `(.L_x_1649) ;  /* 0xfffffffc00ec8947 */ /* 0x010fea000383ffff */
[----:B------:R-:W-:Y:S05]  /*23260*/  BRA `(.L_x_1776) ;  /* 0xffffffac00187947 */ /* 0x000fea000383ffff */
.L_x_1650:
        /* <DEDUP_REMOVED lines=8> */
.L_x_1778:
[----:B------:R-:W-:Y:S05]  /*232f0*/  BSYNC B0 ;  /* 0x0000000000007941 */ /* 0x000fea0003800000 */
.L_x_1777:
        /* <DEDUP_REMOVED lines=10> */
.L_x_1779:
        /* <DEDUP_REMOVED lines=8> */
.L_x_1780:
        /* <DEDUP_REMOVED lines=15> */
.L_x_1781:
[----:B------:R-:W-:Y:S02]  /*23510*/  IMAD.MOV.U32 R13, RZ, RZ, R2 ;  /* 0x000000ffff0d7224 */ /* 0x000fe400078e0002 */
[----:B------:R-:W-:Y:S02]  /*23520*/  IMAD.MOV.U32 R12, RZ, RZ, 0x2 ;  /* 0x00000002ff0c7424 */ /* 0x000fe400078e00ff */
[----:B------:R-:W-:-:S07]  /*23530*/  IMAD.MOV.U32 R5, RZ, RZ, R14 ;  /* 0x000000ffff057224 */ /* 0x000fce00078e000e */
[----:B------:R-:W-:Y:S05]  /*23540*/  WARPSYNC.COLLECTIVE R15, `(.L_x_1782) ;  /* 0x000000000f087348 */ /* 0x000fea0003c00000 */
[----:B------:R0:W1:Y:S02]  /*23550*/  SHFL.IDX P6, R14, R13, R12, R11 ;  /* 0x0000000c0d0e7389 */ /* 0x00006400000c000b */
[----:B01----:R-:W-:Y:S01]  /*23560*/  ENDCOLLECTIVE ;  /* 0x000000000000791b */ /* 0x003fe20003800000 */
.L_x_1782:
        /* <DEDUP_REMOVED lines=14> */
.L_x_1783:
[----:B------:R-:W-:Y:S02]  /*23650*/  IMAD.MOV.U32 R13, RZ, RZ, R2 ;  /* 0x000000ffff0d7224 */ /* 0x000fe400078e0002 */
[----:B------:R-:W-:Y:S02]  /*23660*/  IMAD.MOV.U32 R12, RZ, RZ, 0x3 ;  /* 0x00000003ff0c7424 */ /* 0x000fe400078e00ff */
[----:B------:R-:W-:-:S07]  /*23670*/  IMAD.MOV.U32 R5, RZ, RZ, R14 ;  /* 0x000000ffff057224 */ /* 0x000fce00078e000e */
[----:B------:R-:W-:Y:S05]  /*23680*/  WARPSYNC.COLLECTIVE R15, `(.L_x_1784) ;  /* 0x000000000f087348 */ /* 0x000fea0003c00000 */
[----:B------:R0:W1:Y:S02]  /*23690*/  SHFL.IDX P6, R14, R13, R12, R11 ;  /* 0x0000000c0d0e7389 */ /* 0x00006400000c000b */
[----:B01----:R-:W-:Y:S01]  /*236a0*/  ENDCOLLECTIVE ;  /* 0x000000000000791b */ /* 0x003fe20003800000 */
.L_x_1784:
        /* <DEDUP_REMOVED lines=10> */
.L_x_1785:
        /* <DEDUP_REMOVED lines=10> */
.L_x_1786:
        /* <DEDUP_REMOVED lines=13> */
.L_x_1787:
[----:B------:R-:W-:Y:S01]  /*238c0*/  IMAD.MOV.U32 R4, RZ, RZ, R14 ;  /* 0x000000ffff047224 */ /* 0x000fe200078e000e */
[----:B------:R-:W-:Y:S06]  /*238d0*/  BRA `(.L_x_1788) ;  /* 0xffffffa800a47947 */ /* 0x000fec000383ffff */
.L_x_1657:
[----:B------:R-:W-:Y:S02]  /*238e0*/  IMAD.MOV.U32 R13, RZ, RZ, R0 ;  /* 0x000000ffff0d7224 */ /* 0x000fe400078e0000 */
[----:B------:R-:W-:Y:S02]  /*238f0*/  IMAD.MOV.U32 R12, RZ, RZ, RZ ;  /* 0x000000ffff0c7224 */ /* 0x000fe400078e00ff */
[----:B------:R-:W-:Y:S02]  /*23900*/  IMAD.MOV.U32 R11, RZ, RZ, 0x1c1f ;  /* 0x00001c1fff0b7424 */ /* 0x000fe400078e00ff */
[----:B------:R-:W-:Y:S02]  /*23910*/  IMAD.MOV.U32 R15, RZ, RZ, -0x1 ;  /* 0xffffffffff0f7424 */ /* 0x000fe400078e00ff */
[----:B------:R-:W-:Y:S02]  /*23920*/  IMAD R2, R28, R9, RZ ;  /* 0x000000091c027224 */ /* 0x000fe400078e02ff */
[----:B------:R-:W-:-:S07]  /*23930*/  IMAD.IADD R25, R19, 0x1, R25 ;  /* 0x0000000113197824 */ /* 0x000fce00078e0219 */
[----:B-----5:R-:W-:Y:S05]  /*23940*/  WARPSYNC.COLLECTIVE R15, `(.L_x_1789) ;  /* 0x000000000f087348 */ /* 0x020fea0003c00000 */
[----:B------:R0:W1:Y:S02]  /*23950*/  SHFL.IDX P6, R14, R13, R12, R11 ;  /* 0x0000000c0d0e7389 */ /* 0x00006400000c000b */
[----:B01---5:R-:W-:Y:S01]  /*23960*/  ENDCOLLECTIVE ;  /* 0x000000000000791b */ /* 0x023fe20003800000 */
.L_x_1789:
[C---:B------:R-:W-:Y:S01]  /*23970*/  VIADD R9, R25.reuse, 0x20 ;  /* 0x0000002019097836 */ /* 0x040fe20000000000 */
[----:B------:R-:W-:Y:S01]  /*23980*/  ISETP.GE.AND P2, PT, R25, R2, PT ;  /* 0x000000021900720c */ /* 0x000fe20003f46270 */
[----:B------:R-:W-:Y:S02]  /*23990*/  IMAD.MOV.U32 R13, RZ, RZ, R4 ;  /* 0x000000ffff0d7224 */ /* 0x000fe400078e0004 */
[----:B------:R-:W-:-:S10]  /*239a0*/  IMAD.MOV.U32 R7, RZ, RZ, R14 ;  /* 0x000000ffff077224 */ /* 0x000fd400078e000e */
[----:B------:R-:W-:Y:S05]  /*239b0*/  WARPSYNC.COLLECTIVE R15, `(.L_x_1790) ;  /* 0x000000000f087348 */ /* 0x000fea0003c00000 */
[----:B------:R0:W1:Y:S02]  /*239c0*/  SHFL.IDX P6, R14, R13, R12, R11 ;  /* 0x0000000c0d0e7389 */ /* 0x00006400000c000b */
[----:B01----:R-:W-:Y:S01]  /*239d0*/  ENDCOLLECTIVE ;  /* 0x000000000000791b */ /* 0x003fe20003800000 */
.L_x_1790:
[----:B------:R-:W-:Y:S02]  /*239e0*/  IMAD.MOV.U32 R13, RZ, RZ, R0 ;  /* 0x000000ffff0d7224 */ /* 0x000fe400078e0000 */
[----:B------:R-:W-:Y:S02]  /*239f0*/  IMAD.MOV.U32 R12, RZ, RZ, 0x1 ;  /* 0x00000001ff0c7424 */ /* 0x000fe400078e00ff */
[----:B------:R-:W-:-:S07]  /*23a00*/  IMAD.MOV.U32 R6, RZ, RZ, R14 ;  /* 0x000000ffff067224 */ /* 0x000fce00078e000e */
[----:B------:R-:W-:Y:S05]  /*23a10*/  WARPSYNC.COLLECTIVE R15, `(.L_x_1791) ;  /* 0x000000000f087348 */ /* 0x000fea0003c00000 */
[----:B------:R0:W1:Y:S02]  /*23a20*/  SHFL.IDX P6, R14, R13, R12, R11 ;  /* 0x0000000c0d0e7389 */ /* 0x00006400000c000b */
[----:B01----:R-:W-:Y:S01]  /*23a30*/  ENDCOLLECTIVE ;  /* 0x000000000000791b */ /* 0x003fe20003800000 */
.L_x_1791:
        /* <DEDUP_REMOVED lines=12> */
.L_x_1792:
[----:B------:R-:W-:Y:S02]  /*23b00*/  IMAD.MOV.U32 R13, RZ, RZ, R0 ;  /* 0x000000ffff0d7224 */ /* 0x000fe400078e0000 */
[----:B------:R-:W-:Y:S02]  /*23b10*/  IMAD.MOV.U32 R12, RZ, RZ, 0x2 ;  /* 0x00000002ff0c7424 */ /* 0x000fe400078e00ff */
[----:B------:R-:W-:-:S07]  /*23b20*/  IMAD.MOV.U32 R7, RZ, RZ, R14 ;  /* 0x000000ffff077224 */ /* 0x000fce00078e000e */
[----:B------:R-:W-:Y:S05]  /*23b30*/  WARPSYNC.COLLECTIVE R15, `(.L_x_1793) ;  /* 0x000000000f087348 */ /* 0x000fea0003c00000 */
[----:B------:R0:W1:Y:S02]  /*23b40*/  SHFL.IDX P6, R14, R13, R12, R11 ;  /* 0x0000000c0d0e7389 */ /* 0x00006400000c000b */
[----:B01----:R-:W-:Y:S01]  /*23b50*/  ENDCOLLECTIVE ;  /* 0x000000000000791b */ /* 0x003fe20003800000 */
.L_x_1793:
        /* <DEDUP_REMOVED lines=16> */
.L_x_1794:
[----:B------:R-:W-:Y:S02]  /*23c60*/  IMAD.MOV.U32 R13, RZ, RZ, R0 ;  /* 0x000000ffff0d7224 */ /* 0x000fe400078e0000 */
[----:B------:R-:W-:Y:S02]  /*23c70*/  IMAD.MOV.U32 R12, RZ, RZ, 0x3 ;  /* 0x00000003ff0c7424 */ /* 0x000fe400078e00ff */
[----:B------:R-:W-:-:S07]  /*23c80*/  IMAD.MOV.U32 R7, RZ, RZ, R14 ;  /* 0x000000ffff077224 */ /* 0x000fce00078e000e */
[----:B------:R-:W-:Y:S05]  /*23c90*/  WARPSYNC.COLLECTIVE R15, `(.L_x_1795) ;  /* 0x000000000f087348 */ /* 0x000fea0003c00000 */
[----:B------:R0:W1:Y:S02]  /*23ca0*/  SHFL.IDX P6, R14, R13, R12, R11 ;  /* 0x0000000c0d0e7389 */ /* 0x00006400000c000b */
[----:B01----:R-:W-:Y:S01]  /*23cb0*/  ENDCOLLECTIVE ;  /* 0x000000000000791b */ /* 0x003fe20003800000 */
.L_x_1795:
[----:B------:R-:W-:-:S05]  /*23cc0*/  @!P1 IADD3 R7, P2, R18, R7, RZ ;  /* 0x0000000712079210 */ /* 0x000fca0007f5e0ff */
[----:B------:R-:W-:-:S05]  /*23cd0*/  @!P1 IMAD.X R6, RZ, RZ, R6, P2 ;  /* 0x000000ffff069224 */ /* 0x000fca00010e0606 */
[-C--:B------:R-:W-:Y:S01]  /*23ce0*/  @!P1 LOP3.LUT R7, R7, R6.reuse, RZ, 0x3c, !PT ;  /* 0x0000000607079212 */ /* 0x080fe200078e3cff */
[----:B------:R-:W-:Y:S02]  /*23cf0*/  IMAD.MOV.U32 R13, RZ, RZ, R4 ;  /* 0x000000ffff0d7224 */ /* 0x000fe400078e0004 */
[----:B------:R-:W-:Y:S01]  /*23d00*/  VIADD R4, R25, 0x60 ;  /* 0x0000006019047836 */ /* 0x000fe20000000000 */
[----:B------:R-:W-:-:S04]  /*23d10*/  @!P1 LOP3.LUT R6, R7, R6, RZ, 0x3c, !PT ;  /* 0x0000000607069212 */ /* 0x000fc800078e3cff */
[----:B------:R-:W-:Y:S01]  /*23d20*/  @!P1 LOP3.LUT R7, R7, R6, RZ, 0x3c, !PT ;  /* 0x0000000607079212 */ /* 0x000fe200078e3cff */
[----:B------:R-:W-:-:S07]  /*23d30*/  IMAD.MOV.U32 R0, RZ, RZ, R14 ;  /* 0x000000ffff007224 */ /* 0x000fce00078e000e */
[----:B------:R-:W-:Y:S05]  /*23d40*/  WARPSYNC.COLLECTIVE R15, `(.L_x_1796) ;  /* 0x000000000f087348 */ /* 0x000fea0003c00000 */
[----:B------:R0:W1:Y:S02]  /*23d50*/  SHFL.IDX P6, R14, R13, R12, R11 ;  /* 0x0000000c0d0e7389 */ /* 0x00006400000c000b */
[----:B01----:R-:W-:Y:S01]  /*23d60*/  ENDCOLLECTIVE ;  /* 0x000000000000791b */ /* 0x003fe20003800000 */
.L_x_1796:
[----:B------:R-:W-:Y:S01]  /*23d70*/  @!PT LDS RZ, [RZ] ;  /* 0x00000000fffff984 */ /* 0x000fe20000000800 */
[----:B------:R-:W-:Y:S01]  /*23d80*/  @!PT LDS RZ, [RZ] ;  /* 0x00000000fffff984 */ /* 0x000fe20000000800 */
[----:B------:R-:W-:Y:S01]  /*23d90*/  @!PT LDS RZ, [RZ] ;  /* 0x00000000fffff984 */ /* 0x000fe20000000800 */
[----:B------:R0:W-:Y:S01]  /*23da0*/  @!P1 LDGSTS.E.BYPASS.LTC128B.128 [R10+0xc000], desc[UR40][R6.64], !P0 ;  /* 0x0c000000060a9fae */ /* 0x0001e2000c101d68 */
[----:B------:R-:W-:Y:S01]  /*23db0*/  ISETP.GE.AND P1, PT, R4, R2, PT ;  /* 0x000000020400720c */ /* 0x000fe20003f26270 */
[----:B------:R-:W-:Y:S02]  /*23dc0*/  IMAD.MOV.U32 R13, RZ, RZ, R3 ;  /* 0x000000ffff0d7224 */ /* 0x000fe400078e0003 */
[----:B------:R-:W-:Y:S02]  /*23dd0*/  IMAD.MOV.U32 R12, RZ, RZ, RZ ;  /* 0x000000ffff0c7224 */ /* 0x000fe400078e00ff */
[----:B0-----:R-:W-:-:S08]  /*23de0*/  IMAD.MOV.U32 R6, RZ, RZ, R14 ;  /* 0x000000ffff067224 */ /* 0x001fd000078e000e */
[----:B------:R-:W-:Y:S05]  /*23df0*/  WARPSYNC.COLLECTIVE R15, `(.L_x_1797) ;  /* 0x000000000f087348 */ /* 0x000fea0003c00000 */
[----:B------:R0:W1:Y:S02]  /*23e00*/  SHFL.IDX P6, R14, R13, R12, R11 ;  /* 0x0000000c0d0e7389 */ /* 0x00006400000c000b */
[----:B01----:R-:W-:Y:S01]  /*23e10*/  ENDCOLLECTIVE ;  /* 0x000000000000791b */ /* 0x003fe20003800000 */
.L_x_1797:
        /* <DEDUP_REMOVED lines=11> */
.L_x_1798:
        /* <DEDUP_REMOVED lines=8> */
.L_x_1799:
[----:B------:R-:W-:-:S05]  /*23f50*/  @!P1 IADD3 R0, P3, R18, R0, RZ ;  /* 0x0000000012009210 */ /* 0x000fca0007f7e0ff */
[----:B------:R-:W-:Y:S02]  /*23f60*/  @!P1 IMAD.X R4, RZ, RZ, R4, P3 ;  /* 0x000000ffff049224 */ /* 0x000fe400018e0604 */
[----:B------:R-:W-:Y:S02]  /*23f70*/  @!P1 IMAD.MOV.U32 R6, RZ, RZ, R0 ;  /* 0x000000ffff069224 */ /* 0x000fe400078e0000 */
        /* <DEDUP_REMOVED lines=10> */
.L_x_1800:
[----:B------:R-:W-:Y:S01]  /*24020*/  IMAD.MOV.U32 R5, RZ, RZ, R14 ;  /* 0x000000ffff057224 */ /* 0x000fe200078e000e */
[----:B------:R-:W-:Y:S06]  /*24030*/  BRA `(.L_x_1801) ;  /* 0xffffffac00a87947 */ /* 0x000fec000383ffff */
.L_x_1660:
[----:B-1----:R1:W2:Y:S02]  /*24040*/  SYNCS.PHASECHK.TRANS64.TRYWAIT P0, [R17+URZ+0x13220], R0 ;  /* 0x01322000110075a7 */ /* 0x0022a4000800017f */
[----:B--2---:R-:W-:Y:S05]  /*24050*/  @!P0 NANOSLEEP.SYNCS 0x989680 ;  /* 0x009896800000895d */ /* 0x004fea0003900000 */
[----:B------:R-:W2:Y:S02]  /*24060*/  @!P0 SYNCS.PHASECHK.TRANS64 P0, [R17+URZ+0x13220], R0 ;  /* 0x01322000110085a7 */ /* 0x000ea4000800007f */
[----:B--2---:R-:W-:Y:S05]  /*24070*/  @!P0 BRA `(.L_x_1660) ;  /* 0xfffffffc00f08947 */ /* 0x004fea000383ffff */
[----:B------:R-:W-:Y:S05]  /*24080*/  BRA `(.L_x_1802) ;  /* 0xffffffb000047947 */ /* 0x000fea000383ffff */
.L_x_1664:
[----:B0-----:R0:W1:Y:S02]  /*24090*/  SYNCS.PHASECHK.TRANS64.TRYWAIT P0, [R6+URZ+0x13280], R29 ;  /* 0x0132801d060075a7 */ /* 0x001064000800017f */
[----:B-1----:R-:W-:Y:S05]  /*240a0*/  @!P0 NANOSLEEP.SYNCS 0x989680 ;  /* 0x009896800000895d */ /* 0x002fea0003900000 */
[----:B------:R-:W1:Y:S02]  /*240b0*/  @!P0 SYNCS.PHASECHK.TRANS64 P0, [R6+URZ+0x13280], R29 ;  /* 0x0132801d060085a7 */ /* 0x000e64000800007f */
[----:B-1----:R-:W-:Y:S05]  /*240c0*/  @!P0 BRA `(.L_x_1664) ;  /* 0xfffffffc00f08947 */ /* 0x002fea000383ffff */
[----:B------:R-:W-:Y:S05]  /*240d0*/  BRA `(.L_x_1803) ;  /* 0xffffffb400507947 */ /* 0x000fea000383ffff */
.L_x_1665:
        /* <DEDUP_REMOVED lines=8> */
.L_x_1805:
[----:B------:R-:W-:Y:S05]  /*24160*/  BSYNC B0 ;  /* 0x0000000000007941 */ /* 0x000fea0003800000 */
.L_x_1804:
        /* <DEDUP_REMOVED lines=10> */
.L_x_1806:
        /* <DEDUP_REMOVED lines=11> */
.L_x_1807:
        /* <DEDUP_REMOVED lines=10> */
.L_x_1808:
        /* <DEDUP_REMOVED lines=11> */
.L_x_1809:
        /* <DEDUP_REMOVED lines=10> */
.L_x_1810:
        /* <DEDUP_REMOVED lines=11> */
.L_x_1811:
        /* <DEDUP_REMOVED lines=10> */
.L_x_1812:
[----:B------:R-:W-:Y:S02]  /*24600*/  IMAD.MOV.U32 R13, RZ, RZ, R18 ;  /* 0x000000ffff0d7224 */ /* 0x000fe400078e0012 */
[----:B------:R-:W-:Y:S02]  /*24610*/  IMAD.MOV.U32 R12, RZ, RZ, RZ ;  /* 0x000000ffff0c7224 */ /* 0x000fe400078e00ff */
[----:B------:R-:W-:Y:S02]  /*24620*/  IMAD.SHL.U32 R3, R3, 0x10, RZ ;  /* 0x0000001003037824 */ /* 0x000fe400078e00ff */
[----:B------:R-:W-:-:S07]  /*24630*/  IMAD.MOV.U32 R2, RZ, RZ, R14 ;  /* 0x000000ffff027224 */ /* 0x000fce00078e000e */
[----:B------:R-:W-:Y:S05]  /*24640*/  WARPSYNC.COLLECTIVE R15, `(.L_x_1813) ;  /* 0x000000000f087348 */ /* 0x000fea0003c00000 */
[----:B------:R0:W1:Y:S02]  /*24650*/  SHFL.IDX P6, R14, R13, R12, R11 ;  /* 0x0000000c0d0e7389 */ /* 0x00006400000c000b */
[----:B01----:R-:W-:Y:S01]  /*24660*/  ENDCOLLECTIVE ;  /* 0x000000000000791b */ /* 0x003fe20003800000 */
.L_x_1813:
        /* <DEDUP_REMOVED lines=12> */
.L_x_1814:
[----:B------:R-:W-:Y:S01]  /*24730*/  IMAD.MOV.U32 R2, RZ, RZ, R14 ;  /* 0x000000ffff027224 */ /* 0x000fe200078e000e */
[----:B------:R-:W-:Y:S06]  /*24740*/  BRA `(.L_x_1815) ;  /* 0xffffffb000c47947 */ /* 0x000fec000383ffff */
.L_x_1670:
[----:B---3--:R3:W4:Y:S02]  /*24750*/  SYNCS.PHASECHK.TRANS64.TRYWAIT P0, [R6+URZ+0x13240], R29 ;  /* 0x0132401d060075a7 */ /* 0x008724000800017f */
[----:B----4-:R-:W-:Y:S05]  /*24760*/  @!P0 NANOSLEEP.SYNCS 0x989680 ;  /* 0x009896800000895d */ /* 0x010fea0003900000 */
[----:B------:R-:W4:Y:S02]  /*24770*/  @!P0 SYNCS.PHASECHK.TRANS64 P0, [R6+URZ+0x13240], R29 ;  /* 0x0132401d060085a7 */ /* 0x000f24000800007f */
[----:B----4-:R-:W-:Y:S05]  /*24780*/  @!P0 BRA `(.L_x_1670) ;  /* 0xfffffffc00f08947 */ /* 0x010fea000383ffff */
[----:B------:R-:W-:Y:S05]  /*24790*/  BRA `(.L_x_1816) ;  /* 0xffffffb400207947 */ /* 0x000fea000383ffff */
.L_x_1671:
        /* <DEDUP_REMOVED lines=8> */
.L_x_1818:
[----:B------:R-:W-:Y:S05]  /*24820*/  BSYNC B0 ;  /* 0x0000000000007941 */ /* 0x000fea0003800000 */
.L_x_1817:
        /* <DEDUP_REMOVED lines=8> */
.L_x_1819:
[----:B------:R-:W-:Y:S02]  /*248b0*/  IMAD.MOV.U32 R13, RZ, RZ, R5 ;  /* 0x000000ffff0d7224 */ /* 0x000fe400078e0005 */
[----:B------:R-:W-:Y:S02]  /*248c0*/  IMAD.MOV.U32 R12, RZ, RZ, 0x1 ;  /* 0x00000001ff0c7424 */ /* 0x000fe400078e00ff */
[----:B------:R-:W-:-:S07]  /*248d0*/  IMAD.MOV.U32 R2, RZ, RZ, R14 ;  /* 0x000000ffff027224 */ /* 0x000fce00078e000e */
[----:B------:R-:W-:Y:S05]  /*248e0*/  WARPSYNC.COLLECTIVE R15, `(.L_x_1820) ;  /* 0x000000000f087348 */ /* 0x000fea0003c00000 */
[----:B------:R0:W1:Y:S02]  /*248f0*/  SHFL.IDX P6, R14, R13, R12, R11 ;  /* 0x0000000c0d0e7389 */ /* 0x00006400000c000b */
[----:B01----:R-:W-:Y:S01]  /*24900*/  ENDCOLLECTIVE ;  /* 0x000000000000791b */ /* 0x003fe20003800000 */
.L_x_1820:
        /* <DEDUP_REMOVED lines=11> */
.L_x_1821:
[----:B------:R-:W-:Y:S02]  /*249c0*/  IMAD.MOV.U32 R13, RZ, RZ, R5 ;  /* 0x000000ffff0d7224 */ /* 0x000fe400078e0005 */
[----:B------:R-:W-:Y:S02]  /*249d0*/  IMAD.MOV.U32 R12, RZ, RZ, 0x2 ;  /* 0x00000002ff0c7424 */ /* 0x000fe400078e00ff */
[----:B------:R-:W-:-:S07]  /*249e0*/  IMAD.MOV.U32 R2, RZ, RZ, R14 ;  /* 0x000000ffff027224 */ /* 0x000fce00078e000e */
[----:B------:R-:W-:Y:S05]  /*249f0*/  WARPSYNC.COLLECTIVE R15, `(.L_x_1822) ;  /* 0x000000000f087348 */ /* 0x000fea0003c00000 */
[----:B------:R0:W1:Y:S02]  /*24a00*/  SHFL.IDX P6, R14, R13, R12, R11 ;  /* 0x0000000c0d0e7389 */ /* 0x00006400000c000b */
[----:B01----:R-:W-:Y:S01]  /*24a10*/  ENDCOLLECTIVE ;  /* 0x000000000000791b */ /* 0x003fe20003800000 */
.L_x_1822:
        /* <DEDUP_REMOVED lines=11> */
.L_x_1823:
[----:B------:R-:W-:Y:S02]  /*24ad0*/  IMAD.MOV.U32 R13, RZ, RZ, R5 ;  /* 0x000000ffff0d7224 */ /* 0x000fe400078e0005 */
[----:B------:R-:W-:Y:S02]  /*24ae0*/  IMAD.MOV.U32 R12, RZ, RZ, 0x3 ;  /* 0x00000003ff0c7424 */ /* 0x000fe400078e00ff */
[----:B------:R-:W-:-:S07]  /*24af0*/  IMAD.MOV.U32 R2, RZ, RZ, R14 ;  /* 0x000000ffff027224 */ /* 0x000fce00078e000e */
[----:B------:R-:W-:Y:S05]  /*24b00*/  WARPSYNC.COLLECTIVE R15, `(.L_x_1824) ;  /* 0x000000000f087348 */ /* 0x000fea0003c00000 */
[----:B------:R0:W1:Y:S02]  /*24b10*/  SHFL.IDX P6, R14, R13, R12, R11 ;  /* 0x0000000c0d0e7389 */ /* 0x00006400000c000b */
[----:B01----:R-:W-:Y:S01]  /*24b20*/  ENDCOLLECTIVE ;  /* 0x000000000000791b */ /* 0x003fe20003800000 */
.L_x_1824:
        /* <DEDUP_REMOVED lines=11> */
.L_x_1825:
[----:B------:R-:W-:Y:S02]  /*24be0*/  IMAD.MOV.U32 R13, RZ, RZ, R4 ;  /* 0x000000ffff0d7224 */ /* 0x000fe400078e0004 */
[----:B------:R-:W-:Y:S02]  /*24bf0*/  IMAD.MOV.U32 R12, RZ, RZ, RZ ;  /* 0x000000ffff0c7224 */ /* 0x000fe400078e00ff */
[----:B------:R-:W-:-:S07]  /*24c00*/  IMAD.MOV.U32 R2, RZ, RZ, R14 ;  /* 0x000000ffff027224 */ /* 0x000fce00078e000e */
[----:B------:R-:W-:Y:S05]  /*24c10*/  WARPSYNC.COLLECTIVE R15, `(.L_x_1826) ;  /* 0x000000000f087348 */ /* 0x000fea0003c00000 */
[----:B------:R0:W1:Y:S02]  /*24c20*/  SHFL.IDX P6, R14, R13, R12, R11 ;  /* 0x0000000c0d0e7389 */ /* 0x00006400000c000b */
[----:B01----:R-:W-:Y:S01]  /*24c30*/  ENDCOLLECTIVE ;  /* 0x000000000000791b */ /* 0x003fe20003800000 */
.L_x_1826:
        /* <DEDUP_REMOVED lines=11> */
.L_x_1827:
[----:B------:R-:W-:Y:S01]  /*24cf0*/  IMAD.MOV.U32 R2, RZ, RZ, R14 ;  /* 0x000000ffff027224 */ /* 0x000fe200078e000e */
[----:B------:R-:W-:Y:S06]  /*24d00*/  BRA `(.L_x_1828) ;  /* 0xffffffb000b47947 */ /* 0x000fec000383ffff */
.L_x_1676:
[----:B------:R0:W0:Y:S02]  /*24d10*/  SYNCS.PHASECHK.TRANS64.TRYWAIT P2, [R2+URZ+0x13270], R0 ;  /* 0x01327000020075a7 */ /* 0x000024000804017f */
[----:B0-----:R-:W-:Y:S05]  /*24d20*/  @!P2 NANOSLEEP.SYNCS 0x989680 ;  /* 0x009896800000a95d */ /* 0x001fea0003900000 */
[----:B------:R-:W0:Y:S02]  /*24d30*/  @!P2 SYNCS.PHASECHK.TRANS64 P2, [R2+URZ+0x13270], R0 ;  /* 0x013270000200a5a7 */ /* 0x000e24000804007f */
[----:B0-----:R-:W-:Y:S05]  /*24d40*/  @!P2 BRA `(.L_x_1676) ;  /* 0xfffffffc00f0a947 */ /* 0x001fea000383ffff */
[----:B------:R-:W-:Y:S05]  /*24d50*/  BRA `(.L_x_1829) ;  /* 0xffffffb400187947 */ /* 0x000fea000383ffff */
.L_x_1678:
[----:B------:R0:W0:Y:S02]  /*24d60*/  SYNCS.PHASECHK.TRANS64.TRYWAIT P2, [R2+URZ+0x13260], R0 ;  /* 0x01326000020075a7 */ /* 0x000024000804017f */
[----:B0-----:R-:W-:Y:S05]  /*24d70*/  @!P2 NANOSLEEP.SYNCS 0x989680 ;  /* 0x009896800000a95d */ /* 0x001fea0003900000 */
[----:B------:R-:W0:Y:S02]  /*24d80*/  @!P2 SYNCS.PHASECHK.TRANS64 P2, [R2+URZ+0x13260], R0 ;  /* 0x013260000200a5a7 */ /* 0x000e24000804007f */
[----:B0-----:R-:W-:Y:S05]  /*24d90*/  @!P2 BRA `(.L_x_1678) ;  /* 0xfffffffc00f0a947 */ /* 0x001fea000383ffff */
[----:B------:R-:W-:Y:S05]  /*24da0*/  BRA `(.L_x_1830) ;  /* 0xffffffb400287947 */ /* 0x000fea000383ffff */
.L_x_1686:
[----:B0-----:R0:W2:Y:S02]  /*24db0*/  SYNCS.PHASECHK.TRANS64.TRYWAIT P1, [R3+URZ+0x13270], R0 ;  /* 0x01327000030075a7 */ /* 0x0010a4000802017f */
[----:B--2---:R-:W-:Y:S05]  /*24dc0*/  @!P1 NANOSLEEP.SYNCS 0x989680 ;  /* 0x009896800000995d */ /* 0x004fea0003900000 */
[----:B------:R-:W2:Y:S02]  /*24dd0*/  @!P1 SYNCS.PHASECHK.TRANS64 P1, [R3+URZ+0x13270], R0 ;  /* 0x01327000030095a7 */ /* 0x000ea4000802007f */
[----:B--2---:R-:W-:Y:S05]  /*24de0*/  @!P1 BRA `(.L_x_1686) ;  /* 0xfffffffc00f09947 */ /* 0x004fea000383ffff */
[----:B------:R-:W-:Y:S05]  /*24df0*/  BRA `(.L_x_1831) ;  /* 0xffffffb800747947 */ /* 0x000fea000383ffff */
.L_x_1688:
[----:B0-----:R0:W2:Y:S02]  /*24e00*/  SYNCS.PHASECHK.TRANS64.TRYWAIT P1, [R3+URZ+0x13260], R0 ;  /* 0x01326000030075a7 */ /* 0x0010a4000802017f */
[----:B--2---:R-:W-:Y:S05]  /*24e10*/  @!P1 NANOSLEEP.SYNCS 0x989680 ;  /* 0x009896800000995d */ /* 0x004fea0003900000 */
[----:B------:R-:W2:Y:S02]  /*24e20*/  @!P1 SYNCS.PHASECHK.TRANS64 P1, [R3+URZ+0x13260], R0 ;  /* 0x01326000030095a7 */ /* 0x000ea4000802007f */
[----:B--2---:R-:W-:Y:S05]  /*24e30*/  @!P1 BRA `(.L_x_1688) ;  /* 0xfffffffc00f09947 */ /* 0x004fea000383ffff */
[----:B------:R-:W-:Y:S05]  /*24e40*/  BRA `(.L_x_1832) ;  /* 0xffffffb800847947 */ /* 0x000fea000383ffff */
.L_x_1693:
[----:B------:R-:W-:Y:S01]  /*24e50*/  BSSY B0, `(.L_x_1833) ;  /* 0x0000008000007945 */ /* 0x000fe20003800000 */
[----:B------:R-:W-:Y:S02]  /*24e60*/  IMAD.MOV.U32 R13, RZ, RZ, R24 ;  /* 0x000000ffff0d7224 */ /* 0x000fe400078e0018 */
[----:B------:R-:W-:Y:S02]  /*24e70*/  IMAD.MOV.U32 R12, RZ, RZ, RZ ;  /* 0x000000ffff0c7224 */ /* 0x000fe400078e00ff */
[----:B------:R-:W-:Y:S02]  /*24e80*/  IMAD.MOV.U32 R11, RZ, RZ, 0x1f ;  /* 0x0000001fff0b7424 */ /* 0x000fe400078e00ff */
[----:B------:R-:W-:-:S07]  /*24e90*/  IMAD.MOV.U32 R15, RZ, RZ, -0x1 ;  /* 0xffffffffff0f7424 */ /* 0x000fce00078e00ff */
[----:B01---5:R-:W-:Y:S05]  /*24ea0*/  WARPSYNC.COLLECTIVE R15, `(.L_x_1834) ;  /* 0x000000000f087348 */ /* 0x023fea0003c00000 */
[----:B------:R2:W3:Y:S02]  /*24eb0*/  SHFL.IDX P6, R14, R13, R12, R11 ;  /* 0x0000000c0d0e7389 */ /* 0x0004e400000c000b */
[----:B0123-5:R-:W-:Y:S01]  /*24ec0*/  ENDCOLLECTIVE ;  /* 0x000000000000791b */ /* 0x02ffe20003800000 */
.L_x_1834:
[----:B------:R-:W-:Y:S05]  /*24ed0*/  BSYNC B0 ;  /* 0x0000000000007941 */ /* 0x000fea0003800000 */
.L_x_1833:
[----:B------:R-:W-:Y:S02]  /*24ee0*/  IMAD.MOV.U32 R13, RZ, RZ, R24 ;  /* 0x000000ffff0d7224 */ /* 0x000fe400078e0018 */
[----:B------:R-:W-:Y:S02]  /*24ef0*/  IMAD.MOV.U32 R12, RZ, RZ, 0x1 ;  /* 0x00000001ff0c7424 */ /* 0x000fe400078e00ff */
[----:B------:R-:W-:Y:S02]  /*24f00*/  IMAD.MOV.U32 R11, RZ, RZ, 0x1f ;  /* 0x0000001fff0b7424 */ /* 0x000fe400078e00ff */
[----:B------:R-:W-:Y:S02]  /*24f10*/  IMAD.MOV.U32 R15, RZ, RZ, -0x1 ;  /* 0xffffffffff0f7424 */ /* 0x000fe400078e00ff */
[----:B------:R-:W-:Y:S02]  /*24f20*/  IMAD.IADD R7, R27, 0x1, R4 ;  /* 0x000000011b077824 */ /* 0x000fe400078e0204 */
[----:B------:R-:W-:-:S07]  /*24f30*/  IMAD.MOV.U32 R0, RZ, RZ, R14 ;  /* 0x000000ffff007224 */ /* 0x000fce00078e000e */
[----:B------:R-:W-:Y:S05]  /*24f40*/  WARPSYNC.COLLECTIVE R15, `(.L_x_1835) ;  /* 0x000000000f087348 */ /* 0x000fea0003c00000 */
[----:B------:R0:W1:Y:S02]  /*24f50*/  SHFL.IDX P6, R14, R13, R12, R11 ;  /* 0x0000000c0d0e7389 */ /* 0x00006400000c000b */
[----:B01----:R-:W-:Y:S01]  /*24f60*/  ENDCOLLECTIVE ;  /* 0x000000000000791b */ /* 0x003fe20003800000 */
.L_x_1835:
[----:B------:R-:W-:Y:S02]  /*24f70*/  ULDC UR4, c[0x0][0xc3c] ;  /* 0x00030f0000047ab9 */ /* 0x000fe40000000800 */
[----:B------:R-:W-:-:S13]  /*24f80*/  ISETP.GE.OR P1, PT, R7, UR4, !P0 ;  /* 0x0000000407007c0c */ /* 0x000fda000c726670 */
[----:B------:R-:W0:Y:S01]  /*24f90*/  @!P1 LDC.64 R2, c[0x0][0xc80] ;  /* 0x00032000ff029b82 */ /* 0x000e220000000a00 */
[----:B------:R-:W-:Y:S02]  /*24fa0*/  IMAD.MOV.U32 R11, RZ, RZ, RZ ;  /* 0x000000ffff0b7224 */ /* 0x000fe400078e00ff */
        /* <DEDUP_REMOVED lines=14> */
.L_x_1836:
[----:B------:R-:W-:Y:S01]  /*25090*/  IMAD.MOV.U32 R12, RZ, RZ, 0x2 ;  /* 0x00000002ff0c7424 */ /* 0x000fe200078e00ff */
[----:B------:R-:W-:-:S05]  /*250a0*/  SEL R7, R14, RZ, P1 ;  /* 0x000000ff0e077207 */ /* 0x000fca0000800000 */
[----:B------:R-:W-:-:S04]  /*250b0*/  IMAD.IADD R3, R2, 0x1, R7 ;  /* 0x0000000102037824 */ /* 0x000fc800078e0207 */
[----:B------:R-:W-:-:S07]  /*250c0*/  IMAD.MOV.U32 R13, RZ, RZ, R3 ;  /* 0x000000ffff0d7224 */ /* 0x000fce00078e0003 */
[----:B------:R-:W-:Y:S05]  /*250d0*/  WARPSYNC.COLLECTIVE R15, `(.L_x_1837) ;  /* 0x000000000f087348 */ /* 0x000fea0003c00000 */
[----:B------:R0:W1:Y:S02]  /*250e0*/  SHFL.UP P6, R14, R13, R12, R11 ;  /* 0x0400000c0d0e7389 */ /* 0x00006400000c000b */
[----:B01----:R-:W-:Y:S01]  /*250f0*/  ENDCOLLECTIVE ;  /* 0x000000000000791b */ /* 0x003fe20003800000 */
.L_x_1837:
[----:B------:R-:W-:Y:S01]  /*25100*/  IMAD.MOV.U32 R12, RZ, RZ, 0x4 ;  /* 0x00000004ff0c7424 */ /* 0x000fe200078e00ff */
[----:B------:R-:W-:-:S05]  /*25110*/  SEL R14, R14, RZ, P2 ;  /* 0x000000ff0e0e7207 */ /* 0x000fca0001000000 */
[----:B------:R-:W-:-:S04]  /*25120*/  IMAD.IADD R3, R3, 0x1, R14 ;  /* 0x0000000103037824 */ /* 0x000fc800078e020e */
[----:B------:R-:W-:-:S07]  /*25130*/  IMAD.MOV.U32 R13, RZ, RZ, R3 ;  /* 0x000000ffff0d7224 */ /* 0x000fce00078e0003 */
[----:B------:R-:W-:Y:S05]  /*25140*/  WARPSYNC.COLLECTIVE R15, `(.L_x_1838) ;  /* 0x000000000f087348 */ /* 0x000fea0003c00000 */
[----:B------:R0:W1:Y:S02]  /*25150*/  SHFL.UP P6, R14, R13, R12, R11 ;  /* 0x0400000c0d0e7389 */ /* 0x00006400000c000b */
[----:B01----:R-:W-:Y:S01]  /*25160*/  ENDCOLLECTIVE ;  /* 0x000000000000791b */ /* 0x003fe20003800000 */
.L_x_1838:
[----:B------:R-:W-:Y:S01]  /*25170*/  IMAD.MOV.U32 R12, RZ, RZ, 0x8 ;  /* 0x00000008ff0c7424 */ /* 0x000fe200078e00ff */
[----:B------:R-:W-:-:S05]  /*25180*/  SEL R14, R14, RZ, P3 ;  /* 0x000000ff0e0e7207 */ /* 0x000fca0001800000 */
[----:B------:R-:W-:-:S04]  /*25190*/  IMAD.IADD R3, R3, 0x1, R14 ;  /* 0x0000000103037824 */ /* 0x000fc800078e020e */
[----:B------:R-:W-:-:S07]  /*251a0*/  IMAD.MOV.U32 R13, RZ, RZ, R3 ;  /* 0x000000ffff0d7224 */ /* 0x000fce00078e0003 */
[----:B------:R-:W-:Y:S05]  /*251b0*/  WARPSYNC.COLLECTIVE R15, `(.L_x_1839) ;  /* 0x000000000f087348 */ /* 0x000fea0003c00000 */
[----:B------:R0:W1:Y:S02]  /*251c0*/  SHFL.UP P6, R14, R13, R12, R11 ;  /* 0x0400000c0d0e7389 */ /* 0x00006400000c000b */
[----:B01----:R-:W-:Y:S01]  /*251d0*/  ENDCOLLECTIVE ;  /* 0x000000000000791b */ /* 0x003fe20003800000 */
.L_x_1839:
[----:B------:R-:W-:Y:S01]  /*251e0*/  IMAD.MOV.U32 R12, RZ, RZ, 0x10 ;  /* 0x00000010ff0c7424 */ /* 0x000fe200078e00ff */
[----:B------:R-:W-:-:S05]  /*251f0*/  SEL R14, R14, RZ, P4 ;  /* 0x000000ff0e0e7207 */ /* 0x000fca0002000000 */
[----:B------:R-:W-:-:S04]  /*25200*/  IMAD.IADD R3, R3, 0x1, R14 ;  /* 0x0000000103037824 */ /* 0x000fc800078e020e */
[----:B------:R-:W-:-:S07]  /*25210*/  IMAD.MOV.U32 R13, RZ, RZ, R3 ;  /* 0x000000ffff0d7224 */ /* 0x000fce00078e0003 */
[----:B------:R-:W-:Y:S05]  /*25220*/  WARPSYNC.COLLECTIVE R15, `(.L_x_1840) ;  /* 0x000000000f087348 */ /* 0x000fea0003c00000 */
[----:B------:R0:W1:Y:S02]  /*25230*/  SHFL.UP P6, R14, R13, R12, R11 ;  /* 0x0400000c0d0e7389 */ /* 0x00006400000c000b */
[----:B01----:R-:W-:Y:S01]  /*25240*/  ENDCOLLECTIVE ;  /* 0x000000000000791b */ /* 0x003fe20003800000 */
.L_x_1840:
        /* <DEDUP_REMOVED lines=8> */
.L_x_1841:
[----:B------:R-:W-:Y:S05]  /*252d0*/  BRA `(.L_x_1842) ;  /* 0xffffffbc00247947 */ /* 0x000fea000383ffff */
.L_x_1698:
        /* <DEDUP_REMOVED lines=8> */
.L_x_1844:
[----:B------:R-:W-:Y:S05]  /*25360*/  BSYNC B0 ;  /* 0x0000000000007941 */ /* 0x000fea0003800000 */
.L_x_1843:
[----:B------:R-:W-:Y:S01]  /*25370*/  SEL R3, R14, RZ, P1 ;  /* 0x000000ff0e037207 */ /* 0x000fe20000800000 */
[----:B------:R-:W-:Y:S02]  /*25380*/  IMAD.MOV.U32 R12, RZ, RZ, 0x2 ;  /* 0x00000002ff0c7424 */ /* 0x000fe400078e00ff */
[----:B------:R-:W-:Y:S02]  /*25390*/  IMAD.MOV.U32 R11, RZ, RZ, RZ ;  /* 0x000000ffff0b7224 */ /* 0x000fe400078e00ff */
[----:B------:R-:W-:Y:S02]  /*253a0*/  IMAD.IADD R3, R2, 0x1, R3 ;  /* 0x0000000102037824 */ /* 0x000fe400078e0203 */
[----:B------:R-:W-:Y:S02]  /*253b0*/  IMAD.MOV.U32 R15, RZ, RZ, -0x1 ;  /* 0xffffffffff0f7424 */ /* 0x000fe400078e00ff */
[----:B------:R-:W-:-:S07]  /*253c0*/  IMAD.MOV.U32 R13, RZ, RZ, R3 ;  /* 0x000000ffff0d7224 */ /* 0x000fce00078e0003 */
[----:B------:R-:W-:Y:S05]  /*253d0*/  WARPSYNC.COLLECTIVE R15, `(.L_x_1845) ;  /* 0x000000000f087348 */ /* 0x000fea0003c00000 */
[----:B------:R0:W1:Y:S02]  /*253e0*/  SHFL.UP P6, R14, R13, R12, R11 ;  /* 0x0400000c0d0e7389 */ /* 0x00006400000c000b */
[----:B01----:R-:W-:Y:S01]  /*253f0*/  ENDCOLLECTIVE ;  /* 0x000000000000791b */ /* 0x003fe20003800000 */
.L_x_1845:
[----:B------:R-:W-:Y:S01]  /*25400*/  IMAD.MOV.U32 R12, RZ, RZ, 0x4 ;  /* 0x00000004ff0c7424 */ /* 0x000fe200078e00ff */
[----:B------:R-:W-:-:S05]  /*25410*/  SEL R14, R14, RZ, P2 ;  /* 0x000000ff0e0e7207 */ /* 0x000fca0001000000 */
[----:B------:R-:W-:-:S04]  /*25420*/  IMAD.IADD R3, R3, 0x1, R14 ;  /* 0x0000000103037824 */ /* 0x000fc800078e020e */
[----:B------:R-:W-:-:S07]  /*25430*/  IMAD.MOV.U32 R13, RZ, RZ, R3 ;  /* 0x000000ffff0d7224 */ /* 0x000fce00078e0003 */
[----:B------:R-:W-:Y:S05]  /*25440*/  WARPSYNC.COLLECTIVE R15, `(.L_x_1846) ;  /* 0x000000000f087348 */ /* 0x000fea0003c00000 */
[----:B------:R0:W1:Y:S02]  /*25450*/  SHFL.UP P6, R14, R13, R12, R11 ;  /* 0x0400000c0d0e7389 */ /* 0x00006400000c000b */
[----:B01----:R-:W-:Y:S01]  /*25460*/  ENDCOLLECTIVE ;  /* 0x000000000000791b */ /* 0x003fe20003800000 */
.L_x_1846:
[----:B------:R-:W-:Y:S01]  /*25470*/  IMAD.MOV.U32 R12, RZ, RZ, 0x8 ;  /* 0x00000008ff0c7424 */ /* 0x000fe200078e00ff */
[----:B------:R-:W-:-:S05]  /*25480*/  SEL R14, R14, RZ, P3 ;  /* 0x000000ff0e0e7207 */ /* 0x000fca0001800000 */
[----:B------:R-:W-:-:S04]  /*25490*/  IMAD.IADD R3, R3, 0x1, R14 ;  /* 0x0000000103037824 */ /* 0x000fc800078e020e */
[----:B------:R-:W-:-:S07]  /*254a0*/  IMAD.MOV.U32 R13, RZ, RZ, R3 ;  /* 0x000000ffff0d7224 */ /* 0x000fce00078e0003 */
[----:B------:R-:W-:Y:S05]  /*254b0*/  WARPSYNC.COLLECTIVE R15, `(.L_x_1847) ;  /* 0x000000000f087348 */ /* 0x000fea0003c00000 */
[----:B------:R0:W1:Y:S02]  /*254c0*/  SHFL.UP P6, R14, R13, R12, R11 ;  /* 0x0400000c0d0e7389 */ /* 0x00006400000c000b */
[----:B01----:R-:W-:Y:S01]  /*254d0*/  ENDCOLLECTIVE ;  /* 0x000000000000791b */ /* 0x003fe20003800000 */
.L_x_1847:
[----:B------:R-:W-:Y:S01]  /*254e0*/  IMAD.MOV.U32 R12, RZ, RZ, 0x10 ;  /* 0x00000010ff0c7424 */ /* 0x000fe200078e00ff */
[----:B------:R-:W-:-:S05]  /*254f0*/  SEL R14, R14, RZ, P4 ;  /* 0x000000ff0e0e7207 */ /* 0x000fca0002000000 */
[----:B------:R-:W-:-:S04]  /*25500*/  IMAD.IADD R3, R3, 0x1, R14 ;  /* 0x0000000103037824 */ /* 0x000fc800078e020e */
[----:B------:R-:W-:-:S07]  /*25510*/  IMAD.MOV.U32 R13, RZ, RZ, R3 ;  /* 0x000000ffff0d7224 */ /* 0x000fce00078e0003 */
[----:B------:R-:W-:Y:S05]  /*25520*/  WARPSYNC.COLLECTIVE R15, `(.L_x_1848) ;  /* 0x000000000f087348 */ /* 0x000fea0003c00000 */
[----:B------:R0:W1:Y:S02]  /*25530*/  SHFL.UP P6, R14, R13, R12, R11 ;  /* 0x0400000c0d0e7389 */ /* 0x00006400000c000b */
[----:B01----:R-:W-:Y:S01]  /*25540*/  ENDCOLLECTIVE ;  /* 0x000000000000791b */ /* 0x003fe20003800000 */
.L_x_1848:
        /* <DEDUP_REMOVED lines=8> */
.L_x_1849:
[----:B------:R-:W-:Y:S05]  /*255d0*/  BRA `(.L_x_1850) ;  /* 0xffffffbc00007947 */ /* 0x000fea000383ffff */
.L_x_1700:
[----:B------:R-:W-:Y:S01]  /*255e0*/  BSSY B0, `(.L_x_1851) ;  /* 0x0000006000007945 */ /* 0x000fe20003800000 */
[----:B------:R-:W-:Y:S01]  /*255f0*/  PLOP3.LUT P6, PT, P6, PT, PT, 0x8, 0x0 ;  /* 0x000000000000781c */ /* 0x000fe200037ce170 */
[----:B------:R-:W-:-:S12]  /*25600*/  IMAD.MOV.U32 R15, RZ, RZ, -0x1 ;  /* 0xffffffffff0f7424 */ /* 0x000fd800078e00ff */
[----:B0----5:R-:W-:Y:S05]  /*25610*/  WARPSYNC.COLLECTIVE R15, `(.L_x_1852) ;  /* 0x000000000f087348 */ /* 0x021fea0003c00000 */
[----:B------:R-:W-:Y:S01]  /*25620*/  VOTE.ANY R14, PT, P6 ;  /* 0x00000000000e7806 */ /* 0x000fe200030e0100 */
[----:B0----5:R-:W-:Y:S06]  /*25630*/  ENDCOLLECTIVE ;  /* 0x000000000000791b */ /* 0x021fec0003800000 */
.L_x_1852:
[----:B------:R-:W-:Y:S05]  /*25640*/  BSYNC B0 ;  /* 0x0000000000007941 */ /* 0x000fea0003800000 */
.L_x_1851:
[----:B------:R-:W-:Y:S02]  /*25650*/  IMAD.MOV.U32 R5, RZ, RZ, R14 ;  /* 0x000000ffff057224 */ /* 0x000fe400078e000e */
[----:B------:R-:W-:Y:S02]  /*25660*/  IMAD.MOV.U32 R13, RZ, RZ, R2 ;  /* 0x000000ffff0d7224 */ /* 0x000fe400078e0002 */
[----:B------:R-:W0:Y:S01]  /*25670*/  POPC R6, R5 ;  /* 0x0000000500067309 */ /* 0x000e220000000000 */
[----:B------:R-:W-:Y:S02]  /*25680*/  IMAD.MOV.U32 R11, RZ, RZ, 0x1f ;  /* 0x0000001fff0b7424 */ /* 0x000fe400078e00ff */
[----:B------:R-:W-:Y:S02]  /*25690*/  IMAD.MOV.U32 R15, RZ, RZ, -0x1 ;  /* 0xffffffffff0f7424 */ /* 0x000fe400078e00ff */
[----:B0-----:R-:W-:-:S07]  /*256a0*/  IMAD.MOV.U32 R12, RZ, RZ, R6 ;  /* 0x000000ffff0c7224 */ /* 0x001fce00078e0006 */
[----:B------:R-:W-:Y:S05]  /*256b0*/  WARPSYNC.COLLECTIVE R15, `(.L_x_1853) ;  /* 0x000000000f087348 */ /* 0x000fea0003c00000 */
[----:B------:R0:W1:Y:S02]  /*256c0*/  SHFL.IDX P6, R14, R13, R12, R11 ;  /* 0x0000000c0d0e7389 */ /* 0x00006400000c000b */
[----:B01----:R-:W-:Y:S01]  /*256d0*/  ENDCOLLECTIVE ;  /* 0x000000000000791b */ /* 0x003fe20003800000 */
.L_x_1853:
[----:B------:R-:W-:Y:S01]  /*256e0*/  IMAD.MOV.U32 R25, RZ, RZ, R14 ;  /* 0x000000ffff197224 */ /* 0x000fe200078e000e */
[----:B------:R-:W-:Y:S06]  /*256f0*/  BRA `(.L_x_1854) ;  /* 0xffffffb800f07947 */ /* 0x000fec000383ffff */
.L_x_1702:
[----:B------:R-:W-:Y:S01]  /*25700*/  BSSY B0, `(.L_x_1855) ;  /* 0x0000007000007945 */ /* 0x000fe20003800000 */
[----:B------:R-:W-:Y:S02]  /*25710*/  IMAD.MOV.U32 R13, RZ, RZ, R3 ;  /* 0x000000ffff0d7224 */ /* 0x000fe400078e0003 */
[----:B------:R-:W-:Y:S02]  /*25720*/  IMAD.MOV.U32 R11, RZ, RZ, 0x1f ;  /* 0x0000001fff0b7424 */ /* 0x000fe400078e00ff */
[----:B------:R-:W-:-:S07]  /*25730*/  IMAD.MOV.U32 R15, RZ, RZ, -0x1 ;  /* 0xffffffffff0f7424 */ /* 0x000fce00078e00ff */
[----:B012--5:R-:W-:Y:S05]  /*25740*/  WARPSYNC.COLLECTIVE R15, `(.L_x_1856) ;  /* 0x000000000f087348 */ /* 0x027fea0003c00000 */
[----:B------:R3:W4:Y:S02]  /*25750*/  SHFL.IDX P6, R14, R13, R12, R11 ;  /* 0x0000000c0d0e7389 */ /* 0x00072400000c000b */
[----:B012345:R-:W-:Y:S01]  /*25760*/  ENDCOLLECTIVE ;  /* 0x000000000000791b */ /* 0x03ffe20003800000 */
.L_x_1856:
[----:B------:R-:W-:Y:S05]  /*25770*/  BSYNC B0 ;  /* 0x0000000000007941 */ /* 0x000fea0003800000 */
.L_x_1855:
[----:B------:R-:W-:Y:S01]  /*25780*/  IMAD.MOV.U32 R5, RZ, RZ, R14 ;  /* 0x000000ffff057224 */ /* 0x000fe200078e000e */
[----:B------:R-:W-:Y:S06]  /*25790*/  BRA `(.L_x_1701) ;  /* 0xffffffb800e47947 */ /* 0x000fec000383ffff */
.L_x_1706:
[----:B0-----:R0:W1:Y:S02]  /*257a0*/  SYNCS.PHASECHK.TRANS64.TRYWAIT P0, [R5+URZ+0x13220], R0 ;  /* 0x01322000050075a7 */ /* 0x001064000800017f */
[----:B-1----:R-:W-:Y:S05]  /*257b0*/  @!P0 NANOSLEEP.SYNCS 0x989680 ;  /* 0x009896800000895d */ /* 0x002fea0003900000 */
[----:B------:R-:W1:Y:S02]  /*257c0*/  @!P0 SYNCS.PHASECHK.TRANS64 P0, [R5+URZ+0x13220], R0 ;  /* 0x01322000050085a7 */ /* 0x000e64000800007f */
[----:B-1----:R-:W-:Y:S05]  /*257d0*/  @!P0 BRA `(.L_x_1706) ;  /* 0xfffffffc00f08947 */ /* 0x002fea000383ffff */
[----:B------:R-:W-:Y:S05]  /*257e0*/  BRA `(.L_x_1857) ;  /* 0xffffffc000647947 */ /* 0x000fea000383ffff */
.L_x_1707:
        /* <DEDUP_REMOVED lines=11> */
.L_x_1859:
[----:B------:R-:W-:Y:S05]  /*258a0*/  BSYNC B0 ;  /* 0x0000000000007941 */ /* 0x000fea0003800000 */
.L_x_1858:
[----:B------:R-:W-:Y:S05]  /*258b0*/  BRA `(.L_x_1860) ;  /* 0xffffffc0004c7947 */ /* 0x000fea000383ffff */
.L_x_1708:
[----:B------:R-:W-:Y:S01]  /*258c0*/  BSSY B0, `(.L_x_1861) ;  /* 0x0000006000007945 */ /* 0x000fe20003800000 */
[----:B------:R-:W-:-:S07]  /*258d0*/  IMAD.MOV.U32 R15, RZ, RZ, -0x1 ;  /* 0xffffffffff0f7424 */ /* 0x000fce00078e00ff */
[----:B0----5:R-:W-:Y:S05]  /*258e0*/  WARPSYNC.COLLECTIVE R15, `(.L_x_1862) ;  /* 0x000000000f0c7348 */ /* 0x021fea0003c00000 */
[----:B------:R-:W-:Y:S02]  /*258f0*/  ELECT P6, UR62, PT ;  /* 0x00000000003e782f */ /* 0x000fe400038c0000 */
[----:B------:R-:W-:Y:S01]  /*25900*/  MOV R14, UR62 ;  /* 0x0000003e000e7c02 */ /* 0x000fe20008000f00 */
[----:B0----5:R-:W-:Y:S10]  /*25910*/  ENDCOLLECTIVE ;  /* 0x000000000000791b */ /* 0x021ff40003800000 */
.L_x_1862:
[----:B------:R-:W-:Y:S05]  /*25920*/  BSYNC B0 ;  /* 0x0000000000007941 */ /* 0x000fea0003800000 */
.L_x_1861:
[----:B------:R-:W-:Y:S05]  /*25930*/  BRA `(.L_x_1863) ;  /* 0xffffffc000407947 */ /* 0x000fea000383ffff */
.L_x_1710:
[----:B0-----:R0:W1:Y:S02]  /*25940*/  SYNCS.PHASECHK.TRANS64.TRYWAIT P1, [R4+URZ+0x13240], R3 ;  /* 0x01324003040075a7 */ /* 0x001064000802017f */
[----:B-1----:R-:W-:Y:S05]  /*25950*/  @!P1 NANOSLEEP.SYNCS 0x989680 ;  /* 0x009896800000995d */ /* 0x002fea0003900000 */
[----:B------:R-:W1:Y:S02]  /*25960*/  @!P1 SYNCS.PHASECHK.TRANS64 P1, [R4+URZ+0x13240], R3 ;  /* 0x01324003040095a7 */ /* 0x000e64000802007f */
[----:B-1----:R-:W-:Y:S05]  /*25970*/  @!P1 BRA `(.L_x_1710) ;  /* 0xfffffffc00f09947 */ /* 0x002fea000383ffff */
[----:B------:R-:W-:Y:S05]  /*25980*/  BRA `(.L_x_1864) ;  /* 0xffffffc000687947 */ /* 0x000fea000383ffff */
.L_x_1712:
[----:B-1----:R1:W2:Y:S02]  /*25990*/  SYNCS.PHASECHK.TRANS64.TRYWAIT P1, [R5+URZ+0x13240], R0 ;  /* 0x01324000050075a7 */ /* 0x0022a4000802017f */
[----:B--2---:R-:W-:Y:S05]  /*259a0*/  @!P1 NANOSLEEP.SYNCS 0x989680 ;  /* 0x009896800000995d */ /* 0x004fea0003900000 */
[----:B------:R-:W2:Y:S02]  /*259b0*/  @!P1 SYNCS.PHASECHK.TRANS64 P1, [R5+URZ+0x13240], R0 ;  /* 0x01324000050095a7 */ /* 0x000ea4000802007f */
[----:B--2---:R-:W-:Y:S05]  /*259c0*/  @!P1 BRA `(.L_x_1712) ;  /* 0xfffffffc00f09947 */ /* 0x004fea000383ffff */
[----:B------:R-:W-:Y:S05]  /*259d0*/  BRA `(.L_x_1865) ;  /* 0xffffffc000787947 */ /* 0x000fea000383ffff */
.L_x_1714:
[----:B--2---:R2:W3:Y:S02]  /*259e0*/  SYNCS.PHASECHK.TRANS64.TRYWAIT P1, [R4+URZ+0x13260], R3 ;  /* 0x01326003040075a7 */ /* 0x0044e4000802017f */
[----:B---3--:R-:W-:Y:S05]  /*259f0*/  @!P1 NANOSLEEP.SYNCS 0x989680 ;  /* 0x009896800000995d */ /* 0x008fea0003900000 */
[----:B------:R-:W3:Y:S02]  /*25a00*/  @!P1 SYNCS.PHASECHK.TRANS64 P1, [R4+URZ+0x13260], R3 ;  /* 0x01326003040095a7 */ /* 0x000ee4000802007f */
[----:B---3--:R-:W-:Y:S05]  /*25a10*/  @!P1 BRA `(.L_x_1714) ;  /* 0xfffffffc00f09947 */ /* 0x008fea000383ffff */
[----:B------:R-:W-:Y:S05]  /*25a20*/  BRA `(.L_x_1866) ;  /* 0xffffffc000747947 */ /* 0x000fea000383ffff */
.L_x_1716:
[----:B---3--:R3:W4:Y:S02]  /*25a30*/  SYNCS.PHASECHK.TRANS64.TRYWAIT P1, [R5+URZ+0x13260], R0 ;  /* 0x01326000050075a7 */ /* 0x008724000802017f */
[----:B----4-:R-:W-:Y:S05]  /*25a40*/  @!P1 NANOSLEEP.SYNCS 0x989680 ;  /* 0x009896800000995d */ /* 0x010fea0003900000 */
[----:B------:R-:W4:Y:S02]  /*25a50*/  @!P1 SYNCS.PHASECHK.TRANS64 P1, [R5+URZ+0x13260], R0 ;  /* 0x01326000050095a7 */ /* 0x000f24000802007f */
[----:B----4-:R-:W-:Y:S05]  /*25a60*/  @!P1 BRA `(.L_x_1716) ;  /* 0xfffffffc00f09947 */ /* 0x010fea000383ffff */
[----:B------:R-:W-:Y:S05]  /*25a70*/  BRA `(.L_x_1867) ;  /* 0xffffffc000707947 */ /* 0x000fea000383ffff */
.L_x_1718:
[----:B----4-:R4:W0:Y:S02]  /*25a80*/  SYNCS.PHASECHK.TRANS64.TRYWAIT P1, [R4+URZ+0x13280], R3 ;  /* 0x01328003040075a7 */ /* 0x010824000802017f */
[----:B0-----:R-:W-:Y:S05]  /*25a90*/  @!P1 NANOSLEEP.SYNCS 0x989680 ;  /* 0x009896800000995d */ /* 0x001fea0003900000 */
[----:B------:R-:W0:Y:S02]  /*25aa0*/  @!P1 SYNCS.PHASECHK.TRANS64 P1, [R4+URZ+0x13280], R3 ;  /* 0x01328003040095a7 */ /* 0x000e24000802007f */
[----:B0-----:R-:W-:Y:S05]  /*25ab0*/  @!P1 BRA `(.L_x_1718) ;  /* 0xfffffffc00f09947 */ /* 0x001fea000383ffff */
[----:B------:R-:W-:Y:S05]  /*25ac0*/  BRA `(.L_x_1868) ;  /* 0xffffffc0006c7947 */ /* 0x000fea000383ffff */
.L_x_1869:
        /* <DEDUP_REMOVED lines=11> */
.L_x_2752:


//--------------------- .text._ZN7cutlass13device_kernelIN5flash11enable_sm90INS1_16FlashAttnFwdSm90INS1_25CollectiveMainloopFwdSm90ILi2EN4cute5tupleIJNS5_1CILi1EEES8_S8_EEENS6_IJNS7_ILi192EEENS7_ILi160EEENS7_ILi64EEEEEELi64ENS_12float_e4m3_tEfNS_4arch4Sm90ELb1ELb0ELb0ELb0ELb1ELb0ELb0ELb1ELb1ELb1ELb0ELb0EEENS1_21CollectiveEpilogueFwdINS6_IJSA_SC_SB_EEES9_NS_10bfloat16_tESG_Li384ELb0ELb1ELb0ELb1EEENS1_30DynamicPersistentTileSchedulerILi384ELi128ELb0ELb1ELb1EEEEEEEEEvNT_6ParamsE --------------------------
	.section	.text._ZN7cutlass13device_kernelIN5flash11enable_sm90INS1_16FlashAttnFwdSm90INS1_25CollectiveMainloopFwdSm90ILi2EN4cute5tupleIJNS5_1CILi1EEES8_S8_EEENS6_IJNS7_ILi192EEENS7_ILi160EEENS7_ILi64EEEEEELi64ENS_12float_e4m3_tEfNS_4arch4Sm90ELb1ELb0ELb0ELb0ELb1ELb0ELb0ELb1ELb1ELb1ELb0ELb0EEENS1_21CollectiveEpilogueFwdINS6_IJSA_SC_SB_EEES9_NS_10bfloat16_tESG_Li384ELb0ELb1ELb0ELb1EEENS1_30DynamicPersistentTileSchedulerILi384ELi128ELb0ELb1ELb1EEEEEEEEEvNT_6ParamsE,"ax",@progbits
	.align	128
.text._ZN7cutlass13device_kernelIN5flash11enable_sm90INS1_16FlashAttnFwdSm90INS1_25CollectiveMainloopFwdSm90ILi2EN4cute5tupleIJNS5_1CILi1EEES8_S8_EEENS6_IJNS7_ILi192EEENS7_ILi160EEENS7_ILi64EEEEEELi64ENS_12float_e4m3_tEfNS_4arch4Sm90ELb1ELb0ELb0ELb0ELb1ELb0ELb0ELb1ELb1ELb1ELb0ELb0EEENS1_21CollectiveEpilogueFwdINS6_IJSA_SC_SB_EEES9_NS_10bfloat16_tESG_Li384ELb0ELb1ELb0ELb1EEENS1_30DynamicPersistentTileSchedulerILi384ELi128ELb0ELb1ELb1EEEEEEEEEvNT_6ParamsE:
        .type           _ZN7cutlass13device_kernelIN5flash11enable_sm90INS1_16FlashAttnFwdSm90INS1_25CollectiveMainloopFwdSm90ILi2EN4cute5tupleIJNS5_1CILi1EEES8_S8_EEENS6_IJNS7_ILi192EEENS7_ILi160EEENS7_ILi64EEEEEELi64ENS_12float_e4m3_tEfNS_4arch4Sm90ELb1ELb0ELb0ELb0ELb1ELb0ELb0ELb1ELb1ELb1ELb0ELb0EEENS1_21CollectiveEpilogueFwdINS6_IJSA_SC_SB_EEES9_NS_10bfloat16_tESG_Li384ELb0ELb1ELb0ELb1EEENS1_30DynamicPersistentTileSchedulerILi384ELi128ELb0ELb1ELb1EEEEEEEEEvNT_6ParamsE,@function
        .size           _ZN7cutlass13device_kernelIN5flash11enable_sm90INS1_16FlashAttnFwdSm90INS1_25CollectiveMainloopFwdSm90ILi2EN4cute5tupleIJNS5_1CILi1EEES8_S8_EEENS6_IJNS7_ILi192EEENS7_ILi160EEENS7_ILi64EEEEEELi64ENS_12float_e4m3_tEfNS_4arch4Sm90ELb1ELb0ELb0ELb0ELb1ELb0ELb0ELb1ELb1ELb1ELb0ELb0EEENS1_21CollectiveEpilogueFwdINS6_IJSA_SC_SB_EEES9_NS_10bfloat16_tESG_Li384ELb0ELb1ELb0ELb1EEENS1_30DynamicPersistentTileSchedulerILi384ELi128ELb0ELb1ELb1EEEEEEEEEvNT_6ParamsE,(.L_x_2753 - _ZN7cutlass13device_kernelIN5flash11enable_sm90INS1_16FlashAttnFwdSm90INS1_25CollectiveMainloopFwdSm90ILi2EN4cute5tupleIJNS5_1CILi1EEES8_S8_EEENS6_IJNS7_ILi192EEENS7_ILi160EEENS7_ILi64EEEEEELi64ENS_12float_e4m3_tEfNS_4arch4Sm90ELb1ELb0ELb0ELb0ELb1ELb0ELb0ELb1ELb1ELb1ELb0ELb0EEENS1_21CollectiveEpilogueFwdINS6_IJSA_SC_SB_EEES9_NS_10bfloat16_tESG_Li384ELb0ELb1ELb0ELb1EEENS1_30DynamicPersistentTileSchedulerILi384ELi128ELb0ELb1ELb1EEEEEEEEEvNT_6ParamsE)
        .other          _ZN7cutlass13device_kernelIN5flash11enable_sm90INS1_16FlashAttnFwdSm90INS1_25CollectiveMainloopFwdSm90ILi2EN4cute5tupleIJNS5_1CILi1EEES8_S8_EEENS6_IJNS7_ILi192EEENS7_ILi160EEENS7_ILi64EEEEEELi64ENS_12float_e4m3_tEfNS_4arch4Sm90ELb1ELb0ELb0ELb0ELb1ELb0ELb0ELb1ELb1ELb1ELb0ELb0EEENS1_21CollectiveEpilogueFwdINS6_IJSA_SC_SB_EEES9_NS_10bfloat16_tESG_Li384ELb0ELb1ELb0ELb1EEENS1_30DynamicPersistentTileSchedulerILi384ELi128ELb0ELb1ELb1EEEEEEEEEvNT_6ParamsE,@"STO_CUDA_ENTRY STV_DEFAULT"
_ZN7cutlass13device_kernelIN5flash11enable_sm90INS1_16FlashAttnFwdSm90INS1_25CollectiveMainloopFwdSm90ILi2EN4cute5tupleIJNS5_1CILi1EEES8_S8_EEENS6_IJNS7_ILi192EEENS7_ILi160EEENS7_ILi64EEEEEELi64ENS_12float_e4m3_tEfNS_4arch4Sm90ELb1ELb0ELb0ELb0ELb1ELb0ELb0ELb1ELb1ELb1ELb0ELb0EEENS1_21CollectiveEpilogueFwdINS6_IJSA_SC_SB_EEES9_NS_10bfloat16_tESG_Li384ELb0ELb1ELb0ELb1EEENS1_30DynamicPersistentTileSchedulerILi384ELi128ELb0ELb1ELb1EEEEEEEEEvNT_6ParamsE:
        /* <DEDUP_REMOVED lines=45> */
.L_x_1870:
        /* <DEDUP_REMOVED lines=22> */
.L_x_1871:
        /* <DEDUP_REMOVED lines=18> */
.L_x_1872:
        /* <DEDUP_REMOVED lines=22> */
.L_x_1873:
        /* <DEDUP_REMOVED lines=24> */
.L_x_1874:
        /* <DEDUP_REMOVED lines=10> */
.L_x_1876:
        /* <DEDUP_REMOVED lines=40> */
[----:B------:R0:W-:Y:S01]  /*0b50*/  STL [R1], R2 ;  /* 0x0000000201007387 */ /* 0x0001e20000100800 */
[----:B------:R-:W-:Y:S01]  /*0b60*/  LEA.HI R0, R0, R10, RZ, 0x3 ;  /* 0x0000000a00007211 */ /* 0x000fe200078f18ff */
[----:B------:R-:W-:Y:S01]  /*0b70*/  IMAD.IADD R7, R10, 0x1, -R7 ;  /* 0x000000010a077824 */ /* 0x000fe200078e0a07 */
[----:B------:R-:W-:-:S02]  /*0b80*/  LOP3.LUT R8, R8, 0xfffffff8, RZ, 0xc0, !PT ;  /* 0xfffffff808087812 */ /* 0x000fc400078ec0ff */
[----:B------:R-:W-:Y:S02]  /*0b90*/  LEA.HI R6, R6, R23, RZ, 0x5 ;  /* 0x0000001706067211 */ /* 0x000fe400078f28ff */
[----:B------:R-:W-:Y:S01]  /*0ba0*/  LOP3.LUT R18, R0, 0xfffffff8, RZ, 0xc0, !PT ;  /* 0xfffffff800127812 */ /* 0x000fe200078ec0ff */
[----:B------:R-:W-:Y:S01]  /*0bb0*/  IMAD.IADD R5, R5, 0x1, -R8 ;  /* 0x0000000105057824 */ /* 0x000fe200078e0a08 */
[----:B------:R-:W-:Y:S01]  /*0bc0*/  LEA.HI R9, R7, R7, RZ, 0x1 ;  /* 0x0000000707097211 */ /* 0x000fe200078f08ff */
[----:B0-----:R-:W-:Y:S01]  /*0bd0*/  IMAD.HI R2, R156, 0x55555556, RZ ;  /* 0x555555569c027827 */ /* 0x001fe200078e02ff */
[----:B------:R-:W-:Y:S02]  /*0be0*/  SHF.R.S32.HI R6, RZ, 0x5, R6 ;  /* 0x00000005ff067819 */ /* 0x000fe40000011406 */
[----:B------:R-:W-:Y:S01]  /*0bf0*/  LOP3.LUT R16, R4, 0x7ffffffc, RZ, 0xc0, !PT ;  /* 0x7ffffffc04107812 */ /* 0x000fe200078ec0ff */
[----:B------:R-:W-:Y:S01]  /*0c00*/  IMAD.IADD R18, R10, 0x1, -R18 ;  /* 0x000000010a127824 */ /* 0x000fe200078e0a12 */
[----:B------:R-:W-:Y:S01]  /*0c10*/  LEA.HI R3, R2, R2, RZ, 0x1 ;  /* 0x0000000202037211 */ /* 0x000fe200078f08ff */
[----:B------:R-:W-:Y:S01]  /*0c20*/  IMAD R6, R6, 0x10, R5 ;  /* 0x0000001006067824 */ /* 0x000fe200078e0205 */
[----:B------:R-:W-:Y:S01]  /*0c30*/  LOP3.LUT R2, R9, 0x1ffffffe, RZ, 0xc0, !PT ;  /* 0x1ffffffe09027812 */ /* 0x000fe200078ec0ff */
[----:B------:R-:W-:Y:S01]  /*0c40*/  IMAD.SHL.U32 R19, R18, 0x8, RZ ;  /* 0x0000000812137824 */ /* 0x000fe200078e00ff */
[----:B------:R-:W-:Y:S01]  /*0c50*/  SHF.R.S32.HI R22, RZ, 0x3, R0 ;  /* 0x00000003ff167819 */ /* 0x000fe20000011400 */
[----:B------:R-:W-:-:S02]  /*0c60*/  IMAD R3, R3, -0x3, R156 ;  /* 0xfffffffd03037824 */ /* 0x000fc400078e029c */
[----:B------:R-:W-:Y:S01]  /*0c70*/  IMAD.IADD R2, R7, 0x1, -R2 ;  /* 0x0000000107027824 */ /* 0x000fe200078e0a02 */
[----:B------:R-:W-:Y:S01]  /*0c80*/  SHF.R.S32.HI R0, RZ, 0x1f, R19 ;  /* 0x0000001fff007819 */ /* 0x000fe20000011413 */
[----:B------:R-:W-:Y:S02]  /*0c90*/  IMAD R157, R3, 0x40, R6 ;  /* 0x00000040039d7824 */ /* 0x000fe400078e0206 */
[----:B------:R-:W-:Y:S02]  /*0ca0*/  IMAD.IADD R16, R23, 0x1, -R16 ;  /* 0x0000000117107824 */ /* 0x000fe400078e0a10 */
[----:B------:R-:W-:-:S07]  /*0cb0*/  IMAD R17, R2, 0x8, R157 ;  /* 0x0000000802117824 */ /* 0x000fce00078e029d */
.L_x_1921:
        /* <DEDUP_REMOVED lines=21> */
.L_x_1877:
[----:B------:R-:W-:Y:S01]  /*0e10*/  ULDC UR6, c[0x0][0xc54] ;  /* 0x0003150000067ab9 */ /* 0x000fe20000000800 */
[----:B------:R-:W-:Y:S01]  /*0e20*/  UMOV UR8, UR7 ;  /* 0x0000000700087c82 */ /* 0x000fe20008000000 */
[----:B------:R-:W-:-:S11]  /*0e30*/  UISETP.NE.AND UP0, UPT, UR6, 0x1, UPT ;  /* 0x000000010600788c */ /* 0x000fd6000bf05270 */
[----:B------:R-:W-:Y:S02]  /*0e40*/  @UP0 ULDC.64 UR10, c[0x0][0xc58] ;  /* 0x00031600000a0ab9 */ /* 0x000fe40000000a00 */
[----:B------:R-:W-:-:S04]  /*0e50*/  UIMAD.WIDE.U32 UR4, UR7, UR10, URZ ;  /* 0x0000000a070472a5 */ /* 0x000fc8000f8e003f */
[----:B------:R-:W-:-:S04]  /*0e60*/  @UP0 USHF.R.U32.HI UR8, URZ, UR11, UR5 ;  /* 0x0000000b3f080299 */ /* 0x000fc80008011605 */
[----:B------:R-:W-:-:S12]  /*0e70*/  UIMAD UR4, UR8, UR6, URZ ;  /* 0x00000006080472a4 */ /* 0x000fd8000f8e023f */
.L_x_1878:
[----:B------:R-:W-:Y:S01]  /*0e80*/  ULDC UR41, c[0x0][0xc48] ;  /* 0x0003120000297ab9 */ /* 0x000fe20000000800 */
[----:B------:R-:W-:Y:S01]  /*0e90*/  UIADD3 UR6, UR7, -UR4, URZ ;  /* 0x8000000407067290 */ /* 0x000fe2000fffe03f */
[----:B------:R-:W-:Y:S01]  /*0ea0*/  IMAD.MOV.U32 R7, RZ, RZ, 0x3f800000 ;  /* 0x3f800000ff077424 */ /* 0x000fe200078e00ff */
[----:B------:R-:W-:Y:S01]  /*0eb0*/  UISETP.NE.AND UP2, UPT, UR41, 0x1, UPT ;  /* 0x000000012900788c */ /* 0x000fe2000bf45270 */
[----:B------:R-:W-:Y:S01]  /*0ec0*/  IMAD.MOV.U32 R0, RZ, RZ, 0x3f800000 ;  /* 0x3f800000ff007424 */ /* 0x000fe200078e00ff */
[----:B------:R-:W-:Y:S01]  /*0ed0*/  ULDC.64 UR4, c[0x0][0x990] ;  /* 0x0002640000047ab9 */ /* 0x000fe20000000a00 */
[----:B------:R-:W-:Y:S01]  /*0ee0*/  ULDC UR18, c[0x0][0xc54] ;  /* 0x0003150000127ab9 */ /* 0x000fe20000000800 */
[----:B------:R-:W-:Y:S02]  /*0ef0*/  UISETP.NE.U32.AND UP0, UPT, UR4, URZ, UPT ;  /* 0x0000003f0400728c */ /* 0x000fe4000bf05070 */
[----:B------:R-:W-:Y:S02]  /*0f00*/  UIMAD UR18, UR9, UR18, UR6 ;  /* 0x00000012091272a4 */ /* 0x000fe4000f8e0206 */
[----:B------:R-:W-:Y:S01]  /*0f10*/  UISETP.NE.AND.EX UP0, UPT, UR5, URZ, UPT, UP0 ;  /* 0x0000003f0500728c */ /* 0x000fe2000bf05300 */
[----:B------:R-:W-:-:S02]  /*0f20*/  ULDC.64 UR6, c[0x0][0x998] ;  /* 0x0002660000067ab9 */ /* 0x000fc40000000a00 */
[----:B------:R-:W-:Y:S01]  /*0f30*/  @UP2 ULDC UR10, c[0x0][0xc4c] ;  /* 0x00031300000a2ab9 */ /* 0x000fe20000000800 */
[----:B------:R-:W-:Y:S02]  /*0f40*/  UISETP.NE.U32.AND UP1, UPT, UR6, URZ, UPT ;  /* 0x0000003f0600728c */ /* 0x000fe4000bf25070 */
[----:B------:R-:W-:Y:S01]  /*0f50*/  UIMAD.WIDE.U32 UR10, UR18, UR10, URZ ;  /* 0x0000000a120a72a5 */ /* 0x000fe2000f8e003f */
[----:B------:R-:W-:Y:S01]  /*0f60*/  PLOP3.LUT P0, PT, PT, PT, UP0, 0x80, 0x0 ;  /* 0x000000000000781c */ /* 0x000fe20003f0f008 */
[----:B------:R-:W-:Y:S01]  /*0f70*/  @UP2 ULDC UR9, c[0x0][0xc50] ;  /* 0x0003140000092ab9 */ /* 0x000fe20000000800 */
[----:B------:R-:W-:Y:S01]  /*0f80*/  UISETP.NE.AND.EX UP1, UPT, UR7, URZ, UPT, UP1 ;  /* 0x0000003f0700728c */ /* 0x000fe2000bf25310 */
[----:B------:R-:W-:Y:S01]  /*0f90*/  UMOV UR40, UR18 ;  /* 0x0000001200287c82 */ /* 0x000fe20008000000 */
[----:B------:R-:W-:Y:S02]  /*0fa0*/  @UP2 USHF.R.U32.HI UR40, URZ, UR9, UR11 ;  /* 0x000000093f282299 */ /* 0x000fe4000801160b */
[----:B------:R-:W-:-:S02]  /*0fb0*/  ULOP3.LUT UR8, URZ, UR8, URZ, 0x33, !UPT ;  /* 0x000000083f087292 */ /* 0x000fc4000f8e333f */
[----:B------:R-:W-:Y:S01]  /*0fc0*/  PLOP3.LUT P1, PT, PT, PT, UP1, 0x80, 0x0 ;  /* 0x000000000000781c */ /* 0x000fe20003f2f018 */
[----:B------:R-:W-:Y:S01]  /*0fd0*/  @UP0 USHF.R.S32.HI UR9, URZ, 0x1f, UR40 ;  /* 0x0000001f3f090899 */ /* 0x000fe20008011428 */
[----:B------:R-:W-:Y:S01]  /*0fe0*/  @UP0 ULDC.64 UR10, c[0x0][0x9a8] ;  /* 0x00026a00000a0ab9 */ /* 0x000fe20000000a00 */
[----:B------:R-:W-:Y:S02]  /*0ff0*/  UIADD3 UR15, -UR40, URZ, URZ ;  /* 0x0000003f280f7290 */ /* 0x000fe4000fffe13f */
[----:B------:R-:W-:Y:S02]  /*1000*/  @UP0 UIMAD UR9, UR9, UR10, URZ ;  /* 0x0000000a090902a4 */ /* 0x000fe4000f8e023f */
[----:B------:R-:W-:Y:S02]  /*1010*/  @UP0 UIMAD.WIDE.U32 UR12, UR40, UR10, URZ ;  /* 0x0000000a280c02a5 */ /* 0x000fe4000f8e003f */
[----:B------:R-:W-:Y:S01]  /*1020*/  @UP1 USHF.R.S32.HI UR10, URZ, 0x1f, UR40 ;  /* 0x0000001f3f0a1899 */ /* 0x000fe20008011428 */
[----:B------:R-:W-:Y:S01]  /*1030*/  @UP1 ULDC.64 UR16, c[0x0][0x9b8] ;  /* 0x00026e0000101ab9 */ /* 0x000fe20000000a00 */
[----:B------:R-:W-:-:S02]  /*1040*/  @UP0 UIMAD UR14, UR40, UR11, UR9 ;  /* 0x0000000b280e02a4 */ /* 0x000fc4000f8e0209 */
[----:B------:R-:W-:Y:S02]  /*1050*/  @UP1 UIMAD UR9, UR10, UR16, URZ ;  /* 0x000000100a0912a4 */ /* 0x000fe4000f8e023f */
[----:B------:R-:W-:Y:S02]  /*1060*/  UIMAD UR41, UR41, UR15, UR18 ;  /* 0x0000000f292972a4 */ /* 0x000fe4000f8e0212 */
[----:B------:R-:W-:Y:S02]  /*1070*/  @UP1 UIMAD UR15, UR40, UR17, UR9 ;  /* 0x00000011280f12a4 */ /* 0x000fe4000f8e0209 */
[----:B------:R-:W-:Y:S02]  /*1080*/  @UP0 USHF.R.S32.HI UR9, URZ, 0x1f, UR41 ;  /* 0x0000001f3f090899 */ /* 0x000fe40008011429 */
[----:B------:R-:W-:Y:S02]  /*1090*/  @UP1 UIMAD.WIDE.U32 UR10, UR40, UR16, URZ ;  /* 0x00000010280a12a5 */ /* 0x000fe4000f8e003f */
[----:B------:R-:W-:Y:S01]  /*10a0*/  @UP1 USHF.R.S32.HI UR20, URZ, 0x1f, UR41 ;  /* 0x0000001f3f141899 */ /* 0x000fe20008011429 */
[----:B------:R-:W-:Y:S01]  /*10b0*/  @UP0 ULDC.64 UR16, c[0x0][0x9b0] ;  /* 0x00026c0000100ab9 */ /* 0x000fe20000000a00 */
[----:B------:R-:W-:Y:S01]  /*10c0*/  @UP1 ULDC.64 UR18, c[0x0][0x9c0] ;  /* 0x0002700000121ab9 */ /* 0x000fe20000000a00 */
[----:B------:R-:W-:-:S02]  /*10d0*/  @UP0 UIADD3 UR13, UR13, UR14, URZ ;  /* 0x0000000e0d0d0290 */ /* 0x000fc4000fffe03f */
[----:B------:R-:W-:Y:S02]  /*10e0*/  @UP0 UIMAD UR9, UR9, UR16, URZ ;  /* 0x00000010090902a4 */ /* 0x000fe4000f8e023f */
[----:B------:R-:W-:Y:S02]  /*10f0*/  @UP1 UIADD3 UR11, UR11, UR15, URZ ;  /* 0x0000000f0b0b1290 */ /* 0x000fe4000fffe03f */
[----:B------:R-:W-:Y:S02]  /*1100*/  @UP1 UIMAD UR14, UR20, UR18, URZ ;  /* 0x00000012140e12a4 */ /* 0x000fe4000f8e023f */
[----:B------:R-:W-:Y:S02]  /*1110*/  @UP0 UIMAD UR9, UR41, UR17, UR9 ;  /* 0x00000011290902a4 */ /* 0x000fe4000f8e0209 */
[----:B------:R-:W-:Y:S02]  /*1120*/  @UP0 UIMAD.WIDE.U32 UR12, UR41, UR16, UR12 ;  /* 0x00000010290c02a5 */ /* 0x000fe4000f8e000c */
[----:B------:R-:W-:-:S02]  /*1130*/  @UP1 UIMAD UR14, UR41, UR19, UR14 ;  /* 0x00000013290e12a4 */ /* 0x000fc4000f8e020e */
[----:B------:R-:W-:Y:S02]  /*1140*/  @UP1 UIMAD.WIDE.U32 UR10, UR41, UR18, UR10 ;  /* 0x00000012290a12a5 */ /* 0x000fe4000f8e000a */
        /* <DEDUP_REMOVED lines=8> */
[----:B------:R-:W-:Y:S01]  /*11d0*/  ULDC UR6, c[0x0][0x448] ;  /* 0x0001120000067ab9 */ /* 0x000fe20000000800 */
[----:B------:R-:W-:Y:S01]  /*11e0*/  IMAD.U32 R3, RZ, RZ, UR5 ;  /* 0x00000005ff037e24 */ /* 0x000fe2000f8e00ff */
[----:B------:R-:W-:Y:S01]  /*11f0*/  ULDC.64 UR4, c[0x0][0x418] ;  /* 0x0001060000047ab9 */ /* 0x000fe20000000a00 */
[----:B------:R-:W-:Y:S01]  /*1200*/  IMAD.U32 R5, RZ, RZ, UR7 ;  /* 0x00000007ff057e24 */ /* 0x000fe2000f8e00ff */
[----:B------:R-:W-:Y:S02]  /*1210*/  ULDC UR47, c[0x0][0x424] ;  /* 0x00010900002f7ab9 */ /* 0x000fe40000000800 */
[----:B------:R0:W2:Y:S01]  /*1220*/  @P0 LDG.E R7, desc[UR50][R2.64] ;  /* 0x0000003202070981 */ /* 0x0000a2000c1e1900 */
[----:B------:R-:W-:Y:S02]  /*1230*/  UISETP.NE.U32.AND UP0, UPT, UR4, URZ, UPT ;  /* 0x0000003f0400728c */ /* 0x000fe4000bf05070 */
[----:B------:R-:W-:Y:S01]  /*1240*/  UISETP.NE.AND UP4, UPT, UR6, 0x1, UPT ;  /* 0x000000010600788c */ /* 0x000fe2000bf85270 */
[----:B------:R1:W2:Y:S01]  /*1250*/  @P1 LDG.E R0, desc[UR50][R4.64] ;  /* 0x0000003204001981 */ /* 0x0002a2000c1e1900 */
[----:B------:R-:W-:Y:S01]  /*1260*/  ULDC UR4, c[0x0][0xc3c] ;  /* 0x00030f0000047ab9 */ /* 0x000fe20000000800 */
[----:B------:R-:W-:Y:S01]  /*1270*/  UISETP.NE.AND.EX UP0, UPT, UR5, URZ, UPT, UP0 ;  /* 0x0000003f0500728c */ /* 0x000fe2000bf05300 */
[----:B------:R-:W-:Y:S01]  /*1280*/  PLOP3.LUT P0, PT, PT, PT, PT, 0x80, 0x0 ;  /* 0x000000000000781c */ /* 0x000fe20003f0f070 */
[----:B------:R-:W-:Y:S01]  /*1290*/  UIADD3 UR4, UR8, UR4, URZ ;  /* 0x0000000408047290 */ /* 0x000fe2000fffe03f */
[----:B------:R-:W-:Y:S01]  /*12a0*/  CS2R R54, SRZ ;  /* 0x0000000000367805 */ /* 0x000fe2000001ff00 */
[----:B------:R-:W-:Y:S01]  /*12b0*/  ULDC UR5, c[0x0][0x988] ;  /* 0x0002620000057ab9 */ /* 0x000fe20000000800 */
[----:B------:R-:W-:Y:S01]  /*12c0*/  ULDC UR7, c[0x0][0x288] ;  /* 0x0000a20000077ab9 */ /* 0x000fe20000000800 */
[----:B------:R-:W-:Y:S01]  /*12d0*/  UIMAD UR43, UR4, 0xc0, URZ ;  /* 0x000000c0042b78a4 */ /* 0x000fe2000f8e023f */
[----:B0-----:R-:W-:Y:S01]  /*12e0*/  CS2R R2, SRZ ;  /* 0x0000000000027805 */ /* 0x001fe2000001ff00 */
[----:B------:R-:W-:Y:S01]  /*12f0*/  UIADD3 UR7, -UR7, 0xa0, URZ ;  /* 0x000000a007077890 */ /* 0x000fe2000fffe13f */
[----:B-1----:R-:W-:Y:S01]  /*1300*/  CS2R R4, SRZ ;  /* 0x0000000000047805 */ /* 0x002fe2000001ff00 */
[----:B------:R-:W-:Y:S01]  /*1310*/  UIADD3 UR6, UR43, 0xbf, URZ ;  /* 0x000000bf2b067890 */ /* 0x000fe2000fffe03f */
[----:B------:R-:W-:Y:S01]  /*1320*/  CS2R R8, SRZ ;  /* 0x0000000000087805 */ /* 0x000fe2000001ff00 */
[----:B------:R-:W-:Y:S01]  /*1330*/  @UP4 ULDC UR4, c[0x0][0x44c] ;  /* 0x0001130000044ab9 */ /* 0x000fe20000000800 */
[----:B------:R-:W-:Y:S01]  /*1340*/  USEL UR47, UR47, 0x1, UP0 ;  /* 0x000000012f2f7887 */ /* 0x000fe20008000000 */
[----:B------:R-:W-:Y:S01]  /*1350*/  CS2R R52, SRZ ;  /* 0x0000000000347805 */ /* 0x000fe2000001ff00 */
[----:B------:R-:W-:Y:S01]  /*1360*/  ULDC UR8, c[0x0][0x2f0] ;  /* 0x0000bc0000087ab9 */ /* 0x000fe20000000800 */
[----:B------:R-:W-:Y:S01]  /*1370*/  @UP4 ULDC UR9, c[0x0][0x450] ;  /* 0x0001140000094ab9 */ /* 0x000fe20000000800 */
[----:B------:R-:W-:Y:S01]  /*1380*/  UIMAD UR7, UR47, UR8, UR7 ;  /* 0x000000082f0772a4 */ /* 0x000fe2000f8e0207 */
[----:B------:R-:W-:Y:S01]  /*1390*/  CS2R R10, SRZ ;  /* 0x00000000000a7805 */ /* 0x000fe2000001ff00 */
[----:B------:R-:W-:Y:S01]  /*13a0*/  UP2UR UR48, UPR, URZ, 0x10 ;  /* 0x000000103f307883 */ /* 0x000fe20008000000 */
        /* <DEDUP_REMOVED lines=11> */
[----:B--2---:R-:W-:-:S04]  /*1460*/  FMUL.FTZ R0, R7, R0 ;  /* 0x0000000007007220 */ /* 0x004fc80000410000 */
[----:B------:R-:W-:Y:S01]  /*1470*/  FMUL.FTZ R0, R0, UR5 ;  /* 0x0000000500007c20 */ /* 0x000fe20008410000 */
[----:B------:R-:W-:Y:S02]  /*1480*/  UIMAD.WIDE.U32 UR4, UR6, UR4, URZ ;  /* 0x00000004060472a5 */ /* 0x000fe4000f8e003f */
[----:B------:R-:W-:Y:S02]  /*1490*/  UIMAD UR4, UR47, UR8, 0x9f ;  /* 0x0000009f2f0474a4 */ /* 0x000fe4000f8e0208 */
[----:B------:R-:W-:Y:S01]  /*14a0*/  @UP4 USHF.R.U32.HI UR6, URZ, UR9, UR5 ;  /* 0x000000093f064299 */ /* 0x000fe20008011605 */
[----:B------:R-:W-:Y:S01]  /*14b0*/  R2UR UR42, R0 ;  /* 0x00000000002a72ca */ /* 0x000fe200000e0000 */
[----:B------:R-:W-:Y:S02]  /*14c0*/  UIMAD.WIDE UR4, UR4, 0x66666667, URZ ;  /* 0x66666667040478a5 */ /* 0x000fe4000f8e023f */
[----:B------:R-:W-:Y:S02]  /*14d0*/  UIADD3 UR6, UR7, UR6, URZ ;  /* 0x0000000607067290 */ /* 0x000fe4000fffe03f */
[----:B------:R-:W-:-:S02]  /*14e0*/  USHF.R.U32.HI UR4, URZ, 0x1f, UR5 ;  /* 0x0000001f3f047899 */ /* 0x000fc40008011605 */
[----:B------:R-:W-:Y:S02]  /*14f0*/  UIMAD.WIDE UR6, UR6, 0x66666667, URZ ;  /* 0x66666667060678a5 */ /* 0x000fe4000f8e023f */
[----:B------:R-:W-:Y:S02]  /*1500*/  ULEA.HI.SX32 UR4, UR5, UR4, 0x1a ;  /* 0x0000000405047291 */ /* 0x000fe4000f8fd23f */
[----:B------:R-:W-:-:S04]  /*1510*/  USHF.R.U32.HI UR6, URZ, 0x1f, UR7 ;  /* 0x0000001f3f067899 */ /* 0x000fc80008011607 */
[----:B------:R-:W-:-:S04]  /*1520*/  ULEA.HI.SX32 UR6, UR7, UR6, 0x1a ;  /* 0x0000000607067291 */ /* 0x000fc8000f8fd23f */
[----:B------:R-:W-:-:S04]  /*1530*/  UISETP.LT.AND UP0, UPT, UR4, UR6, UPT ;  /* 0x000000060400728c */ /* 0x000fc8000bf01270 */
[----:B------:R-:W-:-:S04]  /*1540*/  USEL UR49, UR4, UR6, UP0 ;  /* 0x0000000604317287 */ /* 0x000fc80008000000 */
[----:B------:R-:W-:-:S06]  /*1550*/  UISETP.GE.AND UP0, UPT, UR49, 0x1, UPT ;  /* 0x000000013100788c */ /* 0x000fcc000bf06270 */
[----:B------:R-:W-:-:S13]  /*1560*/  PLOP3.LUT P1, PT, PT, PT, UP0, 0x80, 0x0 ;  /* 0x000000000000781c */ /* 0x000fda0003f2f008 */
[----:B------:R-:W-:Y:S05]  /*1570*/  @!P1 BRA `(.L_x_1879) ;  /* 0x0000008400a49947 */ /* 0x000fea0003800000 */
[----:B------:R-:W0:Y:S01]  /*1580*/  SHFL.IDX PT, R0, R156, RZ, 0x1f ;  /* 0x00001fff9c007589 */ /* 0x000e2200000e0000 */
[----:B------:R-:W1:Y:S01]  /*1590*/  S2UR UR44, SR_CgaCtaId ;  /* 0x00000000002c79c3 */ /* 0x000e620000008800 */
[----:B------:R-:W-:Y:S01]  /*15a0*/  UMOV UR45, 0x400 ;  /* 0x00000400002d7882 */ /* 0x000fe20000000000 */
[----:B0-----:R-:W-:Y:S01]  /*15b0*/  R2UR UR6, R0 ;  /* 0x00000000000672ca */ /* 0x001fe200000e0000 */
[----:B-1----:R-:W-:-:S12]  /*15c0*/  ULEA UR45, UR44, UR45, 0x18 ;  /* 0x0000002d2c2d7291 */ /* 0x002fd8000f8ec03f */
        /* <DEDUP_REMOVED lines=26> */
.L_x_1880:
        /* <DEDUP_REMOVED lines=9> */
.L_x_2007:
[----:B------:R-:W-:Y:S05]  /*1800*/  @!P0 BRA `(.L_x_1882) ;  /* 0x0000000000048947 */ /* 0x000fea0003800000 */
[----:B------:R-:W-:Y:S01]  /*1810*/  BPT.TRAP 0x1 ;  /* 0x000000040000795c */ /* 0x000fe20000300000 */
.L_x_1882:
[----:B0-----:R-:W-:Y:S02]  /*1820*/  IMAD.U32 R3, RZ, RZ, UR38 ;  /* 0x00000026ff037e24 */ /* 0x001fe4000f8e00ff */
[----:B------:R-:W-:-:S03]  /*1830*/  IMAD.U32 R0, RZ, RZ, UR37 ;  /* 0x00000025ff007e24 */ /* 0x000fc6000f8e00ff */
[----:B------:R-:W-:Y:S02]  /*1840*/  LEA R3, R3, UR45, 0x3 ;  /* 0x0000002d03037c11 */ /* 0x000fe4000f8e18ff */
[----:B------:R-:W-:-:S04]  /*1850*/  SHF.L.U32 R0, R0, 0x1f, RZ ;  /* 0x0000001f00007819 */ /* 0x000fc800000006ff */
[----:B------:R0:W1:Y:S01]  /*1860*/  SYNCS.PHASECHK.TRANS64.TRYWAIT P1, [R3+URZ+0x13230], R0 ;  /* 0x01323000030075a7 */ /* 0x000062000802017f */
[----:B------:R-:W-:Y:S05]  /*1870*/  @!P0 BRA `(.L_x_1883) ;  /* 0x0000000000048947 */ /* 0x000fea0003800000 */
[----:B------:R-:W-:Y:S01]  /*1880*/  BPT.TRAP 0x1 ;  /* 0x000000040000795c */ /* 0x000fe20000300000 */
.L_x_1883:
[----:B-1----:R-:W-:Y:S05]  /*1890*/  @P1 BRA `(.L_x_1884) ;  /* 0x0000000000081947 */ /* 0x002fea0003800000 */
[----:B------:R-:W1:Y:S02]  /*18a0*/  SYNCS.PHASECHK.TRANS64.TRYWAIT P1, [R3+URZ+0x13230], R0 ;  /* 0x01323000030075a7 */ /* 0x000e64000802017f */
[----:B-1----:R-:W-:Y:S05]  /*18b0*/  @!P1 BRA `(.L_x_1885) ;  /* 0x000000e800ec9947 */ /* 0x002fea0003800000 */
.L_x_1884:
        /* <DEDUP_REMOVED lines=73> */
.L_x_1886:
[----:B------:R-:W-:Y:S01]  /*1d50*/  UISETP.NE.AND UP0, UPT, UR48, URZ, UPT ;  /* 0x0000003f3000728c */ /* 0x000fe2000bf05270 */
[----:B------:R-:W-:Y:S01]  /*1d60*/  VIADD R10, R17, UR43 ;  /* 0x0000002b110a7c36 */ /* 0x000fe20008000000 */
[----:B------:R-:W-:Y:S01]  /*1d70*/  ULDC UR11, c[0x0][0x2f0] ;  /* 0x0000bc00000b7ab9 */ /* 0x000fe20000000800 */
[----:B------:R-:W-:Y:S01]  /*1d80*/  ULDC UR12, c[0x0][0x288] ;  /* 0x0000a200000c7ab9 */ /* 0x000fe20000000800 */
[----:B------:R-:W-:Y:S01]  /*1d90*/  IMAD.U32 R2, RZ, RZ, UR11 ;  /* 0x0000000bff027e24 */ /* 0x000fe2000f8e00ff */
[----:B------:R-:W-:Y:S01]  /*1da0*/  R2UR UR13, R3 ;  /* 0x00000000030d72ca */ /* 0x000fe200000e0000 */
[----:B------:R-:W-:Y:S01]  /*1db0*/  IMAD.U32 R111, RZ, RZ, UR42 ;  /* 0x0000002aff6f7e24 */ /* 0x000fe2000f8e00ff */
[----:B------:R-:W-:Y:S01]  /*1dc0*/  PLOP3.LUT P1, PT, PT, PT, UP0, 0x80, 0x0 ;  /* 0x000000000000781c */ /* 0x000fe20003f2f008 */
[----:B------:R-:W-:Y:S01]  /*1dd0*/  UMOV UR10, UR43 ;  /* 0x0000002b000a7c82 */ /* 0x000fe20008000000 */
[----:B------:R-:W-:Y:S01]  /*1de0*/  PLOP3.LUT P2, PT, PT, PT, UP0, 0x80, 0x0 ;  /* 0x000000000000781c */ /* 0x000fe20003f4f008 */
[----:B------:R-:W-:Y:S01]  /*1df0*/  UIADD3 UR23, UR49, -0x2, URZ ;  /* 0xfffffffe31177890 */ /* 0x000fe2000fffe03f */
[----:B------:R-:W-:Y:S01]  /*1e00*/  @UP0 ULDC UR6, c[0x0][0x44c] ;  /* 0x0001130000060ab9 */ /* 0x000fe20000000800 */
[----:B------:R-:W-:-:S08]  /*1e10*/  @UP0 ULDC UR14, c[0x0][0x450] ;  /* 0x00011400000e0ab9 */ /* 0x000fd00000000800 */
[----:B01----:R-:W-:Y:S01]  /*1e20*/  @P1 IMAD.HI.U32 R0, R10, UR6, RZ ;  /* 0x000000060a001c27 */ /* 0x003fe2000f8e00ff */
[----:B------:R-:W-:-:S04]  /*1e30*/  @UP0 ULDC UR6, c[0x0][0x450] ;  /* 0x0001140000060ab9 */ /* 0x000fc80000000800 */
[----:B------:R-:W-:Y:S01]  /*1e40*/  @P2 SHF.R.U32.HI R10, RZ, UR6, R0 ;  /* 0x00000006ff0a2c19 */ /* 0x000fe20008011600 */
[----:B------:R-:W-:-:S04]  /*1e50*/  UIMAD UR6, UR49, -0xa0, URZ ;  /* 0xffffff60310678a4 */ /* 0x000fc8000f8e023f */
[----:B------:R-:W0:Y:S01]  /*1e60*/  SHFL.IDX PT, R0, R10, 0x1, 0x1c1f ;  /* 0x003c1f000a007f89 */ /* 0x000e2200000e0000 */
[----:B------:R-:W-:Y:S02]  /*1e70*/  UIADD3 UR7, UR6, 0xa1, URZ ;  /* 0x000000a106077890 */ /* 0x000fe4000fffe03f */
[----:B------:R-:W-:Y:S01]  /*1e80*/  UIMAD UR6, UR47, UR11, UR6 ;  /* 0x0000000b2f0672a4 */ /* 0x000fe2000f8e0206 */
[----:B------:R-:W-:Y:S01]  /*1e90*/  SHFL.IDX PT, R10, R10, RZ, 0x1c1f ;  /* 0x001c1fff0a0a7589 */ /* 0x000fe200000e0000 */
[----:B------:R-:W-:Y:S02]  /*1ea0*/  UIMAD UR11, UR47, UR11, -UR12 ;  /* 0x0000000b2f0b72a4 */ /* 0x000fe4000f8e0a0c */
[----:B------:R-:W-:Y:S01]  /*1eb0*/  IMAD.U32 R9, RZ, RZ, UR7 ;  /* 0x00000007ff097e24 */ /* 0x000fe2000f8e00ff */
[----:B------:R-:W-:-:S03]  /*1ec0*/  UIADD3 UR6, UR6, 0xa0, URZ ;  /* 0x000000a006067890 */ /* 0x000fc6000fffe03f */
[----:B------:R-:W-:-:S03]  /*1ed0*/  IMAD R9, R16, -0x2, R9 ;  /* 0xfffffffe10097824 */ /* 0x000fc600078e0209 */
[----:B------:R-:W-:Y:S01]  /*1ee0*/  IMAD.U32 R7, RZ, RZ, UR6 ;  /* 0x00000006ff077e24 */ /* 0x000fe2000f8e00ff */
[----:B------:R-:W-:Y:S01]  /*1ef0*/  @UP0 ULDC UR6, c[0x0][0x44c] ;  /* 0x0001130000060ab9 */ /* 0x000fe20000000800 */
[----:B------:R-:W-:Y:S01]  /*1f00*/  IMAD R9, R2, UR47, R9 ;  /* 0x0000002f02097c24 */ /* 0x000fe2000f8e0209 */
[----:B------:R-:W-:Y:S01]  /*1f10*/  UIMAD.WIDE.U32 UR6, UR43, UR6, URZ ;  /* 0x000000062b0672a5 */ /* 0x000fe2000f8e003f */
[----:B------:R-:W-:-:S03]  /*1f20*/  IMAD R2, R16, -0x2, R7 ;  /* 0xfffffffe10027824 */ /* 0x000fc600078e0207 */
[----:B------:R-:W-:Y:S01]  /*1f30*/  @UP0 USHF.R.U32.HI UR10, URZ, UR14, UR7 ;  /* 0x0000000e3f0a0299 */ /* 0x000fe20008011607 */
[----:B0-----:R-:W-:-:S03]  /*1f40*/  IADD3 R7, R0, -UR12, R9 ;  /* 0x8000000c00077c10 */ /* 0x001fc6000fffe009 */
[----:B------:R-:W-:Y:S01]  /*1f50*/  UIADD3 UR6, UR11, UR10, URZ ;  /* 0x0000000a0b067290 */ /* 0x000fe2000fffe03f */
[----:B------:R-:W-:-:S03]  /*1f60*/  VIMNMX R0, R2, R7, PT ;  /* 0x0000000702007248 */ /* 0x000fc60003fe0100 */
[----:B------:R-:W-:Y:S01]  /*1f70*/  UIMAD.WIDE UR6, UR6, 0x66666667, URZ ;  /* 0x66666667060678a5 */ /* 0x000fe2000f8e023f */
[----:B------:R-:W-:-:S03]  /*1f80*/  ISETP.GT.AND P1, PT, R0, RZ, PT ;  /* 0x000000ff0000720c */ /* 0x000fc60003f24270 */
[----:B------:R-:W-:Y:S01]  /*1f90*/  USHF.R.U32.HI UR6, URZ, 0x1f, UR7 ;  /* 0x0000001f3f067899 */ /* 0x000fe20008011607 */
[C---:B------:R-:W-:Y:S02]  /*1fa0*/  ISETP.GT.AND P2, PT, R0.reuse, 0x1, PT ;  /* 0x000000010000780c */ /* 0x040fe40003f44270 */
[----:B------:R-:W-:Y:S01]  /*1fb0*/  ISETP.GT.AND P3, PT, R0, 0x8, PT ;  /* 0x000000080000780c */ /* 0x000fe20003f64270 */
[----:B------:R-:W-:Y:S01]  /*1fc0*/  ULEA.HI.SX32 UR7, UR7, UR6, 0x1a ;  /* 0x0000000607077291 */ /* 0x000fe2000f8fd23f */
[----:B------:R-:W-:Y:S01]  /*1fd0*/  FSEL R107, R90, -INF , P1 ;  /* 0xff8000005a6b7808 */ /* 0x000fe20000800000 */
[----:B------:R-:W-:Y:S01]  /*1fe0*/  UIADD3 UR6, UR13, 0x13240, URZ ;  /* 0x000132400d067890 */ /* 0x000fe2000fffe03f */
[----:B------:R-:W-:Y:S01]  /*1ff0*/  FSEL R7, R91, -INF , P2 ;  /* 0xff8000005b077808 */ /* 0x000fe20001000000 */
[----:B------:R-:W-:Y:S01]  /*2000*/  UISETP.LT.AND UP0, UPT, URZ, UR7, UPT ;  /* 0x000000073f00728c */ /* 0x000fe2000bf01270 */
[----:B------:R-:W-:Y:S01]  /*2010*/  ISETP.GT.AND P1, PT, R0, 0x9, PT ;  /* 0x000000090000780c */ /* 0x000fe20003f24270 */
[----:B------:R-:W-:Y:S01]  /*2020*/  UPRMT UR6, UR44, 0x654, UR6 ;  /* 0x000006542c067896 */ /* 0x000fe20008000006 */
[----:B------:R-:W-:Y:S01]  /*2030*/  FSEL R105, R94, -INF , P3 ;  /* 0xff8000005e697808 */ /* 0x000fe20001800000 */
[----:B------:R-:W-:Y:S01]  /*2040*/  USEL UR22, URZ, UR7, !UP0 ;  /* 0x000000073f167287 */ /* 0x000fe2000c000000 */
[----:B------:R-:W-:-:S02]  /*2050*/  FMNMX.FTZ R4, R107, R7, !PT ;  /* 0x000000076b047209 */ /* 0x000fc40007810000 */
[C---:B------:R-:W-:Y:S01]  /*2060*/  ISETP.GT.AND P2, PT, R0.reuse, 0x10, PT ;  /* 0x000000100000780c */ /* 0x040fe20003f44270 */
[----:B------:R-:W-:Y:S01]  /*2070*/  UISETP.GE.AND UP0, UPT, UR23, UR22, UPT ;  /* 0x000000161700728c */ /* 0x000fe2000bf06270 */
[----:B------:R-:W-:Y:S02]  /*2080*/  FSEL R95, R95, -INF , P1 ;  /* 0xff8000005f5f7808 */ /* 0x000fe40000800000 */
[----:B------:R-:W-:Y:S01]  /*2090*/  FMNMX.FTZ R4, R105, R4, !PT ;  /* 0x0000000469047209 */ /* 0x000fe20007810000 */
[----:B------:R-:W-:Y:S01]  /*20a0*/  SYNCS.ARRIVE.TRANS64.RED.A1T0 RZ, [UR6], RZ ;  /* 0x000000ffffff79a7 */ /* 0x000fe20008100406 */
[----:B------:R-:W-:Y:S02]  /*20b0*/  ISETP.GT.AND P1, PT, R0, 0x11, PT ;  /* 0x000000110000780c */ /* 0x000fe40003f24270 */
[----:B------:R-:W-:Y:S02]  /*20c0*/  FSEL R11, R98, -INF , P2 ;  /* 0xff800000620b7808 */ /* 0x000fe40001000000 */
[----:B------:R-:W-:-:S02]  /*20d0*/  FMNMX.FTZ R4, R95, R4, !PT ;  /* 0x000000045f047209 */ /* 0x000fc40007810000 */
[C---:B------:R-:W-:Y:S02]  /*20e0*/  ISETP.GT.AND P2, PT, R0.reuse, 0x18, PT ;  /* 0x000000180000780c */ /* 0x040fe40003f44270 */
[----:B------:R-:W-:Y:S02]  /*20f0*/  FSEL R99, R99, -INF , P1 ;  /* 0xff80000063637808 */ /* 0x000fe40000800000 */
[----:B------:R-:W-:Y:S02]  /*2100*/  FMNMX.FTZ R4, R11, R4, !PT ;  /* 0x000000040b047209 */ /* 0x000fe40007810000 */
        /* <DEDUP_REMOVED lines=27> */
[----:B------:R-:W-:Y:S02]  /*22c0*/  ISETP.GT.AND P2, PT, R0, 0x40, PT ;  /* 0x000000400000780c */ /* 0x000fe40003f44270 */
        /* <DEDUP_REMOVED lines=71> */
[----:B------:R-:W-:Y:S02]  /*2740*/  FSEL R39, R39, -INF , P1 ;  /* 0xff80000027277808 */ /* 0x000fe40000800000 */
[----:B------:R-:W-:-:S04]  /*2750*/  FMNMX.FTZ R0, R38, R109, !PT ;  /* 0x0000006d26007209 */ /* 0x000fc80007810000 */
[----:B------:R-:W-:-:S05]  /*2760*/  FMNMX.FTZ R8, R39, R0, !PT ;  /* 0x0000000027087209 */ /* 0x000fca0007810000 */
[----:B------:R-:W0:Y:S02]  /*2770*/  SHFL.BFLY PT, R109, R8, 0x2, 0x1f ;  /* 0x0c401f00086d7f89 */ /* 0x000e2400000e0000 */
[----:B0-----:R-:W-:-:S05]  /*2780*/  FMNMX.FTZ R109, R8, R109, !PT ;  /* 0x0000006d086d7209 */ /* 0x001fca0007810000 */
[----:B------:R-:W0:Y:S02]  /*2790*/  SHFL.BFLY PT, R0, R109, 0x1, 0x1f ;  /* 0x0c201f006d007f89 */ /* 0x000e2400000e0000 */
[----:B0-----:R-:W-:-:S04]  /*27a0*/  FMNMX.FTZ R0, R109, R0, !PT ;  /* 0x000000006d007209 */ /* 0x001fc80007810000 */
[C---:B------:R-:W-:Y:S01]  /*27b0*/  FSETP.NEU.FTZ.AND P1, PT, R0.reuse, -INF , PT ;  /* 0xff8000000000780b */ /* 0x040fe20003f3d000 */
[----:B------:R-:W-:-:S05]  /*27c0*/  FFMA.FTZ R4, R0, R111, -8 ;  /* 0xc100000000047423 */ /* 0x000fca000001006f */
[----:B------:R-:W-:-:S05]  /*27d0*/  FSEL R4, R4, RZ, P1 ;  /* 0x000000ff04047208 */ /* 0x000fca0000800000 */
[--C-:B------:R-:W-:Y:S01]  /*27e0*/  FFMA.FTZ R12, R95, UR42, -R4.reuse ;  /* 0x0000002a5f0c7c23 */ /* 0x100fe20008010804 */
[----:B------:R-:W-:Y:S02]  /*27f0*/  VIADD R95, R9, -UR12 ;  /* 0x8000000c095f7c36 */ /* 0x000fe40008000000 */
[--C-:B------:R-:W-:Y:S01]  /*2800*/  FFMA.FTZ R82, R79, UR42, -R4.reuse ;  /* 0x0000002a4f527c23 */ /* 0x100fe20008010804 */
[----:B------:R-:W-:-:S01]  /*2810*/  FFMA.FTZ R90, R75, UR42, -R4 ;  /* 0x0000002a4b5a7c23 */ /* 0x000fc20008010804 */
[----:B------:R0:W-:Y:S01]  /*2820*/  MUFU.EX2 R9, R12 ;  /* 0x0000000c00097308 */ /* 0x0001e20000000800 */
[----:B------:R-:W-:-:S01]  /*2830*/  FFMA.FTZ R83, R83, UR42, -R4 ;  /* 0x0000002a53537c23 */ /* 0x000fc20008010804 */
[----:B------:R-:W-:Y:S01]  /*2840*/  VIADDMNMX R2, R10, R95, R2, PT ;  /* 0x0000005f0a027246 */ /* 0x000fe20003800102 */
[----:B------:R-:W-:-:S01]  /*2850*/  FFMA.FTZ R86, R86, UR42, -R4 ;  /* 0x0000002a56567c23 */ /* 0x000fc20008010804 */
[--C-:B------:R-:W-:Y:S01]  /*2860*/  FFMA.FTZ R87, R87, UR42, -R4.reuse ;  /* 0x0000002a57577c23 */ /* 0x100fe20008010804 */
[----:B------:R-:W-:-:S01]  /*2870*/  FFMA.FTZ R6, R107, UR42, -R4 ;  /* 0x0000002a6b067c23 */ /* 0x000fc20008010804 */
[----:B------:R-:W-:Y:S01]  /*2880*/  ISETP.GT.AND P1, PT, R2, RZ, PT ;  /* 0x000000ff0200720c */ /* 0x000fe20003f24270 */
[----:B------:R-:W-:-:S01]  /*2890*/  FFMA.FTZ R7, R7, UR42, -R4 ;  /* 0x0000002a07077c23 */ /* 0x000fc20008010804 */
[----:B------:R-:W-:Y:S01]  /*28a0*/  ISETP.GT.AND P2, PT, R2, 0x1, PT ;  /* 0x000000010200780c */ /* 0x000fe20003f44270 */
[----:B0-----:R-:W-:-:S01]  /*28b0*/  FFMA.FTZ R12, R13, UR42, -R4 ;  /* 0x0000002a0d0c7c23 */ /* 0x001fc20008010804 */
[----:B------:R-:W-:Y:S01]  /*28c0*/  ISETP.GT.AND P3, PT, R2, 0x8, PT ;  /* 0x000000080200780c */ /* 0x000fe20003f64270 */
[----:B------:R-:W-:-:S01]  /*28d0*/  FFMA.FTZ R8, R105, UR42, -R4 ;  /* 0x0000002a69087c23 */ /* 0x000fc20008010804 */
[----:B------:R-:W-:Y:S01]  /*28e0*/  FSEL R88, R88, -INF , P1 ;  /* 0xff80000058587808 */ /* 0x000fe20000800000 */
[----:B------:R-:W-:Y:S01]  /*28f0*/  MUFU.EX2 R6, R6 ;  /* 0x0000000600067308 */ /* 0x000fe20000000800 */
[----:B------:R-:W-:Y:S01]  /*2900*/  FSEL R89, R89, -INF , P2 ;  /* 0xff80000059597808 */ /* 0x000fe20001000000 */
[--C-:B------:R-:W-:Y:S01]  /*2910*/  FFMA.FTZ R10, R11, UR42, -R4.reuse ;  /* 0x0000002a0b0a7c23 */ /* 0x100fe20008010804 */
[----:B------:R-:W-:Y:S01]  /*2920*/  ISETP.GT.AND P1, PT, R2, 0x9, PT ;  /* 0x000000090200780c */ /* 0x000fe20003f24270 */
[--C-:B------:R-:W-:Y:S01]  /*2930*/  FFMA.FTZ R11, R99, UR42, -R4.reuse ;  /* 0x0000002a630b7c23 */ /* 0x100fe20008010804 */
[----:B------:R-:W-:Y:S01]  /*2940*/  FSEL R92, R92, -INF , P3 ;  /* 0xff8000005c5c7808 */ /* 0x000fe20001800000 */
[--C-:B------:R-:W-:Y:S01]  /*2950*/  FFMA.FTZ R103, R103, UR42, -R4.reuse ;  /* 0x0000002a67677c23 */ /* 0x100fe20008010804 */
[----:B------:R-:W-:Y:S01]  /*2960*/  FMNMX.FTZ R95, R88, R89, !PT ;  /* 0x00000059585f7209 */ /* 0x000fe20007810000 */
[----:B------:R-:W-:Y:S01]  /*2970*/  MUFU.EX2 R7, R7 ;  /* 0x0000000700077308 */ /* 0x000fe20000000800 */
[----:B------:R-:W-:Y:S01]  /*2980*/  ISETP.GT.AND P2, PT, R2, 0x10, PT ;  /* 0x000000100200780c */ /* 0x000fe20003f44270 */
[--C-:B------:R-:W-:Y:S01]  /*2990*/  FFMA.FTZ R15, R15, UR42, -R4.reuse ;  /* 0x0000002a0f0f7c23 */ /* 0x100fe20008010804 */
[----:B------:R-:W-:Y:S01]  /*29a0*/  FSEL R93, R93, -INF , P1 ;  /* 0xff8000005d5d7808 */ /* 0x000fe20000800000 */
[--C-:B------:R-:W-:Y:S01]  /*29b0*/  FFMA.FTZ R59, R59, UR42, -R4.reuse ;  /* 0x0000002a3b3b7c23 */ /* 0x100fe20008010804 */
[----:B------:R-:W-:Y:S01]  /*29c0*/  FMNMX.FTZ R14, R92, R95, !PT ;  /* 0x0000005f5c0e7209 */ /* 0x000fe20007810000 */
[--C-:B------:R-:W-:Y:S01]  /*29d0*/  FFMA.FTZ R71, R71, UR42, -R4.reuse ;  /* 0x0000002a47477c23 */ /* 0x100fe20008010804 */
[----:B------:R-:W-:Y:S01]  /*29e0*/  ISETP.GT.AND P1, PT, R2, 0x11, PT ;  /* 0x000000110200780c */ /* 0x000fe20003f24270 */
[----:B------:R-:W0:Y:S01]  /*29f0*/  MUFU.EX2 R8, R8 ;  /* 0x0000000800087308 */ /* 0x000e220000000800 */
[----:B------:R-:W-:Y:S01]  /*2a00*/  FSEL R96, R96, -INF , P2 ;  /* 0xff80000060607808 */ /* 0x000fe20001000000 */
[--C-:B------:R-:W-:Y:S01]  /*2a10*/  FFMA.FTZ R26, R26, UR42, -R4.reuse ;  /* 0x0000002a1a1a7c23 */ /* 0x100fe20008010804 */
[----:B------:R-:W-:Y:S01]  /*2a20*/  FMNMX.FTZ R13, R93, R14, !PT ;  /* 0x0000000e5d0d7209 */ /* 0x000fe20007810000 */
[--C-:B------:R-:W-:Y:S01]  /*2a30*/  FFMA.FTZ R27, R27, UR42, -R4.reuse ;  /* 0x0000002a1b1b7c23 */ /* 0x100fe20008010804 */
[----:B------:R-:W-:Y:S01]  /*2a40*/  ISETP.GT.AND P2, PT, R2, 0x18, PT ;  /* 0x000000180200780c */ /* 0x000fe20003f44270 */
[--C-:B------:R-:W-:Y:S01]  /*2a50*/  FFMA.FTZ R30, R30, UR42, -R4.reuse ;  /* 0x0000002a1e1e7c23 */ /* 0x100fe20008010804 */
[----:B------:R-:W-:Y:S01]  /*2a60*/  FSEL R97, R97, -INF , P1 ;  /* 0xff80000061617808 */ /* 0x000fe20000800000 */
[----:B------:R-:W-:Y:S01]  /*2a70*/  MUFU.EX2 R10, R10 ;  /* 0x0000000a000a7308 */ /* 0x000fe20000000800 */
[----:B------:R-:W-:Y:S01]  /*2a80*/  FMNMX.FTZ R14, R96, R13, !PT ;  /* 0x0000000d600e7209 */ /* 0x000fe20007810000 */
[--C-:B------:R-:W-:Y:S01]  /*2a90*/  FFMA.FTZ R31, R31, UR42, -R4.reuse ;  /* 0x0000002a1f1f7c23 */ /* 0x100fe20008010804 */
[----:B------:R-:W-:Y:S01]  /*2aa0*/  ISETP.GT.AND P1, PT, R2, 0x19, PT ;  /* 0x000000190200780c */ /* 0x000fe20003f24270 */
[--C-:B------:R-:W-:Y:S01]  /*2ab0*/  FFMA.FTZ R34, R34, UR42, -R4.reuse ;  /* 0x0000002a22227c23 */ /* 0x100fe20008010804 */
[----:B------:R-:W-:Y:S01]  /*2ac0*/  FSEL R100, R100, -INF , P2 ;  /* 0xff80000064647808 */ /* 0x000fe20001000000 */
[--C-:B------:R-:W-:Y:S01]  /*2ad0*/  FFMA.FTZ R35, R35, UR42, -R4.reuse ;  /* 0x0000002a23237c23 */ /* 0x100fe20008010804 */
[----:B------:R-:W-:Y:S01]  /*2ae0*/  FMNMX.FTZ R95, R97, R14, !PT ;  /* 0x0000000e615f7209 */ /* 0x000fe20007810000 */
[--C-:B------:R-:W-:Y:S01]  /*2af0*/  FFMA.FTZ R14, R91, UR42, -R4.reuse ;  /* 0x0000002a5b0e7c23 */ /* 0x100fe20008010804 */
[----:B------:R-:W-:Y:S01]  /*2b00*/  FSEL R101, R101, -INF , P1 ;  /* 0xff80000065657808 */ /* 0x000fe20000800000 */
[----:B------:R-:W-:Y:S01]  /*2b10*/  MUFU.EX2 R11, R11 ;  /* 0x0000000b000b7308 */ /* 0x000fe20000000800 */
[----:B------:R-:W-:Y:S01]  /*2b20*/  ISETP.GT.AND P1, PT, R2, 0x20, PT ;  /* 0x000000200200780c */ /* 0x000fe20003f24270 */
[----:B------:R-:W-:Y:S01]  /*2b30*/  FFMA.FTZ R38, R38, UR42, -R4 ;  /* 0x0000002a26267c23 */ /* 0x000fe20008010804 */
[----:B------:R-:W-:-:S02]  /*2b40*/  FMNMX.FTZ R20, R100, R95, !PT ;  /* 0x0000005f64147209 */ /* 0x000fc40007810000 */
[----:B------:R-:W-:Y:S02]  /*2b50*/  ISETP.GT.AND P2, PT, R2, 0x21, PT ;  /* 0x000000210200780c */ /* 0x000fe40003f44270 */
[----:B------:R-:W-:Y:S01]  /*2b60*/  FSEL R72, R72, -INF , P1 ;  /* 0xff80000048487808 */ /* 0x000fe20000800000 */
[----:B------:R-:W-:Y:S01]  /*2b70*/  MUFU.EX2 R12, R12 ;  /* 0x0000000c000c7308 */ /* 0x000fe20000000800 */
[----:B------:R-:W-:Y:S02]  /*2b80*/  FMNMX.FTZ R91, R101, R20, !PT ;  /* 0x00000014655b7209 */ /* 0x000fe40007810000 */
[----:B------:R-:W-:Y:S02]  /*2b90*/  ISETP.GT.AND P1, PT, R2, 0x28, PT ;  /* 0x000000280200780c */ /* 0x000fe40003f24270 */
[----:B------:R-:W-:Y:S02]  /*2ba0*/  FSEL R73, R73, -INF , P2 ;  /* 0xff80000049497808 */ /* 0x000fe40001000000 */
[----:B------:R-:W-:Y:S01]  /*2bb0*/  FMNMX.FTZ R20, R72, R91, !PT ;  /* 0x0000005b48147209 */ /* 0x000fe20007810000 */
[----:B------:R-:W1:Y:S01]  /*2bc0*/  MUFU.EX2 R13, R103 ;  /* 0x00000067000d7308 */ /* 0x000e620000000800 */
[----:B------:R-:W-:-:S02]  /*2bd0*/  ISETP.GT.AND P2, PT, R2, 0x29, PT ;  /* 0x000000290200780c */ /* 0x000fc40003f44270 */
[----:B------:R-:W-:Y:S02]  /*2be0*/  FSEL R76, R76, -INF , P1 ;  /* 0xff8000004c4c7808 */ /* 0x000fe40000800000 */
[----:B------:R-:W-:Y:S01]  /*2bf0*/  FMNMX.FTZ R91, R73, R20, !PT ;  /* 0x00000014495b7209 */ /* 0x000fe20007810000 */
[----:B------:R-:W-:Y:S01]  /*2c00*/  FFMA.FTZ R20, R21, UR42, -R4 ;  /* 0x0000002a15147c23 */ /* 0x000fe20008010804 */
[----:B------:R-:W-:Y:S01]  /*2c10*/  ISETP.GT.AND P1, PT, R2, 0x30, PT ;  /* 0x000000300200780c */ /* 0x000fe20003f24270 */
[----:B------:R-:W-:Y:S01]  /*2c20*/  MUFU.EX2 R14, R14 ;  /* 0x0000000e000e7308 */ /* 0x000fe20000000800 */
[----:B------:R-:W-:Y:S02]  /*2c30*/  FSEL R77, R77, -INF , P2 ;  /* 0xff8000004d4d7808 */ /* 0x000fe40001000000 */
[----:B------:R-:W-:Y:S02]  /*2c40*/  FMNMX.FTZ R74, R76, R91, !PT ;  /* 0x0000005b4c4a7209 */ /* 0x000fe40007810000 */
[----:B------:R-:W-:-:S02]  /*2c50*/  ISETP.GT.AND P2, PT, R2, 0x31, PT ;  /* 0x000000310200780c */ /* 0x000fc40003f44270 */
[----:B------:R-:W-:Y:S01]  /*2c60*/  FSEL R80, R80, -INF , P1 ;  /* 0xff80000050507808 */ /* 0x000fe20000800000 */
[----:B------:R-:W-:Y:S01]  /*2c70*/  MUFU.EX2 R15, R15 ;  /* 0x0000000f000f7308 */ /* 0x000fe20000000800 */
[----:B------:R-:W-:Y:S02]  /*2c80*/  FMNMX.FTZ R21, R77, R74, !PT ;  /* 0x0000004a4d157209 */ /* 0x000fe40007810000 */
[----:B------:R-:W-:Y:S02]  /*2c90*/  ISETP.GT.AND P1, PT, R2, 0x38, PT ;  /* 0x000000380200780c */ /* 0x000fe40003f24270 */
[----:B------:R-:W-:Y:S02]  /*2ca0*/  FSEL R81, R81, -INF , P2 ;  /* 0xff80000051517808 */ /* 0x000fe40001000000 */
[----:B------:R-:W-:Y:S01]  /*2cb0*/  FMNMX.FTZ R74, R80, R21, !PT ;  /* 0x00000015504a7209 */ /* 0x000fe20007810000 */
[----:B------:R-:W-:Y:S01]  /*2cc0*/  MUFU.EX2 R20, R20 ;  /* 0x0000001400147308 */ /* 0x000fe20000000800 */
[----:B------:R-:W-:-:S02]  /*2cd0*/  ISETP.GT.AND P2, PT, R2, 0x39, PT ;  /* 0x000000390200780c */ /* 0x000fc40003f44270 */
[----:B------:R-:W-:Y:S02]  /*2ce0*/  FSEL R84, R84, -INF , P1 ;  /* 0xff80000054547808 */ /* 0x000fe40000800000 */
[----:B------:R-:W-:Y:S02]  /*2cf0*/  FMNMX.FTZ R79, R81, R74, !PT ;  /* 0x0000004a514f7209 */ /* 0x000fe40007810000 */
[----:B------:R-:W-:Y:S01]  /*2d00*/  FSEL R85, R85, -INF , P2 ;  /* 0xff80000055557808 */ /* 0x000fe20001000000 */
[----:B------:R2:W3:Y:S01]  /*2d10*/  MUFU.EX2 R21, R82 ;  /* 0x0000005200157308 */ /* 0x0004e20000000800 */
[----:B------:R-:W-:Y:S02]  /*2d20*/  ISETP.GT.AND P1, PT, R2, 0x40, PT ;  /* 0x000000400200780c */ /* 0x000fe40003f24270 */
        /* <DEDUP_REMOVED lines=12> */
[----:B------:R-:W-:Y:S01]  /*2df0*/  ISETP.GT.AND P1, PT, R2, 0x50, PT ;  /* 0x000000500200780c */ /* 0x000fe20003f24270 */
[----:B------:R4:W-:Y:S01]  /*2e00*/  MUFU.EX2 R75, R83 ;  /* 0x00000053004b7308 */ /* 0x0009e20000000800 */
[----:B------:R-:W-:Y:S02]  /*2e10*/  FSEL R61, R61, -INF , P2 ;  /* 0xff8000003d3d7808 */ /* 0x000fe40001000000 */
[----:B--2---:R-:W-:Y:S02]  /*2e20*/  FMNMX.FTZ R82, R60, R79, !PT ;  /* 0x0000004f3c527209 */ /* 0x004fe40007810000 */
[----:B------:R-:W-:-:S02]  /*2e30*/  ISETP.GT.AND P2, PT, R2, 0x51, PT ;  /* 0x000000510200780c */ /* 0x000fc40003f44270 */
[----:B------:R-:W-:Y:S01]  /*2e40*/  FSEL R78, R64, -INF , P1 ;  /* 0xff800000404e7808 */ /* 0x000fe20000800000 */
[----:B------:R-:W-:Y:S01]  /*2e50*/  MUFU.EX2 R71, R71 ;  /* 0x0000004700477308 */ /* 0x000fe20000000800 */
[----:B------:R-:W-:Y:S02]  /*2e60*/  FMNMX.FTZ R79, R61, R82, !PT ;  /* 0x000000523d4f7209 */ /* 0x000fe40007810000 */
[----:B------:R-:W-:Y:S02]  /*2e70*/  ISETP.GT.AND P1, PT, R2, 0x58, PT ;  /* 0x000000580200780c */ /* 0x000fe40003f24270 */
[----:B------:R-:W-:Y:S02]  /*2e80*/  FSEL R65, R65, -INF , P2 ;  /* 0xff80000041417808 */ /* 0x000fe40001000000 */
[----:B------:R-:W-:Y:S01]  /*2e90*/  FMNMX.FTZ R82, R78, R79, !PT ;  /* 0x0000004f4e527209 */ /* 0x000fe20007810000 */
[----:B------:R2:W-:Y:S01]  /*2ea0*/  MUFU.EX2 R64, R86 ;  /* 0x0000005600407308 */ /* 0x0005e20000000800 */
[----:B------:R-:W-:-:S02]  /*2eb0*/  ISETP.GT.AND P2, PT, R2, 0x59, PT ;  /* 0x000000590200780c */ /* 0x000fc40003f44270 */
[----:B------:R-:W-:Y:S02]  /*2ec0*/  FSEL R68, R68, -INF , P1 ;  /* 0xff80000044447808 */ /* 0x000fe40000800000 */
[----:B----4-:R-:W-:Y:S02]  /*2ed0*/  FMNMX.FTZ R83, R65, R82, !PT ;  /* 0x0000005241537209 */ /* 0x010fe40007810000 */
[----:B------:R-:W-:Y:S01]  /*2ee0*/  FSEL R69, R69, -INF , P2 ;  /* 0xff80000045457808 */ /* 0x000fe20001000000 */
[----:B------:R4:W-:Y:S01]  /*2ef0*/  MUFU.EX2 R79, R87 ;  /* 0x00000057004f7308 */ /* 0x0009e20000000800 */
[----:B------:R-:W-:Y:S01]  /*2f00*/  ISETP.GT.AND P1, PT, R2, 0x60, PT ;  /* 0x000000600200780c */ /* 0x000fe20003f24270 */
[----:B--2---:R-:W-:Y:S01]  /*2f10*/  FFMA.FTZ R86, R58, UR42, -R4 ;  /* 0x0000002a3a567c23 */ /* 0x004fe20008010804 */
[----:B------:R-:W-:Y:S02]  /*2f20*/  FMNMX.FTZ R82, R68, R83, !PT ;  /* 0x0000005344527209 */ /* 0x000fe40007810000 */
[----:B------:R-:W-:-:S02]  /*2f30*/  ISETP.GT.AND P2, PT, R2, 0x61, PT ;  /* 0x000000610200780c */ /* 0x000fc40003f44270 */
[----:B------:R-:W-:Y:S01]  /*2f40*/  FSEL R58, R40, -INF , P1 ;  /* 0xff800000283a7808 */ /* 0x000fe20000800000 */
[----:B------:R-:W-:Y:S01]  /*2f50*/  MUFU.EX2 R26, R26 ;  /* 0x0000001a001a7308 */ /* 0x000fe20000000800 */
[----:B------:R-:W-:Y:S01]  /*2f60*/  FMNMX.FTZ R83, R69, R82, !PT ;  /* 0x0000005245537209 */ /* 0x000fe20007810000 */
[----:B----4-:R-:W-:Y:S01]  /*2f70*/  FFMA.FTZ R87, R66, UR42, -R4 ;  /* 0x0000002a42577c23 */ /* 0x010fe20008010804 */
[----:B------:R-:W-:Y:S02]  /*2f80*/  ISETP.GT.AND P1, PT, R2, 0x68, PT ;  /* 0x000000680200780c */ /* 0x000fe40003f24270 */
[----:B------:R-:W-:Y:S02]  /*2f90*/  FSEL R41, R41, -INF , P2 ;  /* 0xff80000029297808 */ /* 0x000fe40001000000 */
[----:B------:R-:W-:Y:S01]  /*2fa0*/  FMNMX.FTZ R82, R58, R83, !PT ;  /* 0x000000533a527209 */ /* 0x000fe20007810000 */
[----:B------:R2:W-:Y:S01]  /*2fb0*/  MUFU.EX2 R40, R86 ;  /* 0x0000005600287308 */ /* 0x0005e20000000800 */
[----:B------:R-:W-:-:S02]  /*2fc0*/  ISETP.GT.AND P2, PT, R2, 0x69, PT ;  /* 0x000000690200780c */ /* 0x000fc40003f44270 */
[----:B------:R-:W-:Y:S02]  /*2fd0*/  FSEL R44, R44, -INF , P1 ;  /* 0xff8000002c2c7808 */ /* 0x000fe40000800000 */
[----:B------:R-:W-:Y:S02]  /*2fe0*/  FMNMX.FTZ R83, R41, R82, !PT ;  /* 0x0000005229537209 */ /* 0x000fe40007810000 */
[----:B------:R-:W-:Y:S01]  /*2ff0*/  ISETP.GT.AND P1, PT, R2, 0x70, PT ;  /* 0x000000700200780c */ /* 0x000fe20003f24270 */
[----:B------:R-:W-:Y:S01]  /*3000*/  MUFU.EX2 R27, R27 ;  /* 0x0000001b001b7308 */ /* 0x000fe20000000800 */
[----:B------:R-:W-:Y:S01]  /*3010*/  FSEL R45, R45, -INF , P2 ;  /* 0xff8000002d2d7808 */ /* 0x000fe20001000000 */
[----:B--2---:R-:W-:Y:S01]  /*3020*/  FFMA.FTZ R86, R62, UR42, -R4 ;  /* 0x0000002a3e567c23 */ /* 0x004fe20008010804 */
[----:B------:R-:W-:Y:S02]  /*3030*/  FMNMX.FTZ R82, R44, R83, !PT ;  /* 0x000000532c527209 */ /* 0x000fe40007810000 */
[----:B------:R-:W-:-:S02]  /*3040*/  ISETP.GT.AND P2, PT, R2, 0x71, PT ;  /* 0x000000710200780c */ /* 0x000fc40003f44270 */
[----:B------:R-:W-:Y:S01]  /*3050*/  FSEL R62, R48, -INF , P1 ;  /* 0xff800000303e7808 */ /* 0x000fe20000800000 */
[----:B------:R-:W-:Y:S01]  /*3060*/  MUFU.EX2 R30, R30 ;  /* 0x0000001e001e7308 */ /* 0x000fe20000000800 */
[----:B------:R-:W-:Y:S02]  /*3070*/  FMNMX.FTZ R83, R45, R82, !PT ;  /* 0x000000522d537209 */ /* 0x000fe40007810000 */
[----:B------:R-:W-:Y:S02]  /*3080*/  ISETP.GT.AND P1, PT, R2, 0x78, PT ;  /* 0x000000780200780c */ /* 0x000fe40003f24270 */
[----:B------:R-:W-:Y:S01]  /*3090*/  FSEL R82, R49, -INF , P2 ;  /* 0xff80000031527808 */ /* 0x000fe20001000000 */
[----:B------:R-:W-:Y:S01]  /*30a0*/  FFMA.FTZ R49, R63, UR42, -R4 ;  /* 0x0000002a3f317c23 */ /* 0x000fe20008010804 */
[----:B------:R-:W-:Y:S01]  /*30b0*/  FMNMX.FTZ R83, R62, R83, !PT ;  /* 0x000000533e537209 */ /* 0x000fe20007810000 */
[----:B------:R2:W-:Y:S01]  /*30c0*/  MUFU.EX2 R48, R86 ;  /* 0x0000005600307308 */ /* 0x0005e20000000800 */
[----:B------:R-:W-:-:S02]  /*30d0*/  ISETP.GT.AND P2, PT, R2, 0x79, PT ;  /* 0x000000790200780c */ /* 0x000fc40003f44270 */
[----:B------:R-:W-:Y:S02]  /*30e0*/  FSEL R52, R52, -INF , P1 ;  /* 0xff80000034347808 */ /* 0x000fe40000800000 */
[----:B------:R-:W-:Y:S02]  /*30f0*/  FMNMX.FTZ R83, R82, R83, !PT ;  /* 0x0000005352537209 */ /* 0x000fe40007810000 */
[----:B------:R-:W-:Y:S01]  /*3100*/  FSEL R53, R53, -INF , P2 ;  /* 0xff80000035357808 */ /* 0x000fe20001000000 */
[----:B------:R-:W-:Y:S01]  /*3110*/  MUFU.EX2 R49, R49 ;  /* 0x0000003100317308 */ /* 0x000fe20000000800 */
[----:B------:R-:W-:Y:S02]  /*3120*/  ISETP.GT.AND P1, PT, R2, 0x80, PT ;  /* 0x000000800200780c */ /* 0x000fe40003f24270 */
[----:B------:R-:W-:Y:S02]  /*3130*/  FMNMX.FTZ R66, R52, R83, !PT ;  /* 0x0000005334427209 */ /* 0x000fe40007810000 */
[----:B------:R-:W-:-:S02]  /*3140*/  ISETP.GT.AND P2, PT, R2, 0x81, PT ;  /* 0x000000810200780c */ /* 0x000fc40003f44270 */
[----:B------:R-:W-:Y:S01]  /*3150*/  FSEL R63, R24, -INF , P1 ;  /* 0xff800000183f7808 */ /* 0x000fe20000800000 */
[----:B------:R-:W-:Y:S01]  /*3160*/  MUFU.EX2 R31, R31 ;  /* 0x0000001f001f7308 */ /* 0x000fe20000000800 */
[----:B--2---:R-:W-:Y:S02]  /*3170*/  FMNMX.FTZ R86, R53, R66, !PT ;  /* 0x0000004235567209 */ /* 0x004fe40007810000 */
[----:B------:R-:W-:Y:S02]  /*3180*/  ISETP.GT.AND P1, PT, R2, 0x88, PT ;  /* 0x000000880200780c */ /* 0x000fe40003f24270 */
[----:B------:R-:W-:Y:S01]  /*3190*/  FSEL R66, R25, -INF , P2 ;  /* 0xff80000019427808 */ /* 0x000fe20001000000 */
[----:B------:R-:W-:Y:S01]  /*31a0*/  FFMA.FTZ R25, R67, UR42, -R4 ;  /* 0x0000002a43197c23 */ /* 0x000fe20008010804 */
[----:B------:R-:W-:Y:S01]  /*31b0*/  FMNMX.FTZ R83, R63, R86, !PT ;  /* 0x000000563f537209 */ /* 0x000fe20007810000 */
[----:B------:R2:W-:Y:S01]  /*31c0*/  MUFU.EX2 R24, R87 ;  /* 0x0000005700187308 */ /* 0x0005e20000000800 */
[----:B------:R-:W-:-:S02]  /*31d0*/  FSEL R67, R28, -INF , P1 ;  /* 0xff8000001c437808 */ /* 0x000fc40000800000 */
[----:B------:R-:W-:Y:S02]  /*31e0*/  ISETP.GT.AND P2, PT, R2, 0x89, PT ;  /* 0x000000890200780c */ /* 0x000fe40003f44270 */
[----:B------:R-:W-:Y:S02]  /*31f0*/  FMNMX.FTZ R28, R66, R83, !PT ;  /* 0x00000053421c7209 */ /* 0x000fe40007810000 */
[----:B------:R-:W-:Y:S01]  /*3200*/  ISETP.GT.AND P1, PT, R2, 0x90, PT ;  /* 0x000000900200780c */ /* 0x000fe20003f24270 */
[----:B------:R-:W-:Y:S01]  /*3210*/  MUFU.EX2 R25, R25 ;  /* 0x0000001900197308 */ /* 0x000fe20000000800 */
[----:B--2---:R-:W-:-:S01]  /*3220*/  FFMA.FTZ R87, R70, UR42, -R4 ;  /* 0x0000002a46577c23 */ /* 0x004fc20008010804 */
[----:B------:R-:W-:Y:S02]  /*3230*/  FSEL R29, R29, -INF , P2 ;  /* 0xff8000001d1d7808 */ /* 0x000fe40001000000 */
[----:B------:R-:W-:Y:S02]  /*3240*/  FMNMX.FTZ R70, R67, R28, !PT ;  /* 0x0000001c43467209 */ /* 0x000fe40007810000 */
[----:B------:R-:W-:-:S02]  /*3250*/  ISETP.GT.AND P2, PT, R2, 0x91, PT ;  /* 0x000000910200780c */ /* 0x000fc40003f44270 */
[----:B------:R-:W-:Y:S01]  /*3260*/  FSEL R32, R32, -INF , P1 ;  /* 0xff80000020207808 */ /* 0x000fe20000800000 */
[----:B------:R2:W-:Y:S01]  /*3270*/  MUFU.EX2 R28, R87 ;  /* 0x00000057001c7308 */ /* 0x0005e20000000800 */
[----:B------:R-:W-:Y:S02]  /*3280*/  FMNMX.FTZ R83, R29, R70, !PT ;  /* 0x000000461d537209 */ /* 0x000fe40007810000 */
[----:B------:R-:W-:Y:S02]  /*3290*/  FSEL R70, R33, -INF , P2 ;  /* 0xff80000021467808 */ /* 0x000fe40001000000 */
[----:B------:R-:W-:Y:S02]  /*32a0*/  ISETP.GT.AND P1, PT, R2, 0x98, PT ;  /* 0x000000980200780c */ /* 0x000fe40003f24270 */
[----:B------:R-:W-:Y:S01]  /*32b0*/  FMNMX.FTZ R33, R32, R83, !PT ;  /* 0x0000005320217209 */ /* 0x000fe20007810000 */
[----:B------:R-:W-:Y:S01]  /*32c0*/  MUFU.EX2 R34, R34 ;  /* 0x0000002200227308 */ /* 0x000fe20000000800 */
[----:B------:R-:W-:-:S02]  /*32d0*/  ISETP.GT.AND P2, PT, R2, 0x99, PT ;  /* 0x000000990200780c */ /* 0x000fc40003f44270 */
[----:B------:R-:W-:Y:S01]  /*32e0*/  FSEL R83, R36, -INF , P1 ;  /* 0xff80000024537808 */ /* 0x000fe20000800000 */
[----:B------:R-:W-:-:S01]  /*32f0*/  FFMA.FTZ R36, R43, UR42, -R4 ;  /* 0x0000002a2b247c23 */ /* 0x000fc20008010804 */
[----:B------:R-:W-:Y:S01]  /*3300*/  FMNMX.FTZ R2, R70, R33, !PT ;  /* 0x0000002146027209 */ /* 0x000fe20007810000 */
[----:B------:R-:W-:-:S01]  /*3310*/  FFMA.FTZ R43, R50, UR42, -R4 ;  /* 0x0000002a322b7c23 */ /* 0x000fc20008010804 */
[----:B------:R-:W-:Y:S01]  /*3320*/  FSEL R86, R37, -INF , P2 ;  /* 0xff80000025567808 */ /* 0x000fe20001000000 */
[----:B------:R-:W-:-:S01]  /*3330*/  FFMA.FTZ R50, R55, UR42, -R4 ;  /* 0x0000002a37327c23 */ /* 0x000fc20008010804 */
[----:B------:R-:W-:Y:S01]  /*3340*/  FMNMX.FTZ R37, R83, R2, !PT ;  /* 0x0000000253257209 */ /* 0x000fe20007810000 */
[----:B------:R-:W-:Y:S02]  /*3350*/  IMAD.U32 R55, RZ, RZ, UR42 ;  /* 0x0000002aff377e24 */ /* 0x000fe4000f8e00ff */
[--C-:B------:R-:W-:Y:S01]  /*3360*/  FFMA.FTZ R33, R42, UR42, -R4.reuse ;  /* 0x0000002a2a217c23 */ /* 0x100fe20008010804 */
[----:B------:R-:W-:-:S01]  /*3370*/  FFMA.FTZ R42, R47, UR42, -R4 ;  /* 0x0000002a2f2a7c23 */ /* 0x000fc20008010804 */
[----:B------:R-:W-:Y:S01]  /*3380*/  FMNMX.FTZ R2, R86, R37, !PT ;  /* 0x0000002556027209 */ /* 0x000fe20007810000 */
[----:B------:R-:W-:-:S01]  /*3390*/  FFMA.FTZ R37, R46, UR42, -R4 ;  /* 0x0000002a2e257c23 */ /* 0x000fc20008010804 */
[--C-:B------:R-:W-:Y:S01]  /*33a0*/  FFMA.FTZ R46, R51, UR42, -R4.reuse ;  /* 0x0000002a332e7c23 */ /* 0x100fe20008010804 */
[----:B------:R-:W-:-:S01]  /*33b0*/  FFMA.FTZ R47, R54, UR42, -R4 ;  /* 0x0000002a362f7c23 */ /* 0x000fc20008010804 */
[----:B------:R-:W-:Y:S01]  /*33c0*/  FFMA.FTZ R4, R39, UR42, -R4 ;  /* 0x0000002a27047c23 */ /* 0x000fe20008010804 */
[----:B--2---:R-:W2:Y:S01]  /*33d0*/  SHFL.BFLY PT, R87, R2, 0x2, 0x1f ;  /* 0x0c401f0002577f89 */ /* 0x004ea200000e0000 */
[----:B0-----:R-:W-:Y:S01]  /*33e0*/  F2FP.SATFINITE.E4M3.F32.PACK_AB_MERGE_C R153, R9, R8, RZ ;  /* 0x000000080999723e */ /* 0x001fe200048070ff */
[----:B------:R-:W-:Y:S01]  /*33f0*/  MUFU.EX2 R33, R33 ;  /* 0x0000002100217308 */ /* 0x000fe20000000800 */
[----:B-1----:R-:W-:-:S02]  /*3400*/  F2FP.SATFINITE.E4M3.F32.PACK_AB_MERGE_C R155, R13, R12, RZ ;  /* 0x0000000c0d9b723e */ /* 0x002fc400048070ff */
[----:B---3--:R-:W-:Y:S02]  /*3410*/  F2FP.SATFINITE.E4M3.F32.PACK_AB_MERGE_C R149, R21, R20, RZ ;  /* 0x000000141595723e */ /* 0x008fe400048070ff */
[----:B------:R-:W-:Y:S02]  /*3420*/  F2FP.SATFINITE.E4M3.F32.PACK_AB_MERGE_C R153, R7, R6, R153 ;  /* 0x000000060799723e */ /* 0x000fe40004807099 */
[----:B------:R-:W-:Y:S01]  /*3430*/  F2FP.SATFINITE.E4M3.F32.PACK_AB_MERGE_C R155, R11, R10, R155 ;  /* 0x0000000a0b9b723e */ /* 0x000fe2000480709b */
[----:B------:R-:W-:Y:S01]  /*3440*/  MUFU.EX2 R36, R36 ;  /* 0x0000002400247308 */ /* 0x000fe20000000800 */
[----:B------:R-:W-:-:S07]  /*3450*/  F2FP.SATFINITE.E4M3.F32.PACK_AB_MERGE_C R149, R15, R14, R149 ;  /* 0x0000000e0f95723e */ /* 0x000fce0004807095 */
[----:B------:R-:W-:Y:S01]  /*3460*/  MUFU.EX2 R37, R37 ;  /* 0x0000002500257308 */ /* 0x000fe20000000800 */
[----:B--2---:R-:W-:-:S07]  /*3470*/  FMNMX.FTZ R87, R2, R87, !PT ;  /* 0x0000005702577209 */ /* 0x004fce0007810000 */
[----:B------:R-:W-:Y:S01]  /*3480*/  MUFU.EX2 R42, R42 ;  /* 0x0000002a002a7308 */ /* 0x000fe20000000800 */
[----:B------:R-:W0:Y:S07]  /*3490*/  SHFL.BFLY PT, R2, R87, 0x1, 0x1f ;  /* 0x0c201f0057027f89 */ /* 0x000e2e00000e0000 */
[----:B------:R-:W-:Y:S08]  /*34a0*/  MUFU.EX2 R43, R43 ;  /* 0x0000002b002b7308 */ /* 0x000ff00000000800 */
[----:B------:R-:W-:Y:S08]  /*34b0*/  MUFU.EX2 R46, R46 ;  /* 0x0000002e002e7308 */ /* 0x000ff00000000800 */
[----:B------:R-:W-:Y:S01]  /*34c0*/  MUFU.EX2 R47, R47 ;  /* 0x0000002f002f7308 */ /* 0x000fe20000000800 */
[----:B0-----:R-:W-:-:S04]  /*34d0*/  FMNMX.FTZ R2, R87, R2, !PT ;  /* 0x0000000257027209 */ /* 0x001fc80007810000 */
[C---:B------:R-:W-:Y:S01]  /*34e0*/  FSETP.NEU.FTZ.AND P1, PT, R2.reuse, -INF , PT ;  /* 0xff8000000200780b */ /* 0x040fe20003f3d000 */
[----:B------:R-:W-:-:S02]  /*34f0*/  FFMA.FTZ R55, R2, R55, -8 ;  /* 0xc100000002377423 */ /* 0x000fc40000010037 */
[----:B------:R-:W-:Y:S03]  /*3500*/  MUFU.EX2 R50, R50 ;  /* 0x0000003200327308 */ /* 0x000fe60000000800 */
[----:B------:R-:W-:Y:S02]  /*3510*/  FSEL R55, R55, RZ, P1 ;  /* 0x000000ff37377208 */ /* 0x000fe40000800000 */
[----:B------:R-:W-:-:S03]  /*3520*/  PLOP3.LUT P1, PT, PT, PT, UP0, 0x80, 0x0 ;  /* 0x000000000000781c */ /* 0x000fc60003f2f008 */
        /* <DEDUP_REMOVED lines=50> */
[----:B------:R-:W-:Y:S01]  /*3850*/  FFMA.FTZ R83, R83, UR42, -R55 ;  /* 0x0000002a53537c23 */ /* 0x000fe20008010837 */
[----:B------:R-:W-:-:S04]  /*3860*/  F2FP.SATFINITE.E4M3.F32.PACK_AB_MERGE_C R152, R90, R87, RZ ;  /* 0x000000575a98723e */ /* 0x000fc800048070ff */
[----:B------:R-:W-:Y:S01]  /*3870*/  F2FP.SATFINITE.E4M3.F32.PACK_AB_MERGE_C R152, R54, R51, R152 ;  /* 0x000000333698723e */ /* 0x000fe20004807098 */
        /* <DEDUP_REMOVED lines=11> */
[----:B0-----:R-:W-:-:S01]  /*3930*/  FADD.FTZ R69, R92, R45 ;  /* 0x0000002d5c457221 */ /* 0x001fc20000010000 */
[----:B------:R-:W-:Y:S01]  /*3940*/  FFMA.FTZ R45, R52, UR42, -R55 ;  /* 0x0000002a342d7c23 */ /* 0x000fe20008010837 */
[----:B------:R-:W-:-:S04]  /*3950*/  F2FP.SATFINITE.E4M3.F32.PACK_AB_MERGE_C R154, R92, R91, RZ ;  /* 0x0000005b5c9a723e */ /* 0x000fc800048070ff */
[----:B------:R-:W-:Y:S01]  /*3960*/  F2FP.SATFINITE.E4M3.F32.PACK_AB_MERGE_C R154, R89, R88, R154 ;  /* 0x00000058599a723e */ /* 0x000fe2000480709a */
[----:B------:R-:W0:Y:S01]  /*3970*/  MUFU.EX2 R93, R93 ;  /* 0x0000005d005d7308 */ /* 0x000e220000000800 */
[----:B-1----:R-:W-:-:S01]  /*3980*/  FADD.FTZ R52, R72, R69 ;  /* 0x0000004548347221 */ /* 0x002fc20000010000 */
[----:B------:R-:W-:-:S04]  /*3990*/  FADD.FTZ R69, R15, R62 ;  /* 0x0000003e0f457221 */ /* 0x000fc80000010000 */
[----:B------:R-:W-:Y:S02]  /*39a0*/  FADD.FTZ R62, R20, R69 ;  /* 0x00000045143e7221 */ /* 0x000fe40000010000 */
[----:B------:R-:W1:Y:S01]  /*39b0*/  MUFU.EX2 R94, R94 ;  /* 0x0000005e005e7308 */ /* 0x000e620000000800 */
[----:B--2---:R-:W-:-:S01]  /*39c0*/  FADD.FTZ R52, R73, R52 ;  /* 0x0000003449347221 */ /* 0x004fc20000010000 */
[----:B------:R-:W-:Y:S01]  /*39d0*/  FADD.FTZ R95, R21, R62 ;  /* 0x0000003e155f7221 */ /* 0x000fe20000010000 */
[----:B------:R-:W-:-:S01]  /*39e0*/  FFMA.FTZ R62, R29, UR42, -R55 ;  /* 0x0000002a1d3e7c23 */ /* 0x000fc20008010837 */
[----:B------:R-:W-:Y:S02]  /*39f0*/  FFMA.FTZ R55, R86, UR42, -R55 ;  /* 0x0000002a56377c23 */ /* 0x000fe40008010837 */
[----:B------:R-:W-:-:S02]  /*3a00*/  FADD.FTZ R96, R56, R95 ;  /* 0x0000005f38607221 */ /* 0x000fc40000010000 */
[----:B------:R-:W2:Y:S01]  /*3a10*/  MUFU.EX2 R76, R76 ;  /* 0x0000004c004c7308 */ /* 0x000ea20000000800 */
[----:B0-----:R-:W-:-:S01]  /*3a20*/  FADD.FTZ R69, R93, R52 ;  /* 0x000000345d457221 */ /* 0x001fc20000010000 */
[----:B------:R-:W-:-:S04]  /*3a30*/  FADD.FTZ R95, R75, R96 ;  /* 0x000000604b5f7221 */ /* 0x000fc80000010000 */
[----:B------:R-:W-:Y:S02]  /*3a40*/  FADD.FTZ R96, R64, R95 ;  /* 0x0000005f40607221 */ /* 0x000fe40000010000 */
[----:B------:R-:W0:Y:S01]  /*3a50*/  MUFU.EX2 R77, R77 ;  /* 0x0000004d004d7308 */ /* 0x000e220000000800 */
[----:B-1----:R-:W-:-:S01]  /*3a60*/  FADD.FTZ R69, R94, R69 ;  /* 0x000000455e457221 */ /* 0x002fc20000010000 */
[----:B------:R-:W-:-:S04]  /*3a70*/  F2FP.SATFINITE.E4M3.F32.PACK_AB_MERGE_C R148, R94, R93, RZ ;  /* 0x0000005d5e94723e */ /* 0x000fc800048070ff */
[----:B------:R-:W-:Y:S02]  /*3a80*/  F2FP.SATFINITE.E4M3.F32.PACK_AB_MERGE_C R148, R73, R72, R148 ;  /* 0x000000484994723e */ /* 0x000fe40004807094 */
[----:B------:R-:W1:Y:S01]  /*3a90*/  MUFU.EX2 R80, R80 ;  /* 0x0000005000507308 */ /* 0x000e620000000800 */
[----:B--2---:R-:W-:-:S07]  /*3aa0*/  FADD.FTZ R78, R76, R69 ;  /* 0x000000454c4e7221 */ /* 0x004fce0000010000 */
[----:B------:R-:W2:Y:S01]  /*3ab0*/  MUFU.EX2 R81, R81 ;  /* 0x0000005100517308 */ /* 0x000ea20000000800 */
[----:B0-----:R-:W-:-:S07]  /*3ac0*/  FADD.FTZ R69, R77, R78 ;  /* 0x0000004e4d457221 */ /* 0x001fce0000010000 */
[----:B------:R-:W0:Y:S01]  /*3ad0*/  MUFU.EX2 R74, R74 ;  /* 0x0000004a004a7308 */ /* 0x000e220000000800 */
[----:B-1----:R-:W-:-:S01]  /*3ae0*/  FADD.FTZ R78, R80, R69 ;  /* 0x00000045504e7221 */ /* 0x002fc20000010000 */
[C---:B------:R-:W-:Y:S01]  /*3af0*/  FADD.FTZ R69, R79.reuse, R96 ;  /* 0x000000604f457221 */ /* 0x040fe20000010000 */
[----:B------:R-:W-:-:S04]  /*3b00*/  F2FP.SATFINITE.E4M3.F32.PACK_AB_MERGE_C R79, R79, R64, RZ ;  /* 0x000000404f4f723e */ /* 0x000fc800048070ff */
[----:B------:R-:W-:Y:S01]  /*3b10*/  F2FP.SATFINITE.E4M3.F32.PACK_AB_MERGE_C R151, R75, R56, R79 ;  /* 0x000000384b97723e */ /* 0x000fe2000480704f */
[----:B------:R-:W1:Y:S01]  /*3b20*/  MUFU.EX2 R57, R57 ;  /* 0x0000003900397308 */ /* 0x000e620000000800 */
[----:B--2---:R-:W-:-:S01]  /*3b30*/  FADD.FTZ R9, R81, R78 ;  /* 0x0000004e51097221 */ /* 0x004fc20000010000 */
[----:B------:R-:W-:Y:S01]  /*3b40*/  FADD.FTZ R78, R40, R69 ;  /* 0x00000045284e7221 */ /* 0x000fe20000010000 */
[----:B------:R-:W-:-:S03]  /*3b50*/  F2FP.SATFINITE.E4M3.F32.PACK_AB_MERGE_C R80, R81, R80, RZ ;  /* 0x000000505150723e */ /* 0x000fc600048070ff */
[----:B------:R-:W-:Y:S01]  /*3b60*/  FADD.FTZ R13, R59, R78 ;  /* 0x0000004e3b0d7221 */ /* 0x000fe20000010000 */
[----:B------:R-:W-:Y:S01]  /*3b70*/  F2FP.SATFINITE.E4M3.F32.PACK_AB_MERGE_C R150, R77, R76, R80 ;  /* 0x0000004c4d96723e */ /* 0x000fe20004807050 */
[----:B------:R-:W2:Y:S01]  /*3b80*/  MUFU.EX2 R84, R84 ;  /* 0x0000005400547308 */ /* 0x000ea20000000800 */
[----:B0-----:R-:W-:-:S01]  /*3b90*/  FADD.FTZ R8, R74, R9 ;  /* 0x000000094a087221 */ /* 0x001fc20000010000 */
[----:B------:R-:W-:Y:S01]  /*3ba0*/  FADD.FTZ R78, R48, R13 ;  /* 0x0000000d304e7221 */ /* 0x000fe20000010000 */
[----:B------:R-:W-:-:S03]  /*3bb0*/  F2FP.SATFINITE.E4M3.F32.PACK_AB_MERGE_C R48, R49, R48, RZ ;  /* 0x000000303130723e */ /* 0x000fc600048070ff */
[----:B------:R-:W-:Y:S01]  /*3bc0*/  FADD.FTZ R21, R49, R78 ;  /* 0x0000004e31157221 */ /* 0x000fe20000010000 */
[----:B------:R-:W-:Y:S01]  /*3bd0*/  F2FP.SATFINITE.E4M3.F32.PACK_AB_MERGE_C R145, R59, R40, R48 ;  /* 0x000000283b91723e */ /* 0x000fe20004807030 */
[----:B------:R-:W0:Y:S01]  /*3be0*/  MUFU.EX2 R85, R85 ;  /* 0x0000005500557308 */ /* 0x000e220000000800 */
[----:B-1----:R-:W-:-:S01]  /*3bf0*/  FADD.FTZ R9, R57, R8 ;  /* 0x0000000839097221 */ /* 0x002fc20000010000 */
[----:B------:R-:W-:Y:S01]  /*3c00*/  FADD.FTZ R64, R24, R21 ;  /* 0x0000001518407221 */ /* 0x000fe20000010000 */
[----:B------:R-:W-:-:S05]  /*3c10*/  CS2R R48, SRZ ;  /* 0x0000000000307805 */ /* 0x000fca000001ff00 */
[----:B------:R-:W1:Y:S01]  /*3c20*/  MUFU.EX2 R60, R60 ;  /* 0x0000003c003c7308 */ /* 0x000e620000000800 */
[----:B--2---:R-:W-:-:S07]  /*3c30*/  FADD.FTZ R20, R84, R9 ;  /* 0x0000000954147221 */ /* 0x004fce0000010000 */
[----:B------:R-:W2:Y:S01]  /*3c40*/  MUFU.EX2 R61, R61 ;  /* 0x0000003d003d7308 */ /* 0x000ea20000000800 */
[----:B0-----:R-:W-:-:S01]  /*3c50*/  FADD.FTZ R13, R85, R20 ;  /* 0x00000014550d7221 */ /* 0x001fc20000010000 */
[----:B------:R-:W-:-:S04]  /*3c60*/  F2FP.SATFINITE.E4M3.F32.PACK_AB_MERGE_C R84, R85, R84, RZ ;  /* 0x000000545554723e */ /* 0x000fc800048070ff */
[----:B------:R-:W-:Y:S02]  /*3c70*/  F2FP.SATFINITE.E4M3.F32.PACK_AB_MERGE_C R144, R57, R74, R84 ;  /* 0x0000004a3990723e */ /* 0x000fe40004807054 */
[----:B------:R-:W0:Y:S01]  /*3c80*/  MUFU.EX2 R65, R65 ;  /* 0x0000004100417308 */ /* 0x000e220000000800 */
[----:B-1----:R-:W-:-:S01]  /*3c90*/  FADD.FTZ R20, R60, R13 ;  /* 0x0000000d3c147221 */ /* 0x002fc20000010000 */
[----:B------:R-:W-:-:S04]  /*3ca0*/  FADD.FTZ R13, R25, R64 ;  /* 0x00000040190d7221 */ /* 0x000fc80000010000 */
[----:B------:R-:W-:Y:S01]  /*3cb0*/  FADD.FTZ R6, R28, R13 ;  /* 0x0000000d1c067221 */ /* 0x000fe20000010000 */
[----:B------:R-:W-:Y:S01]  /*3cc0*/  F2FP.SATFINITE.E4M3.F32.PACK_AB_MERGE_C R28, R71, R28, RZ ;  /* 0x0000001c471c723e */ /* 0x000fe200048070ff */
[----:B------:R-:W1:Y:S01]  /*3cd0*/  MUFU.EX2 R68, R68 ;  /* 0x0000004400447308 */ /* 0x000e620000000800 */
[----:B--2---:R-:W-:-:S01]  /*3ce0*/  FADD.FTZ R20, R61, R20 ;  /* 0x000000143d147221 */ /* 0x004fc20000010000 */
[----:B------:R-:W-:Y:S01]  /*3cf0*/  FADD.FTZ R6, R71, R6 ;  /* 0x0000000647067221 */ /* 0x000fe20000010000 */
[----:B------:R-:W-:Y:S02]  /*3d00*/  F2FP.SATFINITE.E4M3.F32.PACK_AB_MERGE_C R147, R25, R24, R28 ;  /* 0x000000181993723e */ /* 0x000fe4000480701c */
[----:B------:R-:W-:Y:S01]  /*3d10*/  CS2R R24, SRZ ;  /* 0x0000000000187805 */ /* 0x000fe2000001ff00 */
[----:B------:R-:W-:-:S02]  /*3d20*/  FADD.FTZ R11, R33, R6 ;  /* 0x00000006210b7221 */ /* 0x000fc40000010000 */
[----:B------:R-:W2:Y:S01]  /*3d30*/  MUFU.EX2 R58, R58 ;  /* 0x0000003a003a7308 */ /* 0x000ea20000000800 */
[----:B0-----:R-:W-:-:S01]  /*3d40*/  FADD.FTZ R7, R65, R20 ;  /* 0x0000001441077221 */ /* 0x001fc20000010000 */
[----:B------:R-:W-:-:S04]  /*3d50*/  FADD.FTZ R10, R36, R11 ;  /* 0x0000000b240a7221 */ /* 0x000fc80000010000 */
[----:B------:R-:W-:Y:S01]  /*3d60*/  FADD.FTZ R11, R37, R10 ;  /* 0x0000000a250b7221 */ /* 0x000fe20000010000 */
[----:B------:R-:W-:Y:S01]  /*3d70*/  F2FP.SATFINITE.E4M3.F32.PACK_AB_MERGE_C R37, R42, R37, RZ ;  /* 0x000000252a25723e */ /* 0x000fe200048070ff */
[----:B------:R-:W0:Y:S01]  /*3d80*/  MUFU.EX2 R41, R41 ;  /* 0x0000002900297308 */ /* 0x000e220000000800 */
[----:B-1----:R-:W-:-:S01]  /*3d90*/  FADD.FTZ R7, R68, R7 ;  /* 0x0000000744077221 */ /* 0x002fc20000010000 */
[----:B------:R-:W-:Y:S01]  /*3da0*/  FADD.FTZ R42, R42, R11 ;  /* 0x0000000b2a2a7221 */ /* 0x000fe20000010000 */
[----:B------:R-:W-:Y:S02]  /*3db0*/  F2FP.SATFINITE.E4M3.F32.PACK_AB_MERGE_C R65, R68, R65, RZ ;  /* 0x000000414441723e */ /* 0x000fe400048070ff */
[----:B------:R-:W-:Y:S01]  /*3dc0*/  F2FP.SATFINITE.E4M3.F32.PACK_AB_MERGE_C R141, R36, R33, R37 ;  /* 0x00000021248d723e */ /* 0x000fe20004807025 */
[----:B------:R-:W-:-:S01]  /*3dd0*/  FADD.FTZ R11, R43, R42 ;  /* 0x0000002a2b0b7221 */ /* 0x000fc20000010000 */
[----:B------:R-:W-:Y:S01]  /*3de0*/  F2FP.SATFINITE.E4M3.F32.PACK_AB_MERGE_C R146, R61, R60, R65 ;  /* 0x0000003c3d92723e */ /* 0x000fe20004807041 */
[----:B------:R-:W1:Y:S01]  /*3df0*/  MUFU.EX2 R3, R3 ;  /* 0x0000000300037308 */ /* 0x000e620000000800 */
[----:B--2---:R-:W-:-:S01]  /*3e00*/  FADD.FTZ R6, R58, R7 ;  /* 0x000000073a067221 */ /* 0x004fc20000010000 */
[----:B------:R-:W-:Y:S01]  /*3e10*/  FADD.FTZ R10, R46, R11 ;  /* 0x0000000b2e0a7221 */ /* 0x000fe20000010000 */
[----:B------:R-:W-:-:S03]  /*3e20*/  CS2R R36, SRZ ;  /* 0x0000000000247805 */ /* 0x000fc6000001ff00 */
[----:B------:R-:W-:Y:S01]  /*3e30*/  FADD.FTZ R11, R47, R10 ;  /* 0x0000000a2f0b7221 */ /* 0x000fe20000010000 */
[----:B------:R-:W-:Y:S01]  /*3e40*/  F2FP.SATFINITE.E4M3.F32.PACK_AB_MERGE_C R47, R50, R47, RZ ;  /* 0x0000002f322f723e */ /* 0x000fe200048070ff */
[----:B------:R-:W2:Y:S01]  /*3e50*/  MUFU.EX2 R44, R44 ;  /* 0x0000002c002c7308 */ /* 0x000ea20000000800 */
[----:B0-----:R-:W-:-:S01]  /*3e60*/  FADD.FTZ R6, R41, R6 ;  /* 0x0000000629067221 */ /* 0x001fc20000010000 */
[----:B------:R-:W-:Y:S01]  /*3e70*/  FADD.FTZ R11, R50, R11 ;  /* 0x0000000b320b7221 */ /* 0x000fe20000010000 */
[----:B------:R-:W-:Y:S02]  /*3e80*/  F2FP.SATFINITE.E4M3.F32.PACK_AB_MERGE_C R143, R46, R43, R47 ;  /* 0x0000002b2e8f723e */ /* 0x000fe4000480702f */
[----:B------:R-:W-:Y:S02]  /*3e90*/  CS2R R50, SRZ ;  /* 0x0000000000327805 */ /* 0x000fe4000001ff00 */
[----:B------:R-:W-:Y:S02]  /*3ea0*/  CS2R R46, SRZ ;  /* 0x00000000002e7805 */ /* 0x000fe4000001ff00 */
[----:B------:R-:W-:Y:S01]  /*3eb0*/  CS2R R42, SRZ ;  /* 0x00000000002a7805 */ /* 0x000fe2000001ff00 */
[----:B------:R-:W0:Y:S01]  /*3ec0*/  MUFU.EX2 R39, R39 ;  /* 0x0000002700277308 */ /* 0x000e220000000800 */
[----:B-1----:R-:W-:-:S07]  /*3ed0*/  FADD.FTZ R7, R3, R6 ;  /* 0x0000000603077221 */ /* 0x002fce0000010000 */
[----:B------:R-:W1:Y:S01]  /*3ee0*/  MUFU.EX2 R52, R82 ;  /* 0x0000005200347308 */ /* 0x000e620000000800 */
[C---:B--2---:R-:W-:Y:S01]  /*3ef0*/  F2FP.SATFINITE.E4M3.F32.PACK_AB_MERGE_C R13, R44.reuse, R3, RZ ;  /* 0x000000032c0d723e */ /* 0x044fe200048070ff */
[----:B------:R-:W-:-:S03]  /*3f00*/  FADD.FTZ R44, R44, R7 ;  /* 0x000000072c2c7221 */ /* 0x000fc60000010000 */
[----:B------:R-:W-:Y:S02]  /*3f10*/  F2FP.SATFINITE.E4M3.F32.PACK_AB_MERGE_C R140, R41, R58, R13 ;  /* 0x0000003a298c723e */ /* 0x000fe4000480700d */
[----:B------:R-:W-:Y:S01]  /*3f20*/  CS2R R40, SRZ ;  /* 0x0000000000287805 */ /* 0x000fe2000001ff00 */
[----:B------:R2:W3:Y:S01]  /*3f30*/  MUFU.EX2 R29, R45 ;  /* 0x0000002d001d7308 */ /* 0x0004e20000000800 */
[----:B0-----:R-:W-:-:S07]  /*3f40*/  FADD.FTZ R7, R39, R44 ;  /* 0x0000002c27077221 */ /* 0x001fce0000010000 */
[----:B------:R-:W0:Y:S01]  /*3f50*/  MUFU.EX2 R12, R53 ;  /* 0x00000035000c7308 */ /* 0x000e220000000800 */
[----:B-1----:R-:W-:-:S01]  /*3f60*/  FADD.FTZ R6, R52, R7 ;  /* 0x0000000734067221 */ /* 0x002fc20000010000 */
[----:B--2---:R-:W-:-:S06]  /*3f70*/  CS2R R44, SRZ ;  /* 0x00000000002c7805 */ /* 0x004fcc000001ff00 */
[----:B------:R-:W1:Y:S01]  /*3f80*/  MUFU.EX2 R8, R63 ;  /* 0x0000003f00087308 */ /* 0x000e620000000800 */
[----:B---3--:R-:W-:-:S07]  /*3f90*/  FADD.FTZ R7, R29, R6 ;  /* 0x000000061d077221 */ /* 0x008fce0000010000 */
[----:B------:R-:W2:Y:S01]  /*3fa0*/  MUFU.EX2 R9, R66 ;  /* 0x0000004200097308 */ /* 0x000ea20000000800 */
[----:B0-----:R-:W-:-:S01]  /*3fb0*/  FADD.FTZ R7, R12, R7 ;  /* 0x000000070c077221 */ /* 0x001fc20000010000 */
[----:B------:R-:W-:Y:S01]  /*3fc0*/  F2FP.SATFINITE.E4M3.F32.PACK_AB_MERGE_C R29, R12, R29, RZ ;  /* 0x0000001d0c1d723e */ /* 0x000fe200048070ff */
[----:B------:R-:W-:-:S03]  /*3fd0*/  FADD.FTZ R12, R26, R11 ;  /* 0x0000000b1a0c7221 */ /* 0x000fc60000010000 */
[----:B------:R-:W-:Y:S01]  /*3fe0*/  F2FP.SATFINITE.E4M3.F32.PACK_AB_MERGE_C R142, R52, R39, R29 ;  /* 0x00000027348e723e */ /* 0x000fe2000480701d */
[----:B------:R-:W-:-:S01]  /*3ff0*/  FADD.FTZ R11, R27, R12 ;  /* 0x0000000c1b0b7221 */ /* 0x000fc20000010000 */
[----:B------:R-:W0:Y:S01]  /*4000*/  MUFU.EX2 R67, R67 ;  /* 0x0000004300437308 */ /* 0x000e220000000800 */
[----:B-1----:R-:W-:-:S01]  /*4010*/  FADD.FTZ R10, R8, R7 ;  /* 0x00000007080a7221 */ /* 0x002fc20000010000 */
[----:B------:R-:W-:Y:S01]  /*4020*/  CS2R R52, SRZ ;  /* 0x0000000000347805 */ /* 0x000fe2000001ff00 */
[----:B------:R-:W-:-:S01]  /*4030*/  FADD.FTZ R12, R30, R11 ;  /* 0x0000000b1e0c7221 */ /* 0x000fc20000010000 */
[C---:B------:R-:W-:Y:S02]  /*4040*/  F2FP.SATFINITE.E4M3.F32.PACK_AB_MERGE_C R30, R31.reuse, R30, RZ ;  /* 0x0000001e1f1e723e */ /* 0x040fe400048070ff */
[----:B------:R-:W-:Y:S01]  /*4050*/  CS2R R28, SRZ ;  /* 0x00000000001c7805 */ /* 0x000fe2000001ff00 */
[----:B------:R-:W-:Y:S01]  /*4060*/  FADD.FTZ R31, R31, R12 ;  /* 0x0000000c1f1f7221 */ /* 0x000fe20000010000 */
[----:B------:R-:W1:Y:S01]  /*4070*/  MUFU.EX2 R62, R62 ;  /* 0x0000003e003e7308 */ /* 0x000e620000000800 */
[----:B--2---:R-:W-:-:S01]  /*4080*/  FADD.FTZ R10, R9, R10 ;  /* 0x0000000a090a7221 */ /* 0x004fc20000010000 */
[----:B------:R-:W-:-:S02]  /*4090*/  F2FP.SATFINITE.E4M3.F32.PACK_AB_MERGE_C R137, R27, R26, R30 ;  /* 0x0000001a1b89723e */ /* 0x000fc4000480701e */
[----:B------:R-:W-:-:S04]  /*40a0*/  CS2R R26, SRZ ;  /* 0x00000000001a7805 */ /* 0x000fc8000001ff00 */
[----:B------:R-:W2:Y:S01]  /*40b0*/  MUFU.EX2 R32, R32 ;  /* 0x0000002000207308 */ /* 0x000ea20000000800 */
[----:B0-----:R-:W-:-:S01]  /*40c0*/  FADD.FTZ R11, R67, R10 ;  /* 0x0000000a430b7221 */ /* 0x001fc20000010000 */
[----:B------:R-:W-:Y:S01]  /*40d0*/  FADD.FTZ R10, R34, R31 ;  /* 0x0000001f220a7221 */ /* 0x000fe20000010000 */
[----:B------:R-:W-:-:S05]  /*40e0*/  CS2R R30, SRZ ;  /* 0x00000000001e7805 */ /* 0x000fca000001ff00 */
[----:B------:R-:W-:Y:S01]  /*40f0*/  MUFU.EX2 R3, R70 ;  /* 0x0000004600037308 */ /* 0x000fe20000000800 */
[----:B-1----:R-:W-:-:S01]  /*4100*/  FADD.FTZ R11, R62, R11 ;  /* 0x0000000b3e0b7221 */ /* 0x002fc20000010000 */
[----:B------:R-:W-:-:S04]  /*4110*/  F2FP.SATFINITE.E4M3.F32.PACK_AB_MERGE_C R67, R62, R67, RZ ;  /* 0x000000433e43723e */ /* 0x000fc800048070ff */
[----:B------:R-:W-:Y:S01]  /*4120*/  F2FP.SATFINITE.E4M3.F32.PACK_AB_MERGE_C R136, R9, R8, R67 ;  /* 0x000000080988723e */ /* 0x000fe20004807043 */
[----:B------:R-:W-:-:S01]  /*4130*/  FADD.FTZ R9, R35, R10 ;  /* 0x0000000a23097221 */ /* 0x000fc20000010000 */
[----:B------:R-:W-:Y:S08]  /*4140*/  MUFU.EX2 R38, R38 ;  /* 0x0000002600267308 */ /* 0x000ff00000000800 */
[----:B------:R-:W-:Y:S08]  /*4150*/  MUFU.EX2 R83, R83 ;  /* 0x0000005300537308 */ /* 0x000ff00000000800 */
[----:B------:R0:W1:Y:S08]  /*4160*/  MUFU.EX2 R6, R55 ;  /* 0x0000003700067308 */ /* 0x0000700000000800 */
[----:B------:R2:W3:Y:S01]  /*4170*/  MUFU.EX2 R7, R4 ;  /* 0x0000000400077308 */ /* 0x0004e20000000800 */
[----:B0-----:R-:W-:Y:S01]  /*4180*/  CS2R R54, SRZ ;  /* 0x0000000000367805 */ /* 0x001fe2000001ff00 */
[----:B--2---:R-:W-:Y:S01]  /*4190*/  FADD.FTZ R4, R32, R11 ;  /* 0x0000000b20047221 */ /* 0x004fe20000010000 */
[----:B-1----:R-:W-:-:S03]  /*41a0*/  F2FP.SATFINITE.E4M3.F32.PACK_AB_MERGE_C R8, R6, R83, RZ ;  /* 0x000000530608723e */ /* 0x002fc600048070ff */
[C---:B------:R-:W-:Y:S01]  /*41b0*/  FADD.FTZ R4, R3.reuse, R4 ;  /* 0x0000000403047221 */ /* 0x040fe20000010000 */
[----:B------:R-:W-:Y:S02]  /*41c0*/  F2FP.SATFINITE.E4M3.F32.PACK_AB_MERGE_C R138, R3, R32, R8 ;  /* 0x00000020038a723e */ /* 0x000fe40004807008 */
[----:B------:R-:W-:Y:S02]  /*41d0*/  CS2R R32, SRZ ;  /* 0x0000000000207805 */ /* 0x000fe4000001ff00 */
[----:B---3--:R-:W-:Y:S01]  /*41e0*/  F2FP.SATFINITE.E4M3.F32.PACK_AB_MERGE_C R10, R7, R38, RZ ;  /* 0x00000026070a723e */ /* 0x008fe200048070ff */
[----:B------:R-:W-:Y:S01]  /*41f0*/  FADD.FTZ R38, R38, R9 ;  /* 0x0000000926267221 */ /* 0x000fe20000010000 */
[----:B------:R-:W-:-:S02]  /*4200*/  FADD.FTZ R83, R83, R4 ;  /* 0x0000000453537221 */ /* 0x000fc40000010000 */
[----:B------:R-:W-:Y:S01]  /*4210*/  F2FP.SATFINITE.E4M3.F32.PACK_AB_MERGE_C R139, R35, R34, R10 ;  /* 0x00000022238b723e */ /* 0x000fe2000480700a */
[----:B------:R-:W-:-:S01]  /*4220*/  FADD.FTZ R3, R7, R38 ;  /* 0x0000002607037221 */ /* 0x000fc20000010000 */
[----:B------:R-:W-:Y:S01]  /*4230*/  FADD.FTZ R4, R6, R83 ;  /* 0x0000005306047221 */ /* 0x000fe20000010000 */
[----:B------:R-:W-:-:S02]  /*4240*/  CS2R R38, SRZ ;  /* 0x0000000000267805 */ /* 0x000fc4000001ff00 */
[----:B------:R-:W-:Y:S01]  /*4250*/  CS2R R34, SRZ ;  /* 0x0000000000227805 */ /* 0x000fe2000001ff00 */
[----:B------:R-:W-:Y:S06]  /*4260*/  @!P1 BRA `(.L_x_1887) ;  /* 0x0000002c00889947 */ /* 0x000fec0003800000 */
[----:B------:R-:W-:Y:S01]  /*4270*/  IMAD.MOV.U32 R7, RZ, RZ, R0 ;  /* 0x000000ffff077224 */ /* 0x000fe200078e0000 */
[----:B------:R-:W-:Y:S01]  /*4280*/  UMOV UR25, UR37 ;  /* 0x0000002500197c82 */ /* 0x000fe20008000000 */
[----:B------:R-:W-:Y:S01]  /*4290*/  IMAD.MOV.U32 R6, RZ, RZ, R2 ;  /* 0x000000ffff067224 */ /* 0x000fe200078e0002 */
[----:B------:R-:W-:Y:S01]  /*42a0*/  UMOV UR24, UR38 ;  /* 0x0000002600187c82 */ /* 0x000fe20008000000 */
[----:B------:R-:W-:Y:S01]  /*42b0*/  IMAD.MOV.U32 R55, RZ, RZ, RZ ;  /* 0x000000ffff377224 */ /* 0x000fe200078e00ff */
[----:B------:R-:W-:-:S06]  /*42c0*/  ULDC UR20, c[0x0][0x288] ;  /* 0x0000a20000147ab9 */ /* 0x000fcc0000000800 */
.L_x_1898:
[----:B------:R-:W-:-:S04]  /*42d0*/  UISETP.NE.AND UP0, UPT, UR24, 0x1, UPT ;  /* 0x000000011800788c */ /* 0x000fc8000bf05270 */
[----:B------:R-:W-:-:S04]  /*42e0*/  USEL UR37, URZ, 0x1, UP0 ;  /* 0x000000013f257887 */ /* 0x000fc80008000000 */
[----:B------:R-:W-:Y:S01]  /*42f0*/  ULOP3.LUT UR37, UR25, UR37, URZ, 0x3c, !UPT ;  /* 0x0000002519257292 */ /* 0x000fe2000f8e3c3f */
[----:B------:R-:W-:Y:S11]  /*4300*/  @!P0 BRA `(.L_x_1888) ;  /* 0x0000000000048947 */ /* 0x000ff60003800000 */
[----:B------:R-:W-:Y:S01]  /*4310*/  BPT.TRAP 0x1 ;  /* 0x000000040000795c */ /* 0x000fe20000300000 */
.L_x_1888:
        /* <DEDUP_REMOVED lines=9> */
.L_x_1889:
[----:B-1----:R-:W-:Y:S05]  /*43b0*/  @P1 BRA `(.L_x_1890) ;  /* 0x0000000000081947 */ /* 0x002fea0003800000 */
[----:B------:R-:W1:Y:S02]  /*43c0*/  SYNCS.PHASECHK.TRANS64.TRYWAIT P1, [UR21+0x13230], R0 ;  /* 0x01323000ff0075a7 */ /* 0x000e640008020155 */
[----:B-1----:R-:W-:Y:S05]  /*43d0*/  @!P1 BRA `(.L_x_1891) ;  /* 0x000000c000389947 */ /* 0x002fea0003800000 */
.L_x_1890:
        /* <DEDUP_REMOVED lines=64> */
.L_x_1892:
[----:B------:R-:W-:Y:S01]  /*47e0*/  ULEA UR11, UR24, UR45, 0x3 ;  /* 0x0000002d180b7291 */ /* 0x000fe2000f8e183f */
[----:B01----:R-:W-:-:S05]  /*47f0*/  IMAD.U32 R0, RZ, RZ, UR25 ;  /* 0x00000019ff007e24 */ /* 0x003fca000f8e00ff */
[----:B------:R-:W-:-:S04]  /*4800*/  SHF.L.U32 R0, R0, 0x1f, RZ ;  /* 0x0000001f00007819 */ /* 0x000fc800000006ff */
[----:B------:R0:W1:Y:S01]  /*4810*/  SYNCS.PHASECHK.TRANS64.TRYWAIT P1, [UR11+0x13250], R0 ;  /* 0x01325000ff0075a7 */ /* 0x000062000802014b */
[----:B------:R-:W-:Y:S05]  /*4820*/  @!P0 BRA `(.L_x_1893) ;  /* 0x0000000000048947 */ /* 0x000fea0003800000 */
[----:B------:R-:W-:Y:S01]  /*4830*/  BPT.TRAP 0x1 ;  /* 0x000000040000795c */ /* 0x000fe20000300000 */
.L_x_1893:
[----:B-1----:R-:W-:Y:S05]  /*4840*/  @P1 BRA `(.L_x_1894) ;  /* 0x0000000000081947 */ /* 0x002fea0003800000 */
[----:B------:R-:W1:Y:S02]  /*4850*/  SYNCS.PHASECHK.TRANS64.TRYWAIT P1, [UR11+0x13250], R0 ;  /* 0x01325000ff0075a7 */ /* 0x000e64000802014b */
[----:B-1----:R-:W-:Y:S05]  /*4860*/  @!P1 BRA `(.L_x_1895) ;  /* 0x000000bc002c9947 */ /* 0x002fea0003800000 */
.L_x_1894:
        /* <DEDUP_REMOVED lines=32> */
.L_x_1896:
[----:B------:R-:W-:Y:S01]  /*4a70*/  UISETP.NE.AND UP0, UPT, UR48, URZ, UPT ;  /* 0x0000003f3000728c */ /* 0x000fe2000bf05270 */
[----:B01----:R-:W-:Y:S01]  /*4a80*/  VIADD R0, R17, UR43 ;  /* 0x0000002b11007c36 */ /* 0x003fe20008000000 */
[----:B------:R-:W0:Y:S01]  /*4a90*/  LDC R11, c[0x0][0x2f0] ;  /* 0x0000bc00ff0b7b82 */ /* 0x000e220000000800 */
[----:B------:R-:W-:Y:S01]  /*4aa0*/  IMAD.MOV.U32 R13, RZ, RZ, -0x2 ;  /* 0xfffffffeff0d7424 */ /* 0x000fe200078e00ff */
[----:B------:R-:W-:Y:S01]  /*4ab0*/  UIADD3 UR21, UR21, 0x13240, URZ ;  /* 0x0001324015157890 */ /* 0x000fe2000fffe03f */
[----:B------:R-:W-:Y:S01]  /*4ac0*/  IMAD.U32 R15, RZ, RZ, UR42 ;  /* 0x0000002aff0f7e24 */ /* 0x000fe2000f8e00ff */
[----:B------:R-:W-:Y:S02]  /*4ad0*/  PLOP3.LUT P1, PT, PT, PT, UP0, 0x80, 0x0 ;  /* 0x000000000000781c */ /* 0x000fe40003f2f008 */
[----:B------:R-:W-:Y:S01]  /*4ae0*/  PLOP3.LUT P2, PT, PT, PT, UP0, 0x80, 0x0 ;  /* 0x000000000000781c */ /* 0x000fe20003f4f008 */
[----:B------:R-:W-:Y:S02]  /*4af0*/  UPRMT UR21, UR44, 0x654, UR21 ;  /* 0x000006542c157896 */ /* 0x000fe40008000015 */
[----:B------:R-:W-:-:S07]  /*4b00*/  @UP0 ULDC UR6, c[0x0][0x44c] ;  /* 0x0001130000060ab9 */ /* 0x000fce0000000800 */
[----:B------:R-:W-:Y:S01]  /*4b10*/  SYNCS.ARRIVE.TRANS64.RED.A1T0 RZ, [UR21], RZ ;  /* 0x000000ffffff79a7 */ /* 0x000fe20008100415 */
[----:B------:R-:W-:Y:S01]  /*4b20*/  @P1 IMAD.HI.U32 R2, R0, UR6, RZ ;  /* 0x0000000600021c27 */ /* 0x000fe2000f8e00ff */
[----:B------:R-:W-:-:S04]  /*4b30*/  @UP0 ULDC UR6, c[0x0][0x450] ;  /* 0x0001140000060ab9 */ /* 0x000fc80000000800 */
[----:B------:R-:W-:Y:S01]  /*4b40*/  @P2 SHF.R.U32.HI R0, RZ, UR6, R2 ;  /* 0x00000006ff002c19 */ /* 0x000fe20008011602 */
[----:B------:R-:W-:Y:S02]  /*4b50*/  UMOV UR6, 0x1 ;  /* 0x0000000100067882 */ /* 0x000fe40000000000 */
[----:B------:R-:W-:Y:S02]  /*4b60*/  UIMAD UR6, UR23, -0xa0, UR6 ;  /* 0xffffff60170678a4 */ /* 0x000fe4000f8e0206 */
[----:B------:R-:W1:Y:S04]  /*4b70*/  SHFL.IDX PT, R9, R0, RZ, 0x1c1f ;  /* 0x001c1fff00097589 */ /* 0x000e6800000e0000 */
[----:B------:R-:W-:-:S04]  /*4b80*/  IMAD R8, R16, R13, UR6 ;  /* 0x0000000610087e24 */ /* 0x000fc8000f8e020d */
[----:B0-----:R-:W-:-:S05]  /*4b90*/  IMAD R8, R11, UR47, R8 ;  /* 0x0000002f0b087c24 */ /* 0x001fca000f8e0208 */
[----:B-1----:R-:W-:-:S04]  /*4ba0*/  IADD3 R2, R9, -UR20, R8 ;  /* 0x8000001409027c10 */ /* 0x002fc8000fffe008 */
[C---:B------:R-:W-:Y:S02]  /*4bb0*/  ISETP.GT.AND P1, PT, R2.reuse, RZ, PT ;  /* 0x000000ff0200720c */ /* 0x040fe40003f24270 */
[----:B------:R-:W-:Y:S02]  /*4bc0*/  ISETP.GT.AND P2, PT, R2, 0x1, PT ;  /* 0x000000010200780c */ /* 0x000fe40003f44270 */
[----:B------:R-:W-:Y:S02]  /*4bd0*/  FSEL R9, R120, -INF , P1 ;  /* 0xff80000078097808 */ /* 0x000fe40000800000 */
        /* <DEDUP_REMOVED lines=122> */
[----:B------:R-:W-:-:S02]  /*5380*/  FFMA.FTZ R10, R2, R15, -8 ;  /* 0xc1000000020a7423 */ /* 0x000fc4000001000f */
[----:B------:R-:W0:Y:S03]  /*5390*/  SHFL.IDX PT, R15, R0, 0x1, 0x1c1f ;  /* 0x003c1f00000f7f89 */ /* 0x000e2600000e0000 */
        /* <DEDUP_REMOVED lines=17> */
[----:B0-----:R-:W-:Y:S01]  /*54b0*/  IADD3 R15, R15, -UR20, R8 ;  /* 0x800000140f0f7c10 */ /* 0x001fe2000fffe008 */
[----:B------:R-:W-:-:S01]  /*54c0*/  FFMA.FTZ R8, R129, UR42, -R10 ;  /* 0x0000002a81087c23 */ /* 0x000fc2000801080a */
[--C-:B------:R-:W-:Y:S01]  /*54d0*/  FFMA.FTZ R89, R89, UR42, -R10.reuse ;  /* 0x0000002a59597c23 */ /* 0x100fe2000801080a */
[----:B------:R-:W-:-:S01]  /*54e0*/  FFMA.FTZ R93, R93, UR42, -R10 ;  /* 0x0000002a5d5d7c23 */ /* 0x000fc2000801080a */
[----:B------:R-:W-:Y:S01]  /*54f0*/  ISETP.GT.AND P2, PT, R15, RZ, PT ;  /* 0x000000ff0f00720c */ /* 0x000fe20003f44270 */
[----:B------:R-:W-:-:S01]  /*5500*/  FFMA.FTZ R97, R97, UR42, -R10 ;  /* 0x0000002a61617c23 */ /* 0x000fc2000801080a */
[----:B------:R-:W-:Y:S01]  /*5510*/  ISETP.GT.AND P3, PT, R15, 0x1, PT ;  /* 0x000000010f00780c */ /* 0x000fe20003f64270 */
[----:B------:R-:W-:-:S01]  /*5520*/  FFMA.FTZ R101, R101, UR42, -R10 ;  /* 0x0000002a65657c23 */ /* 0x000fc2000801080a */
[----:B------:R-:W-:Y:S01]  /*5530*/  FSEL R122, R122, -INF , P2 ;  /* 0xff8000007a7a7808 */ /* 0x000fe20001000000 */
[----:B------:R-:W-:-:S01]  /*5540*/  FFMA.FTZ R56, R56, UR42, -R10 ;  /* 0x0000002a38387c23 */ /* 0x000fc2000801080a */
[----:B------:R-:W-:Y:S01]  /*5550*/  ISETP.GT.AND P2, PT, R15, 0x8, PT ;  /* 0x000000080f00780c */ /* 0x000fe20003f44270 */
[----:B------:R-:W-:-:S01]  /*5560*/  FFMA.FTZ R57, R57, UR42, -R10 ;  /* 0x0000002a39397c23 */ /* 0x000fc2000801080a */
[----:B------:R-:W-:Y:S01]  /*5570*/  FSEL R123, R123, -INF , P3 ;  /* 0xff8000007b7b7808 */ /* 0x000fe20001800000 */
[----:B------:R-:W-:-:S01]  /*5580*/  FFMA.FTZ R60, R60, UR42, -R10 ;  /* 0x0000002a3c3c7c23 */ /* 0x000fc2000801080a */
[----:B------:R-:W-:Y:S01]  /*5590*/  FMNMX.FTZ R0, R122, R7, !PT ;  /* 0x000000077a007209 */ /* 0x000fe20007810000 */
        /* <DEDUP_REMOVED lines=10> */
[----:B------:R-:W-:Y:S01]  /*5640*/  MUFU.EX2 R9, R9 ;  /* 0x0000000900097308 */ /* 0x000fe20000000800 */
[----:B------:R-:W-:-:S02]  /*5650*/  FMNMX.FTZ R0, R126, R21, !PT ;  /* 0x000000157e007209 */ /* 0x000fc40007810000 */
[----:B------:R-:W-:Y:S02]  /*5660*/  ISETP.GT.AND P3, PT, R15, 0x11, PT ;  /* 0x000000110f00780c */ /* 0x000fe40003f64270 */
[----:B------:R-:W-:Y:S02]  /*5670*/  FSEL R130, R130, -INF , P2 ;  /* 0xff80000082827808 */ /* 0x000fe40001000000 */
[----:B------:R-:W-:Y:S01]  /*5680*/  FMNMX.FTZ R121, R127, R0, !PT ;  /* 0x000000007f797209 */ /* 0x000fe20007810000 */
[----:B------:R-:W-:Y:S01]  /*5690*/  MUFU.EX2 R12, R12 ;  /* 0x0000000c000c7308 */ /* 0x000fe20000000800 */
[----:B------:R-:W-:Y:S02]  /*56a0*/  ISETP.GT.AND P2, PT, R15, 0x18, PT ;  /* 0x000000180f00780c */ /* 0x000fe40003f44270 */
[----:B------:R-:W-:Y:S02]  /*56b0*/  FSEL R131, R131, -INF , P3 ;  /* 0xff80000083837808 */ /* 0x000fe40001800000 */
[----:B------:R-:W-:-:S02]  /*56c0*/  FMNMX.FTZ R0, R130, R121, !PT ;  /* 0x0000007982007209 */ /* 0x000fc40007810000 */
[----:B------:R-:W-:Y:S01]  /*56d0*/  ISETP.GT.AND P3, PT, R15, 0x19, PT ;  /* 0x000000190f00780c */ /* 0x000fe20003f64270 */
[----:B------:R-:W-:Y:S01]  /*56e0*/  MUFU.EX2 R11, R11 ;  /* 0x0000000b000b7308 */ /* 0x000fe20000000800 */
[----:B------:R-:W-:Y:S02]  /*56f0*/  FSEL R134, R134, -INF , P2 ;  /* 0xff80000086867808 */ /* 0x000fe40001000000 */
[----:B------:R-:W-:Y:S02]  /*5700*/  FMNMX.FTZ R121, R131, R0, !PT ;  /* 0x0000000083797209 */ /* 0x000fe40007810000 */
[----:B------:R-:W-:Y:S02]  /*5710*/  FSEL R135, R135, -INF , P3 ;  /* 0xff80000087877808 */ /* 0x000fe40001800000 */
[----:B------:R-:W-:Y:S01]  /*5720*/  ISETP.GT.AND P2, PT, R15, 0x20, PT ;  /* 0x000000200f00780c */ /* 0x000fe20003f44270 */
        /* <DEDUP_REMOVED lines=13> */
[----:B------:R-:W-:Y:S02]  /*5800*/  ISETP.GT.AND P2, PT, R15, 0x30, PT ;  /* 0x000000300f00780c */ /* 0x000fe40003f44270 */
        /* <DEDUP_REMOVED lines=31> */
[----:B------:R0:W-:Y:S01]  /*5a00*/  MUFU.EX2 R94, R120 ;  /* 0x00000078005e7308 */ /* 0x0001e20000000800 */
[----:B------:R-:W-:-:S02]  /*5a10*/  FMNMX.FTZ R0, R116, R121, !PT ;  /* 0x0000007974007209 */ /* 0x000fc40007810000 */
[----:B------:R-:W-:Y:S02]  /*5a20*/  ISETP.GT.AND P3, PT, R15, 0x51, PT ;  /* 0x000000510f00780c */ /* 0x000fe40003f64270 */
[----:B------:R-:W-:Y:S02]  /*5a30*/  FSEL R98, R98, -INF , P2 ;  /* 0xff80000062627808 */ /* 0x000fe40001000000 */
[----:B------:R-:W-:Y:S01]  /*5a40*/  FMNMX.FTZ R121, R95, R0, !PT ;  /* 0x000000005f797209 */ /* 0x000fe20007810000 */
[----:B------:R-:W-:Y:S01]  /*5a50*/  MUFU.EX2 R112, R112 ;  /* 0x0000007000707308 */ /* 0x000fe20000000800 */
[----:B------:R-:W-:Y:S01]  /*5a60*/  ISETP.GT.AND P2, PT, R15, 0x58, PT ;  /* 0x000000580f00780c */ /* 0x000fe20003f44270 */
[----:B0-----:R-:W-:Y:S01]  /*5a70*/  FFMA.FTZ R120, R92, UR42, -R10 ;  /* 0x0000002a5c787c23 */ /* 0x001fe2000801080a */
        /* <DEDUP_REMOVED lines=62> */
[--C-:B0-----:R-:W-:Y:S01]  /*5e60*/  FFMA.FTZ R120, R72, UR42, -R10.reuse ;  /* 0x0000002a48787c23 */ /* 0x101fe2000801080a */
[----:B------:R-:W-:Y:S01]  /*5e70*/  FSEL R67, R67, -INF , P3 ;  /* 0xff80000043437808 */ /* 0x000fe20001800000 */
[--C-:B------:R-:W-:Y:S01]  /*5e80*/  FFMA.FTZ R72, R73, UR42, -R10.reuse ;  /* 0x0000002a49487c23 */ /* 0x100fe2000801080a */
        /* <DEDUP_REMOVED lines=9> */
[--C-:B------:R-:W-:Y:S01]  /*5f20*/  FFMA.FTZ R81, R84, UR42, -R10.reuse ;  /* 0x0000002a54517c23 */ /* 0x100fe2000801080a */
[----:B------:R-:W-:Y:S01]  /*5f30*/  FMNMX.FTZ R0, R70, R121, !PT ;  /* 0x0000007946007209 */ /* 0x000fe20007810000 */
[----:B------:R-:W-:Y:S01]  /*5f40*/  FFMA.FTZ R84, R85, UR42, -R10 ;  /* 0x0000002a55547c23 */ /* 0x000fe2000801080a */
[----:B------:R-:W-:Y:S01]  /*5f50*/  IMAD.U32 R85, RZ, RZ, UR42 ;  /* 0x0000002aff557e24 */ /* 0x000fe2000f8e00ff */
[----:B------:R0:W-:Y:S01]  /*5f60*/  MUFU.EX2 R15, R120 ;  /* 0x00000078000f7308 */ /* 0x0001e20000000800 */
[----:B------:R-:W-:-:S05]  /*5f70*/  FMNMX.FTZ R0, R71, R0, !PT ;  /* 0x0000000047007209 */ /* 0x000fca0007810000 */
[----:B------:R-:W1:Y:S02]  /*5f80*/  SHFL.BFLY PT, R121, R0, 0x2, 0x1f ;  /* 0x0c401f0000797f89 */ /* 0x000e6400000e0000 */
[----:B------:R-:W-:Y:S08]  /*5f90*/  MUFU.EX2 R72, R72 ;  /* 0x0000004800487308 */ /* 0x000ff00000000800 */
[----:B------:R-:W-:Y:S08]  /*5fa0*/  MUFU.EX2 R73, R73 ;  /* 0x0000004900497308 */ /* 0x000ff00000000800 */
[----:B------:R-:W-:Y:S01]  /*5fb0*/  MUFU.EX2 R76, R76 ;  /* 0x0000004c004c7308 */ /* 0x000fe20000000800 */
[----:B-1----:R-:W-:-:S07]  /*5fc0*/  FMNMX.FTZ R121, R0, R121, !PT ;  /* 0x0000007900797209 */ /* 0x002fce0007810000 */
[----:B------:R-:W-:Y:S01]  /*5fd0*/  MUFU.EX2 R77, R77 ;  /* 0x0000004d004d7308 */ /* 0x000fe20000000800 */
[----:B------:R-:W1:Y:S07]  /*5fe0*/  SHFL.BFLY PT, R0, R121, 0x1, 0x1f ;  /* 0x0c201f0079007f89 */ /* 0x000e6e00000e0000 */
[----:B------:R-:W-:Y:S08]  /*5ff0*/  MUFU.EX2 R80, R80 ;  /* 0x0000005000507308 */ /* 0x000ff00000000800 */
[----:B------:R-:W-:Y:S08]  /*6000*/  MUFU.EX2 R81, R81 ;  /* 0x0000005100517308 */ /* 0x000ff00000000800 */
[----:B------:R-:W-:Y:S01]  /*6010*/  MUFU.EX2 R84, R84 ;  /* 0x0000005400547308 */ /* 0x000fe20000000800 */
[----:B-1----:R-:W-:-:S04]  /*6020*/  FMNMX.FTZ R0, R121, R0, !PT ;  /* 0x0000000079007209 */ /* 0x002fc80007810000 */
[C---:B------:R-:W-:Y:S01]  /*6030*/  FSETP.NEU.FTZ.AND P2, PT, R0.reuse, -INF , PT ;  /* 0xff8000000000780b */ /* 0x040fe20003f5d000 */
[----:B------:R-:W-:-:S02]  /*6040*/  FFMA.FTZ R85, R0, R85, -8 ;  /* 0xc100000000557423 */ /* 0x000fc40000010055 */
[----:B------:R-:W-:Y:S01]  /*6050*/  MUFU.EX2 R60, R60 ;  /* 0x0000003c003c7308 */ /* 0x000fe20000000800 */
[----:B------:R-:W-:Y:S02]  /*6060*/  FSEL R128, R0, RZ, P2 ;  /* 0x000000ff00807208 */ /* 0x000fe40001000000 */
[----:B------:R-:W-:-:S03]  /*6070*/  FSEL R10, R85, RZ, P2 ;  /* 0x000000ff550a7208 */ /* 0x000fc60001000000 */
[----:B------:R-:W-:Y:S02]  /*6080*/  FADD.FTZ R128, -R128, R7 ;  /* 0x0000000780807221 */ /* 0x000fe40000010100 */
[----:B------:R-:W-:Y:S01]  /*6090*/  MUFU.EX2 R61, R61 ;  /* 0x0000003d003d7308 */ /* 0x000fe20000000800 */
[----:B0-----:R-:W-:-:S01]  /*60a0*/  FFMA.FTZ R120, R122, UR42, -R10 ;  /* 0x0000002a7a787c23 */ /* 0x001fc2000801080a */
[--C-:B------:R-:W-:Y:S01]  /*60b0*/  FFMA.FTZ R122, R127, UR42, -R10.reuse ;  /* 0x0000002a7f7a7c23 */ /* 0x100fe2000801080a */
[----:B------:R-:W-:Y:S01]  /*60c0*/  FSEL R127, R2, RZ, P1 ;  /* 0x000000ff027f7208 */ /* 0x000fe20000800000 */
[----:B------:R-:W-:Y:S01]  /*60d0*/  FMUL.FTZ R7, R128, UR42 ;  /* 0x0000002a80077c20 */ /* 0x000fe20008410000 */
[----:B------:R-:W-:-:S01]  /*60e0*/  FFMA.FTZ R85, R123, UR42, -R10 ;  /* 0x0000002a7b557c23 */ /* 0x000fc2000801080a */
[--C-:B------:R-:W-:Y:S01]  /*60f0*/  FFMA.FTZ R121, R126, UR42, -R10.reuse ;  /* 0x0000002a7e797c23 */ /* 0x100fe2000801080a */
[----:B------:R-:W-:-:S01]  /*6100*/  FFMA.FTZ R123, R130, UR42, -R10 ;  /* 0x0000002a827b7c23 */ /* 0x000fc2000801080a */
[----:B------:R-:W-:Y:S01]  /*6110*/  FADD.FTZ R127, -R127, R6 ;  /* 0x000000067f7f7221 */ /* 0x000fe20000010100 */
[----:B------:R-:W-:-:S01]  /*6120*/  FFMA.FTZ R6, R116, UR42, -R10 ;  /* 0x0000002a74067c23 */ /* 0x000fc2000801080a */
[----:B------:R-:W-:Y:S01]  /*6130*/  MUFU.EX2 R120, R120 ;  /* 0x0000007800787308 */ /* 0x000fe20000000800 */
[----:B------:R-:W-:-:S01]  /*6140*/  FFMA.FTZ R124, R131, UR42, -R10 ;  /* 0x0000002a837c7c23 */ /* 0x000fc2000801080a */
[----:B------:R-:W-:Y:S01]  /*6150*/  FMUL.FTZ R116, R127, UR42 ;  /* 0x0000002a7f747c20 */ /* 0x000fe20008410000 */
        /* <DEDUP_REMOVED lines=25> */
[----:B------:R-:W-:Y:S01]  /*62f0*/  FFMA.FTZ R82, R82, UR42, -R10 ;  /* 0x0000002a52527c23 */ /* 0x000fe2000801080a */
[----:B------:R-:W-:-:S01]  /*6300*/  FADD.FTZ R128, R12, R127 ;  /* 0x0000007f0c807221 */ /* 0x000fc20000010000 */
[--C-:B------:R-:W-:Y:S01]  /*6310*/  FFMA.FTZ R83, R83, UR42, -R10.reuse ;  /* 0x0000002a53537c23 */ /* 0x100fe2000801080a */
[----:B------:R-:W-:-:S01]  /*6320*/  FFMA.FTZ R96, R96, UR42, -R10 ;  /* 0x0000002a60607c23 */ /* 0x000fc2000801080a */
[----:B------:R-:W0:Y:S01]  /*6330*/  MUFU.EX2 R121, R121 ;  /* 0x0000007900797308 */ /* 0x000e220000000800 */
[----:B-1----:R-:W-:-:S01]  /*6340*/  FFMA.FTZ R4, R7, R3, R120 ;  /* 0x0000000307047223 */ /* 0x002fc20000010078 */
[----:B------:R-:W-:Y:S01]  /*6350*/  FADD.FTZ R3, R11, R128 ;  /* 0x000000800b037221 */ /* 0x000fe20000010000 */
        /* <DEDUP_REMOVED lines=10> */
[----:B------:R-:W-:-:S03]  /*6400*/  FFMA.FTZ R71, R71, UR42, -R10 ;  /* 0x0000002a47477c23 */ /* 0x000fc6000801080a */
        /* <DEDUP_REMOVED lines=8> */
[----:B--2---:R-:W-:-:S01]  /*6490*/  FADD.FTZ R127, R123, R128 ;  /* 0x000000807b7f7221 */ /* 0x004fc20000010000 */
[----:B------:R-:W-:-:S06]  /*64a0*/  FADD.FTZ R128, R20, R3 ;  /* 0x0000000314807221 */ /* 0x000fcc0000010000 */
[----:B------:R-:W2:Y:S01]  /*64b0*/  MUFU.EX2 R126, R126 ;  /* 0x0000007e007e7308 */ /* 0x000ea20000000800 */
[----:B0-----:R-:W-:-:S01]  /*64c0*/  FADD.FTZ R4, R124, R127 ;  /* 0x0000007f7c047221 */ /* 0x001fc20000010000 */
[----:B------:R-:W-:-:S06]  /*64d0*/  FADD.FTZ R127, R21, R128 ;  /* 0x00000080157f7221 */ /* 0x000fcc0000010000 */
[----:B------:R-:W0:Y:S01]  /*64e0*/  MUFU.EX2 R106, R106 ;  /* 0x0000006a006a7308 */ /* 0x000e220000000800 */
[----:B-1----:R-:W-:-:S01]  /*64f0*/  FADD.FTZ R3, R125, R4 ;  /* 0x000000047d037221 */ /* 0x002fc20000010000 */
[----:B------:R-:W-:-:S06]  /*6500*/  FADD.FTZ R4, R104, R127 ;  /* 0x0000007f68047221 */ /* 0x000fcc0000010000 */
[----:B------:R-:W1:Y:S01]  /*6510*/  MUFU.EX2 R107, R107 ;  /* 0x0000006b006b7308 */ /* 0x000e620000000800 */
[----:B--2---:R-:W-:-:S07]  /*6520*/  FADD.FTZ R3, R126, R3 ;  /* 0x000000037e037221 */ /* 0x004fce0000010000 */
        /* <DEDUP_REMOVED lines=99> */
.L_x_1897:
[----:B------:R-:W-:Y:S01]  /*6b60*/  UISETP.GT.AND UP0, UPT, UR23, UR22, UPT ;  /* 0x000000161700728c */ /* 0x000fe2000bf04270 */
[----:B------:R-:W-:Y:S01]  /*6b70*/  F2FP.SATFINITE.E4M3.F32.PACK_AB_MERGE_C R6, R95, R6, RZ ;  /* 0x000000065f06723e */ /* 0x000fe200048070ff */
[----:B------:R-:W-:Y:S01]  /*6b80*/  UIADD3 UR6, UR11, 0x13260, URZ ;  /* 0x000132600b067890 */ /* 0x000fe2000fffe03f */
[----:B------:R-:W-:Y:S01]  /*6b90*/  F2FP.SATFINITE.E4M3.F32.PACK_AB_MERGE_C R11, R14, R11, RZ ;  /* 0x0000000b0e0b723e */ /* 0x000fe200048070ff */
[----:B------:R-:W-:Y:S01]  /*6ba0*/  UIADD3 UR23, UR23, -0x1, URZ ;  /* 0xffffffff17177890 */ /* 0x000fe2000fffe03f */
[----:B------:R-:W-:Y:S01]  /*6bb0*/  F2FP.SATFINITE.E4M3.F32.PACK_AB_MERGE_C R121, R122, R121, RZ ;  /* 0x000000797a79723e */ /* 0x000fe200048070ff */
[----:B------:R-:W-:Y:S01]  /*6bc0*/  UPRMT UR6, UR44, 0x654, UR6 ;  /* 0x000006542c067896 */ /* 0x000fe20008000006 */
[----:B------:R-:W-:Y:S01]  /*6bd0*/  PLOP3.LUT P1, PT, PT, PT, UP0, 0x80, 0x0 ;  /* 0x000000000000781c */ /* 0x000fe20003f2f008 */
[----:B------:R-:W-:Y:S01]  /*6be0*/  UMOV UR25, UR37 ;  /* 0x0000002500197c82 */ /* 0x000fe20008000000 */
[----:B------:R-:W-:Y:S01]  /*6bf0*/  F2FP.SATFINITE.E4M3.F32.PACK_AB_MERGE_C R20, R21, R20, RZ ;  /* 0x000000141514723e */ /* 0x000fe200048070ff */
[----:B------:R-:W-:Y:S01]  /*6c00*/  UMOV UR24, UR38 ;  /* 0x0000002600187c82 */ /* 0x000fe20008000000 */
        /* <DEDUP_REMOVED lines=72> */
.L_x_1887:
[----:B------:R-:W-:-:S13]  /*7090*/  ISETP.LE.AND P1, PT, RZ, UR23, PT ;  /* 0x00000017ff007c0c */ /* 0x000fda000bf23270 */
[----:B------:R-:W-:Y:S05]  /*70a0*/  @!P1 BRA `(.L_x_1899) ;  /* 0x0000002000a09947 */ /* 0x000fea0003800000 */
[----:B------:R-:W-:Y:S01]  /*70b0*/  IMAD.MOV.U32 R9, RZ, RZ, R0 ;  /* 0x000000ffff097224 */ /* 0x000fe200078e0000 */
[----:B------:R-:W-:Y:S01]  /*70c0*/  UMOV UR21, UR37 ;  /* 0x0000002500157c82 */ /* 0x000fe20008000000 */
[----:B------:R-:W-:Y:S01]  /*70d0*/  IMAD.MOV.U32 R7, RZ, RZ, R2 ;  /* 0x000000ffff077224 */ /* 0x000fe200078e0002 */
[----:B------:R-:W-:-:S06]  /*70e0*/  UMOV UR20, UR38 ;  /* 0x0000002600147c82 */ /* 0x000fcc0008000000 */
.L_x_1910:
[----:B------:R-:W-:-:S04]  /*70f0*/  UIADD3 UR38, UR20, 0x1, URZ ;  /* 0x0000000114267890 */ /* 0x000fc8000fffe03f */
[----:B------:R-:W-:-:S04]  /*7100*/  UISETP.NE.AND UP0, UPT, UR38, 0x2, UPT ;  /* 0x000000022600788c */ /* 0x000fc8000bf05270 */
[----:B------:R-:W-:Y:S02]  /*7110*/  USEL UR37, URZ, 0x1, UP0 ;  /* 0x000000013f257887 */ /* 0x000fe40008000000 */
[----:B------:R-:W-:Y:S02]  /*7120*/  USEL UR38, UR38, URZ, UP0 ;  /* 0x0000003f26267287 */ /* 0x000fe40008000000 */
[----:B------:R-:W-:Y:S01]  /*7130*/  ULOP3.LUT UR37, UR21, UR37, URZ, 0x3c, !UPT ;  /* 0x0000002515257292 */ /* 0x000fe2000f8e3c3f */
[----:B------:R-:W-:Y:S11]  /*7140*/  @!P0 BRA `(.L_x_1900) ;  /* 0x0000000000048947 */ /* 0x000ff60003800000 */
[----:B------:R-:W-:Y:S01]  /*7150*/  BPT.TRAP 0x1 ;  /* 0x000000040000795c */ /* 0x000fe20000300000 */
.L_x_1900:
[----:B------:R-:W-:Y:S01]  /*7160*/  ULEA UR6, UR38, UR45, 0x3 ;  /* 0x0000002d26067291 */ /* 0x000fe2000f8e183f */
[----:B------:R-:W-:-:S05]  /*7170*/  IMAD.U32 R0, RZ, RZ, UR37 ;  /* 0x00000025ff007e24 */ /* 0x000fca000f8e00ff */
[----:B------:R-:W-:-:S04]  /*7180*/  SHF.L.U32 R0, R0, 0x1f, RZ ;  /* 0x0000001f00007819 */ /* 0x000fc800000006ff */
[----:B------:R0:W1:Y:S01]  /*7190*/  SYNCS.PHASECHK.TRANS64.TRYWAIT P1, [UR6+0x13230], R0 ;  /* 0x01323000ff0075a7 */ /* 0x0000620008020146 */
[----:B------:R-:W-:Y:S05]  /*71a0*/  @!P0 BRA `(.L_x_1901) ;  /* 0x0000000000048947 */ /* 0x000fea0003800000 */
[----:B------:R-:W-:Y:S01]  /*71b0*/  BPT.TRAP 0x1 ;  /* 0x000000040000795c */ /* 0x000fe20000300000 */
.L_x_1901:
[----:B-1----:R-:W-:Y:S05]  /*71c0*/  @P1 BRA `(.L_x_1902) ;  /* 0x0000000000081947 */ /* 0x002fea0003800000 */
[----:B------:R-:W1:Y:S02]  /*71d0*/  SYNCS.PHASECHK.TRANS64.TRYWAIT P1, [UR6+0x13230], R0 ;  /* 0x01323000ff0075a7 */ /* 0x000e640008020146 */
[----:B-1----:R-:W-:Y:S05]  /*71e0*/  @!P1 BRA `(.L_x_1903) ;  /* 0x0000009000e49947 */ /* 0x002fea0003800000 */
.L_x_1902:
        /* <DEDUP_REMOVED lines=64> */
.L_x_1904:
[----:B------:R-:W-:Y:S01]  /*75f0*/  ULEA UR11, UR20, UR45, 0x3 ;  /* 0x0000002d140b7291 */ /* 0x000fe2000f8e183f */
[----:B01----:R-:W-:-:S05]  /*7600*/  IMAD.U32 R0, RZ, RZ, UR21 ;  /* 0x00000015ff007e24 */ /* 0x003fca000f8e00ff */
[----:B------:R-:W-:-:S04]  /*7610*/  SHF.L.U32 R0, R0, 0x1f, RZ ;  /* 0x0000001f00007819 */ /* 0x000fc800000006ff */
[----:B------:R0:W1:Y:S01]  /*7620*/  SYNCS.PHASECHK.TRANS64.TRYWAIT P1, [UR11+0x13250], R0 ;  /* 0x01325000ff0075a7 */ /* 0x000062000802014b */
[----:B------:R-:W-:Y:S05]  /*7630*/  @!P0 BRA `(.L_x_1905) ;  /* 0x0000000000048947 */ /* 0x000fea0003800000 */
[----:B------:R-:W-:Y:S01]  /*7640*/  BPT.TRAP 0x1 ;  /* 0x000000040000795c */ /* 0x000fe20000300000 */
.L_x_1905:
[----:B-1----:R-:W-:Y:S05]  /*7650*/  @P1 BRA `(.L_x_1906) ;  /* 0x0000000000081947 */ /* 0x002fea0003800000 */
[----:B------:R-:W1:Y:S02]  /*7660*/  SYNCS.PHASECHK.TRANS64.TRYWAIT P1, [UR11+0x13250], R0 ;  /* 0x01325000ff0075a7 */ /* 0x000e64000802014b */
[----:B-1----:R-:W-:Y:S05]  /*7670*/  @!P1 BRA `(.L_x_1907) ;  /* 0x0000008c00d89947 */ /* 0x002fea0003800000 */
.L_x_1906:
        /* <DEDUP_REMOVED lines=32> */
.L_x_1908:
[----:B01----:R-:W-:Y:S01]  /*7880*/  FMNMX.FTZ R0, R120, R7, !PT ;  /* 0x0000000778007209 */ /* 0x003fe20007810000 */
[----:B------:R-:W-:Y:S01]  /*7890*/  IMAD.U32 R15, RZ, RZ, UR42 ;  /* 0x0000002aff0f7e24 */ /* 0x000fe2000f8e00ff */
[----:B------:R-:W-:Y:S01]  /*78a0*/  FMNMX.FTZ R2, R122, R9, !PT ;  /* 0x000000097a027209 */ /* 0x000fe20007810000 */
[----:B------:R-:W-:Y:S01]  /*78b0*/  ULEA UR6, UR38, UR45, 0x3 ;  /* 0x0000002d26067291 */ /* 0x000fe2000f8e183f */
[----:B------:R-:W-:Y:S02]  /*78c0*/  FMNMX.FTZ R11, R121, R0, !PT ;  /* 0x00000000790b7209 */ /* 0x000fe40007810000 */
        /* <DEDUP_REMOVED lines=133> */
[----:B------:R-:W-:Y:S01]  /*8120*/  FMUL.FTZ R7, R7, UR42 ;  /* 0x0000002a07077c20 */ /* 0x000fe20008410000 */
[----:B------:R-:W-:Y:S01]  /*8130*/  FMUL.FTZ R6, R6, UR42 ;  /* 0x0000002a06067c20 */ /* 0x000fe20008410000 */
        /* <DEDUP_REMOVED lines=204> */
.L_x_1909:
        /* <DEDUP_REMOVED lines=12> */
[----:B------:R-:W-:Y:S01]  /*8ec0*/  FMUL.FTZ R24, R24, R7 ;  /* 0x0000000718187220 */ /* 0x000fe20000410000 */
        /* <DEDUP_REMOVED lines=70> */
.L_x_1899:
[----:B------:R-:W-:Y:S06]  /*9330*/  BAR.ARV 0x8, 0x200 ;  /* 0x0208000000007b1d */ /* 0x000fec0000002000 */
[----:B------:R-:W-:Y:S05]  /*9340*/  @!P0 BRA `(.L_x_1911) ;  /* 0x0000000000048947 */ /* 0x000fea0003800000 */
[----:B------:R-:W-:Y:S01]  /*9350*/  BPT.TRAP 0x1 ;  /* 0x000000040000795c */ /* 0x000fe20000300000 */
.L_x_1911:
[----:B------:R-:W-:Y:S01]  /*9360*/  ULEA UR14, UR38, UR45, 0x3 ;  /* 0x0000002d260e7291 */ /* 0x000fe2000f8e183f */
[----:B------:R-:W-:-:S05]  /*9370*/  IMAD.U32 R5, RZ, RZ, UR37 ;  /* 0x00000025ff057e24 */ /* 0x000fca000f8e00ff */
[----:B------:R-:W-:-:S04]  /*9380*/  SHF.L.U32 R5, R5, 0x1f, RZ ;  /* 0x0000001f05057819 */ /* 0x000fc800000006ff */
[----:B------:R0:W1:Y:S01]  /*9390*/  SYNCS.PHASECHK.TRANS64.TRYWAIT P1, [UR14+0x13250], R5 ;  /* 0x01325005ff0075a7 */ /* 0x000062000802014e */
[----:B------:R-:W-:Y:S05]  /*93a0*/  @!P0 BRA `(.L_x_1912) ;  /* 0x0000000000048947 */ /* 0x000fea0003800000 */
[----:B------:R-:W-:Y:S01]  /*93b0*/  BPT.TRAP 0x1 ;  /* 0x000000040000795c */ /* 0x000fe20000300000 */
.L_x_1912:
[----:B-1----:R-:W-:Y:S05]  /*93c0*/  @P1 BRA `(.L_x_1913) ;  /* 0x0000000000081947 */ /* 0x002fea0003800000 */
[----:B------:R-:W1:Y:S02]  /*93d0*/  SYNCS.PHASECHK.TRANS64.TRYWAIT P1, [UR14+0x13250], R5 ;  /* 0x01325005ff0075a7 */ /* 0x000e64000802014e */
[----:B-1----:R-:W-:Y:S05]  /*93e0*/  @!P1 BRA `(.L_x_1914) ;  /* 0x0000007000949947 */ /* 0x002fea0003800000 */
.L_x_1913:
        /* <DEDUP_REMOVED lines=88> */
.L_x_1915:
        /* <DEDUP_REMOVED lines=42> */
.L_x_1879:
        /* <DEDUP_REMOVED lines=11> */
[----:B------:R-:W2:Y:S01]  /*9cc0*/  LDL R40, [R1] ;  /* 0x0000000001287983 */ /* 0x000ea20000100800 */
[----:B------:R-:W1:Y:S01]  /*9cd0*/  S2R R35, SR_SWINHI ;  /* 0x0000000000237919 */ /* 0x000e620000002f00 */
[----:B------:R-:W-:Y:S02]  /*9ce0*/  F2FP.BF16.F32.PACK_AB R47, R47, R2 ;  /* 0x000000022f2f723e */ /* 0x000fe400000010ff */
[----:B------:R-:W-:Y:S01]  /*9cf0*/  F2FP.BF16.F32.PACK_AB R9, R52, R9 ;  /* 0x000000093409723e */ /* 0x000fe200000010ff */
[----:B------:R-:W3:Y:S01]  /*9d00*/  LDC R2, c[0x0][0xbe8] ;  /* 0x0002fa00ff027b82 */ /* 0x000ee20000000800 */
        /* <DEDUP_REMOVED lines=18> */
[----:B------:R-:W-:Y:S01]  /*9e30*/  USHF.R.S32.HI UR13, URZ, 0x1f, UR40 ;  /* 0x0000001f3f0d7899 */ /* 0x000fe20008011428 */
[----:B------:R-:W-:Y:S01]  /*9e40*/  BAR.SYNC.DEFER_BLOCKING 0x1, 0x180 ;  /* 0x0046000000007b1d */ /* 0x000fe20000010000 */
[----:B------:R-:W-:-:S05]  /*9e50*/  IADD3 R6, P0, R6, UR6, RZ ;  /* 0x0000000606067c10 */ /* 0x000fca000ff1e0ff */
[----:B------:R-:W-:Y:S01]  /*9e60*/  IMAD.X R7, RZ, RZ, UR7, P0 ;  /* 0x00000007ff077e24 */ /* 0x000fe200080e06ff */
[----:B------:R-:W-:-:S04]  /*9e70*/  ULDC.64 UR10, c[0x0][0xb98] ;  /* 0x0002e600000a7ab9 */ /* 0x000fc80000000a00 */
[----:B------:R0:W4:Y:S01]  /*9e80*/  LDG.E.CONSTANT R26, desc[UR50][R6.64] ;  /* 0x00000032061a7981 */ /* 0x000122000c1e9900 */
[----:B---3--:R-:W-:Y:S01]  /*9e90*/  ISETP.NE.AND P2, PT, R2, 0x1, PT ;  /* 0x000000010200780c */ /* 0x008fe20003f45270 */
[----:B------:R-:W-:Y:S02]  /*9ea0*/  UIMAD UR5, UR12, UR8, URZ ;  /* 0x000000080c0572a4 */ /* 0x000fe4000f8e023f */
[----:B------:R-:W-:Y:S02]  /*9eb0*/  UIMAD.WIDE.U32 UR6, UR41, UR8, URZ ;  /* 0x00000008290672a5 */ /* 0x000fe4000f8e003f */
[----:B------:R-:W-:Y:S02]  /*9ec0*/  UIMAD UR5, UR41, UR9, UR5 ;  /* 0x00000009290572a4 */ /* 0x000fe4000f8e0205 */
[----:B------:R-:W-:Y:S01]  /*9ed0*/  UIMAD UR8, UR13, UR10, URZ ;  /* 0x0000000a0d0872a4 */ /* 0x000fe2000f8e023f */
[----:B0-----:R-:W-:Y:S01]  /*9ee0*/  LOP3.LUT P0, R6, R27, 0x3, RZ, 0xc0, !PT ;  /* 0x000000031b067812 */ /* 0x001fe2000780c0ff */
[----:B------:R-:W-:-:S02]  /*9ef0*/  UIADD3 UR7, UR7, UR5, URZ ;  /* 0x0000000507077290 */ /* 0x000fc4000fffe03f */
[----:B------:R-:W-:Y:S01]  /*9f00*/  UIMAD UR8, UR40, UR11, UR8 ;  /* 0x0000000b280872a4 */ /* 0x000fe2000f8e0208 */
[----:B------:R-:W-:Y:S01]  /*9f10*/  ISETP.EQ.OR P0, PT, R6, 0x3, !P0 ;  /* 0x000000030600780c */ /* 0x000fe20004702670 */
[----:B------:R-:W0:Y:S01]  /*9f20*/  @P2 LDC R42, c[0x0][0xbec] ;  /* 0x0002fb00ff2a2b82 */ /* 0x000e220000000800 */
[----:B------:R-:W-:Y:S02]  /*9f30*/  MOV R6, R0 ;  /* 0x0000000000067202 */ /* 0x000fe40000000f00 */
[----:B-1----:R-:W-:Y:S01]  /*9f40*/  MOV R7, R35 ;  /* 0x0000002300077202 */ /* 0x002fe20000000f00 */
[----:B------:R-:W-:Y:S01]  /*9f50*/  UIMAD.WIDE.U32 UR6, UR40, UR10, UR6 ;  /* 0x0000000a280672a5 */ /* 0x000fe2000f8e0006 */
[----:B------:R-:W-:Y:S01]  /*9f60*/  SEL R31, R9, R10, P0 ;  /* 0x0000000a091f7207 */ /* 0x000fe20000000000 */
[----:B------:R-:W-:Y:S01]  /*9f70*/  ULDC UR5, c[0x0][0xa88] ;  /* 0x0002a20000057ab9 */ /* 0x000fe20000000800 */
[----:B------:R-:W-:Y:S01]  /*9f80*/  SEL R36, R10, R9, P0 ;  /* 0x000000090a247207 */ /* 0x000fe20000000000 */
[----:B------:R-:W-:Y:S01]  /*9f90*/  IMAD R9, R22, 0x40, R19 ;  /* 0x0000004016097824 */ /* 0x000fe200078e0213 */
[----:B------:R-:W-:Y:S01]  /*9fa0*/  SEL R27, R28, R29, P0 ;  /* 0x0000001d1c1b7207 */ /* 0x000fe20000000000 */
[----:B------:R-:W-:Y:S01]  /*9fb0*/  IMAD R43, R2, UR5, RZ ;  /* 0x00000005022b7c24 */ /* 0x000fe2000f8e02ff */
[----:B------:R-:W-:Y:S01]  /*9fc0*/  SEL R30, R29, R28, P0 ;  /* 0x0000001c1d1e7207 */ /* 0x000fe20000000000 */
[----:B------:R-:W-:Y:S01]  /*9fd0*/  ULDC.64 UR10, c[0x0][0xaf0] ;  /* 0x0002bc00000a7ab9 */ /* 0x000fe20000000a00 */
        /* <DEDUP_REMOVED lines=10> */
[----:B------:R-:W-:Y:S01]  /*a080*/  SEL R46, R47, R46, P0 ;  /* 0x0000002e2f2e7207 */ /* 0x000fe20000000000 */
[----:B--2---:R-:W-:Y:S01]  /*a090*/  IMAD.WIDE R10, R40, 0x2, R6 ;  /* 0x00000002280a7825 */ /* 0x004fe200078e0206 */
[----:B------:R-:W-:-:S03]  /*a0a0*/  SEL R40, R8, R5, P0 ;  /* 0x0000000508287207 */ /* 0x000fc60000000000 */
[----:B------:R-:W-:Y:S01]  /*a0b0*/  IMAD.WIDE R6, R9, 0x2, R6 ;  /* 0x0000000209067825 */ /* 0x000fe200078e0206 */
[C---:B------:R-:W-:Y:S02]  /*a0c0*/  IADD3 R41, P4, R10.reuse, 0x20, RZ ;  /* 0x000000200a297810 */ /* 0x040fe40007f9e0ff */
[C---:B------:R-:W-:Y:S02]  /*a0d0*/  IADD3 R39, P1, R10.reuse, 0x60, RZ ;  /* 0x000000600a277810 */ /* 0x040fe40007f3e0ff */
[----:B------:R-:W-:Y:S01]  /*a0e0*/  LOP3.LUT R8, R41, 0x380, RZ, 0xc0, !PT ;  /* 0x0000038029087812 */ /* 0x000fe200078ec0ff */
[--C-:B------:R-:W-:Y:S01]  /*a0f0*/  IMAD.X R9, RZ, RZ, R11.reuse, P4 ;  /* 0x000000ffff097224 */ /* 0x100fe200020e060b */
[----:B------:R-:W-:Y:S01]  /*a100*/  LOP3.LUT R5, R10, 0x380, RZ, 0xc0, !PT ;  /* 0x000003800a057812 */ /* 0x000fe200078ec0ff */
[----:B------:R-:W-:Y:S01]  /*a110*/  IMAD.X R13, RZ, RZ, R11, P1 ;  /* 0x000000ffff0d7224 */ /* 0x000fe200008e060b */
[----:B------:R-:W-:Y:S02]  /*a120*/  LOP3.LUT R12, R39, 0x380, RZ, 0xc0, !PT ;  /* 0x00000380270c7812 */ /* 0x000fe400078ec0ff */
[----:B------:R-:W-:-:S02]  /*a130*/  SHF.R.U64 R8, R8, 0x3, RZ ;  /* 0x0000000308087819 */ /* 0x000fc400000012ff */
[----:B------:R-:W-:Y:S02]  /*a140*/  SHF.R.U64 R5, R5, 0x3, RZ ;  /* 0x0000000305057819 */ /* 0x000fe400000012ff */
[----:B------:R-:W-:Y:S02]  /*a150*/  IADD3 R14, P3, R10, 0x40, RZ ;  /* 0x000000400a0e7810 */ /* 0x000fe40007f7e0ff */
[----:B------:R-:W-:Y:S02]  /*a160*/  SHF.R.U64 R12, R12, 0x3, RZ ;  /* 0x000000030c0c7819 */ /* 0x000fe400000012ff */
[----:B------:R-:W-:Y:S01]  /*a170*/  LOP3.LUT R8, R8, R41, RZ, 0x3c, !PT ;  /* 0x0000002908087212 */ /* 0x000fe200078e3cff */
[----:B------:R-:W-:Y:S01]  /*a180*/  IMAD.X R15, RZ, RZ, R11, P3 ;  /* 0x000000ffff0f7224 */ /* 0x000fe200018e060b */
[----:B------:R-:W-:Y:S01]  /*a190*/  LOP3.LUT R10, R5, R10, RZ, 0x3c, !PT ;  /* 0x0000000a050a7212 */ /* 0x000fe200078e3cff */
[----:B------:R-:W1:Y:S01]  /*a1a0*/  @P2 LDC R41, c[0x0][0xbf0] ;  /* 0x0002fc00ff292b82 */ /* 0x000e620000000800 */
[----:B------:R-:W-:-:S02]  /*a1b0*/  LOP3.LUT R5, R14, 0x380, RZ, 0xc0, !PT ;  /* 0x000003800e057812 */ /* 0x000fc400078ec0ff */
[----:B------:R-:W-:Y:S02]  /*a1c0*/  LOP3.LUT R12, R12, R39, RZ, 0x3c, !PT ;  /* 0x000000270c0c7212 */ /* 0x000fe400078e3cff */
[C---:B------:R-:W-:Y:S02]  /*a1d0*/  IADD3 R39, P4, R6.reuse, 0x1800, RZ ;  /* 0x0000180006277810 */ /* 0x040fe40007f9e0ff */
[----:B------:R-:W-:Y:S02]  /*a1e0*/  SHF.R.U64 R5, R5, 0x3, RZ ;  /* 0x0000000305057819 */ /* 0x000fe400000012ff */
[----:B------:R-:W-:Y:S02]  /*a1f0*/  LOP3.LUT R28, R39, 0x380, RZ, 0xc0, !PT ;  /* 0x00000380271c7812 */ /* 0x000fe400078ec0ff */
[----:B------:R-:W-:Y:S02]  /*a200*/  LOP3.LUT R14, R5, R14, RZ, 0x3c, !PT ;  /* 0x0000000e050e7212 */ /* 0x000fe400078e3cff */
[----:B------:R-:W-:-:S02]  /*a210*/  IADD3 R5, P3, R6, 0x3000, RZ ;  /* 0x0000300006057810 */ /* 0x000fc40007f7e0ff */
[----:B------:R-:W-:Y:S02]  /*a220*/  SHF.R.U64 R28, R28, 0x3, RZ ;  /* 0x000000031c1c7819 */ /* 0x000fe400000012ff */
[----:B------:R-:W-:Y:S02]  /*a230*/  LOP3.LUT R20, R5, 0x380, RZ, 0xc0, !PT ;  /* 0x0000038005147812 */ /* 0x000fe400078ec0ff */
[----:B------:R-:W-:Y:S01]  /*a240*/  LOP3.LUT R28, R28, R39, RZ, 0x3c, !PT ;  /* 0x000000271c1c7212 */ /* 0x000fe200078e3cff */
[----:B------:R-:W-:Y:S01]  /*a250*/  VIADD R39, R17, UR43 ;  /* 0x0000002b11277c36 */ /* 0x000fe20008000000 */
[----:B------:R-:W-:Y:S02]  /*a260*/  SHF.R.U64 R20, R20, 0x3, RZ ;  /* 0x0000000314147819 */ /* 0x000fe400000012ff */
[----:B------:R-:W-:Y:S01]  /*a270*/  MOV R49, R10 ;  /* 0x0000000a00317202 */ /* 0x000fe20000000f00 */
[----:B0-----:R-:W-:Y:S01]  /*a280*/  @P2 IMAD.HI.U32 R10, R39, R42, RZ ;  /* 0x0000002a270a2227 */ /* 0x001fe200078e00ff */
[----:B------:R-:W-:Y:S01]  /*a290*/  LOP3.LUT R20, R20, R5, RZ, 0x3c, !PT ;  /* 0x0000000514147212 */ /* 0x000fe200078e3cff */
[----:B----4-:R-:W-:Y:S01]  /*a2a0*/  SHFL.IDX PT, R27, R27, R26, 0x1c1f ;  /* 0x001c1f1a1b1b7589 */ /* 0x010fe200000e0000 */
[----:B------:R-:W-:Y:S01]  /*a2b0*/  MOV R45, R12 ;  /* 0x0000000c002d7202 */ /* 0x000fe20000000f00 */
[----:B------:R-:W-:Y:S01]  /*a2c0*/  IMAD.MOV.U32 R5, RZ, RZ, R39 ;  /* 0x000000ffff057224 */ /* 0x000fe200078e0027 */
[----:B-1----:R-:W-:Y:S01]  /*a2d0*/  @P2 SHF.R.U32.HI R5, RZ, R41, R10 ;  /* 0x00000029ff052219 */ /* 0x002fe2000001160a */
[----:B------:R-:W-:Y:S01]  /*a2e0*/  IMAD.U32 R12, RZ, RZ, UR8 ;  /* 0x00000008ff0c7e24 */ /* 0x000fe2000f8e00ff */
[----:B------:R-:W-:Y:S01]  /*a2f0*/  SHFL.IDX PT, R33, R33, R26, 0x1c1f ;  /* 0x001c1f1a21217589 */ /* 0x000fe200000e0000 */
[----:B------:R-:W-:Y:S01]  /*a300*/  MOV R47, R14 ;  /* 0x0000000e002f7202 */ /* 0x000fe20000000f00 */
[----:B------:R-:W-:Y:S01]  /*a310*/  VIADD R14, R157, UR43 ;  /* 0x0000002b9d0e7c36 */ /* 0x000fe20008000000 */
[--C-:B------:R-:W-:Y:S01]  /*a320*/  SHF.R.S32.HI R11, RZ, 0x1f, R5.reuse ;  /* 0x0000001fff0b7819 */ /* 0x100fe20000011405 */
[----:B------:R-:W-:Y:S01]  /*a330*/  IMAD.MOV R13, RZ, RZ, -R5 ;  /* 0x000000ffff0d7224 */ /* 0x000fe200078e0a05 */
[----:B------:R-:W-:Y:S01]  /*a340*/  IADD3 R10, P1, R5, UR6, RZ ;  /* 0x00000006050a7c10 */ /* 0x000fe2000ff3e0ff */
[----:B------:R-:W-:Y:S01]  /*a350*/  SHFL.IDX PT, R29, R29, R26, 0x1c1f ;  /* 0x001c1f1a1d1d7589 */ /* 0x000fe200000e0000 */
[----:B------:R-:W-:Y:S01]  /*a360*/  LOP3.LUT R5, R26, 0x2, RZ, 0x3c, !PT ;  /* 0x000000021a057812 */ /* 0x000fe200078e3cff */
[----:B------:R-:W-:Y:S01]  /*a370*/  IMAD R13, R2, R13, R39 ;  /* 0x0000000d020d7224 */ /* 0x000fe200078e0227 */
[----:B------:R-:W-:Y:S01]  /*a380*/  IADD3.X R11, R11, UR7, R12, P1, !PT ;  /* 0x000000070b0b7c10 */ /* 0x000fe20008ffe40c */
[----:B------:R-:W-:Y:S01]  /*a390*/  SHFL.IDX PT, R25, R25, R26, 0x1c1f ;  /* 0x001c1f1a19197589 */ /* 0x000fe200000e0000 */
[----:B------:R-:W-:Y:S01]  /*a3a0*/  ULDC.64 UR6, c[0x0][0xb88] ;  /* 0x0002e20000067ab9 */ /* 0x000fe20000000a00 */
[----:B------:R-:W-:Y:S01]  /*a3b0*/  LOP3.LUT P1, RZ, R23, 0x3, RZ, 0xc0, !PT ;  /* 0x0000000317ff7812 */ /* 0x000fe2000782c0ff */
[----:B------:R-:W-:Y:S01]  /*a3c0*/  ULDC.64 UR8, c[0x0][0xae8] ;  /* 0x0002ba0000087ab9 */ /* 0x000fe20000000a00 */
[----:B------:R-:W0:Y:S01]  /*a3d0*/  SHFL.IDX PT, R30, R30, R5, 0x1c1f ;  /* 0x001c1f051e1e7589 */ /* 0x000e2200000e0000 */
[----:B------:R-:W-:Y:S01]  /*a3e0*/  SHF.R.S32.HI R12, RZ, 0x1f, R13 ;  /* 0x0000001fff0c7819 */ /* 0x000fe2000001140d */
[----:B------:R-:W-:Y:S01]  /*a3f0*/  IMAD.WIDE.U32 R10, R13, UR6, R10 ;  /* 0x000000060d0a7c25 */ /* 0x000fe2000f8e000a */
[----:B------:R-:W-:Y:S01]  /*a400*/  ISETP.GE.OR P5, PT, R14, R43, P1 ;  /* 0x0000002b0e00720c */ /* 0x000fe20000fa6670 */
[----:B------:R-:W1:Y:S02]  /*a410*/  SHFL.IDX PT, R42, R24, R5, 0x1c1f ;  /* 0x001c1f05182a7589 */ /* 0x000e6400000e0000 */
[----:B------:R-:W-:-:S02]  /*a420*/  IMAD R12, R12, UR6, RZ ;  /* 0x000000060c0c7c24 */ /* 0x000fc4000f8e02ff */
[----:B------:R-:W2:Y:S02]  /*a430*/  SHFL.IDX PT, R32, R32, R5, 0x1c1f ;  /* 0x001c1f0520207589 */ /* 0x000ea400000e0000 */
[----:B------:R-:W-:Y:S01]  /*a440*/  IMAD R13, R13, UR7, R12 ;  /* 0x000000070d0d7c24 */ /* 0x000fe2000f8e020c */
[----:B------:R-:W-:Y:S01]  /*a450*/  ULDC.64 UR6, c[0x0][0xb50] ;  /* 0x0002d40000067ab9 */ /* 0x000fe20000000a00 */
[----:B------:R-:W3:Y:S01]  /*a460*/  SHFL.IDX PT, R44, R38, R5, 0x1c1f ;  /* 0x001c1f05262c7589 */ /* 0x000ee200000e0000 */
[----:B------:R-:W-:Y:S01]  /*a470*/  VIADD R12, R14, 0x8 ;  /* 0x000000080e0c7836 */ /* 0x000fe20000000000 */
[----:B------:R-:W-:Y:S01]  /*a480*/  LEA R50, P6, R10, UR6, 0x2 ;  /* 0x000000060a327c11 */ /* 0x000fe2000f8c10ff */
[----:B------:R-:W-:Y:S01]  /*a490*/  IMAD.IADD R11, R11, 0x1, R13 ;  /* 0x000000010b0b7824 */ /* 0x000fe200078e020d */
[----:B------:R-:W-:Y:S02]  /*a4a0*/  SHFL.IDX PT, R21, R21, R26, 0x1c1f ;  /* 0x001c1f1a15157589 */ /* 0x000fe400000e0000 */
[----:B------:R-:W-:-:S02]  /*a4b0*/  ISETP.GE.OR P1, PT, R12, R43, P1 ;  /* 0x0000002b0c00720c */ /* 0x000fc40000f26670 */
[----:B------:R-:W-:Y:S01]  /*a4c0*/  SHFL.IDX PT, R35, R35, R26, 0x1c1f ;  /* 0x001c1f1a23237589 */ /* 0x000fe200000e0000 */
[----:B------:R-:W-:-:S03]  /*a4d0*/  LEA.HI.X R51, R10, UR7, R11, 0x2, P6 ;  /* 0x000000070a337c11 */ /* 0x000fc6000b0f140b */
[----:B------:R-:W4:Y:S01]  /*a4e0*/  SHFL.IDX PT, R34, R34, R5, 0x1c1f ;  /* 0x001c1f0522227589 */ /* 0x000f2200000e0000 */
[----:B0-----:R-:W-:-:S03]  /*a4f0*/  SEL R10, R30, R27, P0 ;  /* 0x0000001b1e0a7207 */ /* 0x001fc60000000000 */
[----:B------:R-:W0:Y:S01]  /*a500*/  SHFL.IDX PT, R46, R46, R5, 0x1c1f ;  /* 0x001c1f052e2e7589 */ /* 0x000e2200000e0000 */
[----:B-1----:R-:W-:-:S03]  /*a510*/  SEL R11, R42, R33, P0 ;  /* 0x000000212a0b7207 */ /* 0x002fc60000000000 */
[----:B------:R-:W-:Y:S01]  /*a520*/  SHFL.IDX PT, R31, R31, R26, 0x1c1f ;  /* 0x001c1f1a1f1f7589 */ /* 0x000fe200000e0000 */
[----:B--2---:R-:W-:Y:S02]  /*a530*/  SEL R12, R29, R32, P0 ;  /* 0x000000201d0c7207 */ /* 0x004fe40000000000 */
[----:B------:R-:W-:Y:S01]  /*a540*/  SEL R14, R32, R29, P0 ;  /* 0x0000001d200e7207 */ /* 0x000fe20000000000 */
[----:B------:R1:W-:Y:S01]  /*a550*/  SHFL.IDX PT, R37, R37, R26, 0x1c1f ;  /* 0x001c1f1a25257589 */ /* 0x0003e200000e0000 */
[----:B---3--:R-:W-:Y:S01]  /*a560*/  SEL R13, R25, R44, P0 ;  /* 0x0000002c190d7207 */ /* 0x008fe20000000000 */
[----:B------:R-:W-:Y:S01]  /*a570*/  IMAD.X R29, RZ, RZ, R7, P4 ;  /* 0x000000ffff1d7224 */ /* 0x000fe200020e0607 */
[----:B------:R-:W-:Y:S01]  /*a580*/  SEL R15, R44, R25, P0 ;  /* 0x000000192c0f7207 */ /* 0x000fe20000000000 */
[----:B------:R-:W2:Y:S04]  /*a590*/  SHFL.IDX PT, R36, R36, R5, 0x1c1f ;  /* 0x001c1f0524247589 */ /* 0x000ea800000e0000 */
[----:B------:R3:W2:Y:S01]  /*a5a0*/  SHFL.IDX PT, R48, R40, R5, 0x1c1f ;  /* 0x001c1f0528307589 */ /* 0x0006a200000e0000 */
[----:B----4-:R-:W-:-:S03]  /*a5b0*/  SEL R24, R21, R34, P0 ;  /* 0x0000002215187207 */ /* 0x010fc60000000000 */
[----:B------:R-:W-:Y:S01]  /*a5c0*/  SHFL.IDX PT, R38, R50, RZ, 0x1c1f ;  /* 0x001c1fff32267589 */ /* 0x000fe200000e0000 */
[----:B-1----:R-:W-:Y:S01]  /*a5d0*/  SEL R26, R34, R21, P0 ;  /* 0x00000015221a7207 */ /* 0x002fe20000000000 */
[----:B------:R-:W-:Y:S01]  /*a5e0*/  IMAD.X R21, RZ, RZ, R7, P3 ;  /* 0x000000ffff157224 */ /* 0x000fe200018e0607 */
[----:B0-----:R-:W-:Y:S01]  /*a5f0*/  SEL R25, R35, R46, P0 ;  /* 0x0000002e23197207 */ /* 0x001fe20000000000 */
[----:B------:R-:W0:Y:S01]  /*a600*/  SHFL.IDX PT, R39, R51, RZ, 0x1c1f ;  /* 0x001c1fff33277589 */ /* 0x000e2200000e0000 */
[----:B---3--:R-:W-:Y:S02]  /*a610*/  MOV R5, R8 ;  /* 0x0000000800057202 */ /* 0x008fe40000000f00 */
[----:B------:R-:W-:Y:S01]  /*a620*/  SEL R8, R27, R30, P0 ;  /* 0x0000001e1b087207 */ /* 0x000fe20000000000 */
[----:B------:R-:W-:Y:S01]  /*a630*/  SHFL.IDX PT, R40, R50, 0x1, 0x1c1f ;  /* 0x003c1f0032287f89 */ /* 0x000fe200000e0000 */
[----:B------:R-:W-:Y:S02]  /*a640*/  SEL R9, R33, R42, P0 ;  /* 0x0000002a21097207 */ /* 0x000fe40000000000 */
[----:B------:R-:W-:Y:S01]  /*a650*/  SEL R27, R46, R35, P0 ;  /* 0x000000232e1b7207 */ /* 0x000fe20000000000 */
[----:B------:R-:W1:Y:S01]  /*a660*/  SHFL.IDX PT, R41, R51, 0x1, 0x1c1f ;  /* 0x003c1f0033297f89 */ /* 0x000e6200000e0000 */
[----:B--2---:R-:W-:-:S03]  /*a670*/  SEL R32, R31, R36, P0 ;  /* 0x000000241f207207 */ /* 0x004fc60000000000 */
[----:B------:R-:W-:Y:S01]  /*a680*/  STSM.16.M88.4 [R49], R8 ;  /* 0x0000000831007844 */ /* 0x000fe20000000200 */
[----:B------:R-:W-:Y:S02]  /*a690*/  SEL R34, R36, R31, P0 ;  /* 0x0000001f24227207 */ /* 0x000fe40000000000 */
[----:B------:R-:W-:Y:S01]  /*a6a0*/  SEL R33, R37, R48, P0 ;  /* 0x0000003025217207 */ /* 0x000fe20000000000 */
[----:B------:R-:W-:Y:S01]  /*a6b0*/  STSM.16.M88.4 [R5], R12 ;  /* 0x0000000c05007844 */ /* 0x000fe20000000200 */
[----:B------:R-:W-:Y:S02]  /*a6c0*/  SEL R35, R48, R37, P0 ;  /* 0x0000002530237207 */ /* 0x000fe40000000000 */
[----:B------:R-:W-:Y:S01]  /*a6d0*/  LOP3.LUT R37, R6, 0x380, RZ, 0xc0, !PT ;  /* 0x0000038006257812 */ /* 0x000fe200078ec0ff */
[----:B------:R2:W-:Y:S03]  /*a6e0*/  STSM.16.M88.4 [R47], R24 ;  /* 0x000000182f007844 */ /* 0x0005e60000000200 */
[----:B------:R-:W-:Y:S01]  /*a6f0*/  SHF.R.U64 R37, R37, 0x3, RZ ;  /* 0x0000000325257819 */ /* 0x000fe200000012ff */
[----:B------:R-:W-:Y:S03]  /*a700*/  STSM.16.M88.4 [R45], R32 ;  /* 0x000000202d007844 */ /* 0x000fe60000000200 */
[----:B------:R-:W-:Y:S01]  /*a710*/  LOP3.LUT R36, R37, R6, RZ, 0x3c, !PT ;  /* 0x0000000625247212 */ /* 0x000fe200078e3cff */
[----:B------:R-:W-:Y:S01]  /*a720*/  BAR.SYNC.DEFER_BLOCKING 0x1, 0x180 ;  /* 0x0046000000007b1d */ /* 0x000fe20000010000 */
[----:B------:R-:W-:-:S07]  /*a730*/  IMAD.MOV.U32 R37, RZ, RZ, R7 ;  /* 0x000000ffff257224 */ /* 0x000fce00078e0007 */
[----:B--2---:R-:W2:Y:S08]  /*a740*/  @P2 LDC R27, c[0x0][0xbec] ;  /* 0x0002fb00ff1b2b82 */ /* 0x004eb00000000800 */
[----:B------:R-:W3:Y:S01]  /*a750*/  @P2 LDC R24, c[0x0][0xbf0] ;  /* 0x0002fc00ff182b82 */ /* 0x000ee20000000800 */
[----:B0-----:R-:W-:Y:S04]  /*a760*/  @!P5 ST.E desc[UR50][R38.64], R4 ;  /* 0x000000042600d985 */ /* 0x001fe8000c101932 */
[----:B-1----:R0:W-:Y:S04]  /*a770*/  @!P1 ST.E desc[UR50][R40.64], R3 ;  /* 0x0000000328009985 */ /* 0x0021e8000c101932 */
[----:B------:R-:W4:Y:S04]  /*a780*/  LD.E.128 R8, desc[UR50][R36.64] ;  /* 0x0000003224087980 */ /* 0x000f28000c101d00 */
[----:B------:R-:W4:Y:S04]  /*a790*/  LD.E.128 R28, desc[UR50][R28.64] ;  /* 0x000000321c1c7980 */ /* 0x000f28000c101d00 */
[----:B------:R1:W4:Y:S01]  /*a7a0*/  LD.E.128 R12, desc[UR50][R20.64] ;  /* 0x00000032140c7980 */ /* 0x000322000c101d00 */
[----:B------:R-:W-:Y:S01]  /*a7b0*/  IADD3 R25, P0, R6, 0x4800, RZ ;  /* 0x0000480006197810 */ /* 0x000fe20007f1e0ff */
[----:B0-----:R-:W-:Y:S01]  /*a7c0*/  IMAD R3, R18, 0x30, R22 ;  /* 0x0000003012037824 */ /* 0x001fe200078e0216 */
[----:B------:R-:W-:-:S02]  /*a7d0*/  UIMAD UR5, UR12, UR8, URZ ;  /* 0x000000080c0572a4 */ /* 0x000fc4000f8e023f */
[----:B------:R-:W-:Y:S01]  /*a7e0*/  LOP3.LUT R5, R25, 0x380, RZ, 0xc0, !PT ;  /* 0x0000038019057812 */ /* 0x000fe200078ec0ff */
[----:B------:R-:W-:Y:S01]  /*a7f0*/  VIADD R26, R3, UR43 ;  /* 0x0000002b031a7c36 */ /* 0x000fe20008000000 */
[----:B------:R-:W-:Y:S01]  /*a800*/  UIMAD.WIDE.U32 UR6, UR41, UR8, URZ ;  /* 0x00000008290672a5 */ /* 0x000fe2000f8e003f */
[----:B------:R-:W-:Y:S01]  /*a810*/  IMAD.X R7, RZ, RZ, R7, P0 ;  /* 0x000000ffff077224 */ /* 0x000fe200000e0607 */
[----:B------:R-:W-:Y:S01]  /*a820*/  UIMAD UR5, UR41, UR9, UR5 ;  /* 0x00000009290572a4 */ /* 0x000fe2000f8e0205 */
[----:B------:R-:W-:Y:S01]  /*a830*/  SHF.R.U64 R4, R5, 0x3, RZ ;  /* 0x0000000305047819 */ /* 0x000fe200000012ff */
[----:B--2---:R-:W-:Y:S01]  /*a840*/  @P2 IMAD.HI.U32 R3, R26, R27, RZ ;  /* 0x0000001b1a032227 */ /* 0x004fe200078e00ff */
[----:B------:R-:W-:Y:S02]  /*a850*/  UIMAD UR8, UR13, UR10, URZ ;  /* 0x0000000a0d0872a4 */ /* 0x000fe4000f8e023f */
[----:B------:R-:W-:Y:S01]  /*a860*/  UIADD3 UR7, UR7, UR5, URZ ;  /* 0x0000000507077290 */ /* 0x000fe2000fffe03f */
[----:B------:R-:W-:Y:S01]  /*a870*/  LOP3.LUT R6, R4, R25, RZ, 0x3c, !PT ;  /* 0x0000001904067212 */ /* 0x000fe200078e3cff */
[--C-:B------:R-:W-:Y:S01]  /*a880*/  IMAD.MOV.U32 R25, RZ, RZ, R26.reuse ;  /* 0x000000ffff197224 */ /* 0x100fe200078e001a */
[----:B------:R-:W-:Y:S01]  /*a890*/  UIMAD UR5, UR40, UR11, UR8 ;  /* 0x0000000b280572a4 */ /* 0x000fe2000f8e0208 */
[----:B---3--:R-:W-:Y:S01]  /*a8a0*/  @P2 SHF.R.U32.HI R25, RZ, R24, R3 ;  /* 0x00000018ff192219 */ /* 0x008fe20000011603 */
[----:B------:R-:W-:Y:S01]  /*a8b0*/  UIMAD.WIDE.U32 UR40, UR40, UR10, UR6 ;  /* 0x0000000a282872a5 */ /* 0x000fe2000f8e0006 */
[----:B------:R-:W-:Y:S01]  /*a8c0*/  VIADD R34, R22, UR43 ;  /* 0x0000002b16227c36 */ /* 0x000fe20008000000 */
[----:B------:R-:W5:Y:S01]  /*a8d0*/  LD.E.128 R4, desc[UR50][R6.64] ;  /* 0x0000003206047980 */ /* 0x000f62000c101d00 */
[--C-:B------:R-:W-:Y:S01]  /*a8e0*/  SHF.R.S32.HI R24, RZ, 0x1f, R25.reuse ;  /* 0x0000001fff187819 */ /* 0x100fe20000011419 */
[----:B------:R-:W-:Y:S01]  /*a8f0*/  UIADD3 UR5, UR41, UR5, URZ ;  /* 0x0000000529057290 */ /* 0x000fe2000fffe03f */
[----:B------:R-:W-:Y:S01]  /*a900*/  IMAD.MOV R27, RZ, RZ, -R25 ;  /* 0x000000ffff1b7224 */ /* 0x000fe200078e0a19 */
[----:B------:R-:W-:Y:S01]  /*a910*/  ULDC.64 UR6, c[0x0][0xae0] ;  /* 0x0002b80000067ab9 */ /* 0x000fe20000000a00 */
[----:B-1----:R-:W-:Y:S01]  /*a920*/  IMAD.U32 R20, RZ, RZ, UR40 ;  /* 0x00000028ff147e24 */ /* 0x002fe2000f8e00ff */
[----:B------:R-:W-:Y:S01]  /*a930*/  @!PT LDS RZ, [RZ] ;  /* 0x00000000fffff984 */ /* 0x000fe20000000800 */
[----:B------:R-:W-:Y:S01]  /*a940*/  @!PT LDS RZ, [RZ] ;  /* 0x00000000fffff984 */ /* 0x000fe20000000800 */
[----:B------:R-:W-:Y:S01]  /*a950*/  @!PT LDS RZ, [RZ] ;  /* 0x00000000fffff984 */ /* 0x000fe20000000800 */
[----:B------:R-:W-:Y:S01]  /*a960*/  @!PT LDS RZ, [RZ] ;  /* 0x00000000fffff984 */ /* 0x000fe20000000800 */
[----:B------:R0:W-:Y:S06]  /*a970*/  MEMBAR.ALL.CTA ;  /* 0x0000000000007992 */ /* 0x0001ec0000008000 */
[----:B0-----:R-:W0:Y:S01]  /*a980*/  FENCE.VIEW.ASYNC.S ;  /* 0x00000000000073c6 */ /* 0x001e220000000000 */
[----:B------:R-:W-:Y:S01]  /*a990*/  IMAD.U32 R21, RZ, RZ, UR41 ;  /* 0x00000029ff157e24 */ /* 0x000fe2000f8e00ff */
[----:B------:R-:W-:Y:S01]  /*a9a0*/  SHF.R.S32.HI R52, RZ, 0x1f, R19 ;  /* 0x0000001fff347819 */ /* 0x000fe20000011413 */
[----:B------:R-:W-:-:S02]  /*a9b0*/  IMAD R21, R2, R27, R26 ;  /* 0x0000001b02157224 */ /* 0x000fc400078e021a */
[----:B------:R-:W-:Y:S01]  /*a9c0*/  IMAD.U32 R3, RZ, RZ, UR5 ;  /* 0x00000005ff037e24 */ /* 0x000fe2000f8e00ff */
[----:B------:R-:W-:Y:S01]  /*a9d0*/  ULDC UR5, c[0x0][0xac8] ;  /* 0x0002b20000057ab9 */ /* 0x000fe20000000800 */
[----:B------:R-:W-:Y:S02]  /*a9e0*/  IMAD R24, R24, UR6, RZ ;  /* 0x0000000618187c24 */ /* 0x000fe4000f8e02ff */
[----:B------:R-:W-:Y:S01]  /*a9f0*/  IMAD.MOV.U32 R2, RZ, RZ, R20 ;  /* 0x000000ffff027224 */ /* 0x000fe200078e0014 */
[----:B------:R-:W-:Y:S01]  /*aa00*/  SHF.R.S32.HI R20, RZ, 0x1f, R21 ;  /* 0x0000001fff147819 */ /* 0x000fe20000011415 */
[C---:B------:R-:W-:Y:S02]  /*aa10*/  IMAD R27, R25.reuse, UR7, R24 ;  /* 0x00000007191b7c24 */ /* 0x040fe4000f8e0218 */
[----:B------:R-:W-:Y:S01]  /*aa20*/  IMAD.WIDE.U32 R2, R25, UR6, R2 ;  /* 0x0000000619027c25 */ /* 0x000fe2000f8e0002 */
[----:B------:R-:W-:-:S03]  /*aa30*/  ULDC.64 UR6, c[0x0][0xad8] ;  /* 0x0002b60000067ab9 */ /* 0x000fc60000000a00 */
[----:B------:R-:W-:Y:S02]  /*aa40*/  IMAD.IADD R3, R3, 0x1, R27 ;  /* 0x0000000103037824 */ /* 0x000fe400078e021b */
[----:B------:R-:W-:Y:S02]  /*aa50*/  IMAD R20, R20, UR6, RZ ;  /* 0x0000000614147c24 */ /* 0x000fe4000f8e02ff */
[----:B------:R-:W-:-:S04]  /*aa60*/  IMAD.WIDE.U32 R2, R21, UR6, R2 ;  /* 0x0000000615027c25 */ /* 0x000fc8000f8e0002 */
[----:B------:R-:W-:Y:S01]  /*aa70*/  IMAD R25, R21, UR7, R20 ;  /* 0x0000000715197c24 */ /* 0x000fe2000f8e0214 */
[----:B------:R-:W-:Y:S01]  /*aa80*/  ULDC.64 UR6, c[0x0][0xa80] ;  /* 0x0002a00000067ab9 */ /* 0x000fe20000000a00 */
[----:B------:R-:W-:Y:S01]  /*aa90*/  VIADD R20, R34, 0x60 ;  /* 0x0000006022147836 */ /* 0x000fe20000000000 */
[----:B------:R-:W-:Y:S01]  /*aaa0*/  LEA R26, P0, R2, UR6, 0x1 ;  /* 0x00000006021a7c11 */ /* 0x000fe2000f8008ff */
[----:B------:R-:W-:Y:S02]  /*aab0*/  IMAD.IADD R3, R3, 0x1, R25 ;  /* 0x0000000103037824 */ /* 0x000fe400078e0219 */
[----:B------:R-:W-:Y:S02]  /*aac0*/  VIADD R0, R0, 0x13220 ;  /* 0x0001322000007836 */ /* 0x000fe40000000000 */
[----:B0-----:R-:W0:Y:S01]  /*aad0*/  SHFL.IDX PT, R24, R26, RZ, 0x181f ;  /* 0x00181fff1a187589 */ /* 0x001e2200000e0000 */
[----:B------:R-:W-:Y:S01]  /*aae0*/  LEA.HI.X R27, R2, UR7, R3, 0x1, P0 ;  /* 0x00000007021b7c11 */ /* 0x000fe200080f0c03 */
[----:B------:R-:W-:Y:S01]  /*aaf0*/  VIADD R2, R34, 0x30 ;  /* 0x0000003022027836 */ /* 0x000fe20000000000 */
[----:B------:R-:W-:Y:S01]  /*ab00*/  ISETP.GE.AND P0, PT, R19, UR5, PT ;  /* 0x0000000513007c0c */ /* 0x000fe2000bf06270 */
[----:B------:R-:W1:Y:S01]  /*ab10*/  SHFL.IDX PT, R38, R26, 0x1, 0x181f ;  /* 0x00381f001a267f89 */ /* 0x000e6200000e0000 */
[----:B------:R-:W-:-:S02]  /*ab20*/  PRMT R0, RZ, 0x654, R0 ;  /* 0x00000654ff007816 */ /* 0x000fc40000000000 */
[-C--:B------:R-:W-:Y:S01]  /*ab30*/  ISETP.GE.OR P1, PT, R34, R43.reuse, P0 ;  /* 0x0000002b2200720c */ /* 0x080fe20000726670 */
[----:B------:R-:W2:Y:S01]  /*ab40*/  SHFL.IDX PT, R42, R26, 0x2, 0x181f ;  /* 0x00581f001a2a7f89 */ /* 0x000ea200000e0000 */
[-C--:B------:R-:W-:Y:S01]  /*ab50*/  ISETP.GE.OR P2, PT, R2, R43.reuse, P0 ;  /* 0x0000002b0200720c */ /* 0x080fe20000746670 */
[----:B------:R3:W-:Y:S01]  /*ab60*/  SYNCS.ARRIVE.TRANS64.RED.A1T0 RZ, [R0+URZ], RZ ;  /* 0x000000ff00ff79a7 */ /* 0x0007e2000810043f */
[----:B------:R-:W-:Y:S01]  /*ab70*/  ISETP.GE.OR P3, PT, R20, R43, P0 ;  /* 0x0000002b1400720c */ /* 0x000fe20000766670 */
[----:B------:R-:W2:Y:S04]  /*ab80*/  SHFL.IDX PT, R32, R27, RZ, 0x181f ;  /* 0x00181fff1b207589 */ /* 0x000ea800000e0000 */
[----:B------:R-:W2:Y:S01]  /*ab90*/  SHFL.IDX PT, R36, R27, 0x1, 0x181f ;  /* 0x00381f001b247f89 */ /* 0x000ea200000e0000 */
[----:B---3--:R-:W-:-:S03]  /*aba0*/  VIADD R0, R34, 0x90 ;  /* 0x0000009022007836 */ /* 0x008fc60000000000 */
[----:B------:R-:W3:Y:S02]  /*abb0*/  SHFL.IDX PT, R40, R27, 0x2, 0x181f ;  /* 0x00581f001b287f89 */ /* 0x000ee400000e0000 */
[----:B------:R-:W-:Y:S02]  /*abc0*/  ISETP.GE.OR P0, PT, R0, R43, P0 ;  /* 0x0000002b0000720c */ /* 0x000fe40000706670 */
[----:B------:R-:W4:Y:S01]  /*abd0*/  SHFL.IDX PT, R26, R26, 0x3, 0x181f ;  /* 0x00781f001a1a7f89 */ /* 0x000f2200000e0000 */
[C---:B0-----:R-:W-:Y:S02]  /*abe0*/  @!P1 LEA R2, P4, R19.reuse, R24, 0x1 ;  /* 0x0000001813029211 */ /* 0x041fe400078808ff */
[C---:B-1----:R-:W-:Y:S02]  /*abf0*/  @!P2 LEA R20, P5, R19.reuse, R38, 0x1 ;  /* 0x000000261314a211 */ /* 0x042fe400078a08ff */
[C---:B--2---:R-:W-:Y:S02]  /*ac00*/  @!P3 LEA R24, P6, R19.reuse, R42, 0x1 ;  /* 0x0000002a1318b211 */ /* 0x044fe400078c08ff */
[----:B------:R-:W-:-:S02]  /*ac10*/  @!P1 LEA.HI.X R3, R19, R32, R52, 0x1, P4 ;  /* 0x0000002013039211 */ /* 0x000fc400020f0c34 */
[----:B------:R0:W2:Y:S01]  /*ac20*/  SHFL.IDX PT, R32, R27, 0x3, 0x181f ;  /* 0x00781f001b207f89 */ /* 0x0000a200000e0000 */
[C-C-:B------:R-:W-:Y:S02]  /*ac30*/  @!P2 LEA.HI.X R21, R19.reuse, R36, R52.reuse, 0x1, P5 ;  /* 0x000000241315a211 */ /* 0x140fe400028f0c34 */
[----:B---3--:R-:W-:Y:S01]  /*ac40*/  @!P3 LEA.HI.X R25, R19, R40, R52, 0x1, P6 ;  /* 0x000000281319b211 */ /* 0x008fe200030f0c34 */
[----:B----4-:R0:W-:Y:S04]  /*ac50*/  @!P1 ST.E.128 desc[UR50][R2.64], R8 ;  /* 0x0000000802009985 */ /* 0x0101e8000c101d32 */
[----:B------:R0:W-:Y:S04]  /*ac60*/  @!P2 ST.E.128 desc[UR50][R20.64], R28 ;  /* 0x0000001c1400a985 */ /* 0x0001e8000c101d32 */
[----:B------:R0:W-:Y:S01]  /*ac70*/  @!P3 ST.E.128 desc[UR50][R24.64], R12 ;  /* 0x0000000c1800b985 */ /* 0x0001e2000c101d32 */
[----:B--2---:R-:W-:Y:S05]  /*ac80*/  @P0 BRA `(.L_x_1918) ;  /* 0x0000000400f00947 */ /* 0x004fea0003800000 */
[----:B0-----:R-:W-:-:S04]  /*ac90*/  LEA R2, P0, R19, R26, 0x1 ;  /* 0x0000001a13027211 */ /* 0x001fc800078008ff */
[----:B------:R-:W-:-:S05]  /*aca0*/  LEA.HI.X R3, R19, R32, R52, 0x1, P0 ;  /* 0x0000002013037211 */ /* 0x000fca00000f0c34 */
[----:B-----5:R2:W-:Y:S01]  /*acb0*/  ST.E.128 desc[UR50][R2.64], R4 ;  /* 0x0000000402007985 */ /* 0x0205e2000c101d32 */
[----:B------:R-:W-:Y:S05]  /*acc0*/  BRA `(.L_x_1918) ;  /* 0x0000000400e07947 */ /* 0x000fea0003800000 */
.L_x_1917:
        /* <DEDUP_REMOVED lines=52> */
.L_x_1920:
[----:B------:R-:W-:Y:S05]  /*b010*/  BSYNC B1 ;  /* 0x0000000000017941 */ /* 0x000fea0003800000 */
.L_x_1919:
        /* <DEDUP_REMOVED lines=12> */
[----:B-1----:R-:W-:-:S03]  /*b0e0*/  @P1 SHF.R.U32.HI R5, RZ, R13, R0 ;  /* 0x0000000dff051219 */ /* 0x002fc60000011600 */
[----:B------:R-:W-:Y:S01]  /*b0f0*/  UIMAD UR5, UR40, UR11, UR5 ;  /* 0x0000000b280572a4 */ /* 0x000fe2000f8e0205 */
[--C-:B------:R-:W-:Y:S01]  /*b100*/  SHF.R.S32.HI R0, RZ, 0x1f, R5.reuse ;  /* 0x0000001fff007819 */ /* 0x100fe20000011405 */
[----:B------:R-:W-:Y:S01]  /*b110*/  UIMAD.WIDE.U32 UR40, UR40, UR10, UR6 ;  /* 0x0000000a282872a5 */ /* 0x000fe2000f8e0006 */
[----:B------:R-:W-:Y:S02]  /*b120*/  IMAD.MOV R7, RZ, RZ, -R5 ;  /* 0x000000ffff077224 */ /* 0x000fe400078e0a05 */
[----:B------:R-:W-:Y:S01]  /*b130*/  ULDC.64 UR6, c[0x0][0xae0] ;  /* 0x0002b80000067ab9 */ /* 0x000fe20000000a00 */
[----:B------:R-:W-:Y:S01]  /*b140*/  UIADD3 UR5, UR41, UR5, URZ ;  /* 0x0000000529057290 */ /* 0x000fe2000fffe03f */
[----:B------:R-:W-:Y:S02]  /*b150*/  IMAD R7, R11, R7, R6 ;  /* 0x000000070b077224 */ /* 0x000fe400078e0206 */
[----:B------:R-:W-:Y:S02]  /*b160*/  IMAD R0, R0, UR6, RZ ;  /* 0x0000000600007c24 */ /* 0x000fe4000f8e02ff */
[----:B------:R-:W-:-:S02]  /*b170*/  IMAD.U32 R3, RZ, RZ, UR41 ;  /* 0x00000029ff037e24 */ /* 0x000fc4000f8e00ff */
[----:B------:R-:W-:Y:S02]  /*b180*/  IMAD.U32 R2, RZ, RZ, UR40 ;  /* 0x00000028ff027e24 */ /* 0x000fe4000f8e00ff */
[----:B------:R-:W-:Y:S01]  /*b190*/  IMAD.U32 R3, RZ, RZ, UR5 ;  /* 0x00000005ff037e24 */ /* 0x000fe2000f8e00ff */
[----:B------:R-:W-:Y:S01]  /*b1a0*/  ULDC UR5, c[0x0][0xac8] ;  /* 0x0002b20000057ab9 */ /* 0x000fe20000000800 */
[C---:B------:R-:W-:Y:S01]  /*b1b0*/  IMAD R9, R5.reuse, UR7, R0 ;  /* 0x0000000705097c24 */ /* 0x040fe2000f8e0200 */
[----:B------:R-:W-:Y:S01]  /*b1c0*/  SHF.R.S32.HI R0, RZ, 0x1f, R7 ;  /* 0x0000001fff007819 */ /* 0x000fe20000011407 */
        /* <DEDUP_REMOVED lines=40> */
.L_x_1918:
[----:B------:R-:W-:Y:S05]  /*b450*/  BSYNC B0 ;  /* 0x0000000000007941 */ /* 0x000fea0003800000 */
.L_x_1916:
[----:B------:R-:W-:Y:S02]  /*b460*/  ULDC UR5, c[0x0][0xc38] ;  /* 0x00030e0000057ab9 */ /* 0x000fe40000000800 */
[----:B------:R-:W-:-:S06]  /*b470*/  UISETP.GE.AND UP0, UPT, UR4, UR5, UPT ;  /* 0x000000050400728c */ /* 0x000fcc000bf06270 */
[----:B------:R-:W-:-:S13]  /*b480*/  PLOP3.LUT P0, PT, PT, PT, UP0, 0x80, 0x0 ;  /* 0x000000000000781c */ /* 0x000fda0003f0f008 */
[----:B------:R-:W-:Y:S05]  /*b490*/  @!P0 BRA `(.L_x_1921) ;  /* 0xffffff5800088947 */ /* 0x000fea000383ffff */
[----:B------:R-:W-:Y:S05]  /*b4a0*/  EXIT ;  /* 0x000000000000794d */ /* 0x000fea0003800000 */
.L_x_1875:
        /* <DEDUP_REMOVED lines=26> */
[C---:B-1----:R-:W-:Y:S01]  /*b650*/  IMAD.SHL.U32 R6, R11.reuse, 0x10, RZ ;  /* 0x000000100b067824 */ /* 0x042fe200078e00ff */
[----:B------:R-:W-:Y:S01]  /*b660*/  SHF.R.U32.HI R4, RZ, 0x1, R11 ;  /* 0x00000001ff047819 */ /* 0x000fe2000001160b */
[----:B------:R-:W-:-:S02]  /*b670*/  IMAD.SHL.U32 R8, R11, 0x2, RZ ;  /* 0x000000020b087824 */ /* 0x000fc400078e00ff */
[C---:B------:R-:W-:Y:S01]  /*b680*/  IMAD.SHL.U32 R2, R11.reuse, 0x40, RZ ;  /* 0x000000400b027824 */ /* 0x040fe200078e00ff */
[----:B------:R-:W-:Y:S01]  /*b690*/  LOP3.LUT R7, R6, 0x1b0, RZ, 0xc0, !PT ;  /* 0x000001b006077812 */ /* 0x000fe200078ec0ff */
[C---:B0-----:R-:W-:Y:S02]  /*b6a0*/  IMAD.SHL.U32 R0, R11.reuse, 0x20, RZ ;  /* 0x000000200b007824 */ /* 0x041fe400078e00ff */
[----:B------:R-:W-:Y:S01]  /*b6b0*/  IMAD.SHL.U32 R10, R11, 0x4, RZ ;  /* 0x000000040b0a7824 */ /* 0x000fe200078e00ff */
[----:B------:R-:W-:Y:S02]  /*b6c0*/  LOP3.LUT R7, R7, 0x30, R8, 0x78, !PT ;  /* 0x0000003007077812 */ /* 0x000fe400078e7808 */
[----:B------:R-:W2:Y:S01]  /*b6d0*/  LDL R8, [R1+0x14] ;  /* 0x0000140001087983 */ /* 0x000ea20000100800 */
[----:B------:R-:W-:Y:S02]  /*b6e0*/  LOP3.LUT R3, R2, 0x180, RZ, 0xc0, !PT ;  /* 0x0000018002037812 */ /* 0x000fe400078ec0ff */
[----:B------:R-:W-:-:S02]  /*b6f0*/  LOP3.LUT R5, R0, 0x80, RZ, 0xc0, !PT ;  /* 0x0000008000057812 */ /* 0x000fc400078ec0ff */
[----:B------:R-:W-:Y:S01]  /*b700*/  LOP3.LUT R3, R3, 0x30, R4, 0xf8, !PT ;  /* 0x0000003003037812 */ /* 0x000fe200078ef804 */
[----:B------:R-:W-:Y:S01]  /*b710*/  IMAD.SHL.U32 R4, R11, 0x8, RZ ;  /* 0x000000080b047824 */ /* 0x000fe200078e00ff */
[----:B------:R-:W-:-:S04]  /*b720*/  LOP3.LUT R5, R5, 0x10, R11, 0xf8, !PT ;  /* 0x0000001005057812 */ /* 0x000fc800078ef80b */
[----:B------:R-:W-:Y:S02]  /*b730*/  LOP3.LUT R3, R3, 0x30, R4, 0x78, !PT ;  /* 0x0000003003037812 */ /* 0x000fe400078e7804 */
[----:B------:R-:W-:Y:S02]  /*b740*/  LOP3.LUT R4, R5, 0x10, R10, 0x78, !PT ;  /* 0x0000001005047812 */ /* 0x000fe400078e780a */
[----:B------:R-:W-:Y:S02]  /*b750*/  LOP3.LUT R5, R6, 0x600, RZ, 0xc0, !PT ;  /* 0x0000060006057812 */ /* 0x000fe400078ec0ff */
[----:B------:R-:W-:Y:S02]  /*b760*/  LOP3.LUT R2, R3, 0x640, R2, 0xf8, !PT ;  /* 0x0000064003027812 */ /* 0x000fe400078ef802 */
[----:B------:R-:W-:-:S04]  /*b770*/  LOP3.LUT R5, R5, 0x60, R0, 0xf8, !PT ;  /* 0x0000006005057812 */ /* 0x000fc800078ef800 */
[----:B------:R-:W-:Y:S01]  /*b780*/  LOP3.LUT R5, R5, 0x100, R0, 0xf8, !PT ;  /* 0x0000010005057812 */ /* 0x000fe200078ef800 */
[----:B------:R0:W-:Y:S01]  /*b790*/  STL [R1+0x20], R2 ;  /* 0x0000200201007387 */ /* 0x0001e20000100800 */
[----:B------:R-:W-:Y:S02]  /*b7a0*/  LOP3.LUT R7, R7, 0x640, R6, 0xf8, !PT ;  /* 0x0000064007077812 */ /* 0x000fe400078ef806 */
        /* <DEDUP_REMOVED lines=10> */
[----:B------:R-:W-:Y:S01]  /*b850*/  ISETP.GE.AND P0, PT, R9, UR37, PT ;  /* 0x0000002509007c0c */ /* 0x000fe2000bf06270 */
[----:B------:R0:W-:Y:S01]  /*b860*/  STL [R1+0x24], R4 ;  /* 0x0000240401007387 */ /* 0x0001e20000100800 */
[----:B------:R-:W-:Y:S01]  /*b870*/  LOP3.LUT R2, R0, 0x80, RZ, 0xfc, !PT ;  /* 0x0000008000027812 */ /* 0x000fe200078efcff */
[----:B------:R-:W-:Y:S01]  /*b880*/  USEL UR4, UR4, 0x1, UP0 ;  /* 0x0000000104047887 */ /* 0x000fe20008000000 */
[----:B------:R-:W-:Y:S01]  /*b890*/  @P1 LOP3.LUT R29, R29, 0x1, RZ, 0xfc, !PT ;  /* 0x000000011d1d1812 */ /* 0x000fe200078efcff */
[----:B------:R0:W-:Y:S01]  /*b8a0*/  STL [R1], R3 ;  /* 0x0000000301007387 */ /* 0x0001e20000100800 */
[----:B------:R-:W-:-:S03]  /*b8b0*/  ULDC UR37, c[0x0][0x448] ;  /* 0x0001120000257ab9 */ /* 0x000fc60000000800 */
[----:B------:R0:W-:Y:S01]  /*b8c0*/  STL [R1+0x2c], RZ ;  /* 0x00002cff01007387 */ /* 0x0001e20000100800 */
[----:B------:R-:W-:Y:S01]  /*b8d0*/  LOP3.LUT R29, R29, 0xffffffef, RZ, 0xc0, !PT ;  /* 0xffffffef1d1d7812 */ /* 0x000fe200078ec0ff */
[----:B------:R-:W-:-:S03]  /*b8e0*/  UIMAD UR36, UR4, UR36, URZ ;  /* 0x00000024042472a4 */ /* 0x000fc6000f8e023f */
[----:B------:R-:W-:Y:S02]  /*b8f0*/  @P0 LOP3.LUT R29, R29, 0x10, RZ, 0xfc, !PT ;  /* 0x000000101d1d0812 */ /* 0x000fe400078efcff */
[----:B------:R-:W-:Y:S01]  /*b900*/  ISETP.GE.AND P0, PT, R9, UR6, PT ;  /* 0x0000000609007c0c */ /* 0x000fe2000bf06270 */
[----:B------:R-:W-:Y:S01]  /*b910*/  UIADD3 UR4, UR36, 0x9f, URZ ;  /* 0x0000009f24047890 */ /* 0x000fe2000fffe03f */
[----:B------:R-:W-:-:S03]  /*b920*/  LOP3.LUT R29, R29, 0xffffffbf, RZ, 0xc0, !PT ;  /* 0xffffffbf1d1d7812 */ /* 0x000fc600078ec0ff */
[----:B------:R-:W-:Y:S01]  /*b930*/  UIMAD.WIDE UR4, UR4, 0x66666667, URZ ;  /* 0x66666667040478a5 */ /* 0x000fe2000f8e023f */
[----:B------:R-:W-:-:S03]  /*b940*/  IMAD.MOV.U32 R27, RZ, RZ, RZ ;  /* 0x000000ffff1b7224 */ /* 0x000fc600078e00ff */
[----:B------:R-:W-:Y:S02]  /*b950*/  USHF.R.U32.HI UR40, URZ, 0x1f, UR5 ;  /* 0x0000001f3f287899 */ /* 0x000fe40008011605 */
[----:B------:R-:W-:Y:S02]  /*b960*/  UIMAD UR37, UR37, UR38, URZ ;  /* 0x00000026252572a4 */ /* 0x000fe4000f8e023f */
[----:B------:R-:W-:Y:S01]  /*b970*/  @P0 LOP3.LUT R29, R29, 0x40, RZ, 0xfc, !PT ;  /* 0x000000401d1d0812 */ /* 0x000fe200078efcff */
[----:B------:R-:W-:Y:S02]  /*b980*/  ULOP3.LUT UR45, UR39, 0x2, URZ, 0xfc, !UPT ;  /* 0x00000002272d7892 */ /* 0x000fe4000f8efc3f */
[----:B------:R-:W-:Y:S02]  /*b990*/  ULOP3.LUT UR46, UR39, 0x1, URZ, 0xfc, !UPT ;  /* 0x00000001272e7892 */ /* 0x000fe4000f8efc3f */
[----:B------:R-:W-:Y:S02]  /*b9a0*/  UIADD3 UR38, UR36, 0xa0, -UR38 ;  /* 0x000000a024267890 */ /* 0x000fe4000fffe826 */
[----:B------:R-:W-:Y:S01]  /*b9b0*/  ULEA.HI.SX32 UR40, UR5, UR40, 0x1a ;  /* 0x0000002805287291 */ /* 0x000fe2000f8fd23f */
[----:B------:R-:W-:Y:S01]  /*b9c0*/  ULDC UR47, c[0x0][0xc] ;  /* 0x00000300002f7ab9 */ /* 0x000fe20000000800 */
[----:B--2---:R-:W-:-:S05]  /*b9d0*/  LEA R16, R8, R16, 0x18 ;  /* 0x0000001008107211 */ /* 0x004fca00078ec0ff */
[----:B------:R-:W-:-:S05]  /*b9e0*/  IMAD.IADD R0, R16, 0x1, R7 ;  /* 0x0000000110007824 */ /* 0x000fca00078e0207 */
[----:B------:R0:W-:Y:S02]  /*b9f0*/  STL [R1+0x28], R0 ;  /* 0x0000280001007387 */ /* 0x0001e40000100800 */
.L_x_1989:
        /* <DEDUP_REMOVED lines=23> */
.L_x_1923:
[----:B------:R-:W-:Y:S01]  /*bb70*/  ULDC UR8, c[0x0][0xc54] ;  /* 0x0003150000087ab9 */ /* 0x000fe20000000800 */
[----:B------:R-:W-:Y:S01]  /*bb80*/  UMOV UR6, UR7 ;  /* 0x0000000700067c82 */ /* 0x000fe20008000000 */
[----:B------:R-:W-:-:S11]  /*bb90*/  UISETP.NE.AND UP0, UPT, UR8, 0x1, UPT ;  /* 0x000000010800788c */ /* 0x000fd6000bf05270 */
[----:B------:R-:W-:Y:S02]  /*bba0*/  @UP0 ULDC.64 UR10, c[0x0][0xc58] ;  /* 0x00031600000a0ab9 */ /* 0x000fe40000000a00 */
[----:B------:R-:W-:-:S04]  /*bbb0*/  UIMAD.WIDE.U32 UR4, UR7, UR10, URZ ;  /* 0x0000000a070472a5 */ /* 0x000fc8000f8e003f */
[----:B------:R-:W-:-:S04]  /*bbc0*/  @UP0 USHF.R.U32.HI UR6, URZ, UR11, UR5 ;  /* 0x0000000b3f060299 */ /* 0x000fc80008011605 */
[----:B------:R-:W-:-:S12]  /*bbd0*/  UIMAD UR4, UR6, UR8, URZ ;  /* 0x00000008060472a4 */ /* 0x000fd8000f8e023f */
.L_x_1924:
        /* <DEDUP_REMOVED lines=23> */
[----:B------:R-:W-:Y:S01]  /*bd50*/  UISETP.NE.AND UP2, UPT, UR5, 0x1, UPT ;  /* 0x000000010500788c */ /* 0x000fe2000bf45270 */
[----:B------:R-:W-:Y:S01]  /*bd60*/  BSSY B7, `(.L_x_1925) ;  /* 0x000040a000077945 */ /* 0x000fe20003800000 */
[----:B------:R-:W-:Y:S02]  /*bd70*/  UIADD3 UR43, UR43, UR4, URZ ;  /* 0x000000042b2b7290 */ /* 0x000fe4000fffe03f */
[----:B------:R-:W-:Y:S02]  /*bd80*/  UP2UR UR48, UPR, URZ, 0x4 ;  /* 0x000000043f307883 */ /* 0x000fe40008000000 */
[----:B------:R-:W-:-:S04]  /*bd90*/  UIMAD UR6, UR43, 0xc0, URZ ;  /* 0x000000c02b0678a4 */ /* 0x000fc8000f8e023f */
[----:B------:R-:W-:Y:S01]  /*bda0*/  UIADD3 UR6, UR6, 0xbf, URZ ;  /* 0x000000bf06067890 */ /* 0x000fe2000fffe03f */
[----:B------:R-:W-:Y:S01]  /*bdb0*/  @UP2 ULDC UR4, c[0x0][0x44c] ;  /* 0x0001130000042ab9 */ /* 0x000fe20000000800 */
[----:B------:R-:W-:Y:S02]  /*bdc0*/  @UP2 ULDC UR7, c[0x0][0x450] ;  /* 0x0001140000072ab9 */ /* 0x000fe40000000800 */
[----:B------:R-:W-:-:S04]  /*bdd0*/  UIMAD.WIDE.U32 UR4, UR6, UR4, URZ ;  /* 0x00000004060472a5 */ /* 0x000fc8000f8e003f */
[----:B------:R-:W-:-:S04]  /*bde0*/  @UP2 USHF.R.U32.HI UR6, URZ, UR7, UR5 ;  /* 0x000000073f062299 */ /* 0x000fc80008011605 */
[----:B------:R-:W-:-:S04]  /*bdf0*/  UIADD3 UR4, UR38, UR6, URZ ;  /* 0x0000000626047290 */ /* 0x000fc8000fffe03f */
[----:B------:R-:W-:-:S04]  /*be00*/  UIMAD.WIDE UR4, UR4, 0x66666667, URZ ;  /* 0x66666667040478a5 */ /* 0x000fc8000f8e023f */
[----:B------:R-:W-:-:S04]  /*be10*/  USHF.R.U32.HI UR4, URZ, 0x1f, UR5 ;  /* 0x0000001f3f047899 */ /* 0x000fc80008011605 */
[----:B------:R-:W-:-:S04]  /*be20*/  ULEA.HI.SX32 UR4, UR5, UR4, 0x1a ;  /* 0x0000000405047291 */ /* 0x000fc8000f8fd23f */
[----:B------:R-:W-:-:S04]  /*be30*/  UISETP.LT.AND UP0, UPT, UR40, UR4, UPT ;  /* 0x000000042800728c */ /* 0x000fc8000bf01270 */
[----:B------:R-:W-:-:S06]  /*be40*/  USEL UR44, UR40, UR4, UP0 ;  /* 0x00000004282c7287 */ /* 0x000fcc0008000000 */
[----:B------:R-:W-:Y:S01]  /*be50*/  ISETP.LT.AND P0, PT, RZ, UR44, PT ;  /* 0x0000002cff007c0c */ /* 0x000fe2000bf01270 */
[----:B--2---:R0:W-:-:S12]  /*be60*/  STL [R1+0x10], R22 ;  /* 0x0000101601007387 */ /* 0x0041d80000100800 */
        /* <DEDUP_REMOVED lines=19> */
.L_x_1926:
        /* <DEDUP_REMOVED lines=20> */
.L_x_1929:
[----:B------:R-:W-:Y:S05]  /*c0e0*/  BSYNC B6 ;  /* 0x0000000000067941 */ /* 0x000fea0003800000 */
.L_x_1928:
        /* <DEDUP_REMOVED lines=22> */
.L_x_1931:
[----:B------:R-:W-:Y:S05]  /*c250*/  BSYNC B6 ;  /* 0x0000000000067941 */ /* 0x000fea0003800000 */
.L_x_1930:
        /* <DEDUP_REMOVED lines=20> */
.L_x_1933:
[----:B------:R-:W-:Y:S05]  /*c3a0*/  BSYNC B6 ;  /* 0x0000000000067941 */ /* 0x000fea0003800000 */
.L_x_1932:
        /* <DEDUP_REMOVED lines=19> */
.L_x_1935:
[----:B------:R-:W-:Y:S05]  /*c4e0*/  BSYNC B6 ;  /* 0x0000000000067941 */ /* 0x000fea0003800000 */
.L_x_1934:
        /* <DEDUP_REMOVED lines=19> */
.L_x_2009:
        /* <DEDUP_REMOVED lines=56> */
[C---:B0-----:R-:W-:Y:S02]  /*c9a0*/  IMAD R5, R18.reuse, R3, R8 ;  /* 0x0000000312057224 */ /* 0x041fe400078e0208 */
[----:B------:R-:W-:Y:S02]  /*c9b0*/  IMAD R8, R18, R0, R9 ;  /* 0x0000000012087224 */ /* 0x000fe400078e0209 */
[----:B------:R-:W-:-:S04]  /*c9c0*/  IMAD R0, RZ, RZ, -UR42 ;  /* 0x8000002aff007e24 */ /* 0x000fc8000f8e02ff */
[----:B------:R-:W-:-:S05]  /*c9d0*/  IMAD R17, R17, R0, UR41 ;  /* 0x0000002911117e24 */ /* 0x000fca000f8e0200 */
        /* <DEDUP_REMOVED lines=13> */
.L_x_1937:
[----:B------:R-:W2:Y:S01]  /*cab0*/  LDL R0, [R1] ;  /* 0x0000000001007983 */ /* 0x000ea20000100800 */
[----:B------:R-:W-:Y:S01]  /*cac0*/  IMAD R4, R27, 0x8, R16 ;  /* 0x000000081b047824 */ /* 0x000fe200078e0210 */
[----:B------:R-:W-:Y:S01]  /*cad0*/  BSSY B0, `(.L_x_1938) ;  /* 0x0000005000007945 */ /* 0x000fe20003800000 */
[----:B------:R-:W-:Y:S02]  /*cae0*/  SHF.R.S32.HI R24, RZ, 0x1f, R8 ;  /* 0x0000001fff187819 */ /* 0x000fe40000011408 */
[----:B--2---:R-:W-:-:S04]  /*caf0*/  SHF.L.U32 R26, R0, 0x1f, RZ ;  /* 0x0000001f001a7819 */ /* 0x004fc800000006ff */
[----:B------:R-:W0:Y:S02]  /*cb00*/  SYNCS.PHASECHK.TRANS64.TRYWAIT P0, [R4+URZ+0x13280], R26 ;  /* 0x0132801a040075a7 */ /* 0x000e24000800017f */
[----:B0-----:R-:W-:Y:S05]  /*cb10*/  @!P0 BRA `(.L_x_1939) ;  /* 0x0000003c000c8947 */ /* 0x001fea0003800000 */
.L_x_2010:
[----:B------:R-:W-:Y:S05]  /*cb20*/  BSYNC B0 ;  /* 0x0000000000007941 */ /* 0x000fea0003800000 */
.L_x_1938:
        /* <DEDUP_REMOVED lines=80> */
.L_x_2022:
        /* <DEDUP_REMOVED lines=12> */
.L_x_1941:
        /* <DEDUP_REMOVED lines=11> */
.L_x_1942:
[----:B------:R3:W-:Y:S01]  /*d1a0*/  SYNCS.ARRIVE.TRANS64.A1T0 RZ, [R4+URZ+0x13270], RZ ;  /* 0x013270ff04ff79a7 */ /* 0x0007e2000810003f */
[----:B------:R-:W-:Y:S05]  /*d1b0*/  @!P6 BRA `(.L_x_1943) ;  /* 0x000000000004e947 */ /* 0x000fea0003800000 */
[----:B------:R-:W-:Y:S01]  /*d1c0*/  BPT.TRAP 0x1 ;  /* 0x000000040000795c */ /* 0x000fe20000300000 */
.L_x_1943:
[----:B------:R-:W4:Y:S01]  /*d1d0*/  SYNCS.PHASECHK.TRANS64.TRYWAIT P0, [R4+URZ+0x13240], R26 ;  /* 0x0132401a040075a7 */ /* 0x000f22000800017f */
[----:B------:R-:W-:Y:S04]  /*d1e0*/  BSSY B0, `(.L_x_1944) ;  /* 0x0000002000007945 */ /* 0x000fe80003800000 */
[----:B----4-:R-:W-:Y:S05]  /*d1f0*/  @!P0 BRA `(.L_x_1945) ;  /* 0x0000003c00208947 */ /* 0x010fea0003800000 */
.L_x_2023:
[----:B------:R-:W-:Y:S05]  /*d200*/  BSYNC B0 ;  /* 0x0000000000007941 */ /* 0x000fea0003800000 */
.L_x_1944:
        /* <DEDUP_REMOVED lines=67> */
.L_x_2035:
        /* <DEDUP_REMOVED lines=13> */
.L_x_1948:
[----:B------:R-:W-:Y:S05]  /*d710*/  BSYNC B0 ;  /* 0x0000000000007941 */ /* 0x000fea0003800000 */
.L_x_1947:
[----:B------:R-:W-:Y:S01]  /*d720*/  NOP ;  /* 0x0000000000007918 */ /* 0x000fe20000000000 */
[----:B------:R-:W-:-:S13]  /*d730*/  PLOP3.LUT P0, PT, PT, PT, PT, 0x80, 0x0 ;  /* 0x000000000000781c */ /* 0x000fda0003f0f070 */
.L_x_1949:
        /* <DEDUP_REMOVED lines=11> */
.L_x_1950:
        /* <DEDUP_REMOVED lines=23> */
.L_x_1952:
[----:B------:R-:W-:Y:S05]  /*d960*/  BSYNC B6 ;  /* 0x0000000000067941 */ /* 0x000fea0003800000 */
.L_x_1951:
[----:B------:R-:W1:Y:S01]  /*d970*/  S2R R2, SR_TID.X ;  /* 0x0000000000027919 */ /* 0x000e620000002100 */
[----:B------:R2:W5:Y:S01]  /*d980*/  LDL R8, [R1+0x28] ;  /* 0x0000280001087983 */ /* 0x0005620000100800 */
[----:B------:R-:W-:Y:S01]  /*d990*/  UISETP.NE.AND UP0, UPT, UR48, URZ, UPT ;  /* 0x0000003f3000728c */ /* 0x000fe2000bf05270 */
[----:B------:R-:W-:Y:S01]  /*d9a0*/  IMAD.U32 R6, RZ, RZ, UR43 ;  /* 0x0000002bff067e24 */ /* 0x000fe2000f8e00ff */
[----:B------:R-:W-:Y:S01]  /*d9b0*/  R2UR UR7, R17 ;  /* 0x00000000110772ca */ /* 0x000fe200000e0000 */
[----:B------:R-:W-:Y:S01]  /*d9c0*/  ULDC.64 UR8, c[0x0][0x2d8] ;  /* 0x0000b60000087ab9 */ /* 0x000fe20000000a00 */
[----:B------:R-:W-:Y:S01]  /*d9d0*/  ULDC UR12, c[0x0][0x448] ;  /* 0x00011200000c7ab9 */ /* 0x000fe20000000800 */
[----:B------:R-:W-:Y:S01]  /*d9e0*/  ULDC.64 UR10, c[0x0][0x280] ;  /* 0x0000a000000a7ab9 */ /* 0x000fe20000000a00 */
[----:B-1----:R-:W-:-:S05]  /*d9f0*/  LOP3.LUT R18, R2, 0x7f, RZ, 0xc0, !PT ;  /* 0x0000007f02127812 */ /* 0x002fca00078ec0ff */
        /* <DEDUP_REMOVED lines=8> */
[----:B------:R-:W-:-:S04]  /*da80*/  IMAD R6, R6, 0xc0, R2 ;  /* 0x000000c006067824 */ /* 0x000fc800078e0202 */
        /* <DEDUP_REMOVED lines=61> */
[----:B------:R-:W-:-:S03]  /*de60*/  IMAD.U32 R6, RZ, RZ, UR43 ;  /* 0x0000002bff067e24 */ /* 0x000fc6000f8e00ff */
[----:B------:R-:W1:Y:S01]  /*de70*/  SHFL.IDX PT, R2, R4, RZ, 0x1c1f ;  /* 0x001c1fff04027589 */ /* 0x000e6200000e0000 */
[----:B------:R-:W-:-:S03]  /*de80*/  IMAD R6, R6, 0xc0, R10 ;  /* 0x000000c006067824 */ /* 0x000fc600078e020a */
[----:B------:R-:W-:Y:S02]  /*de90*/  SHFL.IDX PT, R14, R5, 0x1, 0x1c1f ;  /* 0x003c1f00050e7f89 */ /* 0x000fe400000e0000 */
[----:B------:R-:W-:-:S13]  /*dea0*/  ISETP.GE.AND P1, PT, R6, UR37, PT ;  /* 0x0000002506007c0c */ /* 0x000fda000bf26270 */
        /* <DEDUP_REMOVED lines=41> */
.L_x_2048:
        /* <DEDUP_REMOVED lines=10> */
.L_x_1954:
        /* <DEDUP_REMOVED lines=18> */
.L_x_2049:
[----:B------:R-:W-:Y:S05]  /*e300*/  BSYNC B0 ;  /* 0x0000000000007941 */ /* 0x000fea0003800000 */
.L_x_1955:
[----:B------:R-:W-:-:S06]  /*e310*/  UISETP.GE.AND UP0, UPT, UR44, 0x2, UPT ;  /* 0x000000022c00788c */ /* 0x000fcc000bf06270 */
[----:B------:R-:W-:-:S13]  /*e320*/  PLOP3.LUT P0, PT, PT, PT, UP0, 0x40, 0x0 ;  /* 0x000000000000781c */ /* 0x000fda0003f0e808 */
[----:B------:R-:W-:Y:S05]  /*e330*/  @P0 BRA `(.L_x_1957) ;  /* 0x0000001400180947 */ /* 0x000fea0003800000 */
[----:B------:R1:W5:Y:S01]  /*e340*/  LDL.LU R21, [R1] ;  /* 0x0000000001157983 */ /* 0x0003620000300800 */
[----:B------:R-:W-:Y:S01]  /*e350*/  UIADD3 UR4, UR44, -0x2, URZ ;  /* 0xfffffffe2c047890 */ /* 0x000fe2000fffe03f */
[----:B------:R-:W-:-:S05]  /*e360*/  IMAD.MOV.U32 R20, RZ, RZ, R27 ;  /* 0x000000ffff147224 */ /* 0x000fca00078e001b */
[----:B------:R-:W-:-:S07]  /*e370*/  IMAD.U32 R28, RZ, RZ, UR4 ;  /* 0x00000004ff1c7e24 */ /* 0x000fce000f8e00ff */
.L_x_1977:
[----:B--2---:R-:W2:Y:S01]  /*e380*/  LDL R2, [R1+0x10] ;  /* 0x0000100001027983 */ /* 0x004ea20000100800 */
[----:B0-----:R-:W0:Y:S03]  /*e390*/  LDC R3, c[0x0][0x430] ;  /* 0x00010c00ff037b82 */ /* 0x001e260000000800 */
[----:B------:R-:W3:Y:S04]  /*e3a0*/  LDL R5, [R1+0xc] ;  /* 0x00000c0001057983 */ /* 0x000ee80000100800 */
[----:B------:R-:W4:Y:S01]  /*e3b0*/  LDL R10, [R1+0x4] ;  /* 0x00000400010a7983 */ /* 0x000f220000100800 */
[----:B-1----:R-:W1:Y:S01]  /*e3c0*/  S2R R0, SR_TID.X ;  /* 0x0000000000007919 */ /* 0x002e620000002100 */
[----:B------:R-:W1:Y:S01]  /*e3d0*/  S2R R7, SR_TID.X ;  /* 0x0000000000077919 */ /* 0x000e620000002100 */
[----:B0-----:R-:W-:-:S13]  /*e3e0*/  ISETP.NE.AND P0, PT, R3, 0x1, PT ;  /* 0x000000010300780c */ /* 0x001fda0003f05270 */
[----:B------:R-:W0:Y:S01]  /*e3f0*/  @P0 LDC R4, c[0x0][0x434] ;  /* 0x00010d00ff040b82 */ /* 0x000e220000000800 */
[----:B-1----:R-:W-:-:S07]  /*e400*/  LOP3.LUT R6, R0, 0x7f, RZ, 0xc0, !PT ;  /* 0x0000007f00067812 */ /* 0x002fce00078ec0ff */
[----:B------:R-:W1:Y:S01]  /*e410*/  @P0 LDC R3, c[0x0][0x438] ;  /* 0x00010e00ff030b82 */ /* 0x000e620000000800 */
[----:B------:R-:W-:Y:S01]  /*e420*/  IMAD.SHL.U32 R9, R7, 0x20, RZ ;  /* 0x0000002007097824 */ /* 0x000fe200078e00ff */
[----:B------:R-:W-:-:S06]  /*e430*/  SHF.R.U32.HI R6, RZ, 0x2, R6 ;  /* 0x00000002ff067819 */ /* 0x000fcc0000011606 */
[----:B------:R-:W1:Y:S01]  /*e440*/  @P0 LDC R0, c[0x0][0x434] ;  /* 0x00010d00ff000b82 */ /* 0x000e620000000800 */
[----:B------:R-:W-:Y:S01]  /*e450*/  LOP3.LUT R9, R6, 0x60, R9, 0xf8, !PT ;  /* 0x0000006006097812 */ /* 0x000fe200078ef809 */
[C---:B------:R-:W-:Y:S01]  /*e460*/  IMAD.SHL.U32 R11, R7.reuse, 0x20, RZ ;  /* 0x00000020070b7824 */ /* 0x040fe200078e00ff */
        /* <DEDUP_REMOVED lines=11> */
[----:B0-----:R-:W-:-:S04]  /*e520*/  @P0 IMAD.HI.U32 R4, R9, R4, RZ ;  /* 0x0000000409040227 */ /* 0x001fc800078e00ff */
[----:B------:R-:W-:Y:S02]  /*e530*/  IMAD.IADD R8, R11, 0x1, R8 ;  /* 0x000000010b087824 */ /* 0x000fe400078e0208 */
[----:B------:R-:W-:Y:S01]  /*e540*/  IMAD.MOV.U32 R7, RZ, RZ, R9 ;  /* 0x000000ffff077224 */ /* 0x000fe200078e0009 */
[----:B-1----:R-:W-:Y:S01]  /*e550*/  @P0 SHF.R.U32.HI R7, RZ, R3, R4 ;  /* 0x00000003ff070219 */ /* 0x002fe20000011604 */
[----:B------:R-:W-:-:S04]  /*e560*/  @P0 IMAD.HI.U32 R3, R8, R0, RZ ;  /* 0x0000000008030227 */ /* 0x000fc800078e00ff */
[----:B------:R-:W-:Y:S02]  /*e570*/  IMAD.MOV.U32 R0, RZ, RZ, R8 ;  /* 0x000000ffff007224 */ /* 0x000fe400078e0008 */
[----:B---3--:R-:W-:Y:S01]  /*e580*/  IMAD R6, R5, UR6, RZ ;  /* 0x0000000605067c24 */ /* 0x008fe2000f8e02ff */
[----:B--2---:R-:W-:Y:S01]  /*e590*/  @P0 SHF.R.U32.HI R0, RZ, R2, R3 ;  /* 0x00000002ff000219 */ /* 0x004fe20000011603 */
[--C-:B------:R-:W-:Y:S01]  /*e5a0*/  IMAD.MOV.U32 R2, RZ, RZ, R7.reuse ;  /* 0x000000ffff027224 */ /* 0x100fe200078e0007 */
[----:B------:R-:W-:Y:S01]  /*e5b0*/  SHF.R.S32.HI R3, RZ, 0x1f, R7 ;  /* 0x0000001fff037819 */ /* 0x000fe20000011407 */
[C---:B----4-:R-:W-:Y:S02]  /*e5c0*/  IMAD R6, R10.reuse, UR7, R6 ;  /* 0x000000070a067c24 */ /* 0x050fe4000f8e0206 */
        /* <DEDUP_REMOVED lines=28> */
[----:B------:R-:W-:Y:S02]  /*e790*/  ISETP.GT.AND P1, PT, R0, RZ, PT ;  /* 0x000000ff0000720c */ /* 0x000fe40003f24270 */
[----:B--2---:R-:W-:Y:S01]  /*e7a0*/  SHF.R.S32.HI R25, RZ, 0x1f, R4 ;  /* 0x0000001fff197819 */ /* 0x004fe20000011404 */
[----:B0-----:R-:W-:Y:S10]  /*e7b0*/  @!P2 BRA `(.L_x_1958) ;  /* 0x000000000004a947 */ /* 0x001ff40003800000 */
[----:B------:R-:W-:Y:S01]  /*e7c0*/  BPT.TRAP 0x1 ;  /* 0x000000040000795c */ /* 0x000fe20000300000 */
.L_x_1958:
[----:B------:R-:W-:Y:S01]  /*e7d0*/  IMAD R0, R27, 0x8, R16 ;  /* 0x000000081b007824 */ /* 0x000fe200078e0210 */
[----:B------:R-:W-:Y:S01]  /*e7e0*/  SHF.L.U32 R26, R2, 0x1f, RZ ;  /* 0x0000001f021a7819 */ /* 0x000fe200000006ff */
[----:B------:R-:W-:Y:S01]  /*e7f0*/  BSSY B0, `(.L_x_1959) ;  /* 0x0000004000007945 */ /* 0x000fe20003800000 */
[----:B------:R-:W-:Y:S02]  /*e800*/  SHF.R.S32.HI R24, RZ, 0x1f, R9 ;  /* 0x0000001fff187819 */ /* 0x000fe40000011409 */
[----:B------:R-:W0:Y:S02]  /*e810*/  SYNCS.PHASECHK.TRANS64.TRYWAIT P0, [R0+URZ+0x13280], R26 ;  /* 0x0132801a000075a7 */ /* 0x000e24000800017f */
[----:B0-----:R-:W-:Y:S05]  /*e820*/  @!P0 BRA `(.L_x_1960) ;  /* 0x0000003400208947 */ /* 0x001fea0003800000 */
.L_x_2050:
[----:B------:R-:W-:Y:S05]  /*e830*/  BSYNC B0 ;  /* 0x0000000000007941 */ /* 0x000fea0003800000 */
.L_x_1959:
        /* <DEDUP_REMOVED lines=62> */
.L_x_2062:
        /* <DEDUP_REMOVED lines=11> */
.L_x_1962:
        /* <DEDUP_REMOVED lines=11> */
.L_x_1963:
[----:B------:R2:W-:Y:S01]  /*ed80*/  SYNCS.ARRIVE.TRANS64.A1T0 RZ, [R0+URZ+0x13270], RZ ;  /* 0x013270ff00ff79a7 */ /* 0x0005e2000810003f */
[----:B------:R-:W-:Y:S05]  /*ed90*/  @!P3 BRA `(.L_x_1964) ;  /* 0x000000000004b947 */ /* 0x000fea0003800000 */
[----:B------:R-:W-:Y:S01]  /*eda0*/  BPT.TRAP 0x1 ;  /* 0x000000040000795c */ /* 0x000fe20000300000 */
.L_x_1964:
[----:B------:R-:W3:Y:S01]  /*edb0*/  SYNCS.PHASECHK.TRANS64.TRYWAIT P0, [R0+URZ+0x13240], R26 ;  /* 0x0132401a000075a7 */ /* 0x000ee2000800017f */
[----:B------:R-:W-:Y:S04]  /*edc0*/  BSSY B0, `(.L_x_1965) ;  /* 0x0000002000007945 */ /* 0x000fe80003800000 */
[----:B---3--:R-:W-:Y:S05]  /*edd0*/  @!P0 BRA `(.L_x_1966) ;  /* 0x0000003400648947 */ /* 0x008fea0003800000 */
.L_x_2063:
[----:B------:R-:W-:Y:S05]  /*ede0*/  BSYNC B0 ;  /* 0x0000000000007941 */ /* 0x000fea0003800000 */
.L_x_1965:
        /* <DEDUP_REMOVED lines=58> */
.L_x_2075:
        /* <DEDUP_REMOVED lines=8> */
.L_x_1968:
        /* <DEDUP_REMOVED lines=11> */
.L_x_1969:
[----:B------:R2:W-:Y:S02]  /*f2c0*/  SYNCS.ARRIVE.TRANS64.A1T0 RZ, [R0+URZ+0x13230], RZ ;  /* 0x013230ff00ff79a7 */ /* 0x0005e4000810003f */
[----:B--23--:R-:W-:-:S05]  /*f2d0*/  IMAD.U32 R0, RZ, RZ, UR46 ;  /* 0x0000002eff007e24 */ /* 0x00cfca000f8e00ff */
[----:B------:R-:W-:-:S13]  /*f2e0*/  ISETP.NE.AND P0, PT, R0, 0x3, PT ;  /* 0x000000030000780c */ /* 0x000fda0003f05270 */
[----:B------:R-:W-:Y:S05]  /*f2f0*/  @!P0 BRA `(.L_x_1970) ;  /* 0x0000000000048947 */ /* 0x000fea0003800000 */
[----:B------:R-:W-:Y:S01]  /*f300*/  BPT.TRAP 0x1 ;  /* 0x000000040000795c */ /* 0x000fe20000300000 */
.L_x_1970:
[----:B------:R-:W-:Y:S01]  /*f310*/  LOP3.LUT R3, R21, 0x1, RZ, 0x3c, !PT ;  /* 0x0000000115037812 */ /* 0x000fe200078e3cff */
[----:B------:R-:W-:Y:S01]  /*f320*/  IMAD R2, R20, 0x8, R16 ;  /* 0x0000000814027824 */ /* 0x000fe200078e0210 */
[----:B------:R-:W-:Y:S02]  /*f330*/  BSSY B0, `(.L_x_1971) ;  /* 0x0000004000007945 */ /* 0x000fe40003800000 */
[----:B------:R-:W-:-:S04]  /*f340*/  SHF.L.U32 R3, R3, 0x1f, RZ ;  /* 0x0000001f03037819 */ /* 0x000fc800000006ff */
[----:B------:R-:W0:Y:S02]  /*f350*/  SYNCS.PHASECHK.TRANS64.TRYWAIT P2, [R2+URZ+0x13270], R3 ;  /* 0x01327003020075a7 */ /* 0x000e24000804017f */
[----:B0-----:R-:W-:Y:S05]  /*f360*/  @!P2 BRA `(.L_x_1972) ;  /* 0x000000340070a947 */ /* 0x001fea0003800000 */
.L_x_2076:
[----:B------:R-:W-:Y:S05]  /*f370*/  BSYNC B0 ;  /* 0x0000000000007941 */ /* 0x000fea0003800000 */
.L_x_1971:
[----:B------:R-:W-:-:S05]  /*f380*/  IMAD.U32 R0, RZ, RZ, UR45 ;  /* 0x0000002dff007e24 */ /* 0x000fca000f8e00ff */
[----:B------:R-:W-:-:S13]  /*f390*/  ISETP.NE.AND P2, PT, R0, 0x3, PT ;  /* 0x000000030000780c */ /* 0x000fda0003f45270 */
[----:B------:R-:W-:Y:S05]  /*f3a0*/  @!P2 BRA `(.L_x_1973) ;  /* 0x000000000004a947 */ /* 0x000fea0003800000 */
[----:B------:R-:W-:Y:S01]  /*f3b0*/  BPT.TRAP 0x1 ;  /* 0x000000040000795c */ /* 0x000fe20000300000 */
.L_x_1973:
[----:B------:R-:W-:Y:S01]  /*f3c0*/  SHF.L.U32 R5, R21, 0x1f, RZ ;  /* 0x0000001f15057819 */ /* 0x000fe200000006ff */
[----:B0-----:R-:W-:-:S03]  /*f3d0*/  IMAD R3, R20, 0x2800, RZ ;  /* 0x0000280014037824 */ /* 0x001fc600078e02ff */
[----:B------:R-:W0:Y:S02]  /*f3e0*/  SYNCS.PHASECHK.TRANS64.TRYWAIT P2, [R2+URZ+0x13260], R5 ;  /* 0x01326005020075a7 */ /* 0x000e24000804017f */
[----:B0-----:R-:W-:Y:S05]  /*f3f0*/  @!P2 BRA `(.L_x_1974) ;  /* 0x000000340060a947 */ /* 0x001fea0003800000 */
.L_x_2077:
        /* <DEDUP_REMOVED lines=47> */
.L_x_1975:
[----:B--2---:R2:W-:Y:S01]  /*f6f0*/  SYNCS.ARRIVE.TRANS64.A1T0 RZ, [R2+URZ+0x13250], RZ ;  /* 0x013250ff02ff79a7 */ /* 0x0045e2000810003f */
[----:B------:R-:W-:Y:S06]  /*f700*/  BAR.SYNC.DEFER_BLOCKING 0x2, 0x80 ;  /* 0x0082000000007b1d */ /* 0x000fec0000010000 */
[----:B------:R-:W-:Y:S05]  /*f710*/  @!P0 BRA `(.L_x_1976) ;  /* 0x0000000000048947 */ /* 0x000fea0003800000 */
[----:B------:R-:W-:Y:S01]  /*f720*/  BPT.TRAP 0x1 ;  /* 0x000000040000795c */ /* 0x000fe20000300000 */
.L_x_1976:
[----:B------:R-:W3:Y:S01]  /*f730*/  LDL R0, [R1+0x14] ;  /* 0x0000140001007983 */ /* 0x000ee20000100800 */
[----:B--2---:R-:W-:-:S03]  /*f740*/  VIADD R2, R2, 0x13280 ;  /* 0x0001328002027836 */ /* 0x004fc60000000000 */
[----:B------:R2:W5:Y:S01]  /*f750*/  LDL R21, [R1] ;  /* 0x0000000001157983 */ /* 0x0005620000100800 */
[----:B------:R-:W-:Y:S01]  /*f760*/  IMAD.MOV.U32 R20, RZ, RZ, R27 ;  /* 0x000000ffff147224 */ /* 0x000fe200078e001b */
[----:B---3--:R-:W-:-:S04]  /*f770*/  PRMT R2, R0, 0x654, R2 ;  /* 0x0000065400027816 */ /* 0x008fc80000000002 */
[----:B------:R2:W-:Y:S01]  /*f780*/  SYNCS.ARRIVE.TRANS64.RED.A1T0 RZ, [R2+URZ], RZ ;  /* 0x000000ff02ff79a7 */ /* 0x0005e2000810043f */
[----:B------:R-:W-:Y:S05]  /*f790*/  @P1 BRA `(.L_x_1977) ;  /* 0xffffffe800f81947 */ /* 0x000fea000383ffff */
.L_x_1957:
[----:B------:R-:W3:Y:S01]  /*f7a0*/  S2R R0, SR_TID.X ;  /* 0x0000000000007919 */ /* 0x000ee20000002100 */
[----:B------:R-:W-:Y:S01]  /*f7b0*/  BSSY B0, `(.L_x_1978) ;  /* 0x0000012000007945 */ /* 0x000fe20003800000 */
[----:B------:R-:W-:Y:S01]  /*f7c0*/  IMAD.U32 R6, RZ, RZ, UR46 ;  /* 0x0000002eff067e24 */ /* 0x000fe2000f8e00ff */
[----:B---3--:R-:W-:-:S04]  /*f7d0*/  LOP3.LUT R0, R0, 0x7f, RZ, 0xc0, !PT ;  /* 0x0000007f00007812 */ /* 0x008fc800078ec0ff */
[----:B------:R-:W-:-:S13]  /*f7e0*/  ISETP.NE.AND P0, PT, R0, RZ, PT ;  /* 0x000000ff0000720c */ /* 0x000fda0003f05270 */
[----:B------:R-:W-:Y:S05]  /*f7f0*/  @P0 BRA `(.L_x_1979) ;  /* 0x0000000000340947 */ /* 0x000fea0003800000 */
[----:B------:R-:W3:Y:S01]  /*f800*/  S2R R5, SR_LANEID ;  /* 0x0000000000057919 */ /* 0x000ee20000000000 */
[----:B------:R-:W-:Y:S01]  /*f810*/  VOTEU.ANY UR4, UPT, PT ;  /* 0x0000000000047886 */ /* 0x000fe200038e0100 */
[----:B0-2---:R-:W0:Y:S01]  /*f820*/  LDC.64 R2, c[0x0][0xc80] ;  /* 0x00032000ff027b82 */ /* 0x005e220000000a00 */
[----:B------:R-:W3:Y:S02]  /*f830*/  FLO.U32 R0, UR4 ;  /* 0x0000000400007d00 */ /* 0x000ee400080e0000 */
[----:B---3--:R-:W-:-:S06]  /*f840*/  ISETP.EQ.U32.AND P1, PT, R0, R5, PT ;  /* 0x000000050000720c */ /* 0x008fcc0003f22070 */
[----:B------:R-:W0:Y:S07]  /*f850*/  POPC R5, UR4 ;  /* 0x0000000400057d09 */ /* 0x000e2e0008000000 */
[----:B0-----:R-:W2:Y:S01]  /*f860*/  @P1 ATOMG.E.ADD.STRONG.GPU PT, R3, desc[UR50][R2.64], R5 ;  /* 0x00000005020319a8 */ /* 0x001ea200081ee1f2 */
[----:B------:R-:W0:Y:S02]  /*f870*/  S2R R4, SR_LTMASK ;  /* 0x0000000000047919 */ /* 0x000e240000003900 */
[----:B0-----:R-:W-:-:S04]  /*f880*/  LOP3.LUT R4, R4, UR4, RZ, 0xc0, !PT ;  /* 0x0000000404047c12 */ /* 0x001fc8000f8ec0ff */
[----:B------:R-:W0:Y:S01]  /*f890*/  POPC R7, R4 ;  /* 0x0000000400077309 */ /* 0x000e220000000000 */
[----:B--2---:R-:W0:Y:S02]  /*f8a0*/  SHFL.IDX PT, R0, R3, R0, 0x1f ;  /* 0x00001f0003007589 */ /* 0x004e2400000e0000 */
[----:B0-----:R-:W-:-:S05]  /*f8b0*/  IADD3 R0, R0, UR47, R7 ;  /* 0x0000002f00007c10 */ /* 0x001fca000fffe007 */
[----:B------:R3:W-:Y:S02]  /*f8c0*/  STL [R1+0x24], R0 ;  /* 0x0000240001007387 */ /* 0x0007e40000100800 */
.L_x_1979:
[----:B------:R-:W-:Y:S05]  /*f8d0*/  BSYNC B0 ;  /* 0x0000000000007941 */ /* 0x000fea0003800000 */
.L_x_1978:
[----:B------:R-:W-:-:S13]  /*f8e0*/  ISETP.NE.AND P1, PT, R6, 0x3, PT ;  /* 0x000000030600780c */ /* 0x000fda0003f25270 */
[----:B------:R-:W-:Y:S05]  /*f8f0*/  @!P1 BRA `(.L_x_1980) ;  /* 0x0000000000049947 */ /* 0x000fea0003800000 */
[----:B------:R-:W-:Y:S01]  /*f900*/  BPT.TRAP 0x1 ;  /* 0x000000040000795c */ /* 0x000fe20000300000 */
.L_x_1980:
[----:B---3--:R-:W3:Y:S01]  /*f910*/  LDL R0, [R1] ;  /* 0x0000000001007983 */ /* 0x008ee20000100800 */
[----:B0-----:R-:W-:Y:S01]  /*f920*/  IMAD R3, R27, 0x8, R16 ;  /* 0x000000081b037824 */ /* 0x001fe200078e0210 */
[----:B------:R-:W-:Y:S01]  /*f930*/  BSSY B0, `(.L_x_1981) ;  /* 0x0000005000007945 */ /* 0x000fe20003800000 */
[----:B---3--:R-:W-:-:S04]  /*f940*/  LOP3.LUT R0, R0, 0x1, RZ, 0x3c, !PT ;  /* 0x0000000100007812 */ /* 0x008fc800078e3cff */
[----:B------:R-:W-:-:S04]  /*f950*/  SHF.L.U32 R0, R0, 0x1f, RZ ;  /* 0x0000001f00007819 */ /* 0x000fc800000006ff */
[----:B------:R-:W0:Y:S02]  /*f960*/  SYNCS.PHASECHK.TRANS64.TRYWAIT P2, [R3+URZ+0x13270], R0 ;  /* 0x01327000030075a7 */ /* 0x000e24000804017f */
[----:B0-----:R-:W-:Y:S05]  /*f970*/  @!P2 BRA `(.L_x_1982) ;  /* 0x000000300014a947 */ /* 0x001fea0003800000 */
.L_x_2078:
[----:B------:R-:W-:Y:S05]  /*f980*/  BSYNC B0 ;  /* 0x0000000000007941 */ /* 0x000fea0003800000 */
.L_x_1981:
[----:B--2---:R-:W-:-:S05]  /*f990*/  IMAD.U32 R2, RZ, RZ, UR45 ;  /* 0x0000002dff027e24 */ /* 0x004fca000f8e00ff */
[----:B------:R-:W-:-:S13]  /*f9a0*/  ISETP.NE.AND P2, PT, R2, 0x3, PT ;  /* 0x000000030200780c */ /* 0x000fda0003f45270 */
[----:B------:R-:W-:Y:S05]  /*f9b0*/  @!P2 BRA `(.L_x_1983) ;  /* 0x000000000004a947 */ /* 0x000fea0003800000 */
[----:B------:R-:W-:Y:S01]  /*f9c0*/  BPT.TRAP 0x1 ;  /* 0x000000040000795c */ /* 0x000fe20000300000 */
.L_x_1983:
[----:B0-----:R-:W2:Y:S02]  /*f9d0*/  LDL R0, [R1] ;  /* 0x0000000001007983 */ /* 0x001ea40000100800 */
[----:B--2---:R-:W-:-:S04]  /*f9e0*/  SHF.L.U32 R0, R0, 0x1f, RZ ;  /* 0x0000001f00007819 */ /* 0x004fc800000006ff */
[----:B------:R-:W0:Y:S02]  /*f9f0*/  SYNCS.PHASECHK.TRANS64.TRYWAIT P2, [R3+URZ+0x13260], R0 ;  /* 0x01326000030075a7 */ /* 0x000e24000804017f */
[----:B0-----:R-:W-:Y:S05]  /*fa00*/  @!P2 BRA `(.L_x_1984) ;  /* 0x000000300004a947 */ /* 0x001fea0003800000 */
.L_x_2079:
        /* <DEDUP_REMOVED lines=48> */
.L_x_1985:
[----:B--2---:R2:W-:Y:S01]  /*fd10*/  SYNCS.ARRIVE.TRANS64.A1T0 RZ, [R3+URZ+0x13250], RZ ;  /* 0x013250ff03ff79a7 */ /* 0x0045e2000810003f */
[----:B------:R-:W-:Y:S06]  /*fd20*/  BAR.SYNC.DEFER_BLOCKING 0x2, 0x80 ;  /* 0x0082000000007b1d */ /* 0x000fec0000010000 */
[----:B------:R-:W-:Y:S05]  /*fd30*/  @!P1 BRA `(.L_x_1986) ;  /* 0x0000000000049947 */ /* 0x000fea0003800000 */
[----:B------:R-:W-:Y:S01]  /*fd40*/  BPT.TRAP 0x1 ;  /* 0x000000040000795c */ /* 0x000fe20000300000 */
.L_x_1986:
        /* <DEDUP_REMOVED lines=11> */
.L_x_1927:
[----:B------:R-:W-:Y:S05]  /*fe00*/  BSYNC B7 ;  /* 0x0000000000077941 */ /* 0x000fea0003800000 */
.L_x_1925:
        /* <DEDUP_REMOVED lines=14> */
.L_x_1987:
        /* <DEDUP_REMOVED lines=10> */
.L_x_1988:
[----:B--2---:R-:W2:Y:S01]  /*ff90*/  LDL R0, [R1+0x24] ;  /* 0x0000240001007983 */ /* 0x004ea20000100800 */
[----:B------:R-:W-:Y:S02]  /*ffa0*/  ULDC UR4, c[0x0][0xc38] ;  /* 0x00030e0000047ab9 */ /* 0x000fe40000000800 */
[----:B--2---:R-:W-:-:S13]  /*ffb0*/  ISETP.GE.AND P0, PT, R0, UR4, PT ;  /* 0x0000000400007c0c */ /* 0x004fda000bf06270 */
[----:B------:R-:W-:Y:S05]  /*ffc0*/  @!P0 BRA `(.L_x_1989) ;  /* 0xffffffb8008c8947 */ /* 0x000fea000383ffff */
.L_x_1922:
        /* <DEDUP_REMOVED lines=12> */
.L_x_2080:
[----:B------:R-:W-:Y:S05]  /*10090*/  BSYNC B0 ;  /* 0x0000000000007941 */ /* 0x000fea0003800000 */
.L_x_1990:
[----:B------:R-:W-:-:S03]  /*100a0*/  UMOV UR4, 0xffffffff ;  /* 0xffffffff00047882 */ /* 0x000fc60000000000 */
[----:B------:R-:W-:Y:S05]  /*100b0*/  BRA.DIV UR4, `(.L_x_1992) ;  /* 0x0000002a04807947 */ /* 0x000fea000b800000 */
[----:B0-----:R-:W0:Y:S02]  /*100c0*/  S2R R0, SR_TID.X ;  /* 0x0000000000007919 */ /* 0x001e240000002100 */
[----:B0-----:R-:W-:-:S04]  /*100d0*/  SHF.R.U32.HI R0, RZ, 0x5, R0 ;  /* 0x00000005ff007819 */ /* 0x001fc80000011600 */
[----:B------:R-:W-:-:S05]  /*100e0*/  LOP3.LUT R0, R0, 0x3, RZ, 0xc0, !PT ;  /* 0x0000000300007812 */ /* 0x000fca00078ec0ff */
[----:B------:R0:W2:Y:S02]  /*100f0*/  SHFL.IDX PT, R14, R0, RZ, 0x1f ;  /* 0x00001fff000e7589 */ /* 0x0000a400000e0000 */
.L_x_2083:
[----:B--2---:R-:W-:Y:S01]  /*10100*/  ISETP.NE.AND P0, PT, R14, RZ, PT ;  /* 0x000000ff0e00720c */ /* 0x004fe20003f05270 */
[----:B------:R-:W-:-:S12]  /*10110*/  BSSY B0, `(.L_x_1993) ;  /* 0x000002e000007945 */ /* 0x000fd80003800000 */
[----:B------:R-:W-:Y:S05]  /*10120*/  @P0 BRA `(.L_x_1994) ;  /* 0x0000000000b00947 */ /* 0x000fea0003800000 */
[----:B------:R-:W-:-:S03]  /*10130*/  UMOV UR4, 0xffffffff ;  /* 0xffffffff00047882 */ /* 0x000fc60000000000 */
[----:B------:R-:W-:Y:S05]  /*10140*/  BRA.DIV UR4, `(.L_x_1995) ;  /* 0x0000002a04907947 */ /* 0x000fea000b800000 */
[----:B------:R-:W-:-:S13]  /*10150*/  ELECT P6, URZ, PT ;  /* 0x00000000003f782f */ /* 0x000fda00038c0000 */
.L_x_2086:
[----:B------:R-:W-:Y:S05]  /*10160*/  @!P6 BRA `(.L_x_1994) ;  /* 0x0000000000a0e947 */ /* 0x000fea0003800000 */
[----:B------:R-:W-:-:S06]  /*10170*/  ULOP3.LUT UR4, UR39, 0x2, URZ, 0xfc, !UPT ;  /* 0x0000000227047892 */ /* 0x000fcc000f8efc3f */
[----:B0-----:R-:W-:-:S05]  /*10180*/  IMAD.U32 R0, RZ, RZ, UR4 ;  /* 0x00000004ff007e24 */ /* 0x001fca000f8e00ff */
[----:B------:R-:W-:-:S13]  /*10190*/  ISETP.NE.AND P0, PT, R0, 0x3, PT ;  /* 0x000000030000780c */ /* 0x000fda0003f05270 */
[----:B------:R-:W-:Y:S05]  /*101a0*/  @!P0 BRA `(.L_x_1996) ;  /* 0x0000000000048947 */ /* 0x000fea0003800000 */
[----:B------:R-:W-:Y:S01]  /*101b0*/  BPT.TRAP 0x1 ;  /* 0x000000040000795c */ /* 0x000fe20000300000 */
.L_x_1996:
        /* <DEDUP_REMOVED lines=8> */
.L_x_2087:
[----:B------:R-:W2:Y:S01]  /*10240*/  LDL.LU R4, [R1] ;  /* 0x0000000001047983 */ /* 0x000ea20000300800 */
[----:B------:R-:W-:Y:S02]  /*10250*/  SEL R27, R27, RZ, P2 ;  /* 0x000000ff1b1b7207 */ /* 0x000fe40001000000 */
[----:B--2---:R-:W-:Y:S01]  /*10260*/  LOP3.LUT R0, R4, R0, RZ, 0x3c, !PT ;  /* 0x0000000004007212 */ /* 0x004fe200078e3cff */
[----:B------:R-:W-:Y:S06]  /*10270*/  @!P0 BRA `(.L_x_1998) ;  /* 0x0000000000048947 */ /* 0x000fec0003800000 */
[----:B------:R-:W-:Y:S01]  /*10280*/  BPT.TRAP 0x1 ;  /* 0x000000040000795c */ /* 0x000fe20000300000 */
.L_x_1998:
[----:B------:R-:W-:Y:S01]  /*10290*/  IMAD R27, R27, 0x8, R5 ;  /* 0x000000081b1b7824 */ /* 0x000fe200078e0205 */
[----:B------:R-:W-:-:S04]  /*102a0*/  SHF.L.U32 R0, R0, 0x1f, RZ ;  /* 0x0000001f00007819 */ /* 0x000fc800000006ff */
[----:B------:R-:W2:Y:S02]  /*102b0*/  SYNCS.PHASECHK.TRANS64.TRYWAIT P1, [R27+URZ+0x13240], R0 ;  /* 0x013240001b0075a7 */ /* 0x000ea4000802017f */
[----:B--2---:R-:W-:Y:S05]  /*102c0*/  @!P1 BRA `(.L_x_1999) ;  /* 0x0000002800649947 */ /* 0x004fea0003800000 */
.L_x_2088:
[----:B------:R-:W-:Y:S05]  /*102d0*/  @!P0 BRA `(.L_x_2000) ;  /* 0x0000000000048947 */ /* 0x000fea0003800000 */
[----:B------:R-:W-:Y:S01]  /*102e0*/  BPT.TRAP 0x1 ;  /* 0x000000040000795c */ /* 0x000fe20000300000 */
.L_x_2000:
[----:B------:R-:W3:Y:S02]  /*102f0*/  SYNCS.PHASECHK.TRANS64.TRYWAIT P1, [R3+URZ+0x13260], R2 ;  /* 0x01326002030075a7 */ /* 0x000ee4000802017f */
[----:B---3--:R-:W-:Y:S05]  /*10300*/  @!P1 BRA `(.L_x_2001) ;  /* 0x0000002800689947 */ /* 0x008fea0003800000 */
.L_x_2089:
[----:B------:R-:W-:Y:S05]  /*10310*/  @!P0 BRA `(.L_x_2002) ;  /* 0x0000000000048947 */ /* 0x000fea0003800000 */
[----:B------:R-:W-:Y:S01]  /*10320*/  BPT.TRAP 0x1 ;  /* 0x000000040000795c */ /* 0x000fe20000300000 */
.L_x_2002:
[----:B------:R-:W4:Y:S02]  /*10330*/  SYNCS.PHASECHK.TRANS64.TRYWAIT P1, [R27+URZ+0x13260], R0 ;  /* 0x013260001b0075a7 */ /* 0x000f24000802017f */
[----:B----4-:R-:W-:Y:S05]  /*10340*/  @!P1 BRA `(.L_x_2003) ;  /* 0x00000028006c9947 */ /* 0x010fea0003800000 */
.L_x_2090:
[----:B------:R-:W-:Y:S05]  /*10350*/  @!P0 BRA `(.L_x_2004) ;  /* 0x0000000000048947 */ /* 0x000fea0003800000 */
[----:B------:R-:W-:Y:S01]  /*10360*/  BPT.TRAP 0x1 ;  /* 0x000000040000795c */ /* 0x000fe20000300000 */
.L_x_2004:
[----:B------:R-:W5:Y:S02]  /*10370*/  SYNCS.PHASECHK.TRANS64.TRYWAIT P1, [R3+URZ+0x13280], R2 ;  /* 0x01328002030075a7 */ /* 0x000f64000802017f */
[----:B-----5:R-:W-:Y:S05]  /*10380*/  @!P1 BRA `(.L_x_2005) ;  /* 0x0000002800709947 */ /* 0x020fea0003800000 */
.L_x_2091:
[----:B------:R-:W-:Y:S05]  /*10390*/  @!P0 BRA `(.L_x_2006) ;  /* 0x0000000000048947 */ /* 0x000fea0003800000 */
[----:B------:R-:W-:Y:S01]  /*103a0*/  BPT.TRAP 0x1 ;  /* 0x000000040000795c */ /* 0x000fe20000300000 */
.L_x_2006:
[----:B------:R0:W0:Y:S02]  /*103b0*/  SYNCS.PHASECHK.TRANS64.TRYWAIT P0, [R27+URZ+0x13280], R0 ;  /* 0x013280001b0075a7 */ /* 0x000024000800017f */
[----:B0-----:R-:W-:Y:S05]  /*103c0*/  @!P0 NANOSLEEP.SYNCS 0x989680 ;  /* 0x009896800000895d */ /* 0x001fea0003900000 */
[----:B------:R-:W0:Y:S02]  /*103d0*/  @!P0 SYNCS.PHASECHK.TRANS64 P0, [R27+URZ+0x13280], R0 ;  /* 0x013280001b0085a7 */ /* 0x000e24000800007f */
[----:B0-----:R-:W-:Y:S05]  /*103e0*/  @!P0 BRA `(.L_x_2006) ;  /* 0xfffffffc00f08947 */ /* 0x001fea000383ffff */
.L_x_1994:
[----:B------:R-:W-:Y:S05]  /*103f0*/  BSYNC B0 ;  /* 0x0000000000007941 */ /* 0x000fea0003800000 */
.L_x_1993:
[----:B------:R-:W-:Y:S05]  /*10400*/  EXIT ;  /* 0x000000000000794d */ /* 0x000fea0003800000 */
.L_x_1881:
[----:B0-----:R-:W-:-:S04]  /*10410*/  IMAD.U32 R3, RZ, RZ, UR45 ;  /* 0x0000002dff037e24 */ /* 0x001fc8000f8e00ff */
[----:B------:R0:W1:Y:S03]  /*10420*/  SYNCS.PHASECHK.TRANS64.TRYWAIT P1, [R3+URZ+0x13200], R0 ;  /* 0x01320000030075a7 */ /* 0x000066000802017f */
[----:B-1----:R-:W-:Y:S05]  /*10430*/  @!P1 NANOSLEEP.SYNCS 0x989680 ;  /* 0x009896800000995d */ /* 0x002fea0003900000 */
[----:B------:R-:W1:Y:S02]  /*10440*/  @!P1 SYNCS.PHASECHK.TRANS64 P1, [R3+URZ+0x13200], R0 ;  /* 0x01320000030095a7 */ /* 0x000e64000802007f */
[----:B-1----:R-:W-:Y:S05]  /*10450*/  @!P1 BRA `(.L_x_1881) ;  /* 0xfffffffc00ec9947 */ /* 0x002fea000383ffff */
[----:B------:R-:W-:Y:S05]  /*10460*/  BRA `(.L_x_2007) ;  /* 0xffffff1000e47947 */ /* 0x000fea000383ffff */
.L_x_1885:
[----:B-1----:R1:W2:Y:S02]  /*10470*/  SYNCS.PHASECHK.TRANS64.TRYWAIT P1, [R3+URZ+0x13230], R0 ;  /* 0x01323000030075a7 */ /* 0x0022a4000802017f */
[----:B--2---:R-:W-:Y:S05]  /*10480*/  @!P1 NANOSLEEP.SYNCS 0x989680 ;  /* 0x009896800000995d */ /* 0x004fea0003900000 */
[----:B------:R-:W2:Y:S02]  /*10490*/  @!P1 SYNCS.PHASECHK.TRANS64 P1, [R3+URZ+0x13230], R0 ;  /* 0x01323000030095a7 */ /* 0x000ea4000802007f */
[----:B--2---:R-:W-:Y:S05]  /*104a0*/  @!P1 BRA `(.L_x_1885) ;  /* 0xfffffffc00f09947 */ /* 0x004fea000383ffff */
[----:B------:R-:W-:Y:S05]  /*104b0*/  BRA `(.L_x_1884) ;  /* 0xffffff1400007947 */ /* 0x000fea000383ffff */
.L_x_1891:
[----:B-1----:R-:W-:-:S04]  /*104c0*/  IMAD.U32 R9, RZ, RZ, UR21 ;  /* 0x00000015ff097e24 */ /* 0x002fc8000f8e00ff */
[----:B------:R1:W2:Y:S03]  /*104d0*/  SYNCS.PHASECHK.TRANS64.TRYWAIT P1, [R9+URZ+0x13230], R0 ;  /* 0x01323000090075a7 */ /* 0x0002a6000802017f */
[----:B--2---:R-:W-:Y:S05]  /*104e0*/  @!P1 NANOSLEEP.SYNCS 0x989680 ;  /* 0x009896800000995d */ /* 0x004fea0003900000 */
[----:B------:R-:W2:Y:S02]  /*104f0*/  @!P1 SYNCS.PHASECHK.TRANS64 P1, [R9+URZ+0x13230], R0 ;  /* 0x01323000090095a7 */ /* 0x000ea4000802007f */
[----:B--2---:R-:W-:Y:S05]  /*10500*/  @!P1 BRA `(.L_x_1891) ;  /* 0xfffffffc00ec9947 */ /* 0x004fea000383ffff */
[----:B------:R-:W-:Y:S05]  /*10510*/  BRA `(.L_x_1890) ;  /* 0xffffff3c00b07947 */ /* 0x000fea000383ffff */
.L_x_1895:
[----:B-1----:R-:W-:-:S04]  /*10520*/  IMAD.U32 R9, RZ, RZ, UR11 ;  /* 0x0000000bff097e24 */ /* 0x002fc8000f8e00ff */
[----:B------:R1:W2:Y:S03]  /*10530*/  SYNCS.PHASECHK.TRANS64.TRYWAIT P1, [R9+URZ+0x13250], R0 ;  /* 0x01325000090075a7 */ /* 0x0002a6000802017f */
[----:B--2---:R-:W-:Y:S05]  /*10540*/  @!P1 NANOSLEEP.SYNCS 0x989680 ;  /* 0x009896800000995d */ /* 0x004fea0003900000 */
[----:B------:R-:W2:Y:S02]  /*10550*/  @!P1 SYNCS.PHASECHK.TRANS64 P1, [R9+URZ+0x13250], R0 ;  /* 0x01325000090095a7 */ /* 0x000ea4000802007f */
[----:B--2---:R-:W-:Y:S05]  /*10560*/  @!P1 BRA `(.L_x_1895) ;  /* 0xfffffffc00ec9947 */ /* 0x004fea000383ffff */
[----:B------:R-:W-:Y:S05]  /*10570*/  BRA `(.L_x_1894) ;  /* 0xffffff4000bc7947 */ /* 0x000fea000383ffff */
.L_x_1903:
[----:B-1----:R-:W-:-:S04]  /*10580*/  IMAD.U32 R11, RZ, RZ, UR6 ;  /* 0x00000006ff0b7e24 */ /* 0x002fc8000f8e00ff */
[----:B------:R1:W2:Y:S03]  /*10590*/  SYNCS.PHASECHK.TRANS64.TRYWAIT P1, [R11+URZ+0x13230], R0 ;  /* 0x013230000b0075a7 */ /* 0x0002a6000802017f */
[----:B--2---:R-:W-:Y:S05]  /*105a0*/  @!P1 NANOSLEEP.SYNCS 0x989680 ;  /* 0x009896800000995d */ /* 0x004fea0003900000 */
[----:B------:R-:W2:Y:S02]  /*105b0*/  @!P1 SYNCS.PHASECHK.TRANS64 P1, [R11+URZ+0x13230], R0 ;  /* 0x013230000b0095a7 */ /* 0x000ea4000802007f */
[----:B--2---:R-:W-:Y:S05]  /*105c0*/  @!P1 BRA `(.L_x_1903) ;  /* 0xfffffffc00ec9947 */ /* 0x004fea000383ffff */
[----:B------:R-:W-:Y:S05]  /*105d0*/  BRA `(.L_x_1902) ;  /* 0xffffff6c00047947 */ /* 0x000fea000383ffff */
.L_x_1907:
[----:B-1----:R-:W-:-:S04]  /*105e0*/  IMAD.U32 R11, RZ, RZ, UR11 ;  /* 0x0000000bff0b7e24 */ /* 0x002fc8000f8e00ff */
[----:B------:R1:W2:Y:S03]  /*105f0*/  SYNCS.PHASECHK.TRANS64.TRYWAIT P1, [R11+URZ+0x13250], R0 ;  /* 0x013250000b0075a7 */ /* 0x0002a6000802017f */
[----:B--2---:R-:W-:Y:S05]  /*10600*/  @!P1 NANOSLEEP.SYNCS 0x989680 ;  /* 0x009896800000995d */ /* 0x004fea0003900000 */
[----:B------:R-:W2:Y:S02]  /*10610*/  @!P1 SYNCS.PHASECHK.TRANS64 P1, [R11+URZ+0x13250], R0 ;  /* 0x013250000b0095a7 */ /* 0x000ea4000802007f */
[----:B--2---:R-:W-:Y:S05]  /*10620*/  @!P1 BRA `(.L_x_1907) ;  /* 0xfffffffc00ec9947 */ /* 0x004fea000383ffff */
[----:B------:R-:W-:Y:S05]  /*10630*/  BRA `(.L_x_1906) ;  /* 0xffffff7000107947 */ /* 0x000fea000383ffff */
.L_x_1914:
[----:B-1----:R-:W-:-:S04]  /*10640*/  IMAD.U32 R6, RZ, RZ, UR14 ;  /* 0x0000000eff067e24 */ /* 0x002fc8000f8e00ff */
[----:B------:R1:W2:Y:S03]  /*10650*/  SYNCS.PHASECHK.TRANS64.TRYWAIT P1, [R6+URZ+0x13250], R5 ;  /* 0x01325005060075a7 */ /* 0x0002a6000802017f */
[----:B--2---:R-:W-:Y:S05]  /*10660*/  @!P1 NANOSLEEP.SYNCS 0x989680 ;  /* 0x009896800000995d */ /* 0x004fea0003900000 */
[----:B------:R-:W2:Y:S02]  /*10670*/  @!P1 SYNCS.PHASECHK.TRANS64 P1, [R6+URZ+0x13250], R5 ;  /* 0x01325005060095a7 */ /* 0x000ea4000802007f */
[----:B--2---:R-:W-:Y:S05]  /*10680*/  @!P1 BRA `(.L_x_1914) ;  /* 0xfffffffc00ec9947 */ /* 0x004fea000383ffff */
[----:B------:R-:W-:Y:S05]  /*10690*/  BRA `(.L_x_1913) ;  /* 0xffffff8c00547947 */ /* 0x000fea000383ffff */
.L_x_1936:
        /* <DEDUP_REMOVED lines=10> */
.L_x_2008:
[----:B------:R-:W-:Y:S05]  /*10740*/  BRA `(.L_x_2009) ;  /* 0xffffffbc00b47947 */ /* 0x000fea000383ffff */
.L_x_1939:
[----:B0-----:R0:W2:Y:S02]  /*10750*/  SYNCS.PHASECHK.TRANS64.TRYWAIT P0, [R4+URZ+0x13280], R26 ;  /* 0x0132801a040075a7 */ /* 0x0010a4000800017f */
[----:B--2---:R-:W-:Y:S05]  /*10760*/  @!P0 NANOSLEEP.SYNCS 0x989680 ;  /* 0x009896800000895d */ /* 0x004fea0003900000 */
[----:B------:R-:W2:Y:S02]  /*10770*/  @!P0 SYNCS.PHASECHK.TRANS64 P0, [R4+URZ+0x13280], R26 ;  /* 0x0132801a040085a7 */ /* 0x000ea4000800007f */
[----:B--2---:R-:W-:Y:S05]  /*10780*/  @!P0 BRA `(.L_x_1939) ;  /* 0xfffffffc00f08947 */ /* 0x004fea000383ffff */
[----:B------:R-:W-:Y:S05]  /*10790*/  BRA `(.L_x_2010) ;  /* 0xffffffc000e07947 */ /* 0x000fea000383ffff */
.L_x_1940:
        /* <DEDUP_REMOVED lines=8> */
.L_x_2012:
[----:B------:R-:W-:Y:S05]  /*10820*/  BSYNC B0 ;  /* 0x0000000000007941 */ /* 0x000fea0003800000 */
.L_x_2011:
        /* <DEDUP_REMOVED lines=13> */
.L_x_2013:
        /* <DEDUP_REMOVED lines=11> */
.L_x_2014:
        /* <DEDUP_REMOVED lines=11> */
.L_x_2015:
        /* <DEDUP_REMOVED lines=11> */
.L_x_2016:
        /* <DEDUP_REMOVED lines=10> */
.L_x_2017:
        /* <DEDUP_REMOVED lines=10> */
.L_x_2018:
        /* <DEDUP_REMOVED lines=11> */
.L_x_2019:
        /* <DEDUP_REMOVED lines=8> */
.L_x_2020:
        /* <DEDUP_REMOVED lines=13> */
.L_x_2021:
[----:B------:R-:W-:Y:S01]  /*10e50*/  @P0 LOP3.LUT R29, R29, 0x20, RZ, 0xfc, !PT ;  /* 0x000000201d1d0812 */ /* 0x000fe200078efcff */
[----:B------:R-:W-:Y:S01]  /*10e60*/  IMAD.MOV.U32 R10, RZ, RZ, R14 ;  /* 0x000000ffff0a7224 */ /* 0x000fe200078e000e */
[----:B------:R-:W-:Y:S06]  /*10e70*/  BRA `(.L_x_2022) ;  /* 0xffffffc0006c7947 */ /* 0x000fec000383ffff */
.L_x_1945:
[----:B----4-:R4:W0:Y:S02]  /*10e80*/  SYNCS.PHASECHK.TRANS64.TRYWAIT P0, [R4+URZ+0x13240], R26 ;  /* 0x0132401a040075a7 */ /* 0x010824000800017f */
[----:B0-----:R-:W-:Y:S05]  /*10e90*/  @!P0 NANOSLEEP.SYNCS 0x989680 ;  /* 0x009896800000895d */ /* 0x001fea0003900000 */
[----:B------:R-:W0:Y:S02]  /*10ea0*/  @!P0 SYNCS.PHASECHK.TRANS64 P0, [R4+URZ+0x13240], R26 ;  /* 0x0132401a040085a7 */ /* 0x000e24000800007f */
[----:B0-----:R-:W-:Y:S05]  /*10eb0*/  @!P0 BRA `(.L_x_1945) ;  /* 0xfffffffc00f08947 */ /* 0x001fea000383ffff */
[----:B------:R-:W-:Y:S05]  /*10ec0*/  BRA `(.L_x_2023) ;  /* 0xffffffc000cc7947 */ /* 0x000fea000383ffff */
.L_x_1946:
        /* <DEDUP_REMOVED lines=8> */
.L_x_2025:
[----:B------:R-:W-:Y:S05]  /*10f50*/  BSYNC B0 ;  /* 0x0000000000007941 */ /* 0x000fea0003800000 */
.L_x_2024:
        /* <DEDUP_REMOVED lines=10> */
.L_x_2026:
        /* <DEDUP_REMOVED lines=8> */
.L_x_2027:
        /* <DEDUP_REMOVED lines=14> */
.L_x_2028:
[----:B------:R-:W-:Y:S02]  /*11160*/  IMAD.MOV.U32 R13, RZ, RZ, R6 ;  /* 0x000000ffff0d7224 */ /* 0x000fe400078e0006 */
[----:B------:R-:W-:Y:S02]  /*11170*/  IMAD.MOV.U32 R12, RZ, RZ, 0x2 ;  /* 0x00000002ff0c7424 */ /* 0x000fe400078e00ff */
[----:B------:R-:W-:-:S07]  /*11180*/  IMAD.MOV.U32 R3, RZ, RZ, R14 ;  /* 0x000000ffff037224 */ /* 0x000fce00078e000e */
[----:B------:R-:W-:Y:S05]  /*11190*/  WARPSYNC.COLLECTIVE R15, `(.L_x_2029) ;  /* 0x000000000f087348 */ /* 0x000fea0003c00000 */
[----:B------:R0:W1:Y:S02]  /*111a0*/  SHFL.IDX P6, R14, R13, R12, R11 ;  /* 0x0000000c0d0e7389 */ /* 0x00006400000c000b */
[----:B01----:R-:W-:Y:S01]  /*111b0*/  ENDCOLLECTIVE ;  /* 0x000000000000791b */ /* 0x003fe20003800000 */
.L_x_2029:
        /* <DEDUP_REMOVED lines=14> */
.L_x_2030:
[----:B------:R-:W-:Y:S02]  /*112a0*/  IMAD.MOV.U32 R13, RZ, RZ, R6 ;  /* 0x000000ffff0d7224 */ /* 0x000fe400078e0006 */
[----:B------:R-:W-:Y:S02]  /*112b0*/  IMAD.MOV.U32 R12, RZ, RZ, 0x3 ;  /* 0x00000003ff0c7424 */ /* 0x000fe400078e00ff */
[----:B------:R-:W-:-:S07]  /*112c0*/  IMAD.MOV.U32 R3, RZ, RZ, R14 ;  /* 0x000000ffff037224 */ /* 0x000fce00078e000e */
[----:B------:R-:W-:Y:S05]  /*112d0*/  WARPSYNC.COLLECTIVE R15, `(.L_x_2031) ;  /* 0x000000000f087348 */ /* 0x000fea0003c00000 */
[----:B------:R0:W1:Y:S02]  /*112e0*/  SHFL.IDX P6, R14, R13, R12, R11 ;  /* 0x0000000c0d0e7389 */ /* 0x00006400000c000b */
[----:B01----:R-:W-:Y:S01]  /*112f0*/  ENDCOLLECTIVE ;  /* 0x000000000000791b */ /* 0x003fe20003800000 */
.L_x_2031:
        /* <DEDUP_REMOVED lines=10> */
.L_x_2032:
        /* <DEDUP_REMOVED lines=10> */
.L_x_2033:
        /* <DEDUP_REMOVED lines=11> */
.L_x_2034:
[----:B------:R-:W-:Y:S05]  /*114f0*/  BRA `(.L_x_2035) ;  /* 0xffffffc000507947 */ /* 0x000fea000383ffff */
.L_x_1953:
[----:B------:R-:W-:Y:S02]  /*11500*/  IMAD.MOV.U32 R13, RZ, RZ, R4 ;  /* 0x000000ffff0d7224 */ /* 0x000fe400078e0004 */
[----:B------:R-:W-:Y:S02]  /*11510*/  IMAD.MOV.U32 R12, RZ, RZ, RZ ;  /* 0x000000ffff0c7224 */ /* 0x000fe400078e00ff */
[----:B------:R-:W-:Y:S02]  /*11520*/  IMAD.MOV.U32 R11, RZ, RZ, 0x1c1f ;  /* 0x00001c1fff0b7424 */ /* 0x000fe400078e00ff */
[----:B------:R-:W-:Y:S02]  /*11530*/  IMAD.MOV.U32 R15, RZ, RZ, -0x1 ;  /* 0xffffffffff0f7424 */ /* 0x000fe400078e00ff */
[----:B------:R-:W-:-:S07]  /*11540*/  IMAD.U32 R6, RZ, RZ, UR43 ;  /* 0x0000002bff067e24 */ /* 0x000fce000f8e00ff */
[----:B-----5:R-:W-:Y:S05]  /*11550*/  WARPSYNC.COLLECTIVE R15, `(.L_x_2036) ;  /* 0x000000000f087348 */ /* 0x020fea0003c00000 */
[----:B------:R0:W1:Y:S02]  /*11560*/  SHFL.IDX P6, R14, R13, R12, R11 ;  /* 0x0000000c0d0e7389 */ /* 0x00006400000c000b */
[----:B01---5:R-:W-:Y:S01]  /*11570*/  ENDCOLLECTIVE ;  /* 0x000000000000791b */ /* 0x023fe20003800000 */
.L_x_2036:
[----:B------:R-:W-:-:S05]  /*11580*/  IMAD R6, R6, 0xc0, R10 ;  /* 0x000000c006067824 */ /* 0x000fca00078e020a */
[----:B------:R-:W-:Y:S01]  /*11590*/  ISETP.GE.AND P1, PT, R6, UR37, PT ;  /* 0x0000002506007c0c */ /* 0x000fe2000bf26270 */
[----:B------:R-:W-:Y:S02]  /*115a0*/  IMAD.MOV.U32 R13, RZ, RZ, R0 ;  /* 0x000000ffff0d7224 */ /* 0x000fe400078e0000 */
[----:B------:R-:W-:-:S10]  /*115b0*/  IMAD.MOV.U32 R2, RZ, RZ, R14 ;  /* 0x000000ffff027224 */ /* 0x000fd400078e000e */
[----:B------:R-:W-:Y:S05]  /*115c0*/  WARPSYNC.COLLECTIVE R15, `(.L_x_2037) ;  /* 0x000000000f087348 */ /* 0x000fea0003c00000 */
[----:B------:R0:W1:Y:S02]  /*115d0*/  SHFL.IDX P6, R14, R13, R12, R11 ;  /* 0x0000000c0d0e7389 */ /* 0x00006400000c000b */
[----:B01----:R-:W-:Y:S01]  /*115e0*/  ENDCOLLECTIVE ;  /* 0x000000000000791b */ /* 0x003fe20003800000 */
.L_x_2037:
[----:B------:R-:W-:Y:S02]  /*115f0*/  IMAD.MOV.U32 R13, RZ, RZ, R4 ;  /* 0x000000ffff0d7224 */ /* 0x000fe400078e0004 */
[----:B------:R-:W-:Y:S02]  /*11600*/  IMAD.MOV.U32 R12, RZ, RZ, 0x1 ;  /* 0x00000001ff0c7424 */ /* 0x000fe400078e00ff */
[----:B------:R-:W-:-:S07]  /*11610*/  IMAD.MOV.U32 R3, RZ, RZ, R14 ;  /* 0x000000ffff037224 */ /* 0x000fce00078e000e */
[----:B------:R-:W-:Y:S05]  /*11620*/  WARPSYNC.COLLECTIVE R15, `(.L_x_2038) ;  /* 0x000000000f087348 */ /* 0x000fea0003c00000 */
[----:B------:R0:W1:Y:S02]  /*11630*/  SHFL.IDX P6, R14, R13, R12, R11 ;  /* 0x0000000c0d0e7389 */ /* 0x00006400000c000b */
[----:B01----:R-:W-:Y:S01]  /*11640*/  ENDCOLLECTIVE ;  /* 0x000000000000791b */ /* 0x003fe20003800000 */
.L_x_2038:
        /* <DEDUP_REMOVED lines=16> */
.L_x_2039:
[----:B------:R-:W-:Y:S02]  /*11750*/  IMAD.MOV.U32 R13, RZ, RZ, R4 ;  /* 0x000000ffff0d7224 */ /* 0x000fe400078e0004 */
[----:B------:R-:W-:Y:S02]  /*11760*/  IMAD.MOV.U32 R12, RZ, RZ, 0x2 ;  /* 0x00000002ff0c7424 */ /* 0x000fe400078e00ff */
[----:B------:R-:W-:-:S07]  /*11770*/  IMAD.MOV.U32 R3, RZ, RZ, R14 ;  /* 0x000000ffff037224 */ /* 0x000fce00078e000e */
[----:B------:R-:W-:Y:S05]  /*11780*/  WARPSYNC.COLLECTIVE R15, `(.L_x_2040) ;  /* 0x000000000f087348 */ /* 0x000fea0003c00000 */
[----:B------:R0:W1:Y:S02]  /*11790*/  SHFL.IDX P6, R14, R13, R12, R11 ;  /* 0x0000000c0d0e7389 */ /* 0x00006400000c000b */
[----:B01----:R-:W-:Y:S01]  /*117a0*/  ENDCOLLECTIVE ;  /* 0x000000000000791b */ /* 0x003fe20003800000 */
.L_x_2040:
        /* <DEDUP_REMOVED lines=16> */
.L_x_2041:
[----:B------:R-:W-:Y:S02]  /*118b0*/  IMAD.MOV.U32 R13, RZ, RZ, R4 ;  /* 0x000000ffff0d7224 */ /* 0x000fe400078e0004 */
[----:B------:R-:W-:Y:S02]  /*118c0*/  IMAD.MOV.U32 R12, RZ, RZ, 0x3 ;  /* 0x00000003ff0c7424 */ /* 0x000fe400078e00ff */
[----:B------:R-:W-:-:S07]  /*118d0*/  IMAD.MOV.U32 R3, RZ, RZ, R14 ;  /* 0x000000ffff037224 */ /* 0x000fce00078e000e */
[----:B------:R-:W-:Y:S05]  /*118e0*/  WARPSYNC.COLLECTIVE R15, `(.L_x_2042) ;  /* 0x000000000f087348 */ /* 0x000fea0003c00000 */
[----:B------:R0:W1:Y:S02]  /*118f0*/  SHFL.IDX P6, R14, R13, R12, R11 ;  /* 0x0000000c0d0e7389 */ /* 0x00006400000c000b */
[----:B01----:R-:W-:Y:S01]  /*11900*/  ENDCOLLECTIVE ;  /* 0x000000000000791b */ /* 0x003fe20003800000 */
.L_x_2042:
        /* <DEDUP_REMOVED lines=10> */
.L_x_2043:
        /* <DEDUP_REMOVED lines=12> */
.L_x_2044:
        /* <DEDUP_REMOVED lines=13> */
.L_x_2045:
[----:B------:R-:W-:Y:S02]  /*11b40*/  IMAD.MOV.U32 R13, RZ, RZ, R7 ;  /* 0x000000ffff0d7224 */ /* 0x000fe400078e0007 */
[----:B------:R-:W-:Y:S02]  /*11b50*/  IMAD.MOV.U32 R12, RZ, RZ, 0x1 ;  /* 0x00000001ff0c7424 */ /* 0x000fe400078e00ff */
[----:B------:R-:W-:-:S07]  /*11b60*/  IMAD.MOV.U32 R2, RZ, RZ, R14 ;  /* 0x000000ffff027224 */ /* 0x000fce00078e000e */
[----:B------:R-:W-:Y:S05]  /*11b70*/  WARPSYNC.COLLECTIVE R15, `(.L_x_2046) ;  /* 0x000000000f087348 */ /* 0x000fea0003c00000 */
[----:B------:R0:W1:Y:S02]  /*11b80*/  SHFL.IDX P6, R14, R13, R12, R11 ;  /* 0x0000000c0d0e7389 */ /* 0x00006400000c000b */
[----:B01----:R-:W-:Y:S01]  /*11b90*/  ENDCOLLECTIVE ;  /* 0x000000000000791b */ /* 0x003fe20003800000 */
.L_x_2046:
        /* <DEDUP_REMOVED lines=11> */
.L_x_2047:
[----:B------:R-:W-:Y:S05]  /*11c50*/  BRA `(.L_x_2048) ;  /* 0xffffffc400387947 */ /* 0x000fea000383ffff */
.L_x_1956:
[----:B0-----:R0:W1:Y:S02]  /*11c60*/  SYNCS.PHASECHK.TRANS64.TRYWAIT P0, [R16+URZ+0x13220], R3 ;  /* 0x01322003100075a7 */ /* 0x001064000800017f */
[----:B-1----:R-:W-:Y:S05]  /*11c70*/  @!P0 NANOSLEEP.SYNCS 0x989680 ;  /* 0x009896800000895d */ /* 0x002fea0003900000 */
[----:B------:R-:W1:Y:S02]  /*11c80*/  @!P0 SYNCS.PHASECHK.TRANS64 P0, [R16+URZ+0x13220], R3 ;  /* 0x01322003100085a7 */ /* 0x000e64000800007f */
[----:B-1----:R-:W-:Y:S05]  /*11c90*/  @!P0 BRA `(.L_x_1956) ;  /* 0xfffffffc00f08947 */ /* 0x002fea000383ffff */
[----:B------:R-:W-:Y:S05]  /*11ca0*/  BRA `(.L_x_2049) ;  /* 0xffffffc400947947 */ /* 0x000fea000383ffff */
.L_x_1960:
[----:B0-----:R0:W1:Y:S02]  /*11cb0*/  SYNCS.PHASECHK.TRANS64.TRYWAIT P0, [R0+URZ+0x13280], R26 ;  /* 0x0132801a000075a7 */ /* 0x001064000800017f */
[----:B-1----:R-:W-:Y:S05]  /*11cc0*/  @!P0 NANOSLEEP.SYNCS 0x989680 ;  /* 0x009896800000895d */ /* 0x002fea0003900000 */
[----:B------:R-:W1:Y:S02]  /*11cd0*/  @!P0 SYNCS.PHASECHK.TRANS64 P0, [R0+URZ+0x13280], R26 ;  /* 0x0132801a000085a7 */ /* 0x000e64000800007f */
[----:B-1----:R-:W-:Y:S05]  /*11ce0*/  @!P0 BRA `(.L_x_1960) ;  /* 0xfffffffc00f08947 */ /* 0x002fea000383ffff */
[----:B------:R-:W-:Y:S05]  /*11cf0*/  BRA `(.L_x_2050) ;  /* 0xffffffc800cc7947 */ /* 0x000fea000383ffff */
.L_x_1961:
        /* <DEDUP_REMOVED lines=8> */
.L_x_2052:
[----:B------:R-:W-:Y:S05]  /*11d80*/  BSYNC B0 ;  /* 0x0000000000007941 */ /* 0x000fea0003800000 */
.L_x_2051:
        /* <DEDUP_REMOVED lines=10> */
.L_x_2053:
        /* <DEDUP_REMOVED lines=11> */
.L_x_2054:
        /* <DEDUP_REMOVED lines=10> */
.L_x_2055:
        /* <DEDUP_REMOVED lines=11> */
.L_x_2056:
        /* <DEDUP_REMOVED lines=10> */
.L_x_2057:
        /* <DEDUP_REMOVED lines=11> */
.L_x_2058:
        /* <DEDUP_REMOVED lines=10> */
.L_x_2059:
[----:B------:R-:W-:Y:S02]  /*12220*/  IMAD.MOV.U32 R13, RZ, RZ, R18 ;  /* 0x000000ffff0d7224 */ /* 0x000fe400078e0012 */
[----:B------:R-:W-:Y:S02]  /*12230*/  IMAD.MOV.U32 R12, RZ, RZ, RZ ;  /* 0x000000ffff0c7224 */ /* 0x000fe400078e00ff */
[----:B------:R-:W-:Y:S02]  /*12240*/  IMAD.SHL.U32 R3, R3, 0x10, RZ ;  /* 0x0000001003037824 */ /* 0x000fe400078e00ff */
[----:B------:R-:W-:-:S07]  /*12250*/  IMAD.MOV.U32 R2, RZ, RZ, R14 ;  /* 0x000000ffff027224 */ /* 0x000fce00078e000e */
[----:B------:R-:W-:Y:S05]  /*12260*/  WARPSYNC.COLLECTIVE R15, `(.L_x_2060) ;  /* 0x000000000f087348 */ /* 0x000fea0003c00000 */
[----:B------:R0:W1:Y:S02]  /*12270*/  SHFL.IDX P6, R14, R13, R12, R11 ;  /* 0x0000000c0d0e7389 */ /* 0x00006400000c000b */
[----:B01----:R-:W-:Y:S01]  /*12280*/  ENDCOLLECTIVE ;  /* 0x000000000000791b */ /* 0x003fe20003800000 */
.L_x_2060:
        /* <DEDUP_REMOVED lines=12> */
.L_x_2061:
[----:B------:R-:W-:Y:S01]  /*12350*/  IMAD.MOV.U32 R2, RZ, RZ, R14 ;  /* 0x000000ffff027224 */ /* 0x000fe200078e000e */
[----:B------:R-:W-:Y:S06]  /*12360*/  BRA `(.L_x_2062) ;  /* 0xffffffc8002c7947 */ /* 0x000fec000383ffff */
.L_x_1966:
[----:B---3--:R3:W4:Y:S02]  /*12370*/  SYNCS.PHASECHK.TRANS64.TRYWAIT P0, [R0+URZ+0x13240], R26 ;  /* 0x0132401a000075a7 */ /* 0x008724000800017f */
[----:B----4-:R-:W-:Y:S05]  /*12380*/  @!P0 NANOSLEEP.SYNCS 0x989680 ;  /* 0x009896800000895d */ /* 0x010fea0003900000 */
[----:B------:R-:W4:Y:S02]  /*12390*/  @!P0 SYNCS.PHASECHK.TRANS64 P0, [R0+URZ+0x13240], R26 ;  /* 0x0132401a000085a7 */ /* 0x000f24000800007f */
[----:B----4-:R-:W-:Y:S05]  /*123a0*/  @!P0 BRA `(.L_x_1966) ;  /* 0xfffffffc00f08947 */ /* 0x010fea000383ffff */
[----:B------:R-:W-:Y:S05]  /*123b0*/  BRA `(.L_x_2063) ;  /* 0xffffffc800887947 */ /* 0x000fea000383ffff */
.L_x_1967:
        /* <DEDUP_REMOVED lines=8> */
.L_x_2065:
[----:B------:R-:W-:Y:S05]  /*12440*/  BSYNC B0 ;  /* 0x0000000000007941 */ /* 0x000fea0003800000 */
.L_x_2064:
        /* <DEDUP_REMOVED lines=8> */
.L_x_2066:
[----:B------:R-:W-:Y:S02]  /*124d0*/  IMAD.MOV.U32 R13, RZ, RZ, R5 ;  /* 0x000000ffff0d7224 */ /* 0x000fe400078e0005 */
[----:B------:R-:W-:Y:S02]  /*124e0*/  IMAD.MOV.U32 R12, RZ, RZ, 0x1 ;  /* 0x00000001ff0c7424 */ /* 0x000fe400078e00ff */
[----:B------:R-:W-:-:S07]  /*124f0*/  IMAD.MOV.U32 R2, RZ, RZ, R14 ;  /* 0x000000ffff027224 */ /* 0x000fce00078e000e */
[----:B------:R-:W-:Y:S05]  /*12500*/  WARPSYNC.COLLECTIVE R15, `(.L_x_2067) ;  /* 0x000000000f087348 */ /* 0x000fea0003c00000 */
[----:B------:R0:W1:Y:S02]  /*12510*/  SHFL.IDX P6, R14, R13, R12, R11 ;  /* 0x0000000c0d0e7389 */ /* 0x00006400000c000b */
[----:B01----:R-:W-:Y:S01]  /*12520*/  ENDCOLLECTIVE ;  /* 0x000000000000791b */ /* 0x003fe20003800000 */
.L_x_2067:
        /* <DEDUP_REMOVED lines=11> */
.L_x_2068:
[----:B------:R-:W-:Y:S02]  /*125e0*/  IMAD.MOV.U32 R13, RZ, RZ, R5 ;  /* 0x000000ffff0d7224 */ /* 0x000fe400078e0005 */
[----:B------:R-:W-:Y:S02]  /*125f0*/  IMAD.MOV.U32 R12, RZ, RZ, 0x2 ;  /* 0x00000002ff0c7424 */ /* 0x000fe400078e00ff */
[----:B------:R-:W-:-:S07]  /*12600*/  IMAD.MOV.U32 R2, RZ, RZ, R14 ;  /* 0x000000ffff027224 */ /* 0x000fce00078e000e */
[----:B------:R-:W-:Y:S05]  /*12610*/  WARPSYNC.COLLECTIVE R15, `(.L_x_2069) ;  /* 0x000000000f087348 */ /* 0x000fea0003c00000 */
[----:B------:R0:W1:Y:S02]  /*12620*/  SHFL.IDX P6, R14, R13, R12, R11 ;  /* 0x0000000c0d0e7389 */ /* 0x00006400000c000b */
[----:B01----:R-:W-:Y:S01]  /*12630*/  ENDCOLLECTIVE ;  /* 0x000000000000791b */ /* 0x003fe20003800000 */
.L_x_2069:
        /* <DEDUP_REMOVED lines=11> */
.L_x_2070:
[----:B------:R-:W-:Y:S02]  /*126f0*/  IMAD.MOV.U32 R13, RZ, RZ, R5 ;  /* 0x000000ffff0d7224 */ /* 0x000fe400078e0005 */
[----:B------:R-:W-:Y:S02]  /*12700*/  IMAD.MOV.U32 R12, RZ, RZ, 0x3 ;  /* 0x00000003ff0c7424 */ /* 0x000fe400078e00ff */
[----:B------:R-:W-:-:S07]  /*12710*/  IMAD.MOV.U32 R2, RZ, RZ, R14 ;  /* 0x000000ffff027224 */ /* 0x000fce00078e000e */
[----:B------:R-:W-:Y:S05]  /*12720*/  WARPSYNC.COLLECTIVE R15, `(.L_x_2071) ;  /* 0x000000000f087348 */ /* 0x000fea0003c00000 */
[----:B------:R0:W1:Y:S02]  /*12730*/  SHFL.IDX P6, R14, R13, R12, R11 ;  /* 0x0000000c0d0e7389 */ /* 0x00006400000c000b */
[----:B01----:R-:W-:Y:S01]  /*12740*/  ENDCOLLECTIVE ;  /* 0x000000000000791b */ /* 0x003fe20003800000 */
.L_x_2071:
        /* <DEDUP_REMOVED lines=11> */
.L_x_2072:
[----:B------:R-:W-:Y:S02]  /*12800*/  IMAD.MOV.U32 R13, RZ, RZ, R8 ;  /* 0x000000ffff0d7224 */ /* 0x000fe400078e0008 */
[----:B------:R-:W-:Y:S02]  /*12810*/  IMAD.MOV.U32 R12, RZ, RZ, RZ ;  /* 0x000000ffff0c7224 */ /* 0x000fe400078e00ff */
[----:B------:R-:W-:-:S07]  /*12820*/  IMAD.MOV.U32 R2, RZ, RZ, R14 ;  /* 0x000000ffff027224 */ /* 0x000fce00078e000e */
[----:B------:R-:W-:Y:S05]  /*12830*/  WARPSYNC.COLLECTIVE R15, `(.L_x_2073) ;  /* 0x000000000f087348 */ /* 0x000fea0003c00000 */
[----:B------:R0:W1:Y:S02]  /*12840*/  SHFL.IDX P6, R14, R13, R12, R11 ;  /* 0x0000000c0d0e7389 */ /* 0x00006400000c000b */
[----:B01----:R-:W-:Y:S01]  /*12850*/  ENDCOLLECTIVE ;  /* 0x000000000000791b */ /* 0x003fe20003800000 */
.L_x_2073:
        /* <DEDUP_REMOVED lines=11> */
.L_x_2074:
[----:B------:R-:W-:Y:S01]  /*12910*/  IMAD.MOV.U32 R2, RZ, RZ, R14 ;  /* 0x000000ffff027224 */ /* 0x000fe200078e000e */
[----:B------:R-:W-:Y:S06]  /*12920*/  BRA `(.L_x_2075) ;  /* 0xffffffc800187947 */ /* 0x000fec000383ffff */
.L_x_1972:
[----:B0-----:R0:W2:Y:S02]  /*12930*/  SYNCS.PHASECHK.TRANS64.TRYWAIT P2, [R2+URZ+0x13270], R3 ;  /* 0x01327003020075a7 */ /* 0x0010a4000804017f */
[----:B--2---:R-:W-:Y:S05]  /*12940*/  @!P2 NANOSLEEP.SYNCS 0x989680 ;  /* 0x009896800000a95d */ /* 0x004fea0003900000 */
[----:B------:R-:W2:Y:S02]  /*12950*/  @!P2 SYNCS.PHASECHK.TRANS64 P2, [R2+URZ+0x13270], R3 ;  /* 0x013270030200a5a7 */ /* 0x000ea4000804007f */
[----:B--2---:R-:W-:Y:S05]  /*12960*/  @!P2 BRA `(.L_x_1972) ;  /* 0xfffffffc00f0a947 */ /* 0x004fea000383ffff */
[----:B------:R-:W-:Y:S05]  /*12970*/  BRA `(.L_x_2076) ;  /* 0xffffffc8007c7947 */ /* 0x000fea000383ffff */
.L_x_1974:
[----:B0-----:R0:W2:Y:S02]  /*12980*/  SYNCS.PHASECHK.TRANS64.TRYWAIT P2, [R2+URZ+0x13260], R5 ;  /* 0x01326005020075a7 */ /* 0x0010a4000804017f */
[----:B--2---:R-:W-:Y:S05]  /*12990*/  @!P2 NANOSLEEP.SYNCS 0x989680 ;  /* 0x009896800000a95d */ /* 0x004fea0003900000 */
[----:B------:R-:W2:Y:S02]  /*129a0*/  @!P2 SYNCS.PHASECHK.TRANS64 P2, [R2+URZ+0x13260], R5 ;  /* 0x013260050200a5a7 */ /* 0x000ea4000804007f */
[----:B--2---:R-:W-:Y:S05]  /*129b0*/  @!P2 BRA `(.L_x_1974) ;  /* 0xfffffffc00f0a947 */ /* 0x004fea000383ffff */
[----:B------:R-:W-:Y:S05]  /*129c0*/  BRA `(.L_x_2077) ;  /* 0xffffffc8008c7947 */ /* 0x000fea000383ffff */
.L_x_1982:
[----:B0-----:R0:W3:Y:S02]  /*129d0*/  SYNCS.PHASECHK.TRANS64.TRYWAIT P2, [R3+URZ+0x13270], R0 ;  /* 0x01327000030075a7 */ /* 0x0010e4000804017f */
[----:B---3--:R-:W-:Y:S05]  /*129e0*/  @!P2 NANOSLEEP.SYNCS 0x989680 ;  /* 0x009896800000a95d */ /* 0x008fea0003900000 */
[----:B------:R-:W3:Y:S02]  /*129f0*/  @!P2 SYNCS.PHASECHK.TRANS64 P2, [R3+URZ+0x13270], R0 ;  /* 0x013270000300a5a7 */ /* 0x000ee4000804007f */
[----:B---3--:R-:W-:Y:S05]  /*12a00*/  @!P2 BRA `(.L_x_1982) ;  /* 0xfffffffc00f0a947 */ /* 0x008fea000383ffff */
[----:B------:R-:W-:Y:S05]  /*12a10*/  BRA `(.L_x_2078) ;  /* 0xffffffcc00d87947 */ /* 0x000fea000383ffff */
.L_x_1984:
[----:B0-----:R0:W2:Y:S02]  /*12a20*/  SYNCS.PHASECHK.TRANS64.TRYWAIT P2, [R3+URZ+0x13260], R0 ;  /* 0x01326000030075a7 */ /* 0x0010a4000804017f */
[----:B--2---:R-:W-:Y:S05]  /*12a30*/  @!P2 NANOSLEEP.SYNCS 0x989680 ;  /* 0x009896800000a95d */ /* 0x004fea0003900000 */
[----:B------:R-:W2:Y:S02]  /*12a40*/  @!P2 SYNCS.PHASECHK.TRANS64 P2, [R3+URZ+0x13260], R0 ;  /* 0x013260000300a5a7 */ /* 0x000ea4000804007f */
[----:B--2---:R-:W-:Y:S05]  /*12a50*/  @!P2 BRA `(.L_x_1984) ;  /* 0xfffffffc00f0a947 */ /* 0x004fea000383ffff */
[----:B------:R-:W-:Y:S05]  /*12a60*/  BRA `(.L_x_2079) ;  /* 0xffffffcc00e87947 */ /* 0x000fea000383ffff */
.L_x_1991:
[----:B0-----:R0:W2:Y:S02]  /*12a70*/  SYNCS.PHASECHK.TRANS64.TRYWAIT P0, [R5+URZ+0x13220], R0 ;  /* 0x01322000050075a7 */ /* 0x0010a4000800017f */
[----:B--2---:R-:W-:Y:S05]  /*12a80*/  @!P0 NANOSLEEP.SYNCS 0x989680 ;  /* 0x009896800000895d */ /* 0x004fea0003900000 */
[----:B------:R-:W2:Y:S02]  /*12a90*/  @!P0 SYNCS.PHASECHK.TRANS64 P0, [R5+URZ+0x13220], R0 ;  /* 0x01322000050085a7 */ /* 0x000ea4000800007f */
[----:B--2---:R-:W-:Y:S05]  /*12aa0*/  @!P0 BRA `(.L_x_1991) ;  /* 0xfffffffc00f08947 */ /* 0x004fea000383ffff */
[----:B------:R-:W-:Y:S05]  /*12ab0*/  BRA `(.L_x_2080) ;  /* 0xffffffd400747947 */ /* 0x000fea000383ffff */
.L_x_1992:
        /* <DEDUP_REMOVED lines=11> */
.L_x_2082:
[----:B------:R-:W-:Y:S05]  /*12b70*/  BSYNC B0 ;  /* 0x0000000000007941 */ /* 0x000fea0003800000 */
.L_x_2081:
[----:B------:R-:W-:Y:S05]  /*12b80*/  BRA `(.L_x_2083) ;  /* 0xffffffd4005c7947 */ /* 0x000fea000383ffff */
.L_x_1995:
[----:B------:R-:W-:Y:S01]  /*12b90*/  BSSY B1, `(.L_x_2084) ;  /* 0x0000006000017945 */ /* 0x000fe20003800000 */
[----:B------:R-:W-:-:S07]  /*12ba0*/  IMAD.MOV.U32 R15, RZ, RZ, -0x1 ;  /* 0xffffffffff0f7424 */ /* 0x000fce00078e00ff */
[----:B01----:R-:W-:Y:S05]  /*12bb0*/  WARPSYNC.COLLECTIVE R15, `(.L_x_2085) ;  /* 0x000000000f0c7348 */ /* 0x003fea0003c00000 */
[----:B------:R-:W-:Y:S02]  /*12bc0*/  ELECT P6, UR62, PT ;  /* 0x00000000003e782f */ /* 0x000fe400038c0000 */
[----:B------:R-:W-:Y:S01]  /*12bd0*/  MOV R14, UR62 ;  /* 0x0000003e000e7c02 */ /* 0x000fe20008000f00 */
[----:B01----:R-:W-:Y:S10]  /*12be0*/  ENDCOLLECTIVE ;  /* 0x000000000000791b */ /* 0x003ff40003800000 */
.L_x_2085:
[----:B------:R-:W-:Y:S05]  /*12bf0*/  BSYNC B1 ;  /* 0x0000000000017941 */ /* 0x000fea0003800000 */
.L_x_2084:
[----:B------:R-:W-:Y:S05]  /*12c00*/  BRA `(.L_x_2086) ;  /* 0xffffffd400547947 */ /* 0x000fea000383ffff */
.L_x_1997:
[----:B0-----:R0:W2:Y:S02]  /*12c10*/  SYNCS.PHASECHK.TRANS64.TRYWAIT P1, [R3+URZ+0x13240], R2 ;  /* 0x01324002030075a7 */ /* 0x0010a4000802017f */
[----:B--2---:R-:W-:Y:S05]  /*12c20*/  @!P1 NANOSLEEP.SYNCS 0x989680 ;  /* 0x009896800000995d */ /* 0x004fea0003900000 */
[----:B------:R-:W2:Y:S02]  /*12c30*/  @!P1 SYNCS.PHASECHK.TRANS64 P1, [R3+URZ+0x13240], R2 ;  /* 0x01324002030095a7 */ /* 0x000ea4000802007f */
[----:B--2---:R-:W-:Y:S05]  /*12c40*/  @!P1 BRA `(.L_x_1997) ;  /* 0xfffffffc00f09947 */ /* 0x004fea000383ffff */
[----:B------:R-:W-:Y:S05]  /*12c50*/  BRA `(.L_x_2087) ;  /* 0xffffffd400787947 */ /* 0x000fea000383ffff */
.L_x_1999:
[----:B--2---:R2:W3:Y:S02]  /*12c60*/  SYNCS.PHASECHK.TRANS64.TRYWAIT P1, [R27+URZ+0x13240], R0 ;  /* 0x013240001b0075a7 */ /* 0x0044e4000802017f */
[----:B---3--:R-:W-:Y:S05]  /*12c70*/  @!P1 NANOSLEEP.SYNCS 0x989680 ;  /* 0x009896800000995d */ /* 0x008fea0003900000 */
[----:B------:R-:W3:Y:S02]  /*12c80*/  @!P1 SYNCS.PHASECHK.TRANS64 P1, [R27+URZ+0x13240], R0 ;  /* 0x013240001b0095a7 */ /* 0x000ee4000802007f */
[----:B---3--:R-:W-:Y:S05]  /*12c90*/  @!P1 BRA `(.L_x_1999) ;  /* 0xfffffffc00f09947 */ /* 0x008fea000383ffff */
[----:B------:R-:W-:Y:S05]  /*12ca0*/  BRA `(.L_x_2088) ;  /* 0xffffffd400887947 */ /* 0x000fea000383ffff */
.L_x_2001:
[----:B---3--:R3:W4:Y:S02]  /*12cb0*/  SYNCS.PHASECHK.TRANS64.TRYWAIT P1, [R3+URZ+0x13260], R2 ;  /* 0x01326002030075a7 */ /* 0x008724000802017f */
[----:B----4-:R-:W-:Y:S05]  /*12cc0*/  @!P1 NANOSLEEP.SYNCS 0x989680 ;  /* 0x009896800000995d */ /* 0x010fea0003900000 */
[----:B------:R-:W4:Y:S02]  /*12cd0*/  @!P1 SYNCS.PHASECHK.TRANS64 P1, [R3+URZ+0x13260], R2 ;  /* 0x01326002030095a7 */ /* 0x000f24000802007f */
[----:B----4-:R-:W-:Y:S05]  /*12ce0*/  @!P1 BRA `(.L_x_2001) ;  /* 0xfffffffc00f09947 */ /* 0x010fea000383ffff */
[----:B------:R-:W-:Y:S05]  /*12cf0*/  BRA `(.L_x_2089) ;  /* 0xffffffd400847947 */ /* 0x000fea000383ffff */
.L_x_2003:
[----:B----4-:R4:W0:Y:S02]  /*12d00*/  SYNCS.PHASECHK.TRANS64.TRYWAIT P1, [R27+URZ+0x13260], R0 ;  /* 0x013260001b0075a7 */ /* 0x010824000802017f */
[----:B0-----:R-:W-:Y:S05]  /*12d10*/  @!P1 NANOSLEEP.SYNCS 0x989680 ;  /* 0x009896800000995d */ /* 0x001fea0003900000 */
[----:B------:R-:W0:Y:S02]  /*12d20*/  @!P1 SYNCS.PHASECHK.TRANS64 P1, [R27+URZ+0x13260], R0 ;  /* 0x013260001b0095a7 */ /* 0x000e24000802007f */
[----:B0-----:R-:W-:Y:S05]  /*12d30*/  @!P1 BRA `(.L_x_2003) ;  /* 0xfffffffc00f09947 */ /* 0x001fea000383ffff */
[----:B------:R-:W-:Y:S05]  /*12d40*/  BRA `(.L_x_2090) ;  /* 0xffffffd400807947 */ /* 0x000fea000383ffff */
.L_x_2005:
[----:B------:R0:W0:Y:S02]  /*12d50*/  SYNCS.PHASECHK.TRANS64.TRYWAIT P1, [R3+URZ+0x13280], R2 ;  /* 0x01328002030075a7 */ /* 0x000024000802017f */
[----:B0-----:R-:W-:Y:S05]  /*12d60*/  @!P1 NANOSLEEP.SYNCS 0x989680 ;  /* 0x009896800000995d */ /* 0x001fea0003900000 */
[----:B------:R-:W0:Y:S02]  /*12d70*/  @!P1 SYNCS.PHASECHK.TRANS64 P1, [R3+URZ+0x13280], R2 ;  /* 0x01328002030095a7 */ /* 0x000e24000802007f */
[----:B0-----:R-:W-:Y:S05]  /*12d80*/  @!P1 BRA `(.L_x_2005) ;  /* 0xfffffffc00f09947 */ /* 0x001fea000383ffff */
[----:B------:R-:W-:Y:S05]  /*12d90*/  BRA `(.L_x_2091) ;  /* 0xffffffd4007c7947 */ /* 0x000fea000383ffff */
.L_x_2092:
        /* <DEDUP_REMOVED lines=14> */
.L_x_2753:


//--------------------- .text._ZN7cutlass13device_kernelIN5flash11enable_sm90INS1_16FlashAttnFwdSm90INS1_25CollectiveMainloopFwdSm90ILi2EN4cute5tupleIJNS5_1CILi1EEES8_S8_EEENS6_IJNS7_ILi192EEENS7_ILi160EEENS7_ILi64EEEEEELi64ENS_12float_e4m3_tEfNS_4arch4Sm90ELb1ELb0ELb0ELb1ELb1ELb0ELb0ELb1ELb1ELb1ELb0ELb0EEENS1_21CollectiveEpilogueFwdINS6_IJSA_SC_SB_EEES9_NS_10bfloat16_tESG_Li384ELb1ELb1ELb0ELb1EEENS1_36VarlenDynamicPersistentTileSchedulerILi192ELi160ELi384ELi128ELb0ELb1ELb1ELb1ELb1ELb1EEEEEEEEEvNT_6ParamsE --------------------------
	.section	.text._ZN7cutlass13device_kernelIN5flash11enable_sm90INS1_16FlashAttnFwdSm90INS1_25CollectiveMainloopFwdSm90ILi2EN4cute5tupleIJNS5_1CILi1EEES8_S8_EEENS6_IJNS7_ILi192EEENS7_ILi160EEENS7_ILi64EEEEEELi64ENS_12float_e4m3_tEfNS_4arch4Sm90ELb1ELb0ELb0ELb1ELb1ELb0ELb0ELb1ELb1ELb1ELb0ELb0EEENS1_21CollectiveEpilogueFwdINS6_IJSA_SC_SB_EEES9_NS_10bfloat16_tESG_Li384ELb1ELb1ELb0ELb1EEENS1_36VarlenDynamicPersistentTileSchedulerILi192ELi160ELi384ELi128ELb0ELb1ELb1ELb1ELb1ELb1EEEEEEEEEvNT_6ParamsE,"ax",@progbits
	.align	128
.text._ZN7cutlass13device_kernelIN5flash11enable_sm90INS1_16FlashAttnFwdSm90INS1_25CollectiveMainloopFwdSm90ILi2EN4cute5tupleIJNS5_1CILi1EEES8_S8_EEENS6_IJNS7_ILi192EEENS7_ILi160EEENS7_ILi64EEEEEELi64ENS_12float_e4m3_tEfNS_4arch4Sm90ELb1ELb0ELb0ELb1ELb1ELb0ELb0ELb1ELb1ELb1ELb0ELb0EEENS1_21CollectiveEpilogueFwdINS6_IJSA_SC_SB_EEES9_NS_10bfloat16_tESG_Li384ELb1ELb1ELb0ELb1EEENS1_36VarlenDynamicPersistentTileSchedulerILi192ELi160ELi384ELi128ELb0ELb1ELb1ELb1ELb1ELb1EEEEEEEEEvNT_6ParamsE:
        .type           _ZN7cutlass13device_kernelIN5flash11enable_sm90INS1_16FlashAttnFwdSm90INS1_25CollectiveMainloopFwdSm90ILi2EN4cute5tupleIJNS5_1CILi1EEES8_S8_EEENS6_IJNS7_ILi192EEENS7_ILi160EEENS7_ILi64EEEEEELi64ENS_12float_e4m3_tEfNS_4arch4Sm90ELb1ELb0ELb0ELb1ELb1ELb0ELb0ELb1ELb1ELb1ELb0ELb0EEENS1_21CollectiveEpilogueFwdINS6_IJSA_SC_SB_EEES9_NS_10bfloat16_tESG_Li384ELb1ELb1ELb0ELb1EEENS1_36VarlenDynamicPersistentTileSchedulerILi192ELi160ELi384ELi128ELb0ELb1ELb1ELb1ELb1ELb1EEEEEEEEEvNT_6ParamsE,@function
        .size           _ZN7cutlass13device_kernelIN5flash11enable_sm90INS1_16FlashAttnFwdSm90INS1_25CollectiveMainloopFwdSm90ILi2EN4cute5tupleIJNS5_1CILi1EEES8_S8_EEENS6_IJNS7_ILi192EEENS7_ILi160EEENS7_ILi64EEEEEELi64ENS_12float_e4m3_tEfNS_4arch4Sm90ELb1ELb0ELb0ELb1ELb1ELb0ELb0ELb1ELb1ELb1ELb0ELb0EEENS1_21CollectiveEpilogueFwdINS6_IJSA_SC_SB_EEES9_NS_10bfloat16_tESG_Li384ELb1ELb1ELb0ELb1EEENS1_36VarlenDynamicPersistentTileSchedulerILi192ELi160ELi384ELi128ELb0ELb1ELb1ELb1ELb1ELb1EEEEEEEEEvNT_6ParamsE,(.L_x_2754 - _ZN7cutlass13device_kernelIN5flash11enable_sm90INS1_16FlashAttnFwdSm90INS1_25CollectiveMainloopFwdSm90ILi2EN4cute5tupleIJNS5_1CILi1EEES8_S8_EEENS6_IJNS7_ILi192EEENS7_ILi160EEENS7_ILi64EEEEEELi64ENS_12float_e4m3_tEfNS_4arch4Sm90ELb1ELb0ELb0ELb1ELb1ELb0ELb0ELb1ELb1ELb1ELb0ELb0EEENS1_21CollectiveEpilogueFwdINS6_IJSA_SC_SB_EEES9_NS_10bfloat16_tESG_Li384ELb1ELb1ELb0ELb1EEENS1_36VarlenDynamicPersistentTileSchedulerILi192ELi160ELi384ELi128ELb0ELb1ELb1ELb1ELb1ELb1EEEEEEEEEvNT_6ParamsE)
        .other          _ZN7cutlass13device_kernelIN5flash11enable_sm90INS1_16FlashAttnFwdSm90INS1_25CollectiveMainloopFwdSm90ILi2EN4cute5tupleIJNS5_1CILi1EEES8_S8_EEENS6_IJNS7_ILi192EEENS7_ILi160EEENS7_ILi64EEEEEELi64ENS_12float_e4m3_tEfNS_4arch4Sm90ELb1ELb0ELb0ELb1ELb1ELb0ELb0ELb1ELb1ELb1ELb0ELb0EEENS1_21CollectiveEpilogueFwdINS6_IJSA_SC_SB_EEES9_NS_10bfloat16_tESG_Li384ELb1ELb1ELb0ELb1EEENS1_36VarlenDynamicPersistentTileSchedulerILi192ELi160ELi384ELi128ELb0ELb1ELb1ELb1ELb1ELb1EEEEEEEEEvNT_6ParamsE,@"STO_CUDA_ENTRY STV_DEFAULT"
_ZN7cutlass13device_kernelIN5flash11enable_sm90INS1_16FlashAttnFwdSm90INS1_25CollectiveMainloopFwdSm90ILi2EN4cute5tupleIJNS5_1CILi1EEES8_S8_EEENS6_IJNS7_ILi192EEENS7_ILi160EEENS7_ILi64EEEEEELi64ENS_12float_e4m3_tEfNS_4arch4Sm90ELb1ELb0ELb0ELb1ELb1ELb0ELb0ELb1ELb1ELb1ELb0ELb0EEENS1_21CollectiveEpilogueFwdINS6_IJSA_SC_SB_EEES9_NS_10bfloat16_tESG_Li384ELb1ELb1ELb0ELb1EEENS1_36VarlenDynamicPersistentTileSchedulerILi192ELi160ELi384ELi128ELb0ELb1ELb1ELb1ELb1ELb1EEEEEEEEEvNT_6ParamsE:
        /* <DEDUP_REMOVED lines=45> */
.L_x_2093:
        /* <DEDUP_REMOVED lines=22> */
.L_x_2094:
        /* <DEDUP_REMOVED lines=18> */
.L_x_2095:
        /* <DEDUP_REMOVED lines=22> */
.L_x_2096:
        /* <DEDUP_REMOVED lines=24> */
.L_x_2097:
        /* <DEDUP_REMOVED lines=8> */
.L_x_2099:
        /* <DEDUP_REMOVED lines=34> */
[----:B------:R-:W-:Y:S02]  /*0ad0*/  LOP3.LUT R2, R2, 0x1ffffffe, RZ, 0xc0, !PT ;  /* 0x1ffffffe02027812 */ /* 0x000fe400078ec0ff */
[----:B------:R-:W-:Y:S01]  /*0ae0*/  SHF.R.S32.HI R6, RZ, 0x1f, R23 ;  /* 0x0000001fff067819 */ /* 0x000fe20000011417 */
[----:B------:R-:W-:Y:S01]  /*0af0*/  IMAD R3, R3, 0x40, R4 ;  /* 0x0000004003037824 */ /* 0x000fe200078e0204 */
[----:B------:R-:W-:Y:S01]  /*0b00*/  LEA.HI R10, R0, R12, RZ, 0x2 ;  /* 0x0000000c000a7211 */ /* 0x000fe200078f10ff */
[----:B------:R-:W-:Y:S01]  /*0b10*/  IMAD.IADD R2, R5, 0x1, -R2 ;  /* 0x0000000105027824 */ /* 0x000fe200078e0a02 */
[----:B------:R-:W-:Y:S02]  /*0b20*/  LEA.HI R7, R6, R23, RZ, 0x2 ;  /* 0x0000001706077211 */ /* 0x000fe400078f10ff */
[----:B------:R-:W-:Y:S01]  /*0b30*/  SHF.R.S32.HI R156, RZ, 0x7, R156 ;  /* 0x00000007ff9c7819 */ /* 0x000fe2000001149c */
[----:B------:R-:W-:Y:S01]  /*0b40*/  IMAD R2, R2, 0x8, R3 ;  /* 0x0000000802027824 */ /* 0x000fe200078e0203 */
[----:B------:R-:W-:-:S02]  /*0b50*/  SHF.R.S32.HI R8, RZ, 0x2, R7 ;  /* 0x00000002ff087819 */ /* 0x000fc40000011407 */
[----:B------:R-:W-:Y:S01]  /*0b60*/  SHF.R.S32.HI R9, RZ, 0x1f, R7 ;  /* 0x0000001fff097819 */ /* 0x000fe20000011407 */
[----:B------:R-:W-:Y:S01]  /*0b70*/  IMAD.HI R4, R156, 0x55555556, RZ ;  /* 0x555555569c047827 */ /* 0x000fe200078e02ff */
[----:B------:R-:W-:Y:S01]  /*0b80*/  LOP3.LUT R10, R10, 0xfffffffc, RZ, 0xc0, !PT ;  /* 0xfffffffc0a0a7812 */ /* 0x000fe200078ec0ff */
[----:B------:R0:W-:Y:S01]  /*0b90*/  STL [R1], R2 ;  /* 0x0000000201007387 */ /* 0x0001e20000100800 */
[----:B------:R-:W-:Y:S02]  /*0ba0*/  LEA.HI R9, R9, R8, RZ, 0x3 ;  /* 0x0000000809097211 */ /* 0x000fe400078f18ff */
[----:B------:R-:W-:Y:S01]  /*0bb0*/  LEA.HI R0, R0, R12, RZ, 0x3 ;  /* 0x0000000c00007211 */ /* 0x000fe200078f18ff */
[----:B------:R-:W-:Y:S01]  /*0bc0*/  IMAD.IADD R10, R12, 0x1, -R10 ;  /* 0x000000010c0a7824 */ /* 0x000fe200078e0a0a */
[----:B------:R-:W-:Y:S02]  /*0bd0*/  LOP3.LUT R9, R9, 0xfffffff8, RZ, 0xc0, !PT ;  /* 0xfffffff809097812 */ /* 0x000fe400078ec0ff */
[----:B------:R-:W-:-:S02]  /*0be0*/  LEA.HI R6, R6, R23, RZ, 0x5 ;  /* 0x0000001706067211 */ /* 0x000fc400078f28ff */
[----:B------:R-:W-:Y:S01]  /*0bf0*/  LEA.HI R5, R4, R4, RZ, 0x1 ;  /* 0x0000000404057211 */ /* 0x000fe200078f08ff */
[----:B------:R-:W-:Y:S01]  /*0c00*/  IMAD.IADD R9, R8, 0x1, -R9 ;  /* 0x0000000108097824 */ /* 0x000fe200078e0a09 */
[----:B------:R-:W-:Y:S02]  /*0c10*/  LOP3.LUT R18, R0, 0xfffffff8, RZ, 0xc0, !PT ;  /* 0xfffffff800127812 */ /* 0x000fe400078ec0ff */
[----:B------:R-:W-:Y:S01]  /*0c20*/  LEA.HI R4, R10, R10, RZ, 0x1 ;  /* 0x0000000a0a047211 */ /* 0x000fe200078f08ff */
[----:B------:R-:W-:Y:S01]  /*0c30*/  IMAD R5, R5, -0x3, R156 ;  /* 0xfffffffd05057824 */ /* 0x000fe200078e029c */
[----:B------:R-:W-:Y:S01]  /*0c40*/  SHF.R.S32.HI R6, RZ, 0x5, R6 ;  /* 0x00000005ff067819 */ /* 0x000fe20000011406 */
[----:B------:R-:W-:Y:S01]  /*0c50*/  IMAD.IADD R18, R12, 0x1, -R18 ;  /* 0x000000010c127824 */ /* 0x000fe200078e0a12 */
[----:B------:R-:W-:Y:S02]  /*0c60*/  LOP3.LUT R11, R4, 0x1ffffffe, RZ, 0xc0, !PT ;  /* 0x1ffffffe040b7812 */ /* 0x000fe400078ec0ff */
[----:B------:R-:W-:Y:S01]  /*0c70*/  LOP3.LUT R16, R7, 0x7ffffffc, RZ, 0xc0, !PT ;  /* 0x7ffffffc07107812 */ /* 0x000fe200078ec0ff */
[----:B------:R-:W-:Y:S01]  /*0c80*/  IMAD R6, R6, 0x10, R9 ;  /* 0x0000001006067824 */ /* 0x000fe200078e0209 */
[----:B------:R-:W-:Y:S01]  /*0c90*/  SHF.R.S32.HI R22, RZ, 0x3, R0 ;  /* 0x00000003ff167819 */ /* 0x000fe20000011400 */
[----:B------:R-:W-:-:S02]  /*0ca0*/  IMAD.SHL.U32 R19, R18, 0x8, RZ ;  /* 0x0000000812137824 */ /* 0x000fc400078e00ff */
[----:B------:R-:W-:Y:S02]  /*0cb0*/  IMAD.IADD R10, R10, 0x1, -R11 ;  /* 0x000000010a0a7824 */ /* 0x000fe400078e0a0b */
[----:B------:R-:W-:Y:S01]  /*0cc0*/  IMAD R157, R5, 0x40, R6 ;  /* 0x00000040059d7824 */ /* 0x000fe200078e0206 */
[----:B------:R-:W-:Y:S01]  /*0cd0*/  SHF.R.S32.HI R0, RZ, 0x1f, R19 ;  /* 0x0000001fff007819 */ /* 0x000fe20000011413 */
[----:B------:R-:W-:Y:S02]  /*0ce0*/  IMAD.IADD R16, R23, 0x1, -R16 ;  /* 0x0000000117107824 */ /* 0x000fe400078e0a10 */
[----:B0-----:R-:W-:-:S07]  /*0cf0*/  IMAD R17, R10, 0x8, R157 ;  /* 0x000000080a117824 */ /* 0x001fce00078e029d */
.L_x_2147:
[----:B012---:R-:W0:Y:S01]  /*0d00*/  LDC.64 R2, c[0x0][0xc88] ;  /* 0x00032200ff027b82 */ /* 0x007e220000000a00 */
[----:B------:R-:W-:Y:S01]  /*0d10*/  ULDC.64 UR6, c[0x0][0xa28] ;  /* 0x00028a0000067ab9 */ /* 0x000fe20000000a00 */
[----:B------:R-:W-:Y:S01]  /*0d20*/  ULDC.64 UR8, c[0x0][0xa18] ;  /* 0x0002860000087ab9 */ /* 0x000fe20000000a00 */
[----:B------:R-:W-:Y:S01]  /*0d30*/  ULDC UR4, c[0x0][0x424] ;  /* 0x0001090000047ab9 */ /* 0x000fe20000000800 */
[----:B0-----:R-:W-:-:S06]  /*0d40*/  IMAD.WIDE R2, R31, 0x4, R2 ;  /* 0x000000041f027825 */ /* 0x001fcc00078e0202 */
[----:B------:R-:W2:Y:S01]  /*0d50*/  LDG.E R2, desc[UR52][R2.64] ;  /* 0x0000003402027981 */ /* 0x000ea2000c1e1900 */
[----:B------:R-:W-:Y:S02]  /*0d60*/  UISETP.NE.U32.AND UP0, UPT, UR6, URZ, UPT ;  /* 0x0000003f0600728c */ /* 0x000fe4000bf05070 */
[----:B------:R-:W-:Y:S02]  /*0d70*/  UISETP.NE.U32.AND UP1, UPT, UR8, URZ, UPT ;  /* 0x0000003f0800728c */ /* 0x000fe4000bf25070 */
[----:B------:R-:W-:Y:S02]  /*0d80*/  UISETP.NE.AND.EX UP0, UPT, UR7, URZ, UPT, UP0 ;  /* 0x0000003f0700728c */ /* 0x000fe4000bf05300 */
[----:B------:R-:W-:-:S04]  /*0d90*/  UISETP.NE.AND.EX UP1, UPT, UR9, URZ, UPT, UP1 ;  /* 0x0000003f0900728c */ /* 0x000fc8000bf25310 */
[----:B------:R-:W-:Y:S02]  /*0da0*/  PLOP3.LUT P0, PT, PT, PT, UP0, 0x80, 0x0 ;  /* 0x000000000000781c */ /* 0x000fe40003f0f008 */
[----:B------:R-:W-:Y:S02]  /*0db0*/  PLOP3.LUT P2, PT, PT, PT, UP1, 0x80, 0x0 ;  /* 0x000000000000781c */ /* 0x000fe40003f4f018 */
[----:B--2---:R-:W-:-:S13]  /*0dc0*/  R2UR UR39, R2 ;  /* 0x00000000022772ca */ /* 0x004fda00000e0000 */
[----:B------:R-:W-:Y:S02]  /*0dd0*/  USHF.R.S32.HI UR40, URZ, 0x1f, UR39 ;  /* 0x0000001f3f287899 */ /* 0x000fe40008011427 */
[----:B------:R-:W-:-:S04]  /*0de0*/  @UP0 ULEA UR6, UP2, UR39, UR6, 0x2 ;  /* 0x0000000627060291 */ /* 0x000fc8000f84103f */
[----:B------:R-:W-:Y:S02]  /*0df0*/  @UP0 ULEA.HI.X UR7, UR39, UR7, UR40, 0x2, UP2 ;  /* 0x0000000727070291 */ /* 0x000fe400090f1428 */
[----:B------:R-:W-:Y:S01]  /*0e00*/  @UP1 ULEA UR8, UP0, UR39, UR8, 0x2 ;  /* 0x0000000827081291 */ /* 0x000fe2000f80103f */
[----:B------:R-:W-:-:S03]  /*0e10*/  IMAD.U32 R2, RZ, RZ, UR6 ;  /* 0x00000006ff027e24 */ /* 0x000fc6000f8e00ff */
[----:B------:R-:W-:Y:S01]  /*0e20*/  @UP1 ULEA.HI.X UR9, UR39, UR9, UR40, 0x2, UP0 ;  /* 0x0000000927091291 */ /* 0x000fe200080f1428 */
[----:B------:R-:W-:Y:S01]  /*0e30*/  IMAD.U32 R3, RZ, RZ, UR7 ;  /* 0x00000007ff037e24 */ /* 0x000fe2000f8e00ff */
[----:B------:R-:W-:Y:S01]  /*0e40*/  ULDC.64 UR6, c[0x0][0x418] ;  /* 0x0001060000067ab9 */ /* 0x000fe20000000a00 */
[----:B-----5:R-:W-:-:S03]  /*0e50*/  IMAD.U32 R4, RZ, RZ, UR8 ;  /* 0x00000008ff047e24 */ /* 0x020fc6000f8e00ff */
[----:B------:R-:W-:Y:S01]  /*0e60*/  IMAD.U32 R5, RZ, RZ, UR9 ;  /* 0x00000009ff057e24 */ /* 0x000fe2000f8e00ff */
[----:B------:R-:W2:Y:S01]  /*0e70*/  @P0 LDG.E R2, desc[UR52][R2.64] ;  /* 0x0000003402020981 */ /* 0x000ea2000c1e1900 */
[----:B------:R-:W-:Y:S01]  /*0e80*/  UISETP.NE.U32.AND UP0, UPT, UR6, URZ, UPT ;  /* 0x0000003f0600728c */ /* 0x000fe2000bf05070 */
[----:B------:R-:W-:Y:S02]  /*0e90*/  ULDC.64 UR8, c[0x0][0xa20] ;  /* 0x0002880000087ab9 */ /* 0x000fe40000000a00 */
[----:B------:R-:W3:Y:S01]  /*0ea0*/  @P2 LDG.E R4, desc[UR52][R4.64] ;  /* 0x0000003404042981 */ /* 0x000ee2000c1e1900 */
[----:B------:R-:W-:Y:S01]  /*0eb0*/  UISETP.NE.AND.EX UP0, UPT, UR7, URZ, UPT, UP0 ;  /* 0x0000003f0700728c */ /* 0x000fe2000bf05300 */
[----:B------:R-:W-:Y:S01]  /*0ec0*/  ISETP.NE.U32.AND P1, PT, RZ, UR8, PT ;  /* 0x00000008ff007c0c */ /* 0x000fe2000bf25070 */
[----:B------:R-:W-:Y:S01]  /*0ed0*/  ULDC UR6, c[0x0][0x2f0] ;  /* 0x0000bc0000067ab9 */ /* 0x000fe20000000800 */
[----:B------:R-:W-:Y:S01]  /*0ee0*/  UMOV UR49, URZ ;  /* 0x0000003f00317c82 */ /* 0x000fe20008000000 */
[----:B------:R-:W-:Y:S01]  /*0ef0*/  USEL UR4, UR4, 0x1, UP0 ;  /* 0x0000000104047887 */ /* 0x000fe20008000000 */
[----:B------:R-:W-:-:S03]  /*0f00*/  ISETP.NE.AND.EX P1, PT, RZ, UR9, PT, P1 ;  /* 0x00000009ff007c0c */ /* 0x000fc6000bf25310 */
[----:B------:R-:W-:Y:S01]  /*0f10*/  UIMAD UR4, UR4, UR6, URZ ;  /* 0x00000006040472a4 */ /* 0x000fe2000f8e023f */
[----:B--2---:R-:W-:Y:S02]  /*0f20*/  @P0 R2UR UR49, R2 ;  /* 0x00000000023102ca */ /* 0x004fe400000e0000 */
[----:B---3--:R-:W-:Y:S01]  /*0f30*/  @P2 R2UR UR50, R4 ;  /* 0x00000000043222ca */ /* 0x008fe200000e0000 */
[----:B------:R-:W-:-:S14]  /*0f40*/  @P2 BRA `(.L_x_2100) ;  /* 0x0000000000382947 */ /* 0x000fdc0003800000 */
[----:B------:R-:W-:Y:S01]  /*0f50*/  ULDC.64 UR6, c[0x0][0xa00] ;  /* 0x0002800000067ab9 */ /* 0x000fe20000000a00 */
[----:B------:R-:W-:Y:S01]  /*0f60*/  ULDC UR50, c[0x0][0x288] ;  /* 0x0000a20000327ab9 */ /* 0x000fe20000000800 */
        /* <DEDUP_REMOVED lines=8> */
[----:B------:R-:W3:Y:S01]  /*0ff0*/  LDG.E R0, desc[UR52][R2.64+0x4] ;  /* 0x0000043402007981 */ /* 0x000ee2000c1e1900 */
[----:B--2---:R-:W-:Y:S02]  /*1000*/  R2UR UR50, R4 ;  /* 0x00000000043272ca */ /* 0x004fe400000e0000 */
[----:B---3--:R-:W-:-:S13]  /*1010*/  R2UR UR6, R0 ;  /* 0x00000000000672ca */ /* 0x008fda00000e0000 */
[----:B------:R-:W-:-:S12]  /*1020*/  UIADD3 UR50, -UR50, UR6, URZ ;  /* 0x0000000632327290 */ /* 0x000fd8000fffe13f */
.L_x_2100:
[----:B------:R-:W-:Y:S01]  /*1030*/  UMOV UR41, UR48 ;  /* 0x0000003000297c82 */ /* 0x000fe20008000000 */
[----:B------:R-:W-:Y:S05]  /*1040*/  @!P1 BRA `(.L_x_2101) ;  /* 0x00000000001c9947 */ /* 0x000fea0003800000 */
[----:B------:R-:W-:-:S04]  /*1050*/  ULEA UR4, UP0, UR39, UR8, 0x2 ;  /* 0x0000000827047291 */ /* 0x000fc8000f80103f */
[----:B------:R-:W-:Y:S02]  /*1060*/  ULEA.HI.X UR6, UR39, UR9, UR40, 0x2, UP0 ;  /* 0x0000000927067291 */ /* 0x000fe400080f1428 */
[----:B------:R-:W-:-:S04]  /*1070*/  IMAD.U32 R2, RZ, RZ, UR4 ;  /* 0x00000004ff027e24 */ /* 0x000fc8000f8e00ff */
[----:B------:R-:W-:-:S05]  /*1080*/  IMAD.U32 R3, RZ, RZ, UR6 ;  /* 0x00000006ff037e24 */ /* 0x000fca000f8e00ff */
[----:B------:R-:W2:Y:S02]  /*1090*/  LDG.E R2, desc[UR52][R2.64] ;  /* 0x0000003402027981 */ /* 0x000ea4000c1e1900 */
[----:B--2---:R-:W-:Y:S01]  /*10a0*/  R2UR UR4, R2 ;  /* 0x00000000020472ca */ /* 0x004fe200000e0000 */
[----:B------:R-:W-:-:S14]  /*10b0*/  BRA `(.L_x_2102) ;  /* 0x0000000000347947 */ /* 0x000fdc0003800000 */
.L_x_2101:
        /* <DEDUP_REMOVED lines=13> */
.L_x_2102:
[----:B------:R-:W-:Y:S01]  /*1190*/  ULDC.64 UR8, c[0x0][0x990] ;  /* 0x0002640000087ab9 */ /* 0x000fe20000000a00 */
[----:B------:R-:W-:Y:S01]  /*11a0*/  ULDC.64 UR6, c[0x0][0x998] ;  /* 0x0002660000067ab9 */ /* 0x000fe20000000a00 */
[----:B------:R-:W-:Y:S01]  /*11b0*/  UISETP.NE.U32.AND UP0, UPT, UR8, URZ, UPT ;  /* 0x0000003f0800728c */ /* 0x000fe2000bf05070 */
[----:B------:R-:W-:Y:S01]  /*11c0*/  IMAD.MOV.U32 R7, RZ, RZ, 0x3f800000 ;  /* 0x3f800000ff077424 */ /* 0x000fe200078e00ff */
[----:B------:R-:W-:Y:S01]  /*11d0*/  UISETP.NE.U32.AND UP1, UPT, UR6, URZ, UPT ;  /* 0x0000003f0600728c */ /* 0x000fe2000bf25070 */
[----:B------:R-:W-:Y:S01]  /*11e0*/  IMAD.MOV.U32 R0, RZ, RZ, 0x3f800000 ;  /* 0x3f800000ff007424 */ /* 0x000fe200078e00ff */
[----:B------:R-:W-:Y:S02]  /*11f0*/  UISETP.NE.AND.EX UP0, UPT, UR9, URZ, UPT, UP0 ;  /* 0x0000003f0900728c */ /* 0x000fe4000bf05300 */
[----:B------:R-:W-:-:S04]  /*1200*/  UISETP.NE.AND.EX UP1, UPT, UR7, URZ, UPT, UP1 ;  /* 0x0000003f0700728c */ /* 0x000fc8000bf25310 */
[----:B------:R-:W-:Y:S02]  /*1210*/  PLOP3.LUT P0, PT, PT, PT, UP0, 0x80, 0x0 ;  /* 0x000000000000781c */ /* 0x000fe40003f0f008 */
[----:B------:R-:W-:-:S03]  /*1220*/  PLOP3.LUT P1, PT, PT, PT, UP1, 0x80, 0x0 ;  /* 0x000000000000781c */ /* 0x000fc60003f2f018 */
[----:B------:R-:W-:Y:S01]  /*1230*/  @UP0 ULDC.64 UR16, c[0x0][0x9a8] ;  /* 0x00026a0000100ab9 */ /* 0x000fe20000000a00 */
[----:B------:R-:W-:Y:S01]  /*1240*/  @UP0 ULDC.64 UR20, c[0x0][0x9b0] ;  /* 0x00026c0000140ab9 */ /* 0x000fe20000000a00 */
[----:B------:R-:W-:Y:S01]  /*1250*/  @UP1 ULDC.64 UR18, c[0x0][0x9b8] ;  /* 0x00026e0000121ab9 */ /* 0x000fe20000000a00 */
[----:B------:R-:W-:Y:S02]  /*1260*/  @UP0 UIMAD UR10, UR40, UR16, URZ ;  /* 0x00000010280a02a4 */ /* 0x000fe4000f8e023f */
[----:B------:R-:W-:Y:S02]  /*1270*/  @UP1 UIMAD UR12, UR40, UR18, URZ ;  /* 0x00000012280c12a4 */ /* 0x000fe4000f8e023f */
[----:B------:R-:W-:Y:S02]  /*1280*/  @UP0 UIMAD UR17, UR39, UR17, UR10 ;  /* 0x00000011271102a4 */ /* 0x000fe4000f8e020a */
[----:B------:R-:W-:Y:S02]  /*1290*/  @UP1 UIMAD.WIDE.U32 UR10, UR39, UR18, URZ ;  /* 0x00000012270a12a5 */ /* 0x000fe4000f8e003f */
[----:B------:R-:W-:-:S02]  /*12a0*/  @UP0 UIMAD.WIDE.U32 UR14, UR39, UR16, URZ ;  /* 0x00000010270e02a5 */ /* 0x000fc4000f8e003f */
[----:B------:R-:W-:Y:S02]  /*12b0*/  @UP1 UIMAD UR18, UR39, UR19, UR12 ;  /* 0x00000013271212a4 */ /* 0x000fe4000f8e020c */
[----:B------:R-:W-:Y:S02]  /*12c0*/  @UP1 USHF.R.S32.HI UR19, URZ, 0x1f, UR48 ;  /* 0x0000001f3f131899 */ /* 0x000fe40008011430 */
[----:B------:R-:W-:Y:S01]  /*12d0*/  @UP0 USHF.R.S32.HI UR16, URZ, 0x1f, UR48 ;  /* 0x0000001f3f100899 */ /* 0x000fe20008011430 */
[----:B------:R-:W-:Y:S01]  /*12e0*/  @UP1 ULDC.64 UR12, c[0x0][0x9c0] ;  /* 0x00027000000c1ab9 */ /* 0x000fe20000000a00 */
[----:B------:R-:W-:Y:S02]  /*12f0*/  @UP0 UIADD3 UR15, UR15, UR17, URZ ;  /* 0x000000110f0f0290 */ /* 0x000fe4000fffe03f */
[----:B------:R-:W-:Y:S02]  /*1300*/  @UP1 UIMAD UR17, UR19, UR12, URZ ;  /* 0x0000000c131112a4 */ /* 0x000fe4000f8e023f */
[----:B------:R-:W-:-:S02]  /*1310*/  @UP0 UIMAD UR16, UR16, UR20, URZ ;  /* 0x00000014101002a4 */ /* 0x000fc4000f8e023f */
[----:B------:R-:W-:Y:S02]  /*1320*/  @UP1 UIADD3 UR11, UR11, UR18, URZ ;  /* 0x000000120b0b1290 */ /* 0x000fe4000fffe03f */
[----:B------:R-:W-:Y:S02]  /*1330*/  @UP1 UIMAD UR17, UR48, UR13, UR17 ;  /* 0x0000000d301112a4 */ /* 0x000fe4000f8e0211 */
[----:B------:R-:W-:Y:S02]  /*1340*/  @UP0 UIMAD UR16, UR48, UR21, UR16 ;  /* 0x00000015301002a4 */ /* 0x000fe4000f8e0210 */
[----:B------:R-:W-:Y:S02]  /*1350*/  @UP0 UIMAD.WIDE.U32 UR14, UR48, UR20, UR14 ;  /* 0x00000014300e02a5 */ /* 0x000fe4000f8e000e */
[----:B------:R-:W-:Y:S02]  /*1360*/  @UP1 UIMAD.WIDE.U32 UR12, UR48, UR12, UR10 ;  /* 0x0000000c300c12a5 */ /* 0x000fe4000f8e000a */
[----:B------:R-:W-:-:S02]  /*1370*/  @UP0 UIADD3 UR11, UR15, UR16, URZ ;  /* 0x000000100f0b0290 */ /* 0x000fc4000fffe03f */
[----:B------:R-:W-:Y:S02]  /*1380*/  @UP0 ULEA UR8, UP2, UR14, UR8, 0x2 ;  /* 0x000000080e080291 */ /* 0x000fe4000f84103f */
[----:B------:R-:W-:Y:S02]  /*1390*/  @UP1 UIADD3 UR10, UR13, UR17, URZ ;  /* 0x000000110d0a1290 */ /* 0x000fe4000fffe03f */
[----:B------:R-:W-:Y:S02]  /*13a0*/  @UP1 ULEA UR6, UP3, UR12, UR6, 0x2 ;  /* 0x000000060c061291 */ /* 0x000fe4000f86103f */
[----:B------:R-:W-:Y:S01]  /*13b0*/  @UP0 ULEA.HI.X UR9, UR14, UR9, UR11, 0x2, UP2 ;  /* 0x000000090e090291 */ /* 0x000fe200090f140b */
[----:B------:R-:W-:Y:S01]  /*13c0*/  IMAD.U32 R2, RZ, RZ, UR8 ;  /* 0x00000008ff027e24 */ /* 0x000fe2000f8e00ff */
[----:B------:R-:W-:Y:S02]  /*13d0*/  @UP1 ULEA.HI.X UR7, UR12, UR7, UR10, 0x2, UP3 ;  /* 0x000000070c071291 */ /* 0x000fe400098f140a */
[----:B------:R-:W-:Y:S01]  /*13e0*/  IMAD.U32 R4, RZ, RZ, UR6 ;  /* 0x00000006ff047e24 */ /* 0x000fe2000f8e00ff */
[----:B------:R-:W-:Y:S01]  /*13f0*/  UIMAD UR42, UR5, 0xc0, URZ ;  /* 0x000000c0052a78a4 */ /* 0x000fe2000f8e023f */
[----:B------:R-:W-:Y:S01]  /*1400*/  IMAD.U32 R3, RZ, RZ, UR9 ;  /* 0x00000009ff037e24 */ /* 0x000fe2000f8e00ff */
[----:B------:R-:W-:Y:S01]  /*1410*/  ULDC UR6, c[0x0][0x988] ;  /* 0x0002620000067ab9 */ /* 0x000fe20000000800 */
[----:B------:R-:W-:Y:S01]  /*1420*/  IMAD.U32 R5, RZ, RZ, UR7 ;  /* 0x00000007ff057e24 */ /* 0x000fe2000f8e00ff */
[----:B------:R-:W-:-:S02]  /*1430*/  ULDC UR7, c[0x0][0x448] ;  /* 0x0001120000077ab9 */ /* 0x000fc40000000800 */
[----:B------:R0:W2:Y:S04]  /*1440*/  @P0 LDG.E R7, desc[UR52][R2.64] ;  /* 0x0000003402070981 */ /* 0x0000a8000c1e1900 */
[----:B------:R1:W2:Y:S01]  /*1450*/  @P1 LDG.E R0, desc[UR52][R4.64] ;  /* 0x0000003404001981 */ /* 0x0002a2000c1e1900 */
[----:B------:R-:W-:Y:S01]  /*1460*/  UISETP.NE.AND UP4, UPT, UR7, 0x1, UPT ;  /* 0x000000010700788c */ /* 0x000fe2000bf85270 */
[----:B------:R-:W-:Y:S01]  /*1470*/  PLOP3.LUT P0, PT, PT, PT, PT, 0x80, 0x0 ;  /* 0x000000000000781c */ /* 0x000fe20003f0f070 */
[----:B------:R-:W-:Y:S01]  /*1480*/  UIADD3 UR49, -UR49, UR4, URZ ;  /* 0x0000000431317290 */ /* 0x000fe2000fffe13f */
[----:B------:R-:W-:Y:S01]  /*1490*/  CS2R R54, SRZ ;  /* 0x0000000000367805 */ /* 0x000fe2000001ff00 */
[----:B------:R-:W-:Y:S01]  /*14a0*/  UP2UR UR51, UPR, URZ, 0x10 ;  /* 0x000000103f337883 */ /* 0x000fe20008000000 */
[----:B0-----:R-:W-:Y:S01]  /*14b0*/  CS2R R2, SRZ ;  /* 0x0000000000027805 */ /* 0x001fe2000001ff00 */
[----:B------:R-:W-:Y:S01]  /*14c0*/  UIADD3 UR7, UR49, 0xa0, -UR50 ;  /* 0x000000a031077890 */ /* 0x000fe2000fffe832 */
[----:B------:R-:W-:-:S02]  /*14d0*/  CS2R R52, SRZ ;  /* 0x0000000000347805 */ /* 0x000fc4000001ff00 */
[----:B------:R-:W-:Y:S02]  /*14e0*/  CS2R R8, SRZ ;  /* 0x0000000000087805 */ /* 0x000fe4000001ff00 */
[----:B-1----:R-:W-:Y:S02]  /*14f0*/  CS2R R4, SRZ ;  /* 0x0000000000047805 */ /* 0x002fe4000001ff00 */
[----:B------:R-:W-:Y:S01]  /*1500*/  CS2R R46, SRZ ;  /* 0x00000000002e7805 */ /* 0x000fe2000001ff00 */
[----:B------:R-:W-:Y:S01]  /*1510*/  @UP4 ULDC UR4, c[0x0][0x44c] ;  /* 0x0001130000044ab9 */ /* 0x000fe20000000800 */
[----:B------:R-:W-:Y:S01]  /*1520*/  @UP4 ULDC UR8, c[0x0][0x450] ;  /* 0x0001140000084ab9 */ /* 0x000fe20000000800 */
        /* <DEDUP_REMOVED lines=9> */
[----:B------:R-:W-:Y:S01]  /*15c0*/  CS2R R56, SRZ ;  /* 0x0000000000387805 */ /* 0x000fe2000001ff00 */
[----:B------:R-:W-:Y:S02]  /*15d0*/  IMAD.MOV.U32 R33, RZ, RZ, RZ ;  /* 0x000000ffff217224 */ /* 0x000fe400078e00ff */
[----:B------:R-:W-:Y:S02]  /*15e0*/  IMAD.MOV.U32 R58, RZ, RZ, RZ ;  /* 0x000000ffff3a7224 */ /* 0x000fe400078e00ff */
[----:B--2---:R-:W-:-:S04]  /*15f0*/  FMUL.FTZ R0, R7, R0 ;  /* 0x0000000007007220 */ /* 0x004fc80000410000 */
[----:B------:R-:W-:Y:S01]  /*1600*/  FMUL.FTZ R0, R0, UR6 ;  /* 0x0000000600007c20 */ /* 0x000fe20008410000 */
[----:B------:R-:W-:-:S04]  /*1610*/  UIADD3 UR6, UR42, 0xbf, URZ ;  /* 0x000000bf2a067890 */ /* 0x000fc8000fffe03f */
[----:B------:R-:W-:Y:S01]  /*1620*/  UIMAD.WIDE.U32 UR4, UR6, UR4, URZ ;  /* 0x00000004060472a5 */ /* 0x000fe2000f8e003f */
[----:B------:R-:W-:Y:S01]  /*1630*/  R2UR UR43, R0 ;  /* 0x00000000002b72ca */ /* 0x000fe200000e0000 */
[----:B------:R-:W-:Y:S02]  /*1640*/  UIADD3 UR4, UR49, 0x9f, URZ ;  /* 0x0000009f31047890 */ /* 0x000fe4000fffe03f */
[----:B------:R-:W-:Y:S02]  /*1650*/  @UP4 USHF.R.U32.HI UR6, URZ, UR8, UR5 ;  /* 0x000000083f064299 */ /* 0x000fe40008011605 */
        /* <DEDUP_REMOVED lines=43> */
.L_x_2104:
        /* <DEDUP_REMOVED lines=9> */
.L_x_2249:
[----:B------:R-:W-:Y:S05]  /*19a0*/  @!P0 BRA `(.L_x_2106) ;  /* 0x0000000000048947 */ /* 0x000fea0003800000 */
[----:B------:R-:W-:Y:S01]  /*19b0*/  BPT.TRAP 0x1 ;  /* 0x000000040000795c */ /* 0x000fe20000300000 */
.L_x_2106:
[----:B0-----:R-:W-:Y:S02]  /*19c0*/  IMAD.U32 R3, RZ, RZ, UR37 ;  /* 0x00000025ff037e24 */ /* 0x001fe4000f8e00ff */
[----:B------:R-:W-:-:S03]  /*19d0*/  IMAD.U32 R0, RZ, RZ, UR36 ;  /* 0x00000024ff007e24 */ /* 0x000fc6000f8e00ff */
[----:B------:R-:W-:Y:S02]  /*19e0*/  LEA R3, R3, UR45, 0x3 ;  /* 0x0000002d03037c11 */ /* 0x000fe4000f8e18ff */
[----:B------:R-:W-:-:S04]  /*19f0*/  SHF.L.U32 R0, R0, 0x1f, RZ ;  /* 0x0000001f00007819 */ /* 0x000fc800000006ff */
[----:B------:R0:W1:Y:S01]  /*1a00*/  SYNCS.PHASECHK.TRANS64.TRYWAIT P1, [R3+URZ+0x13230], R0 ;  /* 0x01323000030075a7 */ /* 0x000062000802017f */
[----:B------:R-:W-:Y:S05]  /*1a10*/  @!P0 BRA `(.L_x_2107) ;  /* 0x0000000000048947 */ /* 0x000fea0003800000 */
[----:B------:R-:W-:Y:S01]  /*1a20*/  BPT.TRAP 0x1 ;  /* 0x000000040000795c */ /* 0x000fe20000300000 */
.L_x_2107:
[----:B-1----:R-:W-:Y:S05]  /*1a30*/  @P1 BRA `(.L_x_2108) ;  /* 0x0000000000081947 */ /* 0x002fea0003800000 */
[----:B------:R-:W1:Y:S02]  /*1a40*/  SYNCS.PHASECHK.TRANS64.TRYWAIT P1, [R3+URZ+0x13230], R0 ;  /* 0x01323000030075a7 */ /* 0x000e64000802017f */
[----:B-1----:R-:W-:Y:S05]  /*1a50*/  @!P1 BRA `(.L_x_2109) ;  /* 0x0000010400e49947 */ /* 0x002fea0003800000 */
.L_x_2108:
        /* <DEDUP_REMOVED lines=73> */
.L_x_2110:
[----:B------:R-:W-:Y:S01]  /*1ef0*/  UISETP.NE.AND UP0, UPT, UR51, URZ, UPT ;  /* 0x0000003f3300728c */ /* 0x000fe2000bf05270 */
[----:B------:R-:W-:Y:S01]  /*1f00*/  VIADD R10, R17, UR42 ;  /* 0x0000002a110a7c36 */ /* 0x000fe20008000000 */
[----:B------:R-:W-:Y:S01]  /*1f10*/  UMOV UR7, 0xffffff60 ;  /* 0xffffff6000077882 */ /* 0x000fe20000000000 */
[----:B------:R-:W-:Y:S01]  /*1f20*/  IMAD.U32 R4, RZ, RZ, UR50 ;  /* 0x00000032ff047e24 */ /* 0x000fe2000f8e00ff */
[----:B------:R-:W-:Y:S01]  /*1f30*/  UIMAD UR7, UR54, UR7, 0xa1 ;  /* 0x000000a1360774a4 */ /* 0x000fe2000f8e0207 */
[----:B------:R-:W-:Y:S01]  /*1f40*/  IMAD.U32 R111, RZ, RZ, UR43 ;  /* 0x0000002bff6f7e24 */ /* 0x000fe2000f8e00ff */
[----:B------:R-:W-:Y:S01]  /*1f50*/  PLOP3.LUT P1, PT, PT, PT, UP0, 0x80, 0x0 ;  /* 0x000000000000781c */ /* 0x000fe20003f2f008 */
[----:B------:R-:W-:Y:S01]  /*1f60*/  UMOV UR10, UR42 ;  /* 0x0000002a000a7c82 */ /* 0x000fe20008000000 */
[----:B------:R-:W-:Y:S01]  /*1f70*/  PLOP3.LUT P2, PT, PT, PT, UP0, 0x80, 0x0 ;  /* 0x000000000000781c */ /* 0x000fe20003f4f008 */
[----:B------:R-:W-:Y:S01]  /*1f80*/  UIADD3 UR22, UR54, -0x2, URZ ;  /* 0xfffffffe36167890 */ /* 0x000fe2000fffe03f */
[----:B------:R-:W-:Y:S01]  /*1f90*/  IMAD.U32 R11, RZ, RZ, UR7 ;  /* 0x00000007ff0b7e24 */ /* 0x000fe2000f8e00ff */
[----:B------:R-:W-:Y:S01]  /*1fa0*/  @UP0 ULDC UR6, c[0x0][0x44c] ;  /* 0x0001130000060ab9 */ /* 0x000fe20000000800 */
[----:B------:R-:W-:Y:S01]  /*1fb0*/  R2UR UR11, R3 ;  /* 0x00000000030b72ca */ /* 0x000fe200000e0000 */
[----:B------:R-:W-:Y:S01]  /*1fc0*/  @UP0 ULDC UR12, c[0x0][0x450] ;  /* 0x00011400000c0ab9 */ /* 0x000fe20000000800 */
[----:B------:R-:W-:-:S05]  /*1fd0*/  IMAD R11, R16, -0x2, R11 ;  /* 0xfffffffe100b7824 */ /* 0x000fca00078e020b */
[----:B01----:R-:W-:Y:S01]  /*1fe0*/  @P1 IMAD.HI.U32 R0, R10, UR6, RZ ;  /* 0x000000060a001c27 */ /* 0x003fe2000f8e00ff */
[----:B------:R-:W-:Y:S01]  /*1ff0*/  @UP0 ULDC UR6, c[0x0][0x450] ;  /* 0x0001140000060ab9 */ /* 0x000fe20000000800 */
[----:B------:R-:W-:-:S03]  /*2000*/  IADD3 R11, -R4, UR49, R11 ;  /* 0x00000031040b7c10 */ /* 0x000fc6000fffe10b */
[----:B------:R-:W-:Y:S01]  /*2010*/  @P2 SHF.R.U32.HI R10, RZ, UR6, R0 ;  /* 0x00000006ff0a2c19 */ /* 0x000fe20008011600 */
[----:B------:R-:W-:-:S04]  /*2020*/  UIMAD UR6, UR54, -0xa0, UR49 ;  /* 0xffffff60360678a4 */ /* 0x000fc8000f8e0231 */
[----:B------:R-:W0:Y:S01]  /*2030*/  SHFL.IDX PT, R0, R10, 0x1, 0x1c1f ;  /* 0x003c1f000a007f89 */ /* 0x000e2200000e0000 */
[----:B------:R-:W-:-:S03]  /*2040*/  UIADD3 UR6, UR6, 0xa0, URZ ;  /* 0x000000a006067890 */ /* 0x000fc6000fffe03f */
[----:B------:R-:W1:Y:S03]  /*2050*/  SHFL.IDX PT, R10, R10, RZ, 0x1c1f ;  /* 0x001c1fff0a0a7589 */ /* 0x000e6600000e0000 */
[----:B------:R-:W-:Y:S01]  /*2060*/  IMAD.U32 R7, RZ, RZ, UR6 ;  /* 0x00000006ff077e24 */ /* 0x000fe2000f8e00ff */
[----:B------:R-:W-:Y:S02]  /*2070*/  @UP0 ULDC UR6, c[0x0][0x44c] ;  /* 0x0001130000060ab9 */ /* 0x000fe40000000800 */
[----:B------:R-:W-:Y:S01]  /*2080*/  UIMAD.WIDE.U32 UR6, UR42, UR6, URZ ;  /* 0x000000062a0672a5 */ /* 0x000fe2000f8e003f */
[----:B------:R-:W-:-:S03]  /*2090*/  IMAD R2, R16, -0x2, R7 ;  /* 0xfffffffe10027824 */ /* 0x000fc600078e0207 */
[----:B------:R-:W-:-:S04]  /*20a0*/  @UP0 USHF.R.U32.HI UR10, URZ, UR12, UR7 ;  /* 0x0000000c3f0a0299 */ /* 0x000fc80008011607 */
[----:B------:R-:W-:-:S04]  /*20b0*/  UIADD3 UR6, UR10, UR49, -UR50 ;  /* 0x000000310a067290 */ /* 0x000fc8000fffe832 */
[----:B------:R-:W-:Y:S01]  /*20c0*/  UIMAD.WIDE UR6, UR6, 0x66666667, URZ ;  /* 0x66666667060678a5 */ /* 0x000fe2000f8e023f */
[----:B0-----:R-:W-:-:S03]  /*20d0*/  VIADDMNMX R0, R0, R11, R2, PT ;  /* 0x0000000b00007246 */ /* 0x001fc60003800102 */
[----:B------:R-:W-:Y:S01]  /*20e0*/  USHF.R.U32.HI UR6, URZ, 0x1f, UR7 ;  /* 0x0000001f3f067899 */ /* 0x000fe20008011607 */
[C---:B------:R-:W-:Y:S02]  /*20f0*/  ISETP.GT.AND P1, PT, R0.reuse, RZ, PT ;  /* 0x000000ff0000720c */ /* 0x040fe40003f24270 */
[C---:B------:R-:W-:Y:S01]  /*2100*/  ISETP.GT.AND P2, PT, R0.reuse, 0x1, PT ;  /* 0x000000010000780c */ /* 0x040fe20003f44270 */
[----:B------:R-:W-:Y:S01]  /*2110*/  ULEA.HI.SX32 UR7, UR7, UR6, 0x1a ;  /* 0x0000000607077291 */ /* 0x000fe2000f8fd23f */
[----:B------:R-:W-:Y:S01]  /*2120*/  ISETP.GT.AND P3, PT, R0, 0x8, PT ;  /* 0x000000080000780c */ /* 0x000fe20003f64270 */
[----:B------:R-:W-:Y:S01]  /*2130*/  UIADD3 UR6, UR11, 0x13240, URZ ;  /* 0x000132400b067890 */ /* 0x000fe2000fffe03f */
[----:B------:R-:W-:Y:S01]  /*2140*/  FSEL R107, R90, -INF , P1 ;  /* 0xff8000005a6b7808 */ /* 0x000fe20000800000 */
[----:B------:R-:W-:Y:S01]  /*2150*/  UISETP.LT.AND UP0, UPT, URZ, UR7, UPT ;  /* 0x000000073f00728c */ /* 0x000fe2000bf01270 */
[----:B------:R-:W-:Y:S01]  /*2160*/  FSEL R7, R91, -INF , P2 ;  /* 0xff8000005b077808 */ /* 0x000fe20001000000 */
[----:B------:R-:W-:Y:S01]  /*2170*/  UPRMT UR6, UR44, 0x654, UR6 ;  /* 0x000006542c067896 */ /* 0x000fe20008000006 */
[----:B------:R-:W-:Y:S01]  /*2180*/  ISETP.GT.AND P1, PT, R0, 0x9, PT ;  /* 0x000000090000780c */ /* 0x000fe20003f24270 */
[----:B------:R-:W-:Y:S01]  /*2190*/  USEL UR21, URZ, UR7, !UP0 ;  /* 0x000000073f157287 */ /* 0x000fe2000c000000 */
[----:B------:R-:W-:-:S02]  /*21a0*/  FSEL R9, R94, -INF , P3 ;  /* 0xff8000005e097808 */ /* 0x000fc40001800000 */
[----:B------:R-:W-:Y:S01]  /*21b0*/  FMNMX.FTZ R4, R107, R7, !PT ;  /* 0x000000076b047209 */ /* 0x000fe20007810000 */
[----:B------:R-:W-:Y:S01]  /*21c0*/  UISETP.GE.AND UP0, UPT, UR22, UR21, UPT ;  /* 0x000000151600728c */ /* 0x000fe2000bf06270 */
[C---:B------:R-:W-:Y:S02]  /*21d0*/  ISETP.GT.AND P2, PT, R0.reuse, 0x10, PT ;  /* 0x000000100000780c */ /* 0x040fe40003f44270 */
[----:B------:R-:W-:Y:S01]  /*21e0*/  FSEL R95, R95, -INF , P1 ;  /* 0xff8000005f5f7808 */ /* 0x000fe20000800000 */
[----:B------:R-:W-:Y:S01]  /*21f0*/  SYNCS.ARRIVE.TRANS64.RED.A1T0 RZ, [UR6], RZ ;  /* 0x000000ffffff79a7 */ /* 0x000fe20008100406 */
[----:B------:R-:W-:Y:S02]  /*2200*/  FMNMX.FTZ R4, R9, R4, !PT ;  /* 0x0000000409047209 */ /* 0x000fe40007810000 */
[----:B------:R-:W-:Y:S02]  /*2210*/  ISETP.GT.AND P1, PT, R0, 0x11, PT ;  /* 0x000000110000780c */ /* 0x000fe40003f24270 */
[----:B------:R-:W-:-:S02]  /*2220*/  FSEL R105, R98, -INF , P2 ;  /* 0xff80000062697808 */ /* 0x000fc40001000000 */
[----:B------:R-:W-:Y:S02]  /*2230*/  FMNMX.FTZ R4, R95, R4, !PT ;  /* 0x000000045f047209 */ /* 0x000fe40007810000 */
[C---:B------:R-:W-:Y:S02]  /*2240*/  ISETP.GT.AND P2, PT, R0.reuse, 0x18, PT ;  /* 0x000000180000780c */ /* 0x040fe40003f44270 */
[----:B------:R-:W-:Y:S02]  /*2250*/  FSEL R99, R99, -INF , P1 ;  /* 0xff80000063637808 */ /* 0x000fe40000800000 */
        /* <DEDUP_REMOVED lines=28> */
[----:B------:R-:W-:Y:S02]  /*2420*/  ISETP.GT.AND P2, PT, R0, 0x40, PT ;  /* 0x000000400000780c */ /* 0x000fe40003f44270 */
        /* <DEDUP_REMOVED lines=71> */
[----:B------:R-:W-:Y:S02]  /*28a0*/  FSEL R39, R39, -INF , P1 ;  /* 0xff80000027277808 */ /* 0x000fe40000800000 */
[----:B------:R-:W-:Y:S02]  /*28b0*/  FMNMX.FTZ R0, R38, R109, !PT ;  /* 0x0000006d26007209 */ /* 0x000fe40007810000 */
[----:B-1----:R-:W-:Y:S02]  /*28c0*/  VIADDMNMX R2, R10, R11, R2, PT ;  /* 0x0000000b0a027246 */ /* 0x002fe40003800102 */
[----:B------:R-:W-:Y:S02]  /*28d0*/  FMNMX.FTZ R8, R39, R0, !PT ;  /* 0x0000000027087209 */ /* 0x000fe40007810000 */
[----:B------:R-:W-:-:S02]  /*28e0*/  ISETP.GT.AND P2, PT, R2, 0x1, PT ;  /* 0x000000010200780c */ /* 0x000fc40003f44270 */
[----:B------:R-:W-:Y:S01]  /*28f0*/  ISETP.GT.AND P3, PT, R2, 0x8, PT ;  /* 0x000000080200780c */ /* 0x000fe20003f64270 */
[----:B------:R-:W0:Y:S01]  /*2900*/  SHFL.BFLY PT, R109, R8, 0x2, 0x1f ;  /* 0x0c401f00086d7f89 */ /* 0x000e2200000e0000 */
[----:B------:R-:W-:Y:S02]  /*2910*/  FSEL R89, R89, -INF , P2 ;  /* 0xff80000059597808 */ /* 0x000fe40001000000 */
[----:B------:R-:W-:Y:S02]  /*2920*/  FSEL R92, R92, -INF , P3 ;  /* 0xff8000005c5c7808 */ /* 0x000fe40001800000 */
[----:B------:R-:W-:-:S04]  /*2930*/  ISETP.GT.AND P2, PT, R2, 0x10, PT ;  /* 0x000000100200780c */ /* 0x000fc80003f44270 */
[----:B------:R-:W-:Y:S02]  /*2940*/  FSEL R96, R96, -INF , P2 ;  /* 0xff80000060607808 */ /* 0x000fe40001000000 */
[----:B------:R-:W-:-:S04]  /*2950*/  ISETP.GT.AND P2, PT, R2, 0x18, PT ;  /* 0x000000180200780c */ /* 0x000fc80003f44270 */
[----:B------:R-:W-:Y:S02]  /*2960*/  FSEL R100, R100, -INF , P2 ;  /* 0xff80000064647808 */ /* 0x000fe40001000000 */
[----:B------:R-:W-:-:S04]  /*2970*/  ISETP.GT.AND P2, PT, R2, 0x21, PT ;  /* 0x000000210200780c */ /* 0x000fc80003f44270 */
[----:B------:R-:W-:Y:S02]  /*2980*/  FSEL R73, R73, -INF , P2 ;  /* 0xff80000049497808 */ /* 0x000fe40001000000 */
[----:B------:R-:W-:Y:S02]  /*2990*/  ISETP.GT.AND P2, PT, R2, 0x29, PT ;  /* 0x000000290200780c */ /* 0x000fe40003f44270 */
[----:B0-----:R-:W-:Y:S02]  /*29a0*/  FMNMX.FTZ R109, R8, R109, !PT ;  /* 0x0000006d086d7209 */ /* 0x001fe40007810000 */
[----:B------:R-:W-:Y:S02]  /*29b0*/  FSEL R77, R77, -INF , P2 ;  /* 0xff8000004d4d7808 */ /* 0x000fe40001000000 */
[----:B------:R-:W-:Y:S01]  /*29c0*/  ISETP.GT.AND P2, PT, R2, 0x31, PT ;  /* 0x000000310200780c */ /* 0x000fe20003f44270 */
[----:B------:R-:W0:Y:S03]  /*29d0*/  SHFL.BFLY PT, R0, R109, 0x1, 0x1f ;  /* 0x0c201f006d007f89 */ /* 0x000e2600000e0000 */
[----:B------:R-:W-:-:S02]  /*29e0*/  FSEL R81, R81, -INF , P2 ;  /* 0xff80000051517808 */ /* 0x000fc40001000000 */
        /* <DEDUP_REMOVED lines=9> */
[C---:B------:R-:W-:Y:S01]  /*2a80*/  FSETP.NEU.FTZ.AND P1, PT, R0.reuse, -INF , PT ;  /* 0xff8000000000780b */ /* 0x040fe20003f3d000 */
[----:B------:R-:W-:-:S01]  /*2a90*/  FFMA.FTZ R4, R0, R111, -8 ;  /* 0xc100000000047423 */ /* 0x000fc2000001006f */
[----:B------:R-:W-:-:S04]  /*2aa0*/  ISETP.GT.AND P2, PT, R2, 0x59, PT ;  /* 0x000000590200780c */ /* 0x000fc80003f44270 */
[----:B------:R-:W-:Y:S02]  /*2ab0*/  FSEL R4, R4, RZ, P1 ;  /* 0x000000ff04047208 */ /* 0x000fe40000800000 */
[----:B------:R-:W-:Y:S02]  /*2ac0*/  ISETP.GT.AND P1, PT, R2, RZ, PT ;  /* 0x000000ff0200720c */ /* 0x000fe40003f24270 */
[----:B------:R-:W-:Y:S01]  /*2ad0*/  FSEL R69, R69, -INF , P2 ;  /* 0xff80000045457808 */ /* 0x000fe20001000000 */
[----:B------:R-:W-:-:S01]  /*2ae0*/  FFMA.FTZ R8, R9, UR43, -R4 ;  /* 0x0000002b09087c23 */ /* 0x000fc20008010804 */
[----:B------:R-:W-:Y:S01]  /*2af0*/  FSEL R88, R88, -INF , P1 ;  /* 0xff80000058587808 */ /* 0x000fe20000800000 */
[----:B------:R-:W-:-:S01]  /*2b00*/  FFMA.FTZ R9, R95, UR43, -R4 ;  /* 0x0000002b5f097c23 */ /* 0x000fc20008010804 */
[----:B------:R-:W-:Y:S01]  /*2b10*/  ISETP.GT.AND P1, PT, R2, 0x9, PT ;  /* 0x000000090200780c */ /* 0x000fe20003f24270 */
[----:B------:R-:W-:-:S01]  /*2b20*/  FFMA.FTZ R12, R13, UR43, -R4 ;  /* 0x0000002b0d0c7c23 */ /* 0x000fc20008010804 */
[----:B------:R-:W-:Y:S01]  /*2b30*/  FMNMX.FTZ R95, R88, R89, !PT ;  /* 0x00000059585f7209 */ /* 0x000fe20007810000 */
[----:B------:R-:W-:-:S01]  /*2b40*/  FFMA.FTZ R82, R79, UR43, -R4 ;  /* 0x0000002b4f527c23 */ /* 0x000fc20008010804 */
[----:B------:R-:W-:Y:S01]  /*2b50*/  FSEL R93, R93, -INF , P1 ;  /* 0xff8000005d5d7808 */ /* 0x000fe20000800000 */
[----:B------:R-:W-:-:S01]  /*2b60*/  FFMA.FTZ R90, R75, UR43, -R4 ;  /* 0x0000002b4b5a7c23 */ /* 0x000fc20008010804 */
[----:B------:R-:W-:Y:S01]  /*2b70*/  FMNMX.FTZ R14, R92, R95, !PT ;  /* 0x0000005f5c0e7209 */ /* 0x000fe20007810000 */
        /* <DEDUP_REMOVED lines=9> */
[C---:B------:R-:W-:Y:S01]  /*2c10*/  ISETP.GT.AND P1, PT, R2.reuse, 0x19, PT ;  /* 0x000000190200780c */ /* 0x040fe20003f24270 */
[----:B------:R-:W-:Y:S01]  /*2c20*/  MUFU.EX2 R8, R8 ;  /* 0x0000000800087308 */ /* 0x000fe20000000800 */
[----:B------:R-:W-:Y:S01]  /*2c30*/  FMNMX.FTZ R95, R97, R14, !PT ;  /* 0x0000000e615f7209 */ /* 0x000fe20007810000 */
[--C-:B------:R-:W-:Y:S01]  /*2c40*/  FFMA.FTZ R14, R91, UR43, -R4.reuse ;  /* 0x0000002b5b0e7c23 */ /* 0x100fe20008010804 */
[----:B------:R-:W-:Y:S01]  /*2c50*/  FSEL R101, R101, -INF , P1 ;  /* 0xff80000065657808 */ /* 0x000fe20000800000 */
[--C-:B------:R-:W-:Y:S01]  /*2c60*/  FFMA.FTZ R105, R105, UR43, -R4.reuse ;  /* 0x0000002b69697c23 */ /* 0x100fe20008010804 */
[----:B------:R-:W-:Y:S01]  /*2c70*/  ISETP.GT.AND P1, PT, R2, 0x20, PT ;  /* 0x000000200200780c */ /* 0x000fe20003f24270 */
[--C-:B------:R-:W-:Y:S01]  /*2c80*/  FFMA.FTZ R11, R99, UR43, -R4.reuse ;  /* 0x0000002b630b7c23 */ /* 0x100fe20008010804 */
[----:B------:R-:W-:Y:S01]  /*2c90*/  FMNMX.FTZ R20, R100, R95, !PT ;  /* 0x0000005f64147209 */ /* 0x000fe20007810000 */
[----:B------:R-:W-:Y:S01]  /*2ca0*/  MUFU.EX2 R6, R6 ;  /* 0x0000000600067308 */ /* 0x000fe20000000800 */
[----:B------:R-:W-:Y:S01]  /*2cb0*/  FSEL R72, R72, -INF , P1 ;  /* 0xff80000048487808 */ /* 0x000fe20000800000 */
[--C-:B------:R-:W-:Y:S01]  /*2cc0*/  FFMA.FTZ R103, R103, UR43, -R4.reuse ;  /* 0x0000002b67677c23 */ /* 0x100fe20008010804 */
[----:B------:R-:W-:Y:S01]  /*2cd0*/  FMNMX.FTZ R91, R101, R20, !PT ;  /* 0x00000014655b7209 */ /* 0x000fe20007810000 */
        /* <DEDUP_REMOVED lines=12> */
[----:B------:R-:W0:Y:S01]  /*2da0*/  MUFU.EX2 R9, R9 ;  /* 0x0000000900097308 */ /* 0x000e220000000800 */
        /* <DEDUP_REMOVED lines=13> */
[----:B------:R-:W-:Y:S01]  /*2e80*/  FFMA.FTZ R38, R38, UR43, -R4 ;  /* 0x0000002b26267c23 */ /* 0x000fe20008010804 */
[----:B------:R-:W-:Y:S01]  /*2e90*/  FMNMX.FTZ R78, R84, R79, !PT ;  /* 0x0000004f544e7209 */ /* 0x000fe20007810000 */
[----:B------:R1:W-:Y:S01]  /*2ea0*/  MUFU.EX2 R21, R82 ;  /* 0x0000005200157308 */ /* 0x0003e20000000800 */
[----:B------:R-:W-:-:S02]  /*2eb0*/  FSEL R74, R56, -INF , P1 ;  /* 0xff800000384a7808 */ /* 0x000fc40000800000 */
[----:B------:R-:W-:Y:S02]  /*2ec0*/  FMNMX.FTZ R75, R85, R78, !PT ;  /* 0x0000004e554b7209 */ /* 0x000fe40007810000 */
[----:B------:R-:W-:Y:S02]  /*2ed0*/  ISETP.GT.AND P1, PT, R2, 0x48, PT ;  /* 0x000000480200780c */ /* 0x000fe40003f24270 */
[----:B------:R-:W-:Y:S01]  /*2ee0*/  FMNMX.FTZ R78, R74, R75, !PT ;  /* 0x0000004b4a4e7209 */ /* 0x000fe20007810000 */
[----:B------:R-:W-:Y:S01]  /*2ef0*/  MUFU.EX2 R56, R90 ;  /* 0x0000005a00387308 */ /* 0x000fe20000000800 */
[----:B------:R-:W-:Y:S02]  /*2f00*/  FSEL R60, R60, -INF , P1 ;  /* 0xff8000003c3c7808 */ /* 0x000fe40000800000 */
[----:B------:R-:W-:Y:S02]  /*2f10*/  FMNMX.FTZ R79, R57, R78, !PT ;  /* 0x0000004e394f7209 */ /* 0x000fe40007810000 */
[----:B------:R-:W-:-:S02]  /*2f20*/  ISETP.GT.AND P1, PT, R2, 0x50, PT ;  /* 0x000000500200780c */ /* 0x000fc40003f24270 */
[----:B-1----:R-:W-:Y:S01]  /*2f30*/  FMNMX.FTZ R82, R60, R79, !PT ;  /* 0x0000004f3c527209 */ /* 0x002fe20007810000 */
[----:B------:R1:W-:Y:S01]  /*2f40*/  MUFU.EX2 R75, R83 ;  /* 0x00000053004b7308 */ /* 0x0003e20000000800 */
[----:B------:R-:W-:Y:S02]  /*2f50*/  FSEL R78, R64, -INF , P1 ;  /* 0xff800000404e7808 */ /* 0x000fe40000800000 */
[----:B------:R-:W-:Y:S02]  /*2f60*/  FMNMX.FTZ R79, R61, R82, !PT ;  /* 0x000000523d4f7209 */ /* 0x000fe40007810000 */
[----:B------:R-:W-:Y:S02]  /*2f70*/  ISETP.GT.AND P1, PT, R2, 0x58, PT ;  /* 0x000000580200780c */ /* 0x000fe40003f24270 */
[----:B------:R-:W-:Y:S01]  /*2f80*/  FMNMX.FTZ R82, R78, R79, !PT ;  /* 0x0000004f4e527209 */ /* 0x000fe20007810000 */
[----:B------:R2:W-:Y:S01]  /*2f90*/  MUFU.EX2 R64, R86 ;  /* 0x0000005600407308 */ /* 0x0005e20000000800 */
[----:B------:R-:W-:-:S02]  /*2fa0*/  FSEL R68, R68, -INF , P1 ;  /* 0xff80000044447808 */ /* 0x000fc40000800000 */
[----:B-1----:R-:W-:Y:S02]  /*2fb0*/  FMNMX.FTZ R83, R65, R82, !PT ;  /* 0x0000005241537209 */ /* 0x002fe40007810000 */
[----:B------:R-:W-:Y:S02]  /*2fc0*/  ISETP.GT.AND P1, PT, R2, 0x60, PT ;  /* 0x000000600200780c */ /* 0x000fe40003f24270 */
[----:B------:R-:W-:Y:S01]  /*2fd0*/  FMNMX.FTZ R82, R68, R83, !PT ;  /* 0x0000005344527209 */ /* 0x000fe20007810000 */
[----:B------:R1:W-:Y:S01]  /*2fe0*/  MUFU.EX2 R79, R87 ;  /* 0x00000057004f7308 */ /* 0x0003e20000000800 */
[----:B--2---:R-:W-:-:S01]  /*2ff0*/  FFMA.FTZ R86, R58, UR43, -R4 ;  /* 0x0000002b3a567c23 */ /* 0x004fc20008010804 */
[----:B------:R-:W-:Y:S02]  /*3000*/  ISETP.GT.AND P2, PT, R2, 0x61, PT ;  /* 0x000000610200780c */ /* 0x000fe40003f44270 */
[----:B------:R-:W-:Y:S02]  /*3010*/  FSEL R58, R40, -INF , P1 ;  /* 0xff800000283a7808 */ /* 0x000fe40000800000 */
[----:B------:R-:W-:-:S02]  /*3020*/  FMNMX.FTZ R83, R69, R82, !PT ;  /* 0x0000005245537209 */ /* 0x000fc40007810000 */
[----:B------:R-:W-:Y:S01]  /*3030*/  ISETP.GT.AND P1, PT, R2, 0x68, PT ;  /* 0x000000680200780c */ /* 0x000fe20003f24270 */
[----:B------:R2:W-:Y:S01]  /*3040*/  MUFU.EX2 R40, R86 ;  /* 0x0000005600287308 */ /* 0x0005e20000000800 */
[----:B------:R-:W-:Y:S01]  /*3050*/  FSEL R41, R41, -INF , P2 ;  /* 0xff80000029297808 */ /* 0x000fe20001000000 */
[--C-:B-1----:R-:W-:Y:S01]  /*3060*/  FFMA.FTZ R87, R66, UR43, -R4.reuse ;  /* 0x0000002b42577c23 */ /* 0x102fe20008010804 */
[----:B------:R-:W-:Y:S02]  /*3070*/  FMNMX.FTZ R82, R58, R83, !PT ;  /* 0x000000533a527209 */ /* 0x000fe40007810000 */
[----:B------:R-:W-:Y:S02]  /*3080*/  ISETP.GT.AND P2, PT, R2, 0x69, PT ;  /* 0x000000690200780c */ /* 0x000fe40003f44270 */
[----:B------:R-:W-:Y:S01]  /*3090*/  FSEL R44, R44, -INF , P1 ;  /* 0xff8000002c2c7808 */ /* 0x000fe20000800000 */
[----:B------:R-:W-:Y:S01]  /*30a0*/  MUFU.EX2 R11, R11 ;  /* 0x0000000b000b7308 */ /* 0x000fe20000000800 */
[----:B------:R-:W-:Y:S01]  /*30b0*/  FMNMX.FTZ R83, R41, R82, !PT ;  /* 0x0000005229537209 */ /* 0x000fe20007810000 */
[----:B--2---:R-:W-:Y:S01]  /*30c0*/  FFMA.FTZ R86, R62, UR43, -R4 ;  /* 0x0000002b3e567c23 */ /* 0x004fe20008010804 */
[----:B------:R-:W-:-:S02]  /*30d0*/  ISETP.GT.AND P1, PT, R2, 0x70, PT ;  /* 0x000000700200780c */ /* 0x000fc40003f24270 */
[----:B------:R-:W-:Y:S02]  /*30e0*/  FSEL R45, R45, -INF , P2 ;  /* 0xff8000002d2d7808 */ /* 0x000fe40001000000 */
[----:B------:R-:W-:Y:S01]  /*30f0*/  FMNMX.FTZ R82, R44, R83, !PT ;  /* 0x000000532c527209 */ /* 0x000fe20007810000 */
[----:B------:R-:W-:Y:S01]  /*3100*/  MUFU.EX2 R12, R12 ;  /* 0x0000000c000c7308 */ /* 0x000fe20000000800 */
[----:B------:R-:W-:Y:S02]  /*3110*/  ISETP.GT.AND P2, PT, R2, 0x71, PT ;  /* 0x000000710200780c */ /* 0x000fe40003f44270 */
[----:B------:R-:W-:Y:S02]  /*3120*/  FSEL R62, R48, -INF , P1 ;  /* 0xff800000303e7808 */ /* 0x000fe40000800000 */
[----:B------:R-:W-:Y:S02]  /*3130*/  FMNMX.FTZ R83, R45, R82, !PT ;  /* 0x000000522d537209 */ /* 0x000fe40007810000 */
[----:B------:R-:W-:Y:S01]  /*3140*/  ISETP.GT.AND P1, PT, R2, 0x78, PT ;  /* 0x000000780200780c */ /* 0x000fe20003f24270 */
[----:B------:R1:W-:Y:S01]  /*3150*/  MUFU.EX2 R48, R86 ;  /* 0x0000005600307308 */ /* 0x0003e20000000800 */
[----:B------:R-:W-:Y:S01]  /*3160*/  FSEL R82, R49, -INF , P2 ;  /* 0xff80000031527808 */ /* 0x000fe20001000000 */
[----:B------:R-:W-:Y:S01]  /*3170*/  FFMA.FTZ R49, R63, UR43, -R4 ;  /* 0x0000002b3f317c23 */ /* 0x000fe20008010804 */
[----:B------:R-:W-:-:S02]  /*3180*/  FMNMX.FTZ R83, R62, R83, !PT ;  /* 0x000000533e537209 */ /* 0x000fc40007810000 */
[----:B------:R-:W-:Y:S02]  /*3190*/  ISETP.GT.AND P2, PT, R2, 0x79, PT ;  /* 0x000000790200780c */ /* 0x000fe40003f44270 */
[----:B------:R-:W-:Y:S01]  /*31a0*/  FSEL R52, R52, -INF , P1 ;  /* 0xff80000034347808 */ /* 0x000fe20000800000 */
[----:B------:R-:W2:Y:S01]  /*31b0*/  MUFU.EX2 R13, R103 ;  /* 0x00000067000d7308 */ /* 0x000ea20000000800 */
[----:B------:R-:W-:Y:S02]  /*31c0*/  FMNMX.FTZ R83, R82, R83, !PT ;  /* 0x0000005352537209 */ /* 0x000fe40007810000 */
[----:B------:R-:W-:Y:S02]  /*31d0*/  FSEL R53, R53, -INF , P2 ;  /* 0xff80000035357808 */ /* 0x000fe40001000000 */
[----:B------:R-:W-:Y:S02]  /*31e0*/  ISETP.GT.AND P1, PT, R2, 0x80, PT ;  /* 0x000000800200780c */ /* 0x000fe40003f24270 */
[----:B------:R-:W-:Y:S01]  /*31f0*/  FMNMX.FTZ R66, R52, R83, !PT ;  /* 0x0000005334427209 */ /* 0x000fe20007810000 */
[----:B------:R-:W-:Y:S01]  /*3200*/  MUFU.EX2 R14, R14 ;  /* 0x0000000e000e7308 */ /* 0x000fe20000000800 */
[----:B------:R-:W-:-:S02]  /*3210*/  ISETP.GT.AND P2, PT, R2, 0x81, PT ;  /* 0x000000810200780c */ /* 0x000fc40003f44270 */
[----:B------:R-:W-:Y:S02]  /*3220*/  FSEL R63, R24, -INF , P1 ;  /* 0xff800000183f7808 */ /* 0x000fe40000800000 */
[----:B-1----:R-:W-:Y:S02]  /*3230*/  FMNMX.FTZ R86, R53, R66, !PT ;  /* 0x0000004235567209 */ /* 0x002fe40007810000 */
[----:B------:R-:W-:Y:S01]  /*3240*/  ISETP.GT.AND P1, PT, R2, 0x88, PT ;  /* 0x000000880200780c */ /* 0x000fe20003f24270 */
[----:B------:R1:W-:Y:S01]  /*3250*/  MUFU.EX2 R24, R87 ;  /* 0x0000005700187308 */ /* 0x0003e20000000800 */
[----:B------:R-:W-:Y:S01]  /*3260*/  FSEL R66, R25, -INF , P2 ;  /* 0xff80000019427808 */ /* 0x000fe20001000000 */
[----:B------:R-:W-:Y:S01]  /*3270*/  FFMA.FTZ R25, R67, UR43, -R4 ;  /* 0x0000002b43197c23 */ /* 0x000fe20008010804 */
[----:B------:R-:W-:Y:S02]  /*3280*/  FMNMX.FTZ R83, R63, R86, !PT ;  /* 0x000000563f537209 */ /* 0x000fe40007810000 */
[----:B------:R-:W-:-:S02]  /*3290*/  FSEL R67, R28, -INF , P1 ;  /* 0xff8000001c437808 */ /* 0x000fc40000800000 */
[----:B------:R-:W-:Y:S01]  /*32a0*/  ISETP.GT.AND P2, PT, R2, 0x89, PT ;  /* 0x000000890200780c */ /* 0x000fe20003f44270 */
[----:B------:R-:W-:Y:S01]  /*32b0*/  MUFU.EX2 R15, R15 ;  /* 0x0000000f000f7308 */ /* 0x000fe20000000800 */
[----:B------:R-:W-:Y:S01]  /*32c0*/  FMNMX.FTZ R28, R66, R83, !PT ;  /* 0x00000053421c7209 */ /* 0x000fe20007810000 */
[----:B-1----:R-:W-:Y:S01]  /*32d0*/  FFMA.FTZ R87, R70, UR43, -R4 ;  /* 0x0000002b46577c23 */ /* 0x002fe20008010804 */
[C---:B------:R-:W-:Y:S02]  /*32e0*/  ISETP.GT.AND P1, PT, R2.reuse, 0x90, PT ;  /* 0x000000900200780c */ /* 0x040fe40003f24270 */
[----:B------:R-:W-:Y:S02]  /*32f0*/  FSEL R29, R29, -INF , P2 ;  /* 0xff8000001d1d7808 */ /* 0x000fe40001000000 */
[----:B------:R-:W-:Y:S01]  /*3300*/  FMNMX.FTZ R70, R67, R28, !PT ;  /* 0x0000001c43467209 */ /* 0x000fe20007810000 */
[----:B------:R-:W1:Y:S01]  /*3310*/  MUFU.EX2 R20, R20 ;  /* 0x0000001400147308 */ /* 0x000e620000000800 */
[----:B------:R-:W-:-:S02]  /*3320*/  ISETP.GT.AND P2, PT, R2, 0x91, PT ;  /* 0x000000910200780c */ /* 0x000fc40003f44270 */
[----:B------:R-:W-:Y:S02]  /*3330*/  FSEL R32, R32, -INF , P1 ;  /* 0xff80000020207808 */ /* 0x000fe40000800000 */
[----:B------:R-:W-:Y:S02]  /*3340*/  FMNMX.FTZ R83, R29, R70, !PT ;  /* 0x000000461d537209 */ /* 0x000fe40007810000 */
[----:B------:R-:W-:Y:S01]  /*3350*/  FSEL R70, R33, -INF , P2 ;  /* 0xff80000021467808 */ /* 0x000fe20001000000 */
[----:B------:R3:W-:Y:S01]  /*3360*/  MUFU.EX2 R28, R87 ;  /* 0x00000057001c7308 */ /* 0x0007e20000000800 */
[----:B------:R-:W-:Y:S02]  /*3370*/  ISETP.GT.AND P1, PT, R2, 0x98, PT ;  /* 0x000000980200780c */ /* 0x000fe40003f24270 */
[----:B------:R-:W-:Y:S02]  /*3380*/  FMNMX.FTZ R33, R32, R83, !PT ;  /* 0x0000005320217209 */ /* 0x000fe40007810000 */
        /* <DEDUP_REMOVED lines=16> */
[----:B---3--:R-:W3:Y:S01]  /*3490*/  SHFL.BFLY PT, R87, R2, 0x2, 0x1f ;  /* 0x0c401f0002577f89 */ /* 0x008ee200000e0000 */
[----:B------:R-:W-:Y:S01]  /*34a0*/  MUFU.EX2 R59, R59 ;  /* 0x0000003b003b7308 */ /* 0x000fe20000000800 */
[----:B0-----:R-:W-:-:S02]  /*34b0*/  F2FP.SATFINITE.E4M3.F32.PACK_AB_MERGE_C R153, R9, R8, RZ ;  /* 0x000000080999723e */ /* 0x001fc400048070ff */
[----:B--2---:R-:W-:Y:S02]  /*34c0*/  F2FP.SATFINITE.E4M3.F32.PACK_AB_MERGE_C R155, R13, R12, RZ ;  /* 0x0000000c0d9b723e */ /* 0x004fe400048070ff */
[----:B-1----:R-:W-:Y:S02]  /*34d0*/  F2FP.SATFINITE.E4M3.F32.PACK_AB_MERGE_C R149, R21, R20, RZ ;  /* 0x000000141595723e */ /* 0x002fe400048070ff */
[----:B------:R-:W-:Y:S01]  /*34e0*/  F2FP.SATFINITE.E4M3.F32.PACK_AB_MERGE_C R153, R7, R6, R153 ;  /* 0x000000060799723e */ /* 0x000fe20004807099 */
[----:B------:R-:W-:Y:S01]  /*34f0*/  MUFU.EX2 R49, R49 ;  /* 0x0000003100317308 */ /* 0x000fe20000000800 */
[----:B------:R-:W-:Y:S02]  /*3500*/  F2FP.SATFINITE.E4M3.F32.PACK_AB_MERGE_C R155, R11, R10, R155 ;  /* 0x0000000a0b9b723e */ /* 0x000fe4000480709b */
[----:B------:R-:W-:-:S05]  /*3510*/  F2FP.SATFINITE.E4M3.F32.PACK_AB_MERGE_C R149, R15, R14, R149 ;  /* 0x0000000e0f95723e */ /* 0x000fca0004807095 */
[----:B------:R-:W-:Y:S01]  /*3520*/  MUFU.EX2 R25, R25 ;  /* 0x0000001900197308 */ /* 0x000fe20000000800 */
[----:B---3--:R-:W-:-:S07]  /*3530*/  FMNMX.FTZ R87, R2, R87, !PT ;  /* 0x0000005702577209 */ /* 0x008fce0007810000 */
        /* <DEDUP_REMOVED lines=153> */
[----:B------:R-:W-:-:S06]  /*3ed0*/  CS2R R36, SRZ ;  /* 0x0000000000247805 */ /* 0x000fcc000001ff00 */
[----:B------:R-:W2:Y:S01]  /*3ee0*/  MUFU.EX2 R44, R44 ;  /* 0x0000002c002c7308 */ /* 0x000ea20000000800 */
[----:B0-----:R-:W-:-:S07]  /*3ef0*/  FADD.FTZ R6, R41, R6 ;  /* 0x0000000629067221 */ /* 0x001fce0000010000 */
[----:B------:R-:W0:Y:S01]  /*3f00*/  MUFU.EX2 R39, R39 ;  /* 0x0000002700277308 */ /* 0x000e220000000800 */
[----:B-1----:R-:W-:-:S07]  /*3f10*/  FADD.FTZ R7, R3, R6 ;  /* 0x0000000603077221 */ /* 0x002fce0000010000 */
[----:B------:R-:W1:Y:S01]  /*3f20*/  MUFU.EX2 R46, R46 ;  /* 0x0000002e002e7308 */ /* 0x000e620000000800 */
[C---:B--2---:R-:W-:Y:S01]  /*3f30*/  F2FP.SATFINITE.E4M3.F32.PACK_AB_MERGE_C R13, R44.reuse, R3, RZ ;  /* 0x000000032c0d723e */ /* 0x044fe200048070ff */
[----:B------:R-:W-:-:S03]  /*3f40*/  FADD.FTZ R44, R44, R7 ;  /* 0x000000072c2c7221 */ /* 0x000fc60000010000 */
[----:B------:R-:W-:Y:S02]  /*3f50*/  F2FP.SATFINITE.E4M3.F32.PACK_AB_MERGE_C R140, R41, R58, R13 ;  /* 0x0000003a298c723e */ /* 0x000fe4000480700d */
[----:B------:R-:W-:Y:S01]  /*3f60*/  CS2R R40, SRZ ;  /* 0x0000000000287805 */ /* 0x000fe2000001ff00 */
[----:B------:R-:W2:Y:S01]  /*3f70*/  MUFU.EX2 R52, R82 ;  /* 0x0000005200347308 */ /* 0x000ea20000000800 */
[----:B0-----:R-:W-:-:S07]  /*3f80*/  FADD.FTZ R7, R39, R44 ;  /* 0x0000002c27077221 */ /* 0x001fce0000010000 */
[----:B------:R-:W0:Y:S01]  /*3f90*/  MUFU.EX2 R47, R47 ;  /* 0x0000002f002f7308 */ /* 0x000e220000000800 */
[----:B-1----:R-:W-:-:S07]  /*3fa0*/  FADD.FTZ R10, R46, R11 ;  /* 0x0000000b2e0a7221 */ /* 0x002fce0000010000 */
[----:B------:R1:W3:Y:S01]  /*3fb0*/  MUFU.EX2 R29, R45 ;  /* 0x0000002d001d7308 */ /* 0x0002e20000000800 */
[----:B--2---:R-:W-:-:S07]  /*3fc0*/  FADD.FTZ R6, R52, R7 ;  /* 0x0000000734067221 */ /* 0x004fce0000010000 */
[----:B------:R-:W2:Y:S01]  /*3fd0*/  MUFU.EX2 R50, R50 ;  /* 0x0000003200327308 */ /* 0x000ea20000000800 */
[----:B0-----:R-:W-:-:S01]  /*3fe0*/  FADD.FTZ R11, R47, R10 ;  /* 0x0000000a2f0b7221 */ /* 0x001fc20000010000 */
[----:B-1----:R-:W-:-:S06]  /*3ff0*/  CS2R R44, SRZ ;  /* 0x00000000002c7805 */ /* 0x002fcc000001ff00 */
[----:B------:R-:W0:Y:S01]  /*4000*/  MUFU.EX2 R12, R53 ;  /* 0x00000035000c7308 */ /* 0x000e220000000800 */
[----:B---3--:R-:W-:-:S07]  /*4010*/  FADD.FTZ R7, R29, R6 ;  /* 0x000000061d077221 */ /* 0x008fce0000010000 */
[----:B------:R-:W1:Y:S01]  /*4020*/  MUFU.EX2 R26, R26 ;  /* 0x0000001a001a7308 */ /* 0x000e620000000800 */
[----:B--2---:R-:W-:-:S01]  /*4030*/  FADD.FTZ R11, R50, R11 ;  /* 0x0000000b320b7221 */ /* 0x004fc20000010000 */
[----:B------:R-:W-:Y:S02]  /*4040*/  F2FP.SATFINITE.E4M3.F32.PACK_AB_MERGE_C R47, R50, R47, RZ ;  /* 0x0000002f322f723e */ /* 0x000fe400048070ff */
[----:B------:R-:W-:Y:S02]  /*4050*/  CS2R R50, SRZ ;  /* 0x0000000000327805 */ /* 0x000fe4000001ff00 */
[----:B------:R-:W-:Y:S02]  /*4060*/  F2FP.SATFINITE.E4M3.F32.PACK_AB_MERGE_C R143, R46, R43, R47 ;  /* 0x0000002b2e8f723e */ /* 0x000fe4000480702f */
[----:B------:R-:W-:Y:S01]  /*4070*/  CS2R R46, SRZ ;  /* 0x00000000002e7805 */ /* 0x000fe2000001ff00 */
[----:B------:R-:W2:Y:S01]  /*4080*/  MUFU.EX2 R8, R63 ;  /* 0x0000003f00087308 */ /* 0x000ea20000000800 */
[----:B0-----:R-:W-:-:S01]  /*4090*/  FADD.FTZ R7, R12, R7 ;  /* 0x000000070c077221 */ /* 0x001fc20000010000 */
[----:B------:R-:W-:-:S02]  /*40a0*/  F2FP.SATFINITE.E4M3.F32.PACK_AB_MERGE_C R29, R12, R29, RZ ;  /* 0x0000001d0c1d723e */ /* 0x000fc400048070ff */
[----:B------:R-:W-:Y:S02]  /*40b0*/  CS2R R42, SRZ ;  /* 0x00000000002a7805 */ /* 0x000fe4000001ff00 */
[----:B------:R-:W-:Y:S02]  /*40c0*/  F2FP.SATFINITE.E4M3.F32.PACK_AB_MERGE_C R142, R52, R39, R29 ;  /* 0x00000027348e723e */ /* 0x000fe4000480701d */
[----:B------:R-:W-:Y:S01]  /*40d0*/  CS2R R52, SRZ ;  /* 0x0000000000347805 */ /* 0x000fe2000001ff00 */
[----:B------:R-:W0:Y:S01]  /*40e0*/  MUFU.EX2 R27, R27 ;  /* 0x0000001b001b7308 */ /* 0x000e220000000800 */
[----:B-1----:R-:W-:-:S01]  /*40f0*/  FADD.FTZ R12, R26, R11 ;  /* 0x0000000b1a0c7221 */ /* 0x002fc20000010000 */
[----:B------:R-:W-:-:S06]  /*4100*/  CS2R R28, SRZ ;  /* 0x00000000001c7805 */ /* 0x000fcc000001ff00 */
        /* <DEDUP_REMOVED lines=11> */
[C---:B-1----:R-:W-:Y:S01]  /*41c0*/  F2FP.SATFINITE.E4M3.F32.PACK_AB_MERGE_C R30, R31.reuse, R30, RZ ;  /* 0x0000001e1f1e723e */ /* 0x042fe200048070ff */
[----:B------:R-:W-:-:S03]  /*41d0*/  FADD.FTZ R31, R31, R12 ;  /* 0x0000000c1f1f7221 */ /* 0x000fc60000010000 */
[----:B------:R-:W-:Y:S02]  /*41e0*/  F2FP.SATFINITE.E4M3.F32.PACK_AB_MERGE_C R137, R27, R26, R30 ;  /* 0x0000001a1b89723e */ /* 0x000fe4000480701e */
[----:B------:R-:W-:Y:S01]  /*41f0*/  CS2R R26, SRZ ;  /* 0x00000000001a7805 */ /* 0x000fe2000001ff00 */
[----:B------:R-:W-:Y:S01]  /*4200*/  MUFU.EX2 R32, R32 ;  /* 0x0000002000207308 */ /* 0x000fe20000000800 */
[----:B--2---:R-:W-:-:S01]  /*4210*/  FADD.FTZ R11, R62, R11 ;  /* 0x0000000b3e0b7221 */ /* 0x004fc20000010000 */
[----:B------:R-:W-:-:S04]  /*4220*/  F2FP.SATFINITE.E4M3.F32.PACK_AB_MERGE_C R67, R62, R67, RZ ;  /* 0x000000433e43723e */ /* 0x000fc800048070ff */
[----:B------:R-:W-:Y:S02]  /*4230*/  F2FP.SATFINITE.E4M3.F32.PACK_AB_MERGE_C R136, R9, R8, R67 ;  /* 0x000000080988723e */ /* 0x000fe40004807043 */
[----:B------:R-:W1:Y:S01]  /*4240*/  MUFU.EX2 R35, R35 ;  /* 0x0000002300237308 */ /* 0x000e620000000800 */
[----:B0-----:R-:W-:-:S01]  /*4250*/  FADD.FTZ R10, R34, R31 ;  /* 0x0000001f220a7221 */ /* 0x001fc20000010000 */
[----:B------:R-:W-:-:S06]  /*4260*/  CS2R R30, SRZ ;  /* 0x00000000001e7805 */ /* 0x000fcc000001ff00 */
[----:B------:R-:W-:Y:S08]  /*4270*/  MUFU.EX2 R3, R70 ;  /* 0x0000004600037308 */ /* 0x000ff00000000800 */
[----:B------:R-:W-:Y:S01]  /*4280*/  MUFU.EX2 R38, R38 ;  /* 0x0000002600267308 */ /* 0x000fe20000000800 */
[----:B-1----:R-:W-:-:S07]  /*4290*/  FADD.FTZ R9, R35, R10 ;  /* 0x0000000a23097221 */ /* 0x002fce0000010000 */
        /* <DEDUP_REMOVED lines=22> */
[----:B------:R-:W-:-:S07]  /*4400*/  IMAD.MOV.U32 R55, RZ, RZ, RZ ;  /* 0x000000ffff377224 */ /* 0x000fce00078e00ff */
.L_x_2122:
[----:B------:R-:W-:-:S04]  /*4410*/  UISETP.NE.AND UP0, UPT, UR23, 0x1, UPT ;  /* 0x000000011700788c */ /* 0x000fc8000bf05270 */
[----:B------:R-:W-:-:S04]  /*4420*/  USEL UR36, URZ, 0x1, UP0 ;  /* 0x000000013f247887 */ /* 0x000fc80008000000 */
[----:B------:R-:W-:Y:S01]  /*4430*/  ULOP3.LUT UR36, UR24, UR36, URZ, 0x3c, !UPT ;  /* 0x0000002418247292 */ /* 0x000fe2000f8e3c3f */
[----:B------:R-:W-:Y:S11]  /*4440*/  @!P0 BRA `(.L_x_2112) ;  /* 0x0000000000048947 */ /* 0x000ff60003800000 */
[----:B------:R-:W-:Y:S01]  /*4450*/  BPT.TRAP 0x1 ;  /* 0x000000040000795c */ /* 0x000fe20000300000 */
.L_x_2112:
        /* <DEDUP_REMOVED lines=9> */
.L_x_2113:
[----:B-1----:R-:W-:Y:S05]  /*44f0*/  @P1 BRA `(.L_x_2114) ;  /* 0x0000000000081947 */ /* 0x002fea0003800000 */
[----:B------:R-:W1:Y:S02]  /*4500*/  SYNCS.PHASECHK.TRANS64.TRYWAIT P1, [UR20+0x13230], R0 ;  /* 0x01323000ff0075a7 */ /* 0x000e640008020154 */
[----:B-1----:R-:W-:Y:S05]  /*4510*/  @!P1 BRA `(.L_x_2115) ;  /* 0x000000dc00489947 */ /* 0x002fea0003800000 */
.L_x_2114:
        /* <DEDUP_REMOVED lines=64> */
.L_x_2116:
[----:B------:R-:W-:Y:S01]  /*4920*/  ULEA UR11, UR23, UR45, 0x3 ;  /* 0x0000002d170b7291 */ /* 0x000fe2000f8e183f */
[----:B01----:R-:W-:-:S05]  /*4930*/  IMAD.U32 R0, RZ, RZ, UR24 ;  /* 0x00000018ff007e24 */ /* 0x003fca000f8e00ff */
[----:B------:R-:W-:-:S04]  /*4940*/  SHF.L.U32 R0, R0, 0x1f, RZ ;  /* 0x0000001f00007819 */ /* 0x000fc800000006ff */
[----:B------:R0:W1:Y:S01]  /*4950*/  SYNCS.PHASECHK.TRANS64.TRYWAIT P1, [UR11+0x13250], R0 ;  /* 0x01325000ff0075a7 */ /* 0x000062000802014b */
[----:B------:R-:W-:Y:S05]  /*4960*/  @!P0 BRA `(.L_x_2117) ;  /* 0x0000000000048947 */ /* 0x000fea0003800000 */
[----:B------:R-:W-:Y:S01]  /*4970*/  BPT.TRAP 0x1 ;  /* 0x000000040000795c */ /* 0x000fe20000300000 */
.L_x_2117:
[----:B-1----:R-:W-:Y:S05]  /*4980*/  @P1 BRA `(.L_x_2118) ;  /* 0x0000000000081947 */ /* 0x002fea0003800000 */
[----:B------:R-:W1:Y:S02]  /*4990*/  SYNCS.PHASECHK.TRANS64.TRYWAIT P1, [UR11+0x13250], R0 ;  /* 0x01325000ff0075a7 */ /* 0x000e64000802014b */
[----:B-1----:R-:W-:Y:S05]  /*49a0*/  @!P1 BRA `(.L_x_2119) ;  /* 0x000000d8003c9947 */ /* 0x002fea0003800000 */
.L_x_2118:
        /* <DEDUP_REMOVED lines=32> */
.L_x_2120:
[----:B------:R-:W-:Y:S01]  /*4bb0*/  UISETP.NE.AND UP0, UPT, UR51, URZ, UPT ;  /* 0x0000003f3300728c */ /* 0x000fe2000bf05270 */
[----:B------:R-:W-:Y:S01]  /*4bc0*/  VIADD R8, R17, UR42 ;  /* 0x0000002a11087c36 */ /* 0x000fe20008000000 */
[----:B------:R-:W-:Y:S01]  /*4bd0*/  UIADD3 UR20, UR20, 0x13240, URZ ;  /* 0x0001324014147890 */ /* 0x000fe2000fffe03f */
[----:B------:R-:W-:Y:S02]  /*4be0*/  IMAD.MOV.U32 R11, RZ, RZ, -0x2 ;  /* 0xfffffffeff0b7424 */ /* 0x000fe400078e00ff */
[----:B------:R-:W-:Y:S01]  /*4bf0*/  IMAD.U32 R15, RZ, RZ, UR43 ;  /* 0x0000002bff0f7e24 */ /* 0x000fe2000f8e00ff */
[----:B------:R-:W-:Y:S01]  /*4c00*/  PLOP3.LUT P1, PT, PT, PT, UP0, 0x80, 0x0 ;  /* 0x000000000000781c */ /* 0x000fe20003f2f008 */
[----:B------:R-:W-:Y:S01]  /*4c10*/  UPRMT UR20, UR44, 0x654, UR20 ;  /* 0x000006542c147896 */ /* 0x000fe20008000014 */
[----:B------:R-:W-:-:S03]  /*4c20*/  PLOP3.LUT P2, PT, PT, PT, UP0, 0x80, 0x0 ;  /* 0x000000000000781c */ /* 0x000fc60003f4f008 */
[----:B------:R-:W-:-:S05]  /*4c30*/  @UP0 ULDC UR6, c[0x0][0x44c] ;  /* 0x0001130000060ab9 */ /* 0x000fca0000000800 */
[----:B------:R-:W-:Y:S03]  /*4c40*/  SYNCS.ARRIVE.TRANS64.RED.A1T0 RZ, [UR20], RZ ;  /* 0x000000ffffff79a7 */ /* 0x000fe60008100414 */
[----:B01----:R-:W-:Y:S01]  /*4c50*/  @P1 IMAD.HI.U32 R0, R8, UR6, RZ ;  /* 0x0000000608001c27 */ /* 0x003fe2000f8e00ff */
[----:B------:R-:W-:-:S04]  /*4c60*/  @UP0 ULDC UR6, c[0x0][0x450] ;  /* 0x0001140000060ab9 */ /* 0x000fc80000000800 */
[----:B------:R-:W-:Y:S01]  /*4c70*/  @P2 SHF.R.U32.HI R8, RZ, UR6, R0 ;  /* 0x00000006ff082c19 */ /* 0x000fe20008011600 */
[----:B------:R-:W-:Y:S02]  /*4c80*/  UMOV UR6, 0x1 ;  /* 0x0000000100067882 */ /* 0x000fe40000000000 */
[----:B------:R-:W-:Y:S02]  /*4c90*/  UIMAD UR6, UR22, -0xa0, UR6 ;  /* 0xffffff60160678a4 */ /* 0x000fe4000f8e0206 */
[----:B------:R-:W0:Y:S04]  /*4ca0*/  SHFL.IDX PT, R9, R8, RZ, 0x1c1f ;  /* 0x001c1fff08097589 */ /* 0x000e2800000e0000 */
[----:B------:R-:W-:Y:S02]  /*4cb0*/  IMAD R0, R16, R11, UR6 ;  /* 0x0000000610007e24 */ /* 0x000fe4000f8e020b */
[----:B------:R-:W-:-:S05]  /*4cc0*/  IMAD.U32 R11, RZ, RZ, UR50 ;  /* 0x00000032ff0b7e24 */ /* 0x000fca000f8e00ff */
[----:B------:R-:W-:-:S05]  /*4cd0*/  IADD3 R0, -R11, UR49, R0 ;  /* 0x000000310b007c10 */ /* 0x000fca000fffe100 */
[----:B0-----:R-:W-:-:S05]  /*4ce0*/  IMAD.IADD R2, R0, 0x1, R9 ;  /* 0x0000000100027824 */ /* 0x001fca00078e0209 */
        /* <DEDUP_REMOVED lines=126> */
[----:B------:R0:W1:Y:S03]  /*54d0*/  SHFL.IDX PT, R15, R8, 0x1, 0x1c1f ;  /* 0x003c1f00080f7f89 */ /* 0x00006600000e0000 */
[----:B------:R-:W-:-:S05]  /*54e0*/  FSEL R10, R10, RZ, P1 ;  /* 0x000000ff0a0a7208 */ /* 0x000fca0000800000 */
[--C-:B------:R-:W-:Y:S01]  /*54f0*/  FFMA.FTZ R11, R124, UR43, -R10.reuse ;  /* 0x0000002b7c0b7c23 */ /* 0x100fe2000801080a */
[----:B------:R-:W-:-:S01]  /*5500*/  FFMA.FTZ R124, R104, UR43, -R10 ;  /* 0x0000002b687c7c23 */ /* 0x000fc2000801080a */
[--C-:B------:R-:W-:Y:S01]  /*5510*/  FFMA.FTZ R12, R121, UR43, -R10.reuse ;  /* 0x0000002b790c7c23 */ /* 0x100fe2000801080a */
[----:B------:R-:W-:-:S01]  /*5520*/  FFMA.FTZ R14, R125, UR43, -R10 ;  /* 0x0000002b7d0e7c23 */ /* 0x000fc2000801080a */
[--C-:B------:R-:W-:Y:S01]  /*5530*/  FFMA.FTZ R125, R113, UR43, -R10.reuse ;  /* 0x0000002b717d7c23 */ /* 0x100fe2000801080a */
[----:B0-----:R-:W-:-:S01]  /*5540*/  FFMA.FTZ R8, R129, UR43, -R10 ;  /* 0x0000002b81087c23 */ /* 0x001fc2000801080a */
[--C-:B------:R-:W-:Y:S01]  /*5550*/  FFMA.FTZ R13, R128, UR43, -R10.reuse ;  /* 0x0000002b800d7c23 */ /* 0x100fe2000801080a */
[----:B------:R-:W-:Y:S01]  /*5560*/  FSEL R129, R2, RZ, P1 ;  /* 0x000000ff02817208 */ /* 0x000fe20000800000 */
        /* <DEDUP_REMOVED lines=8> */
[----:B-1----:R-:W-:-:S02]  /*55f0*/  IMAD.IADD R0, R0, 0x1, R15 ;  /* 0x0000000100007824 */ /* 0x002fc400078e020f */
[----:B------:R-:W-:-:S01]  /*5600*/  FFMA.FTZ R15, R132, UR43, -R10 ;  /* 0x0000002b840f7c23 */ /* 0x000fc2000801080a */
[--C-:B------:R-:W-:Y:S01]  /*5610*/  FFMA.FTZ R76, R76, UR43, -R10.reuse ;  /* 0x0000002b4c4c7c23 */ /* 0x100fe2000801080a */
[----:B------:R-:W-:-:S01]  /*5620*/  FFMA.FTZ R77, R77, UR43, -R10 ;  /* 0x0000002b4d4d7c23 */ /* 0x000fc2000801080a */
[--C-:B------:R-:W-:Y:S01]  /*5630*/  FFMA.FTZ R80, R80, UR43, -R10.reuse ;  /* 0x0000002b50507c23 */ /* 0x100fe2000801080a */
[C---:B------:R-:W-:Y:S01]  /*5640*/  ISETP.GT.AND P2, PT, R0.reuse, RZ, PT ;  /* 0x000000ff0000720c */ /* 0x040fe20003f44270 */
[--C-:B------:R-:W-:Y:S01]  /*5650*/  FFMA.FTZ R81, R81, UR43, -R10.reuse ;  /* 0x0000002b51517c23 */ /* 0x100fe2000801080a */
[----:B------:R-:W-:Y:S01]  /*5660*/  ISETP.GT.AND P3, PT, R0, 0x1, PT ;  /* 0x000000010000780c */ /* 0x000fe20003f64270 */
[--C-:B------:R-:W-:Y:S01]  /*5670*/  FFMA.FTZ R84, R84, UR43, -R10.reuse ;  /* 0x0000002b54547c23 */ /* 0x100fe2000801080a */
[----:B------:R-:W-:Y:S01]  /*5680*/  FSEL R122, R122, -INF , P2 ;  /* 0xff8000007a7a7808 */ /* 0x000fe20001000000 */
[--C-:B------:R-:W-:Y:S01]  /*5690*/  FFMA.FTZ R85, R85, UR43, -R10.reuse ;  /* 0x0000002b55557c23 */ /* 0x100fe2000801080a */
[----:B------:R-:W-:Y:S01]  /*56a0*/  ISETP.GT.AND P2, PT, R0, 0x8, PT ;  /* 0x000000080000780c */ /* 0x000fe20003f44270 */
[--C-:B------:R-:W-:Y:S01]  /*56b0*/  FFMA.FTZ R56, R56, UR43, -R10.reuse ;  /* 0x0000002b38387c23 */ /* 0x100fe2000801080a */
        /* <DEDUP_REMOVED lines=15> */
[----:B------:R-:W-:Y:S01]  /*57b0*/  FFMA.FTZ R69, R69, UR43, -R10 ;  /* 0x0000002b45457c23 */ /* 0x000fe2000801080a */
[----:B------:R-:W-:Y:S01]  /*57c0*/  ISETP.GT.AND P3, PT, R0, 0x11, PT ;  /* 0x000000110000780c */ /* 0x000fe20003f64270 */
[----:B------:R-:W-:Y:S01]  /*57d0*/  FADD.FTZ R129, -R129, R6 ;  /* 0x0000000681817221 */ /* 0x000fe20000010100 */
        /* <DEDUP_REMOVED lines=9> */
[----:B------:R-:W-:Y:S01]  /*5870*/  FMNMX.FTZ R121, R131, R104, !PT ;  /* 0x0000006883797209 */ /* 0x000fe20007810000 */
[----:B------:R-:W-:Y:S01]  /*5880*/  FFMA.FTZ R104, R105, UR43, -R10 ;  /* 0x0000002b69687c23 */ /* 0x000fe2000801080a */
[----:B------:R-:W-:Y:S01]  /*5890*/  FSEL R135, R135, -INF , P3 ;  /* 0xff80000087877808 */ /* 0x000fe20001800000 */
[----:B------:R0:W-:Y:S01]  /*58a0*/  MUFU.EX2 R21, R124 ;  /* 0x0000007c00157308 */ /* 0x0001e20000000800 */
[----:B------:R-:W-:-:S02]  /*58b0*/  ISETP.GT.AND P2, PT, R0, 0x20, PT ;  /* 0x000000200000780c */ /* 0x000fc40003f44270 */
[----:B------:R-:W-:Y:S02]  /*58c0*/  FMNMX.FTZ R120, R134, R121, !PT ;  /* 0x0000007986787209 */ /* 0x000fe40007810000 */
[----:B------:R-:W-:Y:S02]  /*58d0*/  ISETP.GT.AND P3, PT, R0, 0x21, PT ;  /* 0x000000210000780c */ /* 0x000fe40003f64270 */
[----:B------:R-:W-:Y:S01]  /*58e0*/  FSEL R106, R106, -INF , P2 ;  /* 0xff8000006a6a7808 */ /* 0x000fe20001000000 */
[----:B------:R-:W-:Y:S01]  /*58f0*/  MUFU.EX2 R11, R11 ;  /* 0x0000000b000b7308 */ /* 0x000fe20000000800 */
[----:B------:R-:W-:Y:S01]  /*5900*/  FMNMX.FTZ R105, R135, R120, !PT ;  /* 0x0000007887697209 */ /* 0x000fe20007810000 */
[----:B0-----:R-:W-:Y:S01]  /*5910*/  FFMA.FTZ R124, R108, UR43, -R10 ;  /* 0x0000002b6c7c7c23 */ /* 0x001fe2000801080a */
[----:B------:R-:W-:Y:S02]  /*5920*/  ISETP.GT.AND P2, PT, R0, 0x28, PT ;  /* 0x000000280000780c */ /* 0x000fe40003f44270 */
[----:B------:R-:W-:-:S02]  /*5930*/  FSEL R107, R107, -INF , P3 ;  /* 0xff8000006b6b7808 */ /* 0x000fc40001800000 */
[----:B------:R-:W-:Y:S01]  /*5940*/  FMNMX.FTZ R108, R106, R105, !PT ;  /* 0x000000696a6c7209 */ /* 0x000fe20007810000 */
[----:B------:R-:W-:Y:S01]  /*5950*/  MUFU.EX2 R14, R14 ;  /* 0x0000000e000e7308 */ /* 0x000fe20000000800 */
[----:B------:R-:W-:Y:S02]  /*5960*/  ISETP.GT.AND P3, PT, R0, 0x29, PT ;  /* 0x000000290000780c */ /* 0x000fe40003f64270 */
[----:B------:R-:W-:Y:S02]  /*5970*/  FSEL R110, R110, -INF , P2 ;  /* 0xff8000006e6e7808 */ /* 0x000fe40001000000 */
[----:B------:R-:W-:Y:S01]  /*5980*/  FMNMX.FTZ R121, R107, R108, !PT ;  /* 0x0000006c6b797209 */ /* 0x000fe20007810000 */
[----:B------:R-:W-:Y:S01]  /*5990*/  FFMA.FTZ R108, R109, UR43, -R10 ;  /* 0x0000002b6d6c7c23 */ /* 0x000fe2000801080a */
[----:B------:R-:W-:Y:S01]  /*59a0*/  ISETP.GT.AND P2, PT, R0, 0x30, PT ;  /* 0x000000300000780c */ /* 0x000fe20003f44270 */
[----:B------:R0:W-:Y:S01]  /*59b0*/  MUFU.EX2 R105, R124 ;  /* 0x0000007c00697308 */ /* 0x0001e20000000800 */
[----:B------:R-:W-:-:S02]  /*59c0*/  FSEL R111, R111, -INF , P3 ;  /* 0xff8000006f6f7808 */ /* 0x000fc40001800000 */
        /* <DEDUP_REMOVED lines=12> */
[----:B------:R-:W-:Y:S02]  /*5a90*/  FMNMX.FTZ R121, R115, R112, !PT ;  /* 0x0000007073797209 */ /* 0x000fe40007810000 */
[----:B------:R-:W-:Y:S01]  /*5aa0*/  FSEL R119, R119, -INF , P3 ;  /* 0xff80000077777808 */ /* 0x000fe20001800000 */
[----:B------:R-:W-:Y:S01]  /*5ab0*/  MUFU.EX2 R109, R124 ;  /* 0x0000007c006d7308 */ /* 0x000fe20000000800 */
[----:B------:R-:W-:-:S02]  /*5ac0*/  ISETP.GT.AND P2, PT, R0, 0x40, PT ;  /* 0x000000400000780c */ /* 0x000fc40003f44270 */
[----:B------:R-:W-:Y:S02]  /*5ad0*/  FMNMX.FTZ R120, R118, R121, !PT ;  /* 0x0000007976787209 */ /* 0x000fe40007810000 */
[----:B------:R-:W-:Y:S02]  /*5ae0*/  ISETP.GT.AND P3, PT, R0, 0x41, PT ;  /* 0x000000410000780c */ /* 0x000fe40003f64270 */
[----:B------:R-:W-:Y:S01]  /*5af0*/  FSEL R112, R90, -INF , P2 ;  /* 0xff8000005a707808 */ /* 0x000fe20001000000 */
[----:B------:R-:W-:Y:S01]  /*5b00*/  MUFU.EX2 R15, R15 ;  /* 0x0000000f000f7308 */ /* 0x000fe20000000800 */
[----:B------:R-:W-:Y:S01]  /*5b10*/  FMNMX.FTZ R113, R119, R120, !PT ;  /* 0x0000007877717209 */ /* 0x000fe20007810000 */
[----:B------:R-:W-:Y:S01]  /*5b20*/  FFMA.FTZ R120, R116, UR43, -R10 ;  /* 0x0000002b74787c23 */ /* 0x000fe2000801080a */
[----:B------:R-:W-:Y:S02]  /*5b30*/  ISETP.GT.AND P2, PT, R0, 0x48, PT ;  /* 0x000000480000780c */ /* 0x000fe40003f44270 */
[----:B------:R-:W-:-:S02]  /*5b40*/  FSEL R91, R91, -INF , P3 ;  /* 0xff8000005b5b7808 */ /* 0x000fc40001800000 */
[----:B------:R-:W-:Y:S01]  /*5b50*/  FMNMX.FTZ R116, R112, R113, !PT ;  /* 0x0000007170747209 */ /* 0x000fe20007810000 */
[----:B------:R-:W-:Y:S01]  /*5b60*/  MUFU.EX2 R90, R125 ;  /* 0x0000007d005a7308 */ /* 0x000fe20000000800 */
[----:B------:R-:W-:Y:S02]  /*5b70*/  ISETP.GT.AND P3, PT, R0, 0x49, PT ;  /* 0x000000490000780c */ /* 0x000fe40003f64270 */
[----:B------:R-:W-:Y:S02]  /*5b80*/  FSEL R113, R94, -INF , P2 ;  /* 0xff8000005e717808 */ /* 0x000fe40001000000 */
[----:B------:R-:W-:Y:S02]  /*5b90*/  FMNMX.FTZ R116, R91, R116, !PT ;  /* 0x000000745b747209 */ /* 0x000fe40007810000 */
        /* <DEDUP_REMOVED lines=23> */
[----:B------:R-:W-:Y:S02]  /*5d10*/  FMNMX.FTZ R121, R103, R116, !PT ;  /* 0x0000007467797209 */ /* 0x000fe40007810000 */
        /* <DEDUP_REMOVED lines=57> */
[----:B------:R-:W-:-:S04]  /*60b0*/  FMNMX.FTZ R0, R72, R121, !PT ;  /* 0x0000007948007209 */ /* 0x000fc80007810000 */
[----:B------:R-:W-:-:S03]  /*60c0*/  FMNMX.FTZ R0, R71, R0, !PT ;  /* 0x0000000047007209 */ /* 0x000fc60007810000 */
[----:B------:R-:W-:Y:S02]  /*60d0*/  MUFU.EX2 R77, R77 ;  /* 0x0000004d004d7308 */ /* 0x000fe40000000800 */
[----:B------:R-:W1:Y:S06]  /*60e0*/  SHFL.BFLY PT, R121, R0, 0x2, 0x1f ;  /* 0x0c401f0000797f89 */ /* 0x000e6c00000e0000 */
[----:B------:R-:W-:Y:S08]  /*60f0*/  MUFU.EX2 R80, R80 ;  /* 0x0000005000507308 */ /* 0x000ff00000000800 */
[----:B------:R-:W-:Y:S08]  /*6100*/  MUFU.EX2 R81, R81 ;  /* 0x0000005100517308 */ /* 0x000ff00000000800 */
[----:B------:R-:W-:Y:S01]  /*6110*/  MUFU.EX2 R84, R84 ;  /* 0x0000005400547308 */ /* 0x000fe20000000800 */
[----:B-1----:R-:W-:-:S05]  /*6120*/  FMNMX.FTZ R121, R0, R121, !PT ;  /* 0x0000007900797209 */ /* 0x002fca0007810000 */
[----:B------:R-:W1:Y:S02]  /*6130*/  SHFL.BFLY PT, R0, R121, 0x1, 0x1f ;  /* 0x0c201f0079007f89 */ /* 0x000e6400000e0000 */
[----:B------:R-:W-:Y:S08]  /*6140*/  MUFU.EX2 R85, R85 ;  /* 0x0000005500557308 */ /* 0x000ff00000000800 */
[----:B------:R-:W-:Y:S08]  /*6150*/  MUFU.EX2 R56, R56 ;  /* 0x0000003800387308 */ /* 0x000ff00000000800 */
[----:B------:R-:W-:Y:S01]  /*6160*/  MUFU.EX2 R57, R57 ;  /* 0x0000003900397308 */ /* 0x000fe20000000800 */
[----:B-1----:R-:W-:Y:S01]  /*6170*/  FMNMX.FTZ R0, R121, R0, !PT ;  /* 0x0000000079007209 */ /* 0x002fe20007810000 */
[----:B------:R-:W-:-:S06]  /*6180*/  IMAD.U32 R121, RZ, RZ, UR43 ;  /* 0x0000002bff797e24 */ /* 0x000fcc000f8e00ff */
[----:B------:R-:W-:Y:S01]  /*6190*/  MUFU.EX2 R60, R60 ;  /* 0x0000003c003c7308 */ /* 0x000fe20000000800 */
[C---:B------:R-:W-:Y:S01]  /*61a0*/  FSETP.NEU.FTZ.AND P2, PT, R0.reuse, -INF , PT ;  /* 0xff8000000000780b */ /* 0x040fe20003f5d000 */
[----:B------:R-:W-:-:S03]  /*61b0*/  FFMA.FTZ R116, R0, R121, -8 ;  /* 0xc100000000747423 */ /* 0x000fc60000010079 */
[----:B------:R-:W-:Y:S02]  /*61c0*/  FSEL R128, R0, RZ, P2 ;  /* 0x000000ff00807208 */ /* 0x000fe40001000000 */
[----:B------:R-:W-:Y:S01]  /*61d0*/  FSEL R10, R116, RZ, P2 ;  /* 0x000000ff740a7208 */ /* 0x000fe20001000000 */
[----:B------:R-:W-:Y:S02]  /*61e0*/  MUFU.EX2 R61, R61 ;  /* 0x0000003d003d7308 */ /* 0x000fe40000000800 */
[----:B------:R-:W-:-:S02]  /*61f0*/  FADD.FTZ R128, -R128, R7 ;  /* 0x0000000780807221 */ /* 0x000fc40000010100 */
[--C-:B0-----:R-:W-:Y:S01]  /*6200*/  FFMA.FTZ R120, R126, UR43, -R10.reuse ;  /* 0x0000002b7e787c23 */ /* 0x101fe2000801080a */
[----:B------:R-:W-:Y:S01]  /*6210*/  FMUL.FTZ R126, R129, UR43 ;  /* 0x0000002b817e7c20 */ /* 0x000fe20008410000 */
[--C-:B------:R-:W-:Y:S01]  /*6220*/  FFMA.FTZ R116, R122, UR43, -R10.reuse ;  /* 0x0000002b7a747c23 */ /* 0x100fe2000801080a */
[----:B------:R-:W-:Y:S01]  /*6230*/  FMUL.FTZ R7, R128, UR43 ;  /* 0x0000002b80077c20 */ /* 0x000fe20008410000 */
        /* <DEDUP_REMOVED lines=43> */
[----:B-1----:R-:W-:-:S01]  /*64f0*/  FFMA.FTZ R4, R7, R3, R116 ;  /* 0x0000000307047223 */ /* 0x002fc20000010074 */
[----:B------:R-:W-:Y:S01]  /*6500*/  FADD.FTZ R113, R13, R128 ;  /* 0x000000800d717221 */ /* 0x000fe20000010000 */
[----:B------:R-:W-:-:S01]  /*6510*/  FFMA.FTZ R63, R63, UR43, -R10 ;  /* 0x0000002b3f3f7c23 */ /* 0x000fc2000801080a */
[--C-:B------:R-:W-:Y:S01]  /*6520*/  FFMA.FTZ R66, R66, UR43, -R10.reuse ;  /* 0x0000002b42427c23 */ /* 0x100fe2000801080a */
[----:B------:R-:W-:-:S01]  /*6530*/  FFMA.FTZ R67, R67, UR43, -R10 ;  /* 0x0000002b43437c23 */ /* 0x000fc2000801080a */
[----:B------:R-:W-:Y:S01]  /*6540*/  FADD.FTZ R128, R8, R113 ;  /* 0x0000007108807221 */ /* 0x000fe20000010000 */
[----:B------:R-:W-:-:S01]  /*6550*/  FFMA.FTZ R72, R72, UR43, -R10 ;  /* 0x0000002b48487c23 */ /* 0x000fc2000801080a */
[----:B------:R-:W1:Y:S01]  /*6560*/  MUFU.EX2 R122, R122 ;  /* 0x0000007a007a7308 */ /* 0x000e620000000800 */
[----:B0-----:R-:W-:-:S01]  /*6570*/  FADD.FTZ R3, R121, R4 ;  /* 0x0000000479037221 */ /* 0x001fc20000010000 */
[----:B------:R-:W-:Y:S01]  /*6580*/  FADD.FTZ R113, R15, R128 ;  /* 0x000000800f717221 */ /* 0x000fe20000010000 */
[----:B------:R-:W-:-:S02]  /*6590*/  FFMA.FTZ R71, R71, UR43, -R10 ;  /* 0x0000002b47477c23 */ /* 0x000fc4000801080a */
[----:B------:R-:W-:Y:S01]  /*65a0*/  FADD.FTZ R4, R120, R3 ;  /* 0x0000000378047221 */ /* 0x000fe20000010000 */
[----:B------:R-:W-:-:S02]  /*65b0*/  FADD.FTZ R128, R20, R113 ;  /* 0x0000007114807221 */ /* 0x000fc40000010000 */
[----:B------:R-:W0:Y:S01]  /*65c0*/  MUFU.EX2 R125, R125 ;  /* 0x0000007d007d7308 */ /* 0x000e220000000800 */
[----:B--2---:R-:W-:-:S01]  /*65d0*/  FADD.FTZ R3, R123, R4 ;  /* 0x000000047b037221 */ /* 0x004fc20000010000 */
[----:B------:R-:W-:-:S04]  /*65e0*/  FADD.FTZ R113, R21, R128 ;  /* 0x0000008015717221 */ /* 0x000fc80000010000 */
[----:B------:R-:W-:Y:S02]  /*65f0*/  FADD.FTZ R128, R104, R113 ;  /* 0x0000007168807221 */ /* 0x000fe40000010000 */
[----:B------:R-:W2:Y:S01]  /*6600*/  MUFU.EX2 R124, R124 ;  /* 0x0000007c007c7308 */ /* 0x000ea20000000800 */
[----:B-1----:R-:W-:-:S01]  /*6610*/  FADD.FTZ R4, R122, R3 ;  /* 0x000000037a047221 */ /* 0x002fc20000010000 */
[----:B------:R-:W-:-:S04]  /*6620*/  FADD.FTZ R113, R105, R128 ;  /* 0x0000008069717221 */ /* 0x000fc80000010000 */
[----:B------:R-:W-:Y:S02]  /*6630*/  FADD.FTZ R128, R108, R113 ;  /* 0x000000716c807221 */ /* 0x000fe40000010000 */
[----:B------:R-:W1:Y:S01]  /*6640*/  MUFU.EX2 R127, R127 ;  /* 0x0000007f007f7308 */ /* 0x000e620000000800 */
[----:B0-----:R-:W-:-:S01]  /*6650*/  FADD.FTZ R3, R125, R4 ;  /* 0x000000047d037221 */ /* 0x001fc20000010000 */
[----:B------:R-:W-:-:S04]  /*6660*/  FADD.FTZ R113, R109, R128 ;  /* 0x000000806d717221 */ /* 0x000fc80000010000 */
[----:B------:R-:W-:Y:S02]  /*6670*/  FADD.FTZ R113, R90, R113 ;  /* 0x000000715a717221 */ /* 0x000fe40000010000 */
        /* <DEDUP_REMOVED lines=16> */
[----:B------:R-:W-:-:S06]  /*6780*/  FADD.FTZ R4, R94, R113 ;  /* 0x000000715e047221 */ /* 0x000fcc0000010000 */
[----:B------:R-:W1:Y:S01]  /*6790*/  MUFU.EX2 R112, R112 ;  /* 0x0000007000707308 */ /* 0x000e620000000800 */
[----:B0-----:R-:W-:-:S01]  /*67a0*/  FADD.FTZ R128, R118, R3 ;  /* 0x0000000376807221 */ /* 0x001fc20000010000 */
[----:B------:R-:W-:-:S04]  /*67b0*/  FADD.FTZ R3, R117, R4 ;  /* 0x0000000475037221 */ /* 0x000fc80000010000 */
[----:B------:R-:W-:Y:S02]  /*67c0*/  FADD.FTZ R4, R88, R3 ;  /* 0x0000000358047221 */ /* 0x000fe40000010000 */
        /* <DEDUP_REMOVED lines=38> */
[----:B------:R-:W-:-:S06]  /*6a30*/  FADD.FTZ R3, R61, R4 ;  /* 0x000000043d037221 */ /* 0x000fcc0000010000 */
        /* <DEDUP_REMOVED lines=38> */
.L_x_2121:
        /* <DEDUP_REMOVED lines=12> */
[----:B------:R-:W-:Y:S01]  /*6d60*/  FMUL.FTZ R26, R26, R7 ;  /* 0x000000071a1a7220 */ /* 0x000fe20000410000 */
        /* <DEDUP_REMOVED lines=70> */
.L_x_2111:
[----:B------:R-:W-:-:S13]  /*71d0*/  ISETP.LE.AND P1, PT, RZ, UR22, PT ;  /* 0x00000016ff007c0c */ /* 0x000fda000bf23270 */
[----:B------:R-:W-:Y:S05]  /*71e0*/  @!P1 BRA `(.L_x_2123) ;  /* 0x0000002000a09947 */ /* 0x000fea0003800000 */
[----:B------:R-:W-:Y:S01]  /*71f0*/  IMAD.MOV.U32 R9, RZ, RZ, R0 ;  /* 0x000000ffff097224 */ /* 0x000fe200078e0000 */
[----:B------:R-:W-:Y:S01]  /*7200*/  UMOV UR21, UR36 ;  /* 0x0000002400157c82 */ /* 0x000fe20008000000 */
[----:B------:R-:W-:Y:S01]  /*7210*/  IMAD.MOV.U32 R7, RZ, RZ, R2 ;  /* 0x000000ffff077224 */ /* 0x000fe200078e0002 */
[----:B------:R-:W-:-:S06]  /*7220*/  UMOV UR20, UR37 ;  /* 0x0000002500147c82 */ /* 0x000fcc0008000000 */
.L_x_2134:
[----:B------:R-:W-:-:S04]  /*7230*/  UIADD3 UR37, UR20, 0x1, URZ ;  /* 0x0000000114257890 */ /* 0x000fc8000fffe03f */
[----:B------:R-:W-:-:S04]  /*7240*/  UISETP.NE.AND UP0, UPT, UR37, 0x2, UPT ;  /* 0x000000022500788c */ /* 0x000fc8000bf05270 */
[----:B------:R-:W-:Y:S02]  /*7250*/  USEL UR36, URZ, 0x1, UP0 ;  /* 0x000000013f247887 */ /* 0x000fe40008000000 */
[----:B------:R-:W-:Y:S02]  /*7260*/  USEL UR37, UR37, URZ, UP0 ;  /* 0x0000003f25257287 */ /* 0x000fe40008000000 */
[----:B------:R-:W-:Y:S01]  /*7270*/  ULOP3.LUT UR36, UR21, UR36, URZ, 0x3c, !UPT ;  /* 0x0000002415247292 */ /* 0x000fe2000f8e3c3f */
[----:B------:R-:W-:Y:S11]  /*7280*/  @!P0 BRA `(.L_x_2124) ;  /* 0x0000000000048947 */ /* 0x000ff60003800000 */
[----:B------:R-:W-:Y:S01]  /*7290*/  BPT.TRAP 0x1 ;  /* 0x000000040000795c */ /* 0x000fe20000300000 */
.L_x_2124:
[----:B------:R-:W-:Y:S01]  /*72a0*/  ULEA UR6, UR37, UR45, 0x3 ;  /* 0x0000002d25067291 */ /* 0x000fe2000f8e183f */
[----:B------:R-:W-:-:S05]  /*72b0*/  IMAD.U32 R0, RZ, RZ, UR36 ;  /* 0x00000024ff007e24 */ /* 0x000fca000f8e00ff */
[----:B------:R-:W-:-:S04]  /*72c0*/  SHF.L.U32 R0, R0, 0x1f, RZ ;  /* 0x0000001f00007819 */ /* 0x000fc800000006ff */
[----:B------:R0:W1:Y:S01]  /*72d0*/  SYNCS.PHASECHK.TRANS64.TRYWAIT P1, [UR6+0x13230], R0 ;  /* 0x01323000ff0075a7 */ /* 0x0000620008020146 */
[----:B------:R-:W-:Y:S05]  /*72e0*/  @!P0 BRA `(.L_x_2125) ;  /* 0x0000000000048947 */ /* 0x000fea0003800000 */
[----:B------:R-:W-:Y:S01]  /*72f0*/  BPT.TRAP 0x1 ;  /* 0x000000040000795c */ /* 0x000fe20000300000 */
.L_x_2125:
[----:B-1----:R-:W-:Y:S05]  /*7300*/  @P1 BRA `(.L_x_2126) ;  /* 0x0000000000081947 */ /* 0x002fea0003800000 */
[----:B------:R-:W1:Y:S02]  /*7310*/  SYNCS.PHASECHK.TRANS64.TRYWAIT P1, [UR6+0x13230], R0 ;  /* 0x01323000ff0075a7 */ /* 0x000e640008020146 */
[----:B-1----:R-:W-:Y:S05]  /*7320*/  @!P1 BRA `(.L_x_2127) ;  /* 0x000000ac00f49947 */ /* 0x002fea0003800000 */
.L_x_2126:
        /* <DEDUP_REMOVED lines=64> */
.L_x_2128:
[----:B------:R-:W-:Y:S01]  /*7730*/  ULEA UR11, UR20, UR45, 0x3 ;  /* 0x0000002d140b7291 */ /* 0x000fe2000f8e183f */
[----:B01----:R-:W-:-:S05]  /*7740*/  IMAD.U32 R0, RZ, RZ, UR21 ;  /* 0x00000015ff007e24 */ /* 0x003fca000f8e00ff */
[----:B------:R-:W-:-:S04]  /*7750*/  SHF.L.U32 R0, R0, 0x1f, RZ ;  /* 0x0000001f00007819 */ /* 0x000fc800000006ff */
[----:B------:R0:W1:Y:S01]  /*7760*/  SYNCS.PHASECHK.TRANS64.TRYWAIT P1, [UR11+0x13250], R0 ;  /* 0x01325000ff0075a7 */ /* 0x000062000802014b */
[----:B------:R-:W-:Y:S05]  /*7770*/  @!P0 BRA `(.L_x_2129) ;  /* 0x0000000000048947 */ /* 0x000fea0003800000 */
[----:B------:R-:W-:Y:S01]  /*7780*/  BPT.TRAP 0x1 ;  /* 0x000000040000795c */ /* 0x000fe20000300000 */
.L_x_2129:
[----:B-1----:R-:W-:Y:S05]  /*7790*/  @P1 BRA `(.L_x_2130) ;  /* 0x0000000000081947 */ /* 0x002fea0003800000 */
[----:B------:R-:W1:Y:S02]  /*77a0*/  SYNCS.PHASECHK.TRANS64.TRYWAIT P1, [UR11+0x13250], R0 ;  /* 0x01325000ff0075a7 */ /* 0x000e64000802014b */
[----:B-1----:R-:W-:Y:S05]  /*77b0*/  @!P1 BRA `(.L_x_2131) ;  /* 0x000000a800e89947 */ /* 0x002fea0003800000 */
.L_x_2130:
        /* <DEDUP_REMOVED lines=32> */
.L_x_2132:
        /* <DEDUP_REMOVED lines=344> */
.L_x_2133:
        /* <DEDUP_REMOVED lines=83> */
.L_x_2123:
[----:B------:R-:W-:Y:S06]  /*9470*/  BAR.ARV 0x8, 0x200 ;  /* 0x0208000000007b1d */ /* 0x000fec0000002000 */
[----:B------:R-:W-:Y:S05]  /*9480*/  @!P0 BRA `(.L_x_2135) ;  /* 0x0000000000048947 */ /* 0x000fea0003800000 */
[----:B------:R-:W-:Y:S01]  /*9490*/  BPT.TRAP 0x1 ;  /* 0x000000040000795c */ /* 0x000fe20000300000 */
.L_x_2135:
[----:B------:R-:W-:Y:S01]  /*94a0*/  ULEA UR14, UR37, UR45, 0x3 ;  /* 0x0000002d250e7291 */ /* 0x000fe2000f8e183f */
[----:B------:R-:W-:-:S05]  /*94b0*/  IMAD.U32 R5, RZ, RZ, UR36 ;  /* 0x00000024ff057e24 */ /* 0x000fca000f8e00ff */
[----:B------:R-:W-:-:S04]  /*94c0*/  SHF.L.U32 R5, R5, 0x1f, RZ ;  /* 0x0000001f05057819 */ /* 0x000fc800000006ff */
[----:B------:R0:W1:Y:S01]  /*94d0*/  SYNCS.PHASECHK.TRANS64.TRYWAIT P1, [UR14+0x13250], R5 ;  /* 0x01325005ff0075a7 */ /* 0x000062000802014e */
[----:B------:R-:W-:Y:S05]  /*94e0*/  @!P0 BRA `(.L_x_2136) ;  /* 0x0000000000048947 */ /* 0x000fea0003800000 */
[----:B------:R-:W-:Y:S01]  /*94f0*/  BPT.TRAP 0x1 ;  /* 0x000000040000795c */ /* 0x000fe20000300000 */
.L_x_2136:
[----:B-1----:R-:W-:Y:S05]  /*9500*/  @P1 BRA `(.L_x_2137) ;  /* 0x0000000000081947 */ /* 0x002fea0003800000 */
[----:B------:R-:W1:Y:S02]  /*9510*/  SYNCS.PHASECHK.TRANS64.TRYWAIT P1, [UR14+0x13250], R5 ;  /* 0x01325005ff0075a7 */ /* 0x000e64000802014e */
[----:B-1----:R-:W-:Y:S05]  /*9520*/  @!P1 BRA `(.L_x_2138) ;  /* 0x0000008c00a49947 */ /* 0x002fea0003800000 */
.L_x_2137:
        /* <DEDUP_REMOVED lines=10> */
[----:B------:R-:W-:Y:S01]  /*95d0*/  @UP0 ULDC.64 UR10, c[0x0][0x9c8] ;  /* 0x00027200000a0ab9 */ /* 0x000fe20000000a00 */
[----:B------:R-:W-:Y:S02]  /*95e0*/  @UP0 USHF.R.S32.HI UR7, URZ, 0x1f, UR48 ;  /* 0x0000001f3f070899 */ /* 0x000fe40008011430 */
[----:B------:R-:W-:Y:S01]  /*95f0*/  @UP0 UIMAD UR6, UR40, UR10, URZ ;  /* 0x0000000a280602a4 */ /* 0x000fe2000f8e023f */
[----:B------:R-:W-:Y:S01]  /*9600*/  @UP0 ULDC.64 UR12, c[0x0][0x9d0] ;  /* 0x00027400000c0ab9 */ /* 0x000fe20000000a00 */
[----:B------:R-:W-:Y:S02]  /*9610*/  @UP0 UIMAD.WIDE.U32 UR8, UR39, UR10, URZ ;  /* 0x0000000a270802a5 */ /* 0x000fe4000f8e003f */
[----:B------:R-:W-:Y:S02]  /*9620*/  @UP0 UIMAD UR6, UR39, UR11, UR6 ;  /* 0x0000000b270602a4 */ /* 0x000fe4000f8e0206 */
[----:B------:R-:W-:Y:S02]  /*9630*/  UIMAD UR10, UR37, 0x280, UR45 ;  /* 0x00000280250a78a4 */ /* 0x000fe4000f8e022d */
        /* <DEDUP_REMOVED lines=71> */
.L_x_2139:
[----:B------:R-:W-:Y:S01]  /*9ab0*/  UIADD3 UR4, UR14, 0x13260, URZ ;  /* 0x000132600e047890 */ /* 0x000fe2000fffe03f */
[-C--:B------:R-:W-:Y:S01]  /*9ac0*/  FMUL.FTZ R20, R33, R6.reuse ;  /* 0x0000000621147220 */ /* 0x080fe20000410000 */
[----:B------:R-:W-:Y:S01]  /*9ad0*/  UIADD3 UR37, UR37, 0x1, URZ ;  /* 0x0000000125257890 */ /* 0x000fe2000fffe03f */
[-C--:B------:R-:W-:Y:S01]  /*9ae0*/  FMUL.FTZ R58, R24, R6.reuse ;  /* 0x00000006183a7220 */ /* 0x080fe20000410000 */
[----:B------:R-:W-:Y:S01]  /*9af0*/  UPRMT UR4, UR44, 0x654, UR4 ;  /* 0x000006542c047896 */ /* 0x000fe20008000004 */
[----:B------:R-:W-:Y:S01]  /*9b00*/  FMUL.FTZ R56, R25, R6 ;  /* 0x0000000619387220 */ /* 0x000fe20000410000 */
[----:B------:R-:W-:Y:S01]  /*9b10*/  UISETP.NE.AND UP0, UPT, UR37, 0x2, UPT ;  /* 0x000000022500788c */ /* 0x000fe2000bf05270 */
[----:B------:R-:W-:Y:S01]  /*9b20*/  FMUL.FTZ R33, R26, R0 ;  /* 0x000000001a217220 */ /* 0x000fe20000410000 */
        /* <DEDUP_REMOVED lines=34> */
.L_x_2103:
        /* <DEDUP_REMOVED lines=39> */
[----:B------:R-:W-:Y:S01]  /*9fc0*/  ULDC.64 UR12, c[0x0][0xc08] ;  /* 0x00030200000c7ab9 */ /* 0x000fe20000000a00 */
[----:B------:R-:W-:Y:S02]  /*9fd0*/  ULDC.64 UR14, c[0x0][0xb98] ;  /* 0x0002e600000e7ab9 */ /* 0x000fe40000000a00 */
[----:B------:R0:W3:Y:S01]  /*9fe0*/  LDG.E.CONSTANT R28, desc[UR52][R6.64] ;  /* 0x00000034061c7981 */ /* 0x0000e2000c1e9900 */
[----:B------:R-:W-:-:S04]  /*9ff0*/  UISETP.NE.U32.AND UP0, UPT, UR6, URZ, UPT ;  /* 0x0000003f0600728c */ /* 0x000fc8000bf05070 */
        /* <DEDUP_REMOVED lines=26> */
[----:B------:R-:W-:Y:S02]  /*a1a0*/  IADD3 R55, P2, R8, 0x40, RZ ;  /* 0x0000004008377810 */ /* 0x000fe40007f5e0ff */
[----:B------:R-:W-:Y:S01]  /*a1b0*/  LOP3.LUT R2, R53, 0x380, RZ, 0xc0, !PT ;  /* 0x0000038035027812 */ /* 0x000fe200078ec0ff */
[--C-:B------:R-:W-:Y:S01]  /*a1c0*/  IMAD.X R11, RZ, RZ, R9.reuse, P1 ;  /* 0x000000ffff0b7224 */ /* 0x100fe200008e0609 */
[----:B------:R-:W-:Y:S01]  /*a1d0*/  LOP3.LUT R10, R55, 0x380, RZ, 0xc0, !PT ;  /* 0x00000380370a7812 */ /* 0x000fe200078ec0ff */
[----:B------:R-:W-:Y:S01]  /*a1e0*/  IMAD.X R13, RZ, RZ, R9, P2 ;  /* 0x000000ffff0d7224 */ /* 0x000fe200010e0609 */
[----:B------:R-:W-:-:S02]  /*a1f0*/  LOP3.LUT R20, R59, 0x380, RZ, 0xc0, !PT ;  /* 0x000003803b147812 */ /* 0x000fc400078ec0ff */
[----:B------:R-:W-:Y:S02]  /*a200*/  SHF.R.U64 R2, R2, 0x3, RZ ;  /* 0x0000000302027819 */ /* 0x000fe400000012ff */
[----:B------:R-:W-:Y:S02]  /*a210*/  SHF.R.U64 R10, R10, 0x3, RZ ;  /* 0x000000030a0a7819 */ /* 0x000fe400000012ff */
[----:B------:R-:W-:Y:S02]  /*a220*/  SHF.R.U64 R20, R20, 0x3, RZ ;  /* 0x0000000314147819 */ /* 0x000fe400000012ff */
[----:B------:R-:W-:Y:S02]  /*a230*/  LOP3.LUT R14, R2, R53, RZ, 0x3c, !PT ;  /* 0x00000035020e7212 */ /* 0x000fe400078e3cff */
[----:B------:R-:W-:Y:S02]  /*a240*/  LOP3.LUT R12, R10, R55, RZ, 0x3c, !PT ;  /* 0x000000370a0c7212 */ /* 0x000fe400078e3cff */
[----:B------:R-:W-:-:S02]  /*a250*/  LOP3.LUT R10, R20, R59, RZ, 0x3c, !PT ;  /* 0x0000003b140a7212 */ /* 0x000fc400078e3cff */
[----:B------:R-:W-:Y:S02]  /*a260*/  LOP3.LUT R15, R8, 0x380, RZ, 0xc0, !PT ;  /* 0x00000380080f7812 */ /* 0x000fe400078ec0ff */
[----:B------:R-:W-:Y:S02]  /*a270*/  MOV R44, R12 ;  /* 0x0000000c002c7202 */ /* 0x000fe40000000f00 */
[----:B------:R-:W-:Y:S02]  /*a280*/  SHF.R.U64 R15, R15, 0x3, RZ ;  /* 0x000000030f0f7819 */ /* 0x000fe400000012ff */
[----:B------:R-:W-:Y:S02]  /*a290*/  PLOP3.LUT P2, PT, PT, PT, UP0, 0x80, 0x0 ;  /* 0x000000000000781c */ /* 0x000fe40003f4f008 */
[----:B------:R-:W-:Y:S01]  /*a2a0*/  LOP3.LUT R8, R15, R8, RZ, 0x3c, !PT ;  /* 0x000000080f087212 */ /* 0x000fe200078e3cff */
[----:B------:R-:W-:-:S03]  /*a2b0*/  IMAD.X R15, RZ, RZ, R9, P3 ;  /* 0x000000ffff0f7224 */ /* 0x000fc600018e0609 */
[----:B------:R-:W-:Y:S02]  /*a2c0*/  MOV R48, R8 ;  /* 0x0000000800307202 */ /* 0x000fe40000000f00 */
[----:B------:R-:W-:Y:S02]  /*a2d0*/  MOV R46, R14 ;  /* 0x0000000e002e7202 */ /* 0x000fe40000000f00 */
[----:B---3--:R-:W-:Y:S01]  /*a2e0*/  LOP3.LUT R2, R28, 0x2, RZ, 0x3c, !PT ;  /* 0x000000021c027812 */ /* 0x008fe200078e3cff */
[----:B------:R-:W-:Y:S04]  /*a2f0*/  SHFL.IDX PT, R25, R25, R28, 0x1c1f ;  /* 0x001c1f1c19197589 */ /* 0x000fe800000e0000 */
[----:B------:R-:W0:Y:S04]  /*a300*/  SHFL.IDX PT, R20, R57, R2, 0x1c1f ;  /* 0x001c1f0239147589 */ /* 0x000e2800000e0000 */
[----:B------:R-:W-:Y:S04]  /*a310*/  SHFL.IDX PT, R29, R29, R28, 0x1c1f ;  /* 0x001c1f1c1d1d7589 */ /* 0x000fe800000e0000 */
[----:B------:R1:W2:Y:S04]  /*a320*/  SHFL.IDX PT, R24, R21, R2, 0x1c1f ;  /* 0x001c1f0215187589 */ /* 0x0002a800000e0000 */
[----:B------:R-:W-:Y:S04]  /*a330*/  SHFL.IDX PT, R41, R41, R28, 0x1c1f ;  /* 0x001c1f1c29297589 */ /* 0x000fe800000e0000 */
[----:B------:R-:W3:Y:S01]  /*a340*/  SHFL.IDX PT, R36, R27, R2, 0x1c1f ;  /* 0x001c1f021b247589 */ /* 0x000ee200000e0000 */
[----:B-1----:R-:W-:-:S03]  /*a350*/  IMAD.U32 R21, RZ, RZ, UR7 ;  /* 0x00000007ff157e24 */ /* 0x002fc6000f8e00ff */
[----:B------:R-:W-:Y:S04]  /*a360*/  SHFL.IDX PT, R33, R33, R28, 0x1c1f ;  /* 0x001c1f1c21217589 */ /* 0x000fe800000e0000 */
[----:B------:R-:W1:Y:S01]  /*a370*/  SHFL.IDX PT, R26, R35, R2, 0x1c1f ;  /* 0x001c1f02231a7589 */ /* 0x000e6200000e0000 */
[----:B0-----:R-:W-:-:S03]  /*a380*/  SEL R8, R25, R20, P0 ;  /* 0x0000001419087207 */ /* 0x001fc60000000000 */
[----:B------:R-:W-:Y:S04]  /*a390*/  SHFL.IDX PT, R43, R43, R28, 0x1c1f ;  /* 0x001c1f1c2b2b7589 */ /* 0x000fe800000e0000 */
[----:B------:R-:W0:Y:S01]  /*a3a0*/  SHFL.IDX PT, R38, R45, R2, 0x1c1f ;  /* 0x001c1f022d267589 */ /* 0x000e2200000e0000 */
[----:B--2---:R-:W-:Y:S02]  /*a3b0*/  SEL R12, R29, R24, P0 ;  /* 0x000000181d0c7207 */ /* 0x004fe40000000000 */
[----:B------:R-:W-:Y:S01]  /*a3c0*/  SEL R14, R24, R29, P0 ;  /* 0x0000001d180e7207 */ /* 0x000fe20000000000 */
[----:B------:R-:W-:Y:S04]  /*a3d0*/  SHFL.IDX PT, R47, R47, R28, 0x1c1f ;  /* 0x001c1f1c2f2f7589 */ /* 0x000fe800000e0000 */
[----:B------:R-:W2:Y:S01]  /*a3e0*/  SHFL.IDX PT, R40, R49, R2, 0x1c1f ;  /* 0x001c1f0231287589 */ /* 0x000ea200000e0000 */
[----:B---3--:R-:W-:-:S03]  /*a3f0*/  SEL R9, R41, R36, P0 ;  /* 0x0000002429097207 */ /* 0x008fc60000000000 */
[----:B------:R-:W-:Y:S04]  /*a400*/  SHFL.IDX PT, R37, R37, R28, 0x1c1f ;  /* 0x001c1f1c25257589 */ /* 0x000fe800000e0000 */
[----:B------:R3:W4:Y:S01]  /*a410*/  SHFL.IDX PT, R30, R39, R2, 0x1c1f ;  /* 0x001c1f02271e7589 */ /* 0x00072200000e0000 */
[----:B-1----:R-:W-:Y:S02]  /*a420*/  SEL R24, R33, R26, P0 ;  /* 0x0000001a21187207 */ /* 0x002fe40000000000 */
[----:B------:R-:W-:Y:S01]  /*a430*/  SEL R26, R26, R33, P0 ;  /* 0x000000211a1a7207 */ /* 0x000fe20000000000 */
[----:B------:R-:W-:Y:S04]  /*a440*/  SHFL.IDX PT, R51, R51, R28, 0x1c1f ;  /* 0x001c1f1c33337589 */ /* 0x000fe800000e0000 */
[----:B------:R-:W1:Y:S01]  /*a450*/  SHFL.IDX PT, R42, R5, R2, 0x1c1f ;  /* 0x001c1f02052a7589 */ /* 0x000e6200000e0000 */
[----:B0-----:R-:W-:-:S02]  /*a460*/  SEL R13, R43, R38, P0 ;  /* 0x000000262b0d7207 */ /* 0x001fc40000000000 */
[----:B---3--:R-:W-:Y:S02]  /*a470*/  MOV R39, R10 ;  /* 0x0000000a00277202 */ /* 0x008fe40000000f00 */
[----:B------:R-:W-:Y:S01]  /*a480*/  SEL R10, R20, R25, P0 ;  /* 0x00000019140a7207 */ /* 0x000fe20000000000 */
[----:B------:R-:W-:Y:S01]  /*a490*/  IMAD.U32 R20, RZ, RZ, UR6 ;  /* 0x00000006ff147e24 */ /* 0x000fe2000f8e00ff */
[----:B------:R-:W-:Y:S02]  /*a4a0*/  SEL R11, R36, R41, P0 ;  /* 0x00000029240b7207 */ /* 0x000fe40000000000 */
[----:B------:R-:W-:Y:S02]  /*a4b0*/  SEL R15, R38, R43, P0 ;  /* 0x0000002b260f7207 */ /* 0x000fe40000000000 */
[----:B--2---:R-:W-:Y:S01]  /*a4c0*/  SEL R25, R47, R40, P0 ;  /* 0x000000282f197207 */ /* 0x004fe20000000000 */
[----:B------:R0:W-:Y:S01]  /*a4d0*/  STSM.16.M88.4 [R48], R8 ;  /* 0x0000000830007844 */ /* 0x0001e20000000200 */
[----:B------:R-:W-:-:S02]  /*a4e0*/  SEL R27, R40, R47, P0 ;  /* 0x0000002f281b7207 */ /* 0x000fc40000000000 */
[----:B----4-:R-:W-:Y:S01]  /*a4f0*/  SEL R32, R37, R30, P0 ;  /* 0x0000001e25207207 */ /* 0x010fe20000000000 */
[----:B------:R2:W-:Y:S01]  /*a500*/  STSM.16.M88.4 [R46], R12 ;  /* 0x0000000c2e007844 */ /* 0x0005e20000000200 */
[----:B------:R-:W-:Y:S02]  /*a510*/  SEL R34, R30, R37, P0 ;  /* 0x000000251e227207 */ /* 0x000fe40000000000 */
[----:B------:R-:W3:Y:S01]  /*a520*/  LDC R37, c[0x0][0xbe8] ;  /* 0x0002fa00ff257b82 */ /* 0x000ee20000000800 */
[----:B------:R2:W-:Y:S01]  /*a530*/  STSM.16.M88.4 [R44], R24 ;  /* 0x000000182c007844 */ /* 0x0005e20000000200 */
[----:B-1----:R-:W-:Y:S02]  /*a540*/  SEL R33, R51, R42, P0 ;  /* 0x0000002a33217207 */ /* 0x002fe40000000000 */
[----:B------:R-:W-:-:S05]  /*a550*/  SEL R35, R42, R51, P0 ;  /* 0x000000332a237207 */ /* 0x000fca0000000000 */
[----:B------:R2:W-:Y:S01]  /*a560*/  STSM.16.M88.4 [R39], R32 ;  /* 0x0000002027007844 */ /* 0x0005e20000000200 */
[----:B------:R-:W-:Y:S06]  /*a570*/  BAR.SYNC.DEFER_BLOCKING 0x1, 0x180 ;  /* 0x0046000000007b1d */ /* 0x000fec0000010000 */
[----:B------:R-:W4:Y:S01]  /*a580*/  @P2 LDG.E R2, desc[UR52][R20.64] ;  /* 0x0000003414022981 */ /* 0x000f22000c1e1900 */
[----:B---3--:R-:W-:Y:S01]  /*a590*/  ISETP.NE.AND P1, PT, R37, 0x1, PT ;  /* 0x000000012500780c */ /* 0x008fe20003f25270 */
[----:B------:R-:W-:Y:S01]  /*a5a0*/  UIMAD UR6, UR17, UR8, URZ ;  /* 0x00000008110672a4 */ /* 0x000fe2000f8e023f */
[----:B0-----:R-:W-:Y:S01]  /*a5b0*/  VIADD R10, R17, UR42 ;  /* 0x0000002a110a7c36 */ /* 0x001fe20008000000 */
[----:B------:R-:W-:-:S02]  /*a5c0*/  USEL UR16, UR40, URZ, !UP0 ;  /* 0x0000003f28107287 */ /* 0x000fc4000c000000 */
[----:B------:R-:W-:Y:S01]  /*a5d0*/  UIMAD UR9, UR41, UR9, UR6 ;  /* 0x00000009290972a4 */ /* 0x000fe2000f8e0206 */
[----:B------:R-:W-:Y:S01]  /*a5e0*/  IMAD.MOV.U32 R8, RZ, RZ, R10 ;  /* 0x000000ffff087224 */ /* 0x000fe200078e000a */
[----:B------:R-:W-:-:S06]  /*a5f0*/  UISETP.NE.U32.AND UP1, UPT, UR12, URZ, UPT ;  /* 0x0000003f0c00728c */ /* 0x000fcc000bf25070 */
[----:B------:R-:W0:Y:S08]  /*a600*/  @P1 LDC R5, c[0x0][0xbec] ;  /* 0x0002fb00ff051b82 */ /* 0x000e300000000800 */
[----:B------:R-:W1:Y:S01]  /*a610*/  @P1 LDC R9, c[0x0][0xbf0] ;  /* 0x0002fc00ff091b82 */ /* 0x000e620000000800 */
[----:B----4-:R-:W-:Y:S01]  /*a620*/  @P2 R2UR UR4, R2 ;  /* 0x00000000020422ca */ /* 0x010fe200000e0000 */
[----:B0-----:R-:W-:-:S05]  /*a630*/  @P1 IMAD.HI.U32 R2, R10, R5, RZ ;  /* 0x000000050a021227 */ /* 0x001fca00078e00ff */
[----:B-1----:R-:W-:-:S04]  /*a640*/  @P1 SHF.R.U32.HI R8, RZ, R9, R2 ;  /* 0x00000009ff081219 */ /* 0x002fc80000011602 */
[--C-:B------:R-:W-:Y:S01]  /*a650*/  SHF.R.S32.HI R9, RZ, 0x1f, R8.reuse ;  /* 0x0000001fff097819 */ /* 0x100fe20000011408 */
[----:B------:R-:W-:Y:S02]  /*a660*/  IMAD.MOV R2, RZ, RZ, -R8 ;  /* 0x000000ffff027224 */ /* 0x000fe400078e0a08 */
[----:B------:R-:W-:Y:S02]  /*a670*/  USHF.R.S32.HI UR7, URZ, 0x1f, UR4 ;  /* 0x0000001f3f077899 */ /* 0x000fe40008011404 */
[----:B------:R-:W-:Y:S01]  /*a680*/  UMOV UR6, UR4 ;  /* 0x0000000400067c82 */ /* 0x000fe20008000000 */
[----:B------:R-:W-:Y:S01]  /*a690*/  IMAD R5, R37, R2, R10 ;  /* 0x0000000225057224 */ /* 0x000fe200078e020a */
[----:B------:R-:W-:Y:S02]  /*a6a0*/  UIMAD.WIDE.U32 UR10, UR41, UR8, UR6 ;  /* 0x00000008290a72a5 */ /* 0x000fe4000f8e0006 */
[----:B------:R-:W-:Y:S02]  /*a6b0*/  USEL UR8, UR39, URZ, !UP0 ;  /* 0x0000003f27087287 */ /* 0x000fe4000c000000 */
[----:B------:R-:W-:Y:S01]  /*a6c0*/  UIADD3 UR11, UR11, UR9, URZ ;  /* 0x000000090b0b7290 */ /* 0x000fe2000fffe03f */
[----:B------:R-:W-:Y:S01]  /*a6d0*/  SHF.R.S32.HI R2, RZ, 0x1f, R5 ;  /* 0x0000001fff027819 */ /* 0x000fe20000011405 */
[----:B------:R-:W-:-:S02]  /*a6e0*/  UIMAD UR9, UR16, UR14, URZ ;  /* 0x0000000e100972a4 */ /* 0x000fc4000f8e023f */
[----:B------:R-:W-:Y:S02]  /*a6f0*/  UISETP.NE.AND.EX UP0, UPT, UR13, URZ, UPT, UP1 ;  /* 0x0000003f0d00728c */ /* 0x000fe4000bf05310 */
[----:B------:R-:W-:Y:S02]  /*a700*/  UIMAD UR9, UR8, UR15, UR9 ;  /* 0x0000000f080972a4 */ /* 0x000fe4000f8e0209 */
[----:B------:R-:W-:Y:S02]  /*a710*/  UIMAD.WIDE.U32 UR10, UR8, UR14, UR10 ;  /* 0x0000000e080a72a5 */ /* 0x000fe4000f8e000a */
[----:B------:R-:W-:Y:S01]  /*a720*/  PLOP3.LUT P3, PT, PT, PT, UP0, 0x80, 0x0 ;  /* 0x000000000000781c */ /* 0x000fe20003f6f008 */
[----:B------:R-:W-:Y:S01]  /*a730*/  ULDC.64 UR14, c[0x0][0xb88] ;  /* 0x0002e200000e7ab9 */ /* 0x000fe20000000a00 */
[----:B------:R-:W-:Y:S01]  /*a740*/  IMAD.U32 R10, RZ, RZ, UR9 ;  /* 0x00000009ff0a7e24 */ /* 0x000fe2000f8e00ff */
[----:B------:R-:W-:Y:S01]  /*a750*/  ULDC UR9, c[0x0][0xa88] ;  /* 0x0002a20000097ab9 */ /* 0x000fe20000000800 */
[----:B------:R-:W-:Y:S01]  /*a760*/  IADD3 R8, P0, R8, UR10, RZ ;  /* 0x0000000a08087c10 */ /* 0x000fe2000ff1e0ff */
[----:B------:R-:W-:Y:S01]  /*a770*/  @UP0 ULEA UR10, UP1, UR39, UR12, 0x2 ;  /* 0x0000000c270a0291 */ /* 0x000fe2000f82103f */
[----:B------:R-:W-:-:S02]  /*a780*/  IMAD R2, R2, UR14, RZ ;  /* 0x0000000e02027c24 */ /* 0x000fc4000f8e02ff */
[----:B------:R-:W-:Y:S01]  /*a790*/  IADD3.X R9, R9, UR11, R10, P0, !PT ;  /* 0x0000000b09097c10 */ /* 0x000fe200087fe40a */
[----:B------:R-:W-:Y:S01]  /*a7a0*/  @UP0 ULEA.HI.X UR11, UR39, UR13, UR40, 0x2, UP1 ;  /* 0x0000000d270b0291 */ /* 0x000fe200088f1428 */
[C---:B------:R-:W-:Y:S02]  /*a7b0*/  IMAD R11, R5.reuse, UR15, R2 ;  /* 0x0000000f050b7c24 */ /* 0x040fe4000f8e0202 */
[----:B------:R-:W-:Y:S01]  /*a7c0*/  IMAD.U32 R2, RZ, RZ, UR9 ;  /* 0x00000009ff027e24 */ /* 0x000fe2000f8e00ff */
[----:B------:R-:W-:Y:S01]  /*a7d0*/  ULDC.64 UR12, c[0x0][0xb50] ;  /* 0x0002d400000c7ab9 */ /* 0x000fe20000000a00 */
[----:B------:R-:W-:-:S04]  /*a7e0*/  IMAD.WIDE.U32 R8, R5, UR14, R8 ;  /* 0x0000000e05087c25 */ /* 0x000fc8000f8e0008 */
[----:B------:R-:W-:Y:S01]  /*a7f0*/  IMAD.IADD R5, R9, 0x1, R11 ;  /* 0x0000000109057824 */ /* 0x000fe200078e020b */
[C---:B------:R-:W-:Y:S01]  /*a800*/  LEA R9, P0, R8.reuse, UR12, 0x2 ;  /* 0x0000000c08097c11 */ /* 0x040fe2000f8010ff */
[----:B------:R-:W-:Y:S02]  /*a810*/  IMAD.U32 R10, RZ, RZ, UR10 ;  /* 0x0000000aff0a7e24 */ /* 0x000fe4000f8e00ff */
[----:B------:R-:W-:Y:S01]  /*a820*/  IMAD.U32 R11, RZ, RZ, UR11 ;  /* 0x0000000bff0b7e24 */ /* 0x000fe2000f8e00ff */
[----:B------:R-:W-:Y:S01]  /*a830*/  LEA.HI.X R8, R8, UR13, R5, 0x2, P0 ;  /* 0x0000000d08087c11 */ /* 0x000fe200080f1405 */
[----:B------:R-:W-:-:S03]  /*a840*/  IMAD R5, R22, 0x40, R19 ;  /* 0x0000004016057824 */ /* 0x000fc600078e0213 */
[----:B------:R2:W5:Y:S01]  /*a850*/  @P3 LDG.E R2, desc[UR52][R10.64] ;  /* 0x000000340a023981 */ /* 0x000562000c1e1900 */
[----:B------:R-:W-:Y:S05]  /*a860*/  @P3 BRA `(.L_x_2142) ;  /* 0x0000000000103947 */ /* 0x000fea0003800000 */
[----:B------:R-:W-:Y:S05]  /*a870*/  @!P2 BRA `(.L_x_2142) ;  /* 0x00000000000ca947 */ /* 0x000fea0003800000 */
[----:B--2---:R-:W2:Y:S04]  /*a880*/  LDG.E R11, desc[UR52][R20.64] ;  /* 0x00000034140b7981 */ /* 0x004ea8000c1e1900 */
[----:B-----5:R-:W2:Y:S02]  /*a890*/  LDG.E R2, desc[UR52][R20.64+0x4] ;  /* 0x0000043414027981 */ /* 0x020ea4000c1e1900 */
[----:B--2---:R-:W-:-:S07]  /*a8a0*/  IMAD.IADD R2, R2, 0x1, -R11 ;  /* 0x0000000102027824 */ /* 0x004fce00078e0a0b */
.L_x_2142:
[----:B------:R-:W-:Y:S01]  /*a8b0*/  SHFL.IDX PT, R20, R9, RZ, 0x1c1f ;  /* 0x001c1fff09147589 */ /* 0x000fe200000e0000 */
[----:B------:R-:W-:Y:S01]  /*a8c0*/  IMAD.WIDE R6, R5, 0x2, R6 ;  /* 0x0000000205067825 */ /* 0x000fe200078e0206 */
[----:B------:R-:W-:Y:S01]  /*a8d0*/  LOP3.LUT P0, RZ, R23, 0x3, RZ, 0xc0, !PT ;  /* 0x0000000317ff7812 */ /* 0x000fe2000780c0ff */
[----:B------:R-:W-:Y:S01]  /*a8e0*/  ULDC.64 UR10, c[0x0][0xaa0] ;  /* 0x0002a800000a7ab9 */ /* 0x000fe20000000a00 */
[----:B------:R-:W0:Y:S01]  /*a8f0*/  SHFL.IDX PT, R21, R8, RZ, 0x1c1f ;  /* 0x001c1fff08157589 */ /* 0x000e2200000e0000 */
[----:B--2---:R-:W-:Y:S01]  /*a900*/  VIADD R10, R157, UR42 ;  /* 0x0000002a9d0a7c36 */ /* 0x004fe20008000000 */
[----:B------:R-:W-:Y:S01]  /*a910*/  IADD3 R13, P3, R6, 0x1800, RZ ;  /* 0x00001800060d7810 */ /* 0x000fe20007f7e0ff */
[----:B-----5:R-:W-:Y:S01]  /*a920*/  IMAD R35, R2, R37, RZ ;  /* 0x0000002502237224 */ /* 0x020fe200078e02ff */
[----:B------:R1:W-:Y:S01]  /*a930*/  SHFL.IDX PT, R28, R9, 0x1, 0x1c1f ;  /* 0x003c1f00091c7f89 */ /* 0x0003e200000e0000 */
[----:B------:R-:W-:Y:S01]  /*a940*/  VIADD R2, R10, 0x8 ;  /* 0x000000080a027836 */ /* 0x000fe20000000000 */
[----:B------:R-:W-:-:S02]  /*a950*/  IADD3 R25, P4, R6, 0x3000, RZ ;  /* 0x0000300006197810 */ /* 0x000fc40007f9e0ff */
[----:B------:R2:W3:Y:S01]  /*a960*/  SHFL.IDX PT, R29, R8, 0x1, 0x1c1f ;  /* 0x003c1f00081d7f89 */ /* 0x0004e200000e0000 */
[-C--:B------:R-:W-:Y:S02]  /*a970*/  ISETP.GE.OR P2, PT, R10, R35.reuse, P0 ;  /* 0x000000230a00720c */ /* 0x080fe40000746670 */
[----:B------:R-:W-:Y:S02]  /*a980*/  LOP3.LUT R12, R13, 0x380, RZ, 0xc0, !PT ;  /* 0x000003800d0c7812 */ /* 0x000fe400078ec0ff */
[----:B-1----:R-:W-:Y:S02]  /*a990*/  LOP3.LUT R9, R6, 0x380, RZ, 0xc0, !PT ;  /* 0x0000038006097812 */ /* 0x002fe400078ec0ff */
[----:B------:R-:W-:Y:S02]  /*a9a0*/  ISETP.GE.OR P0, PT, R2, R35, P0 ;  /* 0x000000230200720c */ /* 0x000fe40000706670 */
[----:B------:R-:W-:Y:S02]  /*a9b0*/  LOP3.LUT R24, R25, 0x380, RZ, 0xc0, !PT ;  /* 0x0000038019187812 */ /* 0x000fe400078ec0ff */
[----:B------:R-:W-:-:S02]  /*a9c0*/  SHF.R.U64 R9, R9, 0x3, RZ ;  /* 0x0000000309097819 */ /* 0x000fc400000012ff */
[----:B------:R-:W-:Y:S02]  /*a9d0*/  SHF.R.U64 R12, R12, 0x3, RZ ;  /* 0x000000030c0c7819 */ /* 0x000fe400000012ff */
[----:B------:R-:W-:Y:S01]  /*a9e0*/  SHF.R.U64 R24, R24, 0x3, RZ ;  /* 0x0000000318187819 */ /* 0x000fe200000012ff */
[----:B0-----:R0:W-:Y:S01]  /*a9f0*/  @!P2 ST.E desc[UR52][R20.64], R4 ;  /* 0x000000041400a985 */ /* 0x0011e2000c101934 */
[----:B--2---:R-:W-:Y:S01]  /*aa00*/  LOP3.LUT R8, R9, R6, RZ, 0x3c, !PT ;  /* 0x0000000609087212 */ /* 0x004fe200078e3cff */
[--C-:B------:R-:W-:Y:S01]  /*aa10*/  IMAD.MOV.U32 R9, RZ, RZ, R7.reuse ;  /* 0x000000ffff097224 */ /* 0x100fe200078e0007 */
[----:B------:R-:W-:Y:S01]  /*aa20*/  LOP3.LUT R12, R12, R13, RZ, 0x3c, !PT ;  /* 0x0000000d0c0c7212 */ /* 0x000fe200078e3cff */
[--C-:B------:R-:W-:Y:S01]  /*aa30*/  IMAD.X R13, RZ, RZ, R7.reuse, P3 ;  /* 0x000000ffff0d7224 */ /* 0x100fe200018e0607 */
[----:B------:R-:W-:Y:S01]  /*aa40*/  LOP3.LUT R24, R24, R25, RZ, 0x3c, !PT ;  /* 0x0000001918187212 */ /* 0x000fe200078e3cff */
[----:B------:R-:W-:Y:S01]  /*aa50*/  IMAD.X R25, RZ, RZ, R7, P4 ;  /* 0x000000ffff197224 */ /* 0x000fe200020e0607 */
[----:B---3--:R1:W-:Y:S04]  /*aa60*/  @!P0 ST.E desc[UR52][R28.64], R3 ;  /* 0x000000031c008985 */ /* 0x0083e8000c101934 */
[----:B------:R-:W2:Y:S01]  /*aa70*/  LD.E.128 R8, desc[UR52][R8.64] ;  /* 0x0000003408087980 */ /* 0x000ea2000c101d00 */
[----:B0-----:R-:W0:Y:S03]  /*aa80*/  @P1 LDC R20, c[0x0][0xbec] ;  /* 0x0002fb00ff141b82 */ /* 0x001e260000000800 */
[----:B------:R-:W3:Y:S04]  /*aa90*/  LD.E.128 R12, desc[UR52][R12.64] ;  /* 0x000000340c0c7980 */ /* 0x000ee8000c101d00 */
[----:B------:R-:W4:Y:S01]  /*aaa0*/  LD.E.128 R24, desc[UR52][R24.64] ;  /* 0x0000003418187980 */ /* 0x000f22000c101d00 */
[----:B------:R-:W-:Y:S01]  /*aab0*/  IADD3 R5, P0, R6, 0x4800, RZ ;  /* 0x0000480006057810 */ /* 0x000fe20007f1e0ff */
[----:B-1----:R-:W1:Y:S01]  /*aac0*/  @P1 LDC R3, c[0x0][0xbf0] ;  /* 0x0002fc00ff031b82 */ /* 0x002e620000000800 */
[----:B------:R-:W-:-:S02]  /*aad0*/  UIMAD UR9, UR7, UR10, URZ ;  /* 0x0000000a070972a4 */ /* 0x000fc4000f8e023f */
[----:B------:R-:W-:Y:S01]  /*aae0*/  LOP3.LUT R2, R5, 0x380, RZ, 0xc0, !PT ;  /* 0x0000038005027812 */ /* 0x000fe200078ec0ff */
[----:B------:R-:W-:Y:S01]  /*aaf0*/  UIMAD.WIDE.U32 UR6, UR4, UR10, URZ ;  /* 0x0000000a040672a5 */ /* 0x000fe2000f8e003f */
[----:B------:R-:W-:Y:S01]  /*ab00*/  IMAD.X R7, RZ, RZ, R7, P0 ;  /* 0x000000ffff077224 */ /* 0x000fe200000e0607 */
[----:B------:R-:W-:Y:S01]  /*ab10*/  UIMAD UR9, UR4, UR11, UR9 ;  /* 0x0000000b040972a4 */ /* 0x000fe2000f8e0209 */
[----:B------:R-:W-:Y:S02]  /*ab20*/  SHF.R.U64 R2, R2, 0x3, RZ ;  /* 0x0000000302027819 */ /* 0x000fe400000012ff */
[----:B------:R-:W-:Y:S01]  /*ab30*/  ULDC.64 UR10, c[0x0][0xae8] ;  /* 0x0002ba00000a7ab9 */ /* 0x000fe20000000a00 */
[----:B------:R-:W-:Y:S01]  /*ab40*/  UIADD3 UR7, UR7, UR9, URZ ;  /* 0x0000000907077290 */ /* 0x000fe2000fffe03f */
[----:B------:R-:W-:Y:S01]  /*ab50*/  LOP3.LUT R6, R2, R5, RZ, 0x3c, !PT ;  /* 0x0000000502067212 */ /* 0x000fe200078e3cff */
[----:B------:R-:W-:Y:S01]  /*ab60*/  UIMAD UR4, UR17, UR10, URZ ;  /* 0x0000000a110472a4 */ /* 0x000fe2000f8e023f */
[----:B------:R-:W-:Y:S01]  /*ab70*/  IMAD R2, R18, 0x30, R22 ;  /* 0x0000003012027824 */ /* 0x000fe200078e0216 */
[----:B------:R-:W-:-:S02]  /*ab80*/  UIMAD.WIDE.U32 UR6, UR41, UR10, UR6 ;  /* 0x0000000a290672a5 */ /* 0x000fc4000f8e0006 */
[----:B------:R-:W-:Y:S01]  /*ab90*/  UIMAD UR4, UR41, UR11, UR4 ;  /* 0x0000000b290472a4 */ /* 0x000fe2000f8e0204 */
[----:B------:R-:W-:Y:S01]  /*aba0*/  VIADD R29, R2, UR42 ;  /* 0x0000002a021d7c36 */ /* 0x000fe20008000000 */
[----:B------:R-:W5:Y:S01]  /*abb0*/  LD.E.128 R4, desc[UR52][R6.64] ;  /* 0x0000003406047980 */ /* 0x000f62000c101d00 */
[----:B------:R-:W-:Y:S01]  /*abc0*/  ULDC.64 UR10, c[0x0][0xaf0] ;  /* 0x0002bc00000a7ab9 */ /* 0x000fe20000000a00 */
[----:B------:R-:W-:Y:S01]  /*abd0*/  UIADD3 UR7, UR7, UR4, URZ ;  /* 0x0000000407077290 */ /* 0x000fe2000fffe03f */
[----:B0-----:R-:W-:Y:S01]  /*abe0*/  @P1 IMAD.HI.U32 R2, R29, R20, RZ ;  /* 0x000000141d021227 */ /* 0x001fe200078e00ff */
[----:B------:R-:W-:Y:S01]  /*abf0*/  UIMAD UR4, UR16, UR10, URZ ;  /* 0x0000000a100472a4 */ /* 0x000fe2000f8e023f */
[----:B------:R-:W-:Y:S01]  /*ac00*/  @!PT LDS RZ, [RZ] ;  /* 0x00000000fffff984 */ /* 0x000fe20000000800 */
[----:B------:R-:W-:Y:S01]  /*ac10*/  @!PT LDS RZ, [RZ] ;  /* 0x00000000fffff984 */ /* 0x000fe20000000800 */
[----:B------:R-:W-:Y:S01]  /*ac20*/  @!PT LDS RZ, [RZ] ;  /* 0x00000000fffff984 */ /* 0x000fe20000000800 */
[----:B------:R-:W-:Y:S01]  /*ac30*/  @!PT LDS RZ, [RZ] ;  /* 0x00000000fffff984 */ /* 0x000fe20000000800 */
[----:B------:R0:W-:Y:S06]  /*ac40*/  MEMBAR.ALL.CTA ;  /* 0x0000000000007992 */ /* 0x0001ec0000008000 */
[----:B0-----:R-:W0:Y:S01]  /*ac50*/  FENCE.VIEW.ASYNC.S ;  /* 0x00000000000073c6 */ /* 0x001e220000000000 */
[----:B------:R-:W-:Y:S01]  /*ac60*/  SHF.R.S32.HI R39, RZ, 0x1f, R19 ;  /* 0x0000001fff277819 */ /* 0x000fe20000011413 */
[----:B------:R-:W-:Y:S01]  /*ac70*/  IMAD.MOV.U32 R21, RZ, RZ, R29 ;  /* 0x000000ffff157224 */ /* 0x000fe200078e001d */
[----:B------:R-:W-:Y:S01]  /*ac80*/  UIMAD UR4, UR8, UR11, UR4 ;  /* 0x0000000b080472a4 */ /* 0x000fe2000f8e0204 */
[----:B-1----:R-:W-:Y:S01]  /*ac90*/  @P1 SHF.R.U32.HI R21, RZ, R3, R2 ;  /* 0x00000003ff151219 */ /* 0x002fe20000011602 */
[----:B------:R-:W-:Y:S01]  /*aca0*/  UIMAD.WIDE.U32 UR8, UR8, UR10, UR6 ;  /* 0x0000000a080872a5 */ /* 0x000fe2000f8e0006 */
[----:B------:R-:W-:-:S02]  /*acb0*/  VIADD R36, R22, UR42 ;  /* 0x0000002a16247c36 */ /* 0x000fc40008000000 */
[--C-:B------:R-:W-:Y:S01]  /*acc0*/  SHF.R.S32.HI R20, RZ, 0x1f, R21.reuse ;  /* 0x0000001fff147819 */ /* 0x100fe20000011415 */
[----:B------:R-:W-:Y:S01]  /*acd0*/  UIADD3 UR4, UR9, UR4, URZ ;  /* 0x0000000409047290 */ /* 0x000fe2000fffe03f */
[----:B------:R-:W-:Y:S01]  /*ace0*/  IMAD.MOV R28, RZ, RZ, -R21 ;  /* 0x000000ffff1c7224 */ /* 0x000fe200078e0a15 */
[----:B------:R-:W-:Y:S01]  /*acf0*/  ULDC.64 UR6, c[0x0][0xae0] ;  /* 0x0002b80000067ab9 */ /* 0x000fe20000000a00 */
[----:B------:R-:W-:Y:S02]  /*ad00*/  IMAD.U32 R3, RZ, RZ, UR9 ;  /* 0x00000009ff037e24 */ /* 0x000fe4000f8e00ff */
[----:B------:R-:W-:Y:S02]  /*ad10*/  IMAD R20, R20, UR6, RZ ;  /* 0x0000000614147c24 */ /* 0x000fe4000f8e02ff */
[----:B------:R-:W-:Y:S02]  /*ad20*/  IMAD R29, R37, R28, R29 ;  /* 0x0000001c251d7224 */ /* 0x000fe400078e021d */
[----:B------:R-:W-:-:S02]  /*ad30*/  IMAD.U32 R2, RZ, RZ, UR8 ;  /* 0x00000008ff027e24 */ /* 0x000fc4000f8e00ff */
[----:B------:R-:W-:Y:S01]  /*ad40*/  IMAD.U32 R3, RZ, RZ, UR4 ;  /* 0x00000004ff037e24 */ /* 0x000fe2000f8e00ff */
[----:B------:R-:W-:Y:S01]  /*ad50*/  ULDC UR4, c[0x0][0xac8] ;  /* 0x0002b20000047ab9 */ /* 0x000fe20000000800 */
[C---:B------:R-:W-:Y:S01]  /*ad60*/  IMAD R33, R21.reuse, UR7, R20 ;  /* 0x0000000715217c24 */ /* 0x040fe2000f8e0214 */
[----:B------:R-:W-:Y:S01]  /*ad70*/  SHF.R.S32.HI R20, RZ, 0x1f, R29 ;  /* 0x0000001fff147819 */ /* 0x000fe2000001141d */
        /* <DEDUP_REMOVED lines=9> */
[----:B------:R-:W-:-:S03]  /*ae10*/  IMAD.IADD R3, R3, 0x1, R21 ;  /* 0x0000000103037824 */ /* 0x000fc600078e0215 */
[----:B------:R-:W-:Y:S01]  /*ae20*/  PRMT R0, RZ, 0x654, R0 ;  /* 0x00000654ff007816 */ /* 0x000fe20000000000 */
[----:B0-----:R-:W0:Y:S01]  /*ae30*/  SHFL.IDX PT, R20, R30, RZ, 0x181f ;  /* 0x00181fff1e147589 */ /* 0x001e2200000e0000 */
[----:B------:R-:W-:Y:S01]  /*ae40*/  LEA.HI.X R32, R2, UR7, R3, 0x1, P0 ;  /* 0x0000000702207c11 */ /* 0x000fe200080f0c03 */
[C---:B------:R-:W-:Y:S01]  /*ae50*/  VIADD R2, R36.reuse, 0x30 ;  /* 0x0000003024027836 */ /* 0x040fe20000000000 */
[----:B------:R-:W-:Y:S01]  /*ae60*/  ISETP.GE.AND P0, PT, R19, UR4, PT ;  /* 0x0000000413007c0c */ /* 0x000fe2000bf06270 */
[----:B------:R-:W1:Y:S01]  /*ae70*/  SHFL.IDX PT, R28, R30, 0x1, 0x181f ;  /* 0x00381f001e1c7f89 */ /* 0x000e6200000e0000 */
[C---:B------:R-:W-:Y:S01]  /*ae80*/  VIADD R3, R36.reuse, 0x60 ;  /* 0x0000006024037836 */ /* 0x040fe20000000000 */
[----:B------:R0:W-:Y:S01]  /*ae90*/  SYNCS.ARRIVE.TRANS64.RED.A1T0 RZ, [R0+URZ], RZ ;  /* 0x000000ff00ff79a7 */ /* 0x0001e2000810043f */
[-C--:B------:R-:W-:Y:S01]  /*aea0*/  ISETP.GE.OR P1, PT, R36, R35.reuse, P0 ;  /* 0x000000232400720c */ /* 0x080fe20000726670 */
[----:B------:R-:W1:Y:S01]  /*aeb0*/  SHFL.IDX PT, R42, R30, 0x2, 0x181f ;  /* 0x00581f001e2a7f89 */ /* 0x000e6200000e0000 */
[----:B------:R-:W-:-:S02]  /*aec0*/  ISETP.GE.OR P2, PT, R2, R35, P0 ;  /* 0x000000230200720c */ /* 0x000fc40000746670 */
[----:B------:R-:W-:Y:S01]  /*aed0*/  ISETP.GE.OR P3, PT, R3, R35, P0 ;  /* 0x000000230300720c */ /* 0x000fe20000766670 */
[----:B------:R-:W1:Y:S01]  /*aee0*/  SHFL.IDX PT, R34, R32, RZ, 0x181f ;  /* 0x00181fff20227589 */ /* 0x000e6200000e0000 */
[----:B0-----:R-:W-:-:S03]  /*aef0*/  VIADD R0, R36, 0x90 ;  /* 0x0000009024007836 */ /* 0x001fc60000000000 */
[----:B------:R-:W0:Y:S02]  /*af00*/  SHFL.IDX PT, R38, R32, 0x1, 0x181f ;  /* 0x00381f0020267f89 */ /* 0x000e2400000e0000 */
[----:B------:R-:W-:Y:S02]  /*af10*/  ISETP.GE.OR P0, PT, R0, R35, P0 ;  /* 0x000000230000720c */ /* 0x000fe40000706670 */
[----:B------:R-:W0:Y:S01]  /*af20*/  SHFL.IDX PT, R40, R32, 0x2, 0x181f ;  /* 0x00581f0020287f89 */ /* 0x000e2200000e0000 */
[----:B------:R-:W-:-:S03]  /*af30*/  @!P1 LEA R2, P4, R19, R20, 0x1 ;  /* 0x0000001413029211 */ /* 0x000fc600078808ff */
[----:B------:R-:W2:Y:S01]  /*af40*/  SHFL.IDX PT, R30, R30, 0x3, 0x181f ;  /* 0x00781f001e1e7f89 */ /* 0x000ea200000e0000 */
[----:B-1----:R-:W-:-:S03]  /*af50*/  @!P2 LEA R20, P5, R19, R28, 0x1 ;  /* 0x0000001c1314a211 */ /* 0x002fc600078a08ff */
[----:B------:R-:W1:Y:S01]  /*af60*/  SHFL.IDX PT, R32, R32, 0x3, 0x181f ;  /* 0x00781f0020207f89 */ /* 0x000e6200000e0000 */
[C---:B------:R-:W-:Y:S02]  /*af70*/  @!P3 LEA R28, P6, R19.reuse, R42, 0x1 ;  /* 0x0000002a131cb211 */ /* 0x040fe400078c08ff */
[C-C-:B------:R-:W-:Y:S02]  /*af80*/  @!P1 LEA.HI.X R3, R19.reuse, R34, R39.reuse, 0x1, P4 ;  /* 0x0000002213039211 */ /* 0x140fe400020f0c27 */
[C-C-:B0-----:R-:W-:Y:S02]  /*af90*/  @!P2 LEA.HI.X R21, R19.reuse, R38, R39.reuse, 0x1, P5 ;  /* 0x000000261315a211 */ /* 0x141fe400028f0c27 */
[----:B------:R-:W-:Y:S01]  /*afa0*/  @!P3 LEA.HI.X R29, R19, R40, R39, 0x1, P6 ;  /* 0x00000028131db211 */ /* 0x000fe200030f0c27 */
[----:B--2---:R0:W-:Y:S04]  /*afb0*/  @!P1 ST.E.128 desc[UR52][R2.64], R8 ;  /* 0x0000000802009985 */ /* 0x0041e8000c101d34 */
[----:B---3--:R0:W-:Y:S04]  /*afc0*/  @!P2 ST.E.128 desc[UR52][R20.64], R12 ;  /* 0x0000000c1400a985 */ /* 0x0081e8000c101d34 */
[----:B----4-:R0:W-:Y:S01]  /*afd0*/  @!P3 ST.E.128 desc[UR52][R28.64], R24 ;  /* 0x000000181c00b985 */ /* 0x0101e2000c101d34 */
[----:B-1----:R-:W-:Y:S05]  /*afe0*/  @P0 BRA `(.L_x_2143) ;  /* 0x0000000800780947 */ /* 0x002fea0003800000 */
[----:B0-----:R-:W-:-:S04]  /*aff0*/  LEA R2, P0, R19, R30, 0x1 ;  /* 0x0000001e13027211 */ /* 0x001fc800078008ff */
[----:B------:R-:W-:-:S05]  /*b000*/  LEA.HI.X R3, R19, R32, R39, 0x1, P0 ;  /* 0x0000002013037211 */ /* 0x000fca00000f0c27 */
[----:B-----5:R1:W-:Y:S01]  /*b010*/  ST.E.128 desc[UR52][R2.64], R4 ;  /* 0x0000000402007985 */ /* 0x0203e2000c101d34 */
[----:B------:R-:W-:Y:S05]  /*b020*/  BRA `(.L_x_2143) ;  /* 0x0000000800687947 */ /* 0x000fea0003800000 */
.L_x_2141:
        /* <DEDUP_REMOVED lines=11> */
[----:B------:R-:W-:-:S03]  /*b0e0*/  UISETP.NE.U32.AND UP1, UPT, UR6, URZ, UPT ;  /* 0x0000003f0600728c */ /* 0x000fc6000bf25070 */
[----:B------:R-:W2:Y:S01]  /*b0f0*/  @P2 LDG.E R6, desc[UR52][R2.64] ;  /* 0x0000003402062981 */ /* 0x000ea2000c1e1900 */
[----:B------:R-:W-:Y:S01]  /*b100*/  UISETP.NE.AND.EX UP1, UPT, UR7, URZ, UPT, UP1 ;  /* 0x0000003f0700728c */ /* 0x000fe2000bf25310 */
[----:B------:R-:W-:-:S05]  /*b110*/  IMAD.U32 R0, RZ, RZ, UR4 ;  /* 0x00000004ff007e24 */ /* 0x000fca000f8e00ff */
        /* <DEDUP_REMOVED lines=20> */
.L_x_2144:
[----:B------:R-:W-:Y:S01]  /*b260*/  USEL UR39, UR39, URZ, !UP0 ;  /* 0x0000003f27277287 */ /* 0x000fe2000c000000 */
[----:B------:R-:W-:Y:S01]  /*b270*/  BSSY B1, `(.L_x_2145) ;  /* 0x000002c000017945 */ /* 0x000fe20003800000 */
[----:B------:R-:W-:-:S03]  /*b280*/  USEL UR40, UR40, URZ, !UP0 ;  /* 0x0000003f28287287 */ /* 0x000fc6000c000000 */
[----:B------:R-:W-:Y:S09]  /*b290*/  @P1 BRA `(.L_x_2146) ;  /* 0x0000000000a41947 */ /* 0x000ff20003800000 */
        /* <DEDUP_REMOVED lines=41> */
.L_x_2146:
[----:B------:R-:W-:Y:S05]  /*b530*/  BSYNC B1 ;  /* 0x0000000000017941 */ /* 0x000fea0003800000 */
.L_x_2145:
[----:B0-----:R-:W0:Y:S01]  /*b540*/  @P0 LDC R3, c[0x0][0xbf0] ;  /* 0x0002fc00ff030b82 */ /* 0x001e220000000800 */
[----:B------:R-:W-:Y:S01]  /*b550*/  ULDC.64 UR12, c[0x0][0xaa0] ;  /* 0x0002a800000c7ab9 */ /* 0x000fe20000000a00 */
[----:B------:R-:W-:Y:S01]  /*b560*/  IMAD R2, R18, 0x30, R22 ;  /* 0x0000003012027824 */ /* 0x000fe200078e0216 */
[----:B------:R-:W-:Y:S01]  /*b570*/  UIMAD UR8, UR9, UR12, URZ ;  /* 0x0000000c090872a4 */ /* 0x000fe2000f8e023f */
[----:B------:R-:W-:Y:S01]  /*b580*/  VIADD R30, R22, UR42 ;  /* 0x0000002a161e7c36 */ /* 0x000fe20008000000 */
[----:B------:R-:W-:Y:S01]  /*b590*/  UIMAD.WIDE.U32 UR6, UR4, UR12, URZ ;  /* 0x0000000c040672a5 */ /* 0x000fe2000f8e003f */
[----:B------:R-:W-:Y:S01]  /*b5a0*/  VIADD R4, R2, UR42 ;  /* 0x0000002a02047c36 */ /* 0x000fe20008000000 */
[----:B------:R-:W-:Y:S01]  /*b5b0*/  UIMAD UR8, UR4, UR13, UR8 ;  /* 0x0000000d040872a4 */ /* 0x000fe2000f8e0208 */
[----:B------:R-:W-:Y:S02]  /*b5c0*/  SHF.R.S32.HI R13, RZ, 0x1f, R19 ;  /* 0x0000001fff0d7819 */ /* 0x000fe40000011413 */
[----:B------:R-:W-:Y:S01]  /*b5d0*/  ULDC.64 UR12, c[0x0][0xae8] ;  /* 0x0002ba00000c7ab9 */ /* 0x000fe20000000a00 */
[----:B------:R-:W-:Y:S01]  /*b5e0*/  UIADD3 UR7, UR7, UR8, URZ ;  /* 0x0000000807077290 */ /* 0x000fe2000fffe03f */
[----:B------:R-:W-:Y:S01]  /*b5f0*/  @P0 IMAD.HI.U32 R2, R4, R9, RZ ;  /* 0x0000000904020227 */ /* 0x000fe200078e00ff */
[----:B------:R-:W-:-:S02]  /*b600*/  UIMAD UR4, UR10, UR12, URZ ;  /* 0x0000000c0a0472a4 */ /* 0x000fc4000f8e023f */
        /* <DEDUP_REMOVED lines=30> */
[----:B-----5:R-:W-:Y:S02]  /*b7f0*/  IMAD R11, R0, R11, RZ ;  /* 0x0000000b000b7224 */ /* 0x020fe400078e02ff */
[----:B------:R-:W-:Y:S01]  /*b800*/  VIADD R0, R30, 0x30 ;  /* 0x000000301e007836 */ /* 0x000fe20000000000 */
[----:B------:R-:W-:Y:S01]  /*b810*/  LEA.HI.X R8, R2, UR7, R3, 0x1, P0 ;  /* 0x0000000702087c11 */ /* 0x000fe200080f0c03 */
[----:B------:R-:W0:Y:S01]  /*b820*/  SHFL.IDX PT, R6, R4, RZ, 0x181f ;  /* 0x00181fff04067589 */ /* 0x000e2200000e0000 */
[----:B------:R-:W-:Y:S01]  /*b830*/  ISETP.GE.AND P0, PT, R19, UR4, PT ;  /* 0x0000000413007c0c */ /* 0x000fe2000bf06270 */
[C---:B------:R-:W-:Y:S02]  /*b840*/  VIADD R2, R30.reuse, 0x60 ;  /* 0x000000601e027836 */ /* 0x040fe40000000000 */
[----:B------:R-:W1:Y:S01]  /*b850*/  SHFL.IDX PT, R14, R4, 0x1, 0x181f ;  /* 0x00381f00040e7f89 */ /* 0x000e6200000e0000 */
[CC--:B------:R-:W-:Y:S01]  /*b860*/  ISETP.GE.OR P3, PT, R30.reuse, R11.reuse, P0 ;  /* 0x0000000b1e00720c */ /* 0x0c0fe20000766670 */
[----:B------:R-:W-:Y:S01]  /*b870*/  VIADD R3, R30, 0x90 ;  /* 0x000000901e037836 */ /* 0x000fe20000000000 */
[-C--:B------:R-:W-:Y:S01]  /*b880*/  ISETP.GE.OR P2, PT, R0, R11.reuse, P0 ;  /* 0x0000000b0000720c */ /* 0x080fe20000746670 */
[----:B------:R-:W2:Y:S01]  /*b890*/  SHFL.IDX PT, R24, R4, 0x2, 0x181f ;  /* 0x00581f0004187f89 */ /* 0x000ea200000e0000 */
[----:B------:R-:W-:-:S02]  /*b8a0*/  ISETP.GE.OR P1, PT, R2, R11, P0 ;  /* 0x0000000b0200720c */ /* 0x000fc40000726670 */
[----:B------:R-:W-:Y:S01]  /*b8b0*/  ISETP.GE.OR P0, PT, R3, R11, P0 ;  /* 0x0000000b0300720c */ /* 0x000fe20000706670 */
[----:B------:R-:W3:Y:S04]  /*b8c0*/  SHFL.IDX PT, R10, R8, RZ, 0x181f ;  /* 0x00181fff080a7589 */ /* 0x000ee800000e0000 */
        /* <DEDUP_REMOVED lines=16> */
.L_x_2143:
[----:B------:R-:W-:Y:S05]  /*b9d0*/  BSYNC B0 ;  /* 0x0000000000007941 */ /* 0x000fea0003800000 */
.L_x_2140:
[----:B------:R-:W-:Y:S02]  /*b9e0*/  ULDC UR4, c[0x0][0xc3c] ;  /* 0x00030f0000047ab9 */ /* 0x000fe40000000800 */
[----:B------:R-:W-:-:S13]  /*b9f0*/  ISETP.GE.AND P0, PT, R31, UR4, PT ;  /* 0x000000041f007c0c */ /* 0x000fda000bf06270 */
[----:B------:R-:W-:Y:S05]  /*ba00*/  @!P0 BRA `(.L_x_2147) ;  /* 0xffffff5000bc8947 */ /* 0x000fea000383ffff */
[----:B------:R-:W-:Y:S05]  /*ba10*/  EXIT ;  /* 0x000000000000794d */ /* 0x000fea0003800000 */
.L_x_2098:
        /* <DEDUP_REMOVED lines=57> */
.L_x_2153:
        /* <DEDUP_REMOVED lines=12> */
.L_x_2152:
[----:B------:R-:W-:Y:S05]  /*be70*/  BSYNC B0 ;  /* 0x0000000000007941 */ /* 0x000fea0003800000 */
.L_x_2151:
        /* <DEDUP_REMOVED lines=21> */
.L_x_2149:
[----:B------:R-:W-:-:S04]  /*bfd0*/  IMAD.IADD R13, R4, 0x1, -R3 ;  /* 0x00000001040d7824 */ /* 0x000fc800078e0a03 */
[----:B------:R-:W-:-:S05]  /*bfe0*/  IMAD R2, R10, R9, R13 ;  /* 0x000000090a027224 */ /* 0x000fca00078e020d */
[----:B------:R-:W-:-:S13]  /*bff0*/  ISETP.GT.AND P0, PT, R2, R7, PT ;  /* 0x000000070200720c */ /* 0x000fda0003f04270 */
[----:B------:R-:W-:Y:S02]  /*c000*/  VOTEU.ANY UR7, UPT, !P0 ;  /* 0x0000000000077886 */ /* 0x000fe400040e0100 */
[----:B------:R-:W-:-:S04]  /*c010*/  UPOPC UR6, UR7 ;  /* 0x00000007000672bf */ /* 0x000fc80008000000 */
[----:B------:R-:W-:-:S03]  /*c020*/  UIADD3 UR40, UR6, UR4, URZ ;  /* 0x0000000406287290 */ /* 0x000fc6000fffe03f */
[----:B------:R-:W-:Y:S02]  /*c030*/  ULDC.64 UR4, c[0x0][0xc90] ;  /* 0x0003240000047ab9 */ /* 0x000fe40000000a00 */
[----:B------:R-:W-:-:S06]  /*c040*/  UIMAD.WIDE UR4, UR40, 0x4, UR4 ;  /* 0x00000004280478a5 */ /* 0x000fcc000f8e0204 */
[----:B------:R-:W-:Y:S02]  /*c050*/  IMAD.U32 R2, RZ, RZ, UR4 ;  /* 0x00000004ff027e24 */ /* 0x000fe4000f8e00ff */
[----:B------:R-:W-:-:S05]  /*c060*/  IMAD.U32 R3, RZ, RZ, UR5 ;  /* 0x00000005ff037e24 */ /* 0x000fca000f8e00ff */
[----:B------:R-:W2:Y:S01]  /*c070*/  LDG.E R6, desc[UR52][R2.64] ;  /* 0x0000003402067981 */ /* 0x000ea2000c1e1900 */
[----:B------:R-:W-:Y:S01]  /*c080*/  IMAD.U32 R15, RZ, RZ, UR6 ;  /* 0x00000006ff0f7e24 */ /* 0x000fe2000f8e00ff */
[----:B------:R-:W-:-:S04]  /*c090*/  ISETP.NE.AND P0, PT, RZ, UR7, PT ;  /* 0x00000007ff007c0c */ /* 0x000fc8000bf05270 */
[----:B------:R-:W2:Y:S02]  /*c0a0*/  SHFL.IDX PT, R0, R0, R15, 0x1f ;  /* 0x00001f0f00007589 */ /* 0x000ea400000e0000 */
[----:B--2---:R-:W-:-:S05]  /*c0b0*/  IMAD R4, R0, R6, RZ ;  /* 0x0000000600047224 */ /* 0x004fca00078e02ff */
[----:B------:R-:W-:-:S04]  /*c0c0*/  IABS R8, R4 ;  /* 0x0000000400087213 */ /* 0x000fc80000000000 */
[----:B------:R-:W0:Y:S08]  /*c0d0*/  I2F.RP R11, R8 ;  /* 0x00000008000b7306 */ /* 0x000e300000209400 */
[----:B0-----:R-:W0:Y:S02]  /*c0e0*/  MUFU.RCP R11, R11 ;  /* 0x0000000b000b7308 */ /* 0x001e240000001000 */
[----:B0-----:R-:W-:-:S06]  /*c0f0*/  VIADD R12, R11, 0xffffffe ;  /* 0x0ffffffe0b0c7836 */ /* 0x001fcc0000000000 */
[----:B------:R0:W1:Y:S01]  /*c100*/  F2I.FTZ.U32.TRUNC.NTZ R3, R12 ;  /* 0x0000000c00037305 */ /* 0x000062000021f000 */
[----:B------:R-:W-:Y:S05]  /*c110*/  @!P0 BRA `(.L_x_2154) ;  /* 0x00000000000c8947 */ /* 0x000fea0003800000 */
[----:B------:R-:W-:-:S06]  /*c120*/  UIADD3 UR4, UR6, -0x1, URZ ;  /* 0xffffffff06047890 */ /* 0x000fcc000fffe03f */
[----:B------:R-:W-:-:S05]  /*c130*/  IMAD.U32 R11, RZ, RZ, UR4 ;  /* 0x00000004ff0b7e24 */ /* 0x000fca000f8e00ff */
[----:B------:R2:W3:Y:S02]  /*c140*/  SHFL.IDX PT, R16, R10, R11, 0x1f ;  /* 0x00001f0b0a107589 */ /* 0x0004e400000e0000 */
.L_x_2154:
[----:B---3--:R-:W-:Y:S01]  /*c150*/  IMAD R16, R16, R9, R13 ;  /* 0x0000000910107224 */ /* 0x008fe200078e020d */
[----:B------:R-:W-:Y:S01]  /*c160*/  IABS R2, R4 ;  /* 0x0000000400027213 */ /* 0x000fe20000000000 */
[----:B-12---:R-:W-:Y:S02]  /*c170*/  IMAD.MOV R11, RZ, RZ, -R3 ;  /* 0x000000ffff0b7224 */ /* 0x006fe400078e0a03 */
[----:B------:R-:W-:Y:S02]  /*c180*/  IMAD.IADD R7, R7, 0x1, -R16 ;  /* 0x0000000107077824 */ /* 0x000fe400078e0a10 */
[----:B0-----:R-:W-:Y:S02]  /*c190*/  IMAD.MOV R12, RZ, RZ, -R2 ;  /* 0x000000ffff0c7224 */ /* 0x001fe400078e0a02 */
        /* <DEDUP_REMOVED lines=22> */
[----:B------:R-:W-:-:S04]  /*c300*/  VIADDMNMX R6, R3, R9, R6, PT ;  /* 0x0000000903067246 */ /* 0x000fc80003800106 */
[-C--:B------:R-:W-:Y:S02]  /*c310*/  IABS R9, R6.reuse ;  /* 0x0000000600097213 */ /* 0x080fe40000000000 */
[----:B------:R-:W-:Y:S02]  /*c320*/  IABS R4, R6 ;  /* 0x0000000600047213 */ /* 0x000fe40000000000 */
[----:B------:R-:W0:Y:S03]  /*c330*/  I2F.RP R10, R9 ;  /* 0x00000009000a7306 */ /* 0x000e260000209400 */
[----:B------:R-:W-:-:S05]  /*c340*/  IMAD.MOV R4, RZ, RZ, -R4 ;  /* 0x000000ffff047224 */ /* 0x000fca00078e0a04 */
[----:B0-----:R-:W0:Y:S02]  /*c350*/  MUFU.RCP R10, R10 ;  /* 0x0000000a000a7308 */ /* 0x001e240000001000 */
[----:B0-----:R-:W-:-:S06]  /*c360*/  VIADD R3, R10, 0xffffffe ;  /* 0x0ffffffe0a037836 */ /* 0x001fcc0000000000 */
[----:B------:R-:W0:Y:S02]  /*c370*/  F2I.FTZ.U32.TRUNC.NTZ R3, R3 ;  /* 0x0000000300037305 */ /* 0x000e24000021f000 */
[----:B0-----:R-:W-:-:S04]  /*c380*/  IMAD.MOV R11, RZ, RZ, -R3 ;  /* 0x000000ffff0b7224 */ /* 0x001fc800078e0a03 */
[----:B------:R-:W-:Y:S01]  /*c390*/  IMAD.MOV.U32 R2, RZ, RZ, R11 ;  /* 0x000000ffff027224 */ /* 0x000fe200078e000b */
[----:B------:R-:W-:-:S03]  /*c3a0*/  IABS R11, R13 ;  /* 0x0000000d000b7213 */ /* 0x000fc60000000000 */
[----:B------:R-:W-:Y:S02]  /*c3b0*/  IMAD R7, R2, R9, RZ ;  /* 0x0000000902077224 */ /* 0x000fe400078e02ff */
[----:B------:R-:W-:-:S04]  /*c3c0*/  IMAD.MOV.U32 R2, RZ, RZ, RZ ;  /* 0x000000ffff027224 */ /* 0x000fc800078e00ff */
[----:B------:R-:W-:Y:S01]  /*c3d0*/  IMAD.HI.U32 R2, R3, R7, R2 ;  /* 0x0000000703027227 */ /* 0x000fe200078e0002 */
[----:B------:R-:W-:-:S04]  /*c3e0*/  LOP3.LUT R3, R13, R6, RZ, 0x3c, !PT ;  /* 0x000000060d037212 */ /* 0x000fc800078e3cff */
[----:B------:R-:W-:Y:S01]  /*c3f0*/  ISETP.GE.AND P2, PT, R3, RZ, PT ;  /* 0x000000ff0300720c */ /* 0x000fe20003f46270 */
[----:B------:R-:W-:-:S04]  /*c400*/  IMAD.HI.U32 R2, R2, R11, RZ ;  /* 0x0000000b02027227 */ /* 0x000fc800078e00ff */
[----:B------:R-:W-:Y:S02]  /*c410*/  IMAD R4, R2, R4, R11 ;  /* 0x0000000402047224 */ /* 0x000fe400078e020b */
[----:B------:R-:W-:-:S03]  /*c420*/  IMAD.IADD R3, R13, 0x1, R8 ;  /* 0x000000010d037824 */ /* 0x000fc600078e0208 */
[----:B------:R-:W-:-:S13]  /*c430*/  ISETP.GT.U32.AND P1, PT, R9, R4, PT ;  /* 0x000000040900720c */ /* 0x000fda0003f24070 */
[----:B------:R-:W-:Y:S02]  /*c440*/  @!P1 IMAD.IADD R4, R4, 0x1, -R9 ;  /* 0x0000000104049824 */ /* 0x000fe400078e0a09 */
[----:B------:R-:W-:Y:S01]  /*c450*/  @!P1 VIADD R2, R2, 0x1 ;  /* 0x0000000102029836 */ /* 0x000fe20000000000 */
[----:B------:R-:W-:Y:S02]  /*c460*/  ISETP.NE.AND P1, PT, R6, RZ, PT ;  /* 0x000000ff0600720c */ /* 0x000fe40003f25270 */
[----:B------:R-:W-:-:S13]  /*c470*/  ISETP.GE.U32.AND P0, PT, R4, R9, PT ;  /* 0x000000090400720c */ /* 0x000fda0003f06070 */
[----:B------:R-:W-:-:S04]  /*c480*/  @P0 VIADD R2, R2, 0x1 ;  /* 0x0000000102020836 */ /* 0x000fc80000000000 */
[----:B------:R-:W-:Y:S01]  /*c490*/  @!P2 IMAD.MOV R2, RZ, RZ, -R2 ;  /* 0x000000ffff02a224 */ /* 0x000fe200078e0a02 */
[----:B------:R-:W-:Y:S01]  /*c4a0*/  @!P1 LOP3.LUT R2, RZ, R6, RZ, 0x33, !PT ;  /* 0x00000006ff029212 */ /* 0x000fe200078e33ff */
[----:B------:R-:W-:-:S03]  /*c4b0*/  IMAD.MOV R6, RZ, RZ, -R6 ;  /* 0x000000ffff067224 */ /* 0x000fc600078e0a06 */
[----:B------:R-:W-:Y:S01]  /*c4c0*/  LOP3.LUT R17, RZ, R2, RZ, 0x33, !PT ;  /* 0x00000002ff117212 */ /* 0x000fe200078e33ff */
[----:B------:R-:W-:-:S04]  /*c4d0*/  IMAD R18, R2, R6, R3 ;  /* 0x0000000602127224 */ /* 0x000fc800078e0203 */
[----:B------:R-:W-:Y:S01]  /*c4e0*/  IMAD.IADD R17, R0, 0x1, R17 ;  /* 0x0000000100117824 */ /* 0x000fe200078e0211 */
[----:B------:R-:W-:Y:S06]  /*c4f0*/  BRA `(.L_x_2155) ;  /* 0x0000000000107947 */ /* 0x000fec0003800000 */
.L_x_2150:
[----:B------:R-:W-:Y:S01]  /*c500*/  IMAD.MOV.U32 R16, RZ, RZ, R7 ;  /* 0x000000ffff107224 */ /* 0x000fe200078e0007 */
[----:B------:R-:W-:Y:S01]  /*c510*/  ULDC UR40, c[0x0][0xc3c] ;  /* 0x00030f0000287ab9 */ /* 0x000fe20000000800 */
[----:B------:R-:W-:Y:S02]  /*c520*/  IMAD.MOV.U32 R17, RZ, RZ, RZ ;  /* 0x000000ffff117224 */ /* 0x000fe400078e00ff */
[----:B------:R-:W-:-:S07]  /*c530*/  IMAD.MOV.U32 R18, RZ, RZ, RZ ;  /* 0x000000ffff127224 */ /* 0x000fce00078e00ff */
.L_x_2155:
[----:B------:R-:W-:Y:S01]  /*c540*/  ISETP.NE.AND P0, PT, R5, RZ, PT ;  /* 0x000000ff0500720c */ /* 0x000fe20003f05270 */
[----:B------:R-:W-:-:S12]  /*c550*/  IMAD.U32 R19, RZ, RZ, UR40 ;  /* 0x00000028ff137e24 */ /* 0x000fd8000f8e00ff */
[----:B------:R-:W0:Y:S01]  /*c560*/  @!P0 S2R R3, SR_CgaCtaId ;  /* 0x0000000000038919 */ /* 0x000e220000008800 */
[----:B------:R-:W-:-:S04]  /*c570*/  @!P0 MOV R0, 0x400 ;  /* 0x0000040000008802 */ /* 0x000fc80000000f00 */
[----:B0-----:R-:W-:-:S05]  /*c580*/  @!P0 LEA R0, R3, R0, 0x18 ;  /* 0x0000000003008211 */ /* 0x001fca00078ec0ff */
[----:B------:R0:W-:Y:S01]  /*c590*/  @!P0 STS.128 [R0+0x132d0], R16 ;  /* 0x0132d01000008388 */ /* 0x0001e20000000c00 */
[----:B------:R-:W-:Y:S06]  /*c5a0*/  BAR.ARV 0x5, 0x200 ;  /* 0x0148000000007b1d */ /* 0x000fec0000002000 */
.L_x_2148:
        /* <DEDUP_REMOVED lines=47> */
[----:B------:R0:W-:Y:S02]  /*c8a0*/  STL [R1+0x30], RZ ;  /* 0x000030ff01007387 */ /* 0x0001e40000100800 */
[----:B------:R-:W-:Y:S02]  /*c8b0*/  IMAD.IADD R0, R22, 0x1, R2 ;  /* 0x0000000116007824 */ /* 0x000fe400078e0202 */
[----:B------:R0:W-:Y:S04]  /*c8c0*/  STL [R1+0x18], R2 ;  /* 0x0000180201007387 */ /* 0x0001e80000100800 */
[----:B------:R0:W-:Y:S02]  /*c8d0*/  STL [R1+0x2c], R0 ;  /* 0x00002c0001007387 */ /* 0x0001e40000100800 */
.L_x_2231:
[----:B------:R-:W-:Y:S01]  /*c8e0*/  ULDC.64 UR4, c[0x0][0xc88] ;  /* 0x0003220000047ab9 */ /* 0x000fe20000000a00 */
[----:B------:R-:W-:Y:S01]  /*c8f0*/  ULDC.64 UR6, c[0x0][0xa18] ;  /* 0x0002860000067ab9 */ /* 0x000fe20000000a00 */
[----:B------:R-:W-:Y:S01]  /*c900*/  UIMAD.WIDE UR4, UR40, 0x4, UR4 ;  /* 0x00000004280478a5 */ /* 0x000fe2000f8e0204 */
[----:B------:R-:W-:-:S05]  /*c910*/  ULDC.64 UR8, c[0x0][0xa00] ;  /* 0x0002800000087ab9 */ /* 0x000fca0000000a00 */
[----:B0-2---:R-:W-:Y:S02]  /*c920*/  IMAD.U32 R2, RZ, RZ, UR4 ;  /* 0x00000004ff027e24 */ /* 0x005fe4000f8e00ff */
        /* <DEDUP_REMOVED lines=45> */
.L_x_2157:
        /* <DEDUP_REMOVED lines=22> */
.L_x_2158:
        /* <DEDUP_REMOVED lines=11> */
.L_x_2159:
[----:B------:R-:W-:Y:S01]  /*ce10*/  R2UR UR6, R17 ;  /* 0x00000000110672ca */ /* 0x000fe200000e0000 */
[----:B------:R-:W-:Y:S01]  /*ce20*/  ULDC UR4, c[0x0][0x448] ;  /* 0x0001120000047ab9 */ /* 0x000fe20000000800 */
[----:B------:R-:W-:Y:S01]  /*ce30*/  UIADD3 UR36, -UR39, UR36, URZ ;  /* 0x0000002427247290 */ /* 0x000fe2000fffe13f */
[----:B------:R-:W-:Y:S01]  /*ce40*/  BSSY B7, `(.L_x_2160) ;  /* 0x0000432000077945 */ /* 0x000fe20003800000 */
[----:B------:R-:W-:Y:S02]  /*ce50*/  UISETP.NE.AND UP0, UPT, UR4, 0x1, UPT ;  /* 0x000000010400788c */ /* 0x000fe4000bf05270 */
[----:B------:R-:W-:Y:S02]  /*ce60*/  UIADD3 UR7, UR36, 0xa0, -UR41 ;  /* 0x000000a024077890 */ /* 0x000fe4000fffe829 */
[----:B------:R-:W-:-:S05]  /*ce70*/  UP2UR UR49, UPR, URZ, 0x1 ;  /* 0x000000013f317883 */ /* 0x000fca0008000000 */
[----:B------:R-:W-:Y:S02]  /*ce80*/  UIMAD UR6, UR6, 0xc0, URZ ;  /* 0x000000c0060678a4 */ /* 0x000fe4000f8e023f */
[----:B------:R-:W-:Y:S01]  /*ce90*/  @UP0 ULDC UR4, c[0x0][0x44c] ;  /* 0x0001130000040ab9 */ /* 0x000fe20000000800 */
[----:B------:R-:W-:Y:S01]  /*cea0*/  @UP0 ULDC UR8, c[0x0][0x450] ;  /* 0x0001140000080ab9 */ /* 0x000fe20000000800 */
[----:B------:R-:W-:-:S04]  /*ceb0*/  UIADD3 UR6, UR6, 0xbf, URZ ;  /* 0x000000bf06067890 */ /* 0x000fc8000fffe03f */
[----:B------:R-:W-:Y:S02]  /*cec0*/  UIMAD.WIDE.U32 UR4, UR6, UR4, URZ ;  /* 0x00000004060472a5 */ /* 0x000fe4000f8e003f */
        /* <DEDUP_REMOVED lines=10> */
[----:B------:R-:W-:-:S06]  /*cf70*/  USEL UR42, UR4, UR6, UP0 ;  /* 0x00000006042a7287 */ /* 0x000fcc0008000000 */
[----:B------:R-:W-:-:S13]  /*cf80*/  ISETP.LT.AND P0, PT, RZ, UR42, PT ;  /* 0x0000002aff007c0c */ /* 0x000fda000bf01270 */
[----:B------:R-:W-:Y:S05]  /*cf90*/  @P0 BRA `(.L_x_2161) ;  /* 0x0000000000440947 */ /* 0x000fea0003800000 */
        /* <DEDUP_REMOVED lines=17> */
.L_x_2161:
        /* <DEDUP_REMOVED lines=19> */
[----:B-1----:R-:W-:Y:S05]  /*d1e0*/  CALL.ABS.NOINC R2 ;  /* 0x0000000002007343 */ /* 0x002fea0003c00000 */
.L_x_2164:
[----:B------:R-:W-:Y:S05]  /*d1f0*/  BSYNC B6 ;  /* 0x0000000000067941 */ /* 0x000fea0003800000 */
.L_x_2163:
        /* <DEDUP_REMOVED lines=24> */
.L_x_2166:
[----:B------:R-:W-:Y:S05]  /*d380*/  BSYNC B6 ;  /* 0x0000000000067941 */ /* 0x000fea0003800000 */
.L_x_2165:
        /* <DEDUP_REMOVED lines=20> */
.L_x_2168:
[----:B------:R-:W-:Y:S05]  /*d4d0*/  BSYNC B6 ;  /* 0x0000000000067941 */ /* 0x000fea0003800000 */
.L_x_2167:
        /* <DEDUP_REMOVED lines=20> */
.L_x_2170:
[----:B------:R-:W-:Y:S05]  /*d620*/  BSYNC B6 ;  /* 0x0000000000067941 */ /* 0x000fea0003800000 */
.L_x_2169:
        /* <DEDUP_REMOVED lines=18> */
.L_x_2251:
        /* <DEDUP_REMOVED lines=30> */
[----:B------:R-:W-:-:S04]  /*d930*/  @!P1 IMAD.WIDE.U32 R2, R20, R2, R6 ;  /* 0x0000000214029225 */ /* 0x000fc800078e0006 */
[----:B------:R-:W-:Y:S01]  /*d940*/  @!P1 IMAD.IADD R0, R3, 0x1, R0 ;  /* 0x0000000103009824 */ /* 0x000fe200078e0200 */
        /* <DEDUP_REMOVED lines=43> */
.L_x_2172:
        /* <DEDUP_REMOVED lines=8> */
.L_x_2252:
[----:B------:R-:W-:Y:S05]  /*dc80*/  BSYNC B0 ;  /* 0x0000000000007941 */ /* 0x000fea0003800000 */
.L_x_2173:
        /* <DEDUP_REMOVED lines=12> */
[----:B------:R-:W-:-:S04]  /*dd50*/  IMAD R0, R6, UR5, R0 ;  /* 0x0000000506007c24 */ /* 0x000fc8000f8e0200 */
[----:B------:R-:W-:Y:S02]  /*dd60*/  IMAD.IADD R11, R11, 0x1, R0 ;  /* 0x000000010b0b7824 */ /* 0x000fe400078e0200 */
[----:B------:R-:W-:Y:S02]  /*dd70*/  IMAD R0, R29, UR6, RZ ;  /* 0x000000061d007c24 */ /* 0x000fe4000f8e02ff */
[----:B------:R-:W-:-:S04]  /*dd80*/  IMAD.WIDE.U32 R10, R5, UR6, R10 ;  /* 0x00000006050a7c25 */ /* 0x000fc8000f8e000a */
[----:B------:R-:W-:-:S04]  /*dd90*/  IMAD R0, R5, UR7, R0 ;  /* 0x0000000705007c24 */ /* 0x000fc8000f8e0200 */
        /* <DEDUP_REMOVED lines=73> */
.L_x_2264:
        /* <DEDUP_REMOVED lines=12> */
.L_x_2176:
        /* <DEDUP_REMOVED lines=11> */
.L_x_2177:
[----:B------:R3:W-:Y:S01]  /*e3a0*/  SYNCS.ARRIVE.TRANS64.A1T0 RZ, [R4+URZ+0x13270], RZ ;  /* 0x013270ff04ff79a7 */ /* 0x0007e2000810003f */
[----:B------:R-:W-:Y:S05]  /*e3b0*/  @!P6 BRA `(.L_x_2178) ;  /* 0x000000000004e947 */ /* 0x000fea0003800000 */
[----:B------:R-:W-:Y:S01]  /*e3c0*/  BPT.TRAP 0x1 ;  /* 0x000000040000795c */ /* 0x000fe20000300000 */
.L_x_2178:
[----:B------:R-:W4:Y:S01]  /*e3d0*/  LDL R3, [R1+0x24] ;  /* 0x0000240001037983 */ /* 0x000f220000100800 */
[----:B------:R-:W-:Y:S01]  /*e3e0*/  BSSY B0, `(.L_x_2179) ;  /* 0x0000003000007945 */ /* 0x000fe20003800000 */
[----:B----4-:R-:W4:Y:S03]  /*e3f0*/  SYNCS.PHASECHK.TRANS64.TRYWAIT P0, [R4+URZ+0x13240], R3 ;  /* 0x01324003040075a7 */ /* 0x010f26000800017f */
[----:B----4-:R-:W-:Y:S05]  /*e400*/  @!P0 BRA `(.L_x_2180) ;  /* 0x0000004400fc8947 */ /* 0x010fea0003800000 */
.L_x_2265:
[----:B------:R-:W-:Y:S05]  /*e410*/  BSYNC B0 ;  /* 0x0000000000007941 */ /* 0x000fea0003800000 */
.L_x_2179:
        /* <DEDUP_REMOVED lines=67> */
.L_x_2277:
        /* <DEDUP_REMOVED lines=15> */
.L_x_2183:
[----:B------:R-:W-:Y:S05]  /*e940*/  BSYNC B0 ;  /* 0x0000000000007941 */ /* 0x000fea0003800000 */
.L_x_2182:
[----:B------:R-:W-:Y:S01]  /*e950*/  NOP ;  /* 0x0000000000007918 */ /* 0x000fe20000000000 */
[----:B------:R-:W-:-:S13]  /*e960*/  PLOP3.LUT P0, PT, PT, PT, PT, 0x80, 0x0 ;  /* 0x000000000000781c */ /* 0x000fda0003f0f070 */
.L_x_2184:
        /* <DEDUP_REMOVED lines=11> */
.L_x_2185:
        /* <DEDUP_REMOVED lines=23> */
[----:B---34-:R-:W-:Y:S02]  /*eb90*/  IMAD.U32 R4, RZ, RZ, UR6 ;  /* 0x00000006ff047e24 */ /* 0x018fe4000f8e00ff */
[----:B------:R-:W2:Y:S01]  /*eba0*/  LDC.64 R2, c[0x4][R2] ;  /* 0x0100000002027b82 */ /* 0x000ea20000000a00 */
        /* <DEDUP_REMOVED lines=9> */
[----:B012---:R-:W-:Y:S05]  /*ec40*/  CALL.ABS.NOINC R2 ;  /* 0x0000000002007343 */ /* 0x007fea0003c00000 */
.L_x_2187:
[----:B------:R-:W-:Y:S05]  /*ec50*/  BSYNC B6 ;  /* 0x0000000000067941 */ /* 0x000fea0003800000 */
.L_x_2186:
[----:B------:R-:W3:Y:S01]  /*ec60*/  LDL R19, [R1+0x8] ;  /* 0x0000080001137983 */ /* 0x000ee20000100800 */
[----:B------:R-:W-:Y:S01]  /*ec70*/  UISETP.NE.AND UP0, UPT, UR49, URZ, UPT ;  /* 0x0000003f3100728c */ /* 0x000fe2000bf05270 */
[C---:B------:R-:W-:Y:S01]  /*ec80*/  R2UR UR8, R18.reuse ;  /* 0x00000000120872ca */ /* 0x040fe200000e0000 */
[----:B------:R-:W-:Y:S01]  /*ec90*/  ULDC.64 UR6, c[0x0][0x2d8] ;  /* 0x0000b60000067ab9 */ /* 0x000fe20000000a00 */
[----:B------:R0:W5:Y:S01]  /*eca0*/  LDL R10, [R1+0x2c] ;  /* 0x00002c00010a7983 */ /* 0x0001620000100800 */
[----:B------:R-:W-:Y:S01]  /*ecb0*/  R2UR UR10, R18 ;  /* 0x00000000120a72ca */ /* 0x000fe200000e0000 */
[----:B------:R-:W-:Y:S01]  /*ecc0*/  UMOV UR4, UR36 ;  /* 0x0000002400047c82 */ /* 0x000fe20008000000 */
[----:B------:R-:W-:Y:S01]  /*ecd0*/  PLOP3.LUT P0, PT, PT, PT, UP0, 0x80, 0x0 ;  /* 0x000000000000781c */ /* 0x000fe20003f0f008 */
[----:B--2---:R-:W2:Y:S01]  /*ece0*/  S2R R2, SR_TID.X ;  /* 0x0000000000027919 */ /* 0x004ea20000002100 */
[----:B------:R-:W-:Y:S01]  /*ecf0*/  PLOP3.LUT P1, PT, PT, PT, UP0, 0x80, 0x0 ;  /* 0x000000000000781c */ /* 0x000fe20003f2f008 */
[----:B------:R-:W-:Y:S01]  /*ed00*/  UMOV UR5, UR45 ;  /* 0x0000002d00057c82 */ /* 0x000fe20008000000 */
[----:B------:R-:W1:Y:S01]  /*ed10*/  LDC R8, c[0x0][0x448] ;  /* 0x00011200ff087b82 */ /* 0x000e620000000800 */
[----:B------:R-:W-:Y:S01]  /*ed20*/  @UP0 ULDC UR11, c[0x0][0x44c] ;  /* 0x00011300000b0ab9 */ /* 0x000fe20000000800 */
[----:B------:R-:W-:-:S02]  /*ed30*/  @UP0 ULDC UR12, c[0x0][0x44c] ;  /* 0x00011300000c0ab9 */ /* 0x000fc40000000800 */
[----:B------:R-:W-:Y:S01]  /*ed40*/  UIMAD.WIDE.U32 UR4, UR8, UR6, UR4 ;  /* 0x00000006080472a5 */ /* 0x000fe2000f8e0004 */
[----:B------:R-:W0:Y:S01]  /*ed50*/  S2R R20, SR_TID.X ;  /* 0x0000000000147919 */ /* 0x000e220000002100 */
[----:B---3--:R-:W-:Y:S02]  /*ed60*/  R2UR UR9, R19 ;  /* 0x00000000130972ca */ /* 0x008fe400000e0000 */
[C---:B--2---:R-:W-:Y:S01]  /*ed70*/  LOP3.LUT R19, R2.reuse, 0x7f, RZ, 0xc0, !PT ;  /* 0x0000007f02137812 */ /* 0x044fe200078ec0ff */
[----:B------:R-:W-:-:S03]  /*ed80*/  IMAD.SHL.U32 R2, R2, 0x20, RZ ;  /* 0x0000002002027824 */ /* 0x000fc600078e00ff */
[----:B------:R-:W-:-:S04]  /*ed90*/  SHF.R.U32.HI R19, RZ, 0x2, R19 ;  /* 0x00000002ff137819 */ /* 0x000fc80000011613 */
[----:B------:R-:W-:-:S03]  /*eda0*/  LOP3.LUT R2, R19, 0x60, R2, 0xf8, !PT ;  /* 0x0000006013027812 */ /* 0x000fc600078ef802 */
[----:B------:R-:W-:Y:S02]  /*edb0*/  UIMAD UR6, UR9, UR6, URZ ;  /* 0x00000006090672a4 */ /* 0x000fe4000f8e023f */
[----:B------:R-:W-:Y:S01]  /*edc0*/  IMAD R6, R17, 0xc0, R2 ;  /* 0x000000c011067824 */ /* 0x000fe200078e0202 */
[----:B------:R-:W-:Y:S01]  /*edd0*/  ULDC.64 UR8, c[0x0][0x2e0] ;  /* 0x0000b80000087ab9 */ /* 0x000fe20000000a00 */
[----:B------:R-:W-:Y:S02]  /*ede0*/  UIMAD UR6, UR10, UR7, UR6 ;  /* 0x000000070a0672a4 */ /* 0x000fe4000f8e0206 */
[----:B------:R-:W-:Y:S01]  /*edf0*/  @P0 IMAD.HI.U32 R0, R6, UR11, RZ ;  /* 0x0000000b06000c27 */ /* 0x000fe2000f8e00ff */
[----:B------:R-:W-:Y:S01]  /*ee00*/  @UP0 ULDC UR7, c[0x0][0x450] ;  /* 0x0001140000070ab9 */ /* 0x000fe20000000800 */
[----:B------:R-:W-:Y:S02]  /*ee10*/  UIADD3 UR5, UR5, UR6, URZ ;  /* 0x0000000605057290 */ /* 0x000fe4000fffe03f */
[----:B------:R-:W-:Y:S01]  /*ee20*/  IMAD.MOV.U32 R2, RZ, RZ, R6 ;  /* 0x000000ffff027224 */ /* 0x000fe200078e0006 */
[----:B------:R-:W-:Y:S01]  /*ee30*/  @P1 SHF.R.U32.HI R2, RZ, UR7, R0 ;  /* 0x00000007ff021c19 */ /* 0x000fe20008011600 */
[----:B------:R-:W-:-:S02]  /*ee40*/  UIMAD UR6, UR44, UR8, URZ ;  /* 0x000000082c0672a4 */ /* 0x000fc4000f8e023f */
[----:B------:R-:W-:Y:S01]  /*ee50*/  UIMAD.WIDE.U32 UR4, UR43, UR8, UR4 ;  /* 0x000000082b0472a5 */ /* 0x000fe2000f8e0004 */
[--C-:B----4-:R-:W-:Y:S01]  /*ee60*/  SHF.R.S32.HI R4, RZ, 0x1f, R2.reuse ;  /* 0x0000001fff047819 */ /* 0x110fe20000011402 */
[----:B------:R-:W-:Y:S01]  /*ee70*/  UIMAD UR6, UR43, UR9, UR6 ;  /* 0x000000092b0672a4 */ /* 0x000fe2000f8e0206 */
[----:B------:R-:W-:Y:S02]  /*ee80*/  ULDC.64 UR10, c[0x0][0x280] ;  /* 0x0000a000000a7ab9 */ /* 0x000fe40000000a00 */
[----:B------:R-:W-:Y:S01]  /*ee90*/  ULDC.64 UR8, c[0x0][0x2d0] ;  /* 0x0000b40000087ab9 */ /* 0x000fe20000000a00 */
[----:B------:R-:W-:Y:S01]  /*eea0*/  UIADD3 UR5, UR5, UR6, URZ ;  /* 0x0000000605057290 */ /* 0x000fe2000fffe03f */
[----:B------:R-:W-:Y:S02]  /*eeb0*/  IMAD R4, R4, UR8, RZ ;  /* 0x0000000804047c24 */ /* 0x000fe4000f8e02ff */
[----:B------:R-:W-:Y:S01]  /*eec0*/  IMAD.U32 R5, RZ, RZ, UR8 ;  /* 0x00000008ff057e24 */ /* 0x000fe2000f8e00ff */
[----:B------:R-:W-:Y:S01]  /*eed0*/  ULDC.64 UR6, c[0x0][0x2c8] ;  /* 0x0000b20000067ab9 */ /* 0x000fe20000000a00 */
[----:B------:R-:W-:-:S02]  /*eee0*/  IMAD.MOV R0, RZ, RZ, -R2 ;  /* 0x000000ffff007224 */ /* 0x000fc400078e0a02 */
[C---:B------:R-:W-:Y:S02]  /*eef0*/  IMAD R4, R2.reuse, UR9, R4 ;  /* 0x0000000902047c24 */ /* 0x040fe4000f8e0204 */
[----:B------:R-:W-:-:S04]  /*ef00*/  IMAD.WIDE.U32 R2, R2, R5, UR4 ;  /* 0x0000000402027e25 */ /* 0x000fc8000f8e0005 */
[----:B-1----:R-:W-:Y:S02]  /*ef10*/  IMAD R0, R8, R0, R6 ;  /* 0x0000000008007224 */ /* 0x002fe400078e0206 */
        /* <DEDUP_REMOVED lines=9> */
[----:B------:R-:W-:-:S04]  /*efb0*/  VIADD R6, R6, 0x80 ;  /* 0x0000008006067836 */ /* 0x000fc80000000000 */
[----:B------:R-:W-:-:S06]  /*efc0*/  IMAD.MOV.U32 R2, RZ, RZ, R6 ;  /* 0x000000ffff027224 */ /* 0x000fcc00078e0006 */
[----:B------:R-:W-:Y:S01]  /*efd0*/  @P0 IMAD.HI.U32 R3, R6, UR12, RZ ;  /* 0x0000000c06030c27 */ /* 0x000fe2000f8e00ff */
[----:B------:R-:W-:-:S04]  /*efe0*/  @UP0 ULDC UR12, c[0x0][0x450] ;  /* 0x00011400000c0ab9 */ /* 0x000fc80000000800 */
[----:B------:R-:W-:-:S05]  /*eff0*/  @P1 SHF.R.U32.HI R2, RZ, UR12, R3 ;  /* 0x0000000cff021c19 */ /* 0x000fca0008011603 */
[----:B------:R-:W-:-:S04]  /*f000*/  IMAD.MOV R3, RZ, RZ, -R2 ;  /* 0x000000ffff037224 */ /* 0x000fc800078e0a02 */
        /* <DEDUP_REMOVED lines=23> */
[----:B------:R-:W1:Y:S04]  /*f180*/  SHFL.IDX PT, R2, R4, RZ, 0x1c1f ;  /* 0x001c1fff04027589 */ /* 0x000e6800000e0000 */
[----:B------:R-:W-:Y:S01]  /*f190*/  ISETP.GE.AND P2, PT, R17, R6, PT ;  /* 0x000000061100720c */ /* 0x000fe20003f46270 */
[----:B------:R-:W-:-:S12]  /*f1a0*/  SHFL.IDX PT, R14, R5, 0x1, 0x1c1f ;  /* 0x003c1f00050e7f89 */ /* 0x000fd800000e0000 */
        /* <DEDUP_REMOVED lines=44> */
.L_x_2290:
[----:B------:R-:W-:-:S05]  /*f470*/  VIADD R17, R17, 0xa0 ;  /* 0x000000a011117836 */ /* 0x000fca0000000000 */
        /* <DEDUP_REMOVED lines=9> */
.L_x_2189:
        /* <DEDUP_REMOVED lines=18> */
.L_x_2291:
[----:B------:R-:W-:Y:S05]  /*f630*/  BSYNC B0 ;  /* 0x0000000000007941 */ /* 0x000fea0003800000 */
.L_x_2190:
[----:B------:R-:W-:-:S06]  /*f640*/  UISETP.GE.AND UP0, UPT, UR42, 0x2, UPT ;  /* 0x000000022a00788c */ /* 0x000fcc000bf06270 */
[----:B------:R-:W-:-:S13]  /*f650*/  PLOP3.LUT P0, PT, PT, PT, UP0, 0x80, 0x0 ;  /* 0x000000000000781c */ /* 0x000fda0003f0f008 */
[----:B------:R-:W-:Y:S05]  /*f660*/  @!P0 BRA `(.L_x_2192) ;  /* 0x0000001400288947 */ /* 0x000fea0003800000 */
[----:B------:R1:W5:Y:S01]  /*f670*/  LDL.LU R21, [R1+0x4] ;  /* 0x0000040001157983 */ /* 0x0003620000300800 */
[----:B------:R-:W-:Y:S01]  /*f680*/  UIADD3 UR4, UR42, -0x2, URZ ;  /* 0xfffffffe2a047890 */ /* 0x000fe2000fffe03f */
[----:B------:R-:W-:-:S05]  /*f690*/  IMAD.MOV.U32 R20, RZ, RZ, R28 ;  /* 0x000000ffff147224 */ /* 0x000fca00078e001c */
[----:B------:R-:W-:-:S07]  /*f6a0*/  IMAD.U32 R29, RZ, RZ, UR4 ;  /* 0x00000004ff1d7e24 */ /* 0x000fce000f8e00ff */
.L_x_2212:
        /* <DEDUP_REMOVED lines=60> */
[----:B------:R-:W-:Y:S01]  /*fa70*/  ISETP.NE.AND P2, PT, R12, 0x3, PT ;  /* 0x000000030c00780c */ /* 0x000fe20003f45270 */
[----:B0-----:R-:W-:Y:S01]  /*fa80*/  IMAD.MOV R5, RZ, RZ, -R6 ;  /* 0x000000ffff057224 */ /* 0x001fe200078e0a06 */
[----:B------:R-:W-:-:S03]  /*fa90*/  SEL R28, R28, RZ, P0 ;  /* 0x000000ff1c1c7207 */ /* 0x000fc60000000000 */
[----:B------:R-:W-:Y:S02]  /*faa0*/  IMAD R9, R5, UR4, R9 ;  /* 0x0000000405097c24 */ /* 0x000fe4000f8e0209 */
[----:B------:R-:W-:Y:S01]  /*fab0*/  VIADD R29, R29, 0xffffffff ;  /* 0xffffffff1d1d7836 */ /* 0x000fe20000000000 */
[----:B--2---:R-:W-:-:S05]  /*fac0*/  SHF.R.S32.HI R26, RZ, 0x1f, R4 ;  /* 0x0000001fff1a7819 */ /* 0x004fca0000011404 */
[----:B-1----:R-:W-:Y:S05]  /*fad0*/  @!P2 BRA `(.L_x_2193) ;  /* 0x000000000004a947 */ /* 0x002fea0003800000 */
[----:B------:R-:W-:Y:S01]  /*fae0*/  BPT.TRAP 0x1 ;  /* 0x000000040000795c */ /* 0x000fe20000300000 */
.L_x_2193:
[----:B------:R-:W-:Y:S01]  /*faf0*/  IMAD R0, R28, 0x8, R22 ;  /* 0x000000081c007824 */ /* 0x000fe200078e0216 */
[----:B------:R-:W-:Y:S01]  /*fb00*/  SHF.L.U32 R27, R2, 0x1f, RZ ;  /* 0x0000001f021b7819 */ /* 0x000fe200000006ff */
[----:B------:R-:W-:Y:S01]  /*fb10*/  BSSY B0, `(.L_x_2194) ;  /* 0x0000004000007945 */ /* 0x000fe20003800000 */
[----:B------:R-:W-:Y:S02]  /*fb20*/  SHF.R.S32.HI R25, RZ, 0x1f, R7 ;  /* 0x0000001fff197819 */ /* 0x000fe40000011407 */
[----:B------:R-:W0:Y:S02]  /*fb30*/  SYNCS.PHASECHK.TRANS64.TRYWAIT P0, [R0+URZ+0x13280], R27 ;  /* 0x0132801b000075a7 */ /* 0x000e24000800017f */
[----:B0-----:R-:W-:Y:S05]  /*fb40*/  @!P0 BRA `(.L_x_2195) ;  /* 0x0000003c00d08947 */ /* 0x001fea0003800000 */
.L_x_2292:
[----:B------:R-:W-:Y:S05]  /*fb50*/  BSYNC B0 ;  /* 0x0000000000007941 */ /* 0x000fea0003800000 */
.L_x_2194:
        /* <DEDUP_REMOVED lines=66> */
.L_x_2304:
        /* <DEDUP_REMOVED lines=11> */
.L_x_2197:
        /* <DEDUP_REMOVED lines=11> */
.L_x_2198:
[----:B------:R2:W-:Y:S01]  /*100e0*/  SYNCS.ARRIVE.TRANS64.A1T0 RZ, [R0+URZ+0x13270], RZ ;  /* 0x013270ff00ff79a7 */ /* 0x0005e2000810003f */
[----:B------:R-:W-:Y:S05]  /*100f0*/  @!P3 BRA `(.L_x_2199) ;  /* 0x000000000004b947 */ /* 0x000fea0003800000 */
[----:B------:R-:W-:Y:S01]  /*10100*/  BPT.TRAP 0x1 ;  /* 0x000000040000795c */ /* 0x000fe20000300000 */
.L_x_2199:
[----:B------:R-:W3:Y:S01]  /*10110*/  SYNCS.PHASECHK.TRANS64.TRYWAIT P0, [R0+URZ+0x13240], R27 ;  /* 0x0132401b000075a7 */ /* 0x000ee2000800017f */
[----:B------:R-:W-:Y:S04]  /*10120*/  BSSY B0, `(.L_x_2200) ;  /* 0x0000002000007945 */ /* 0x000fe80003800000 */
[----:B---3--:R-:W-:Y:S05]  /*10130*/  @!P0 BRA `(.L_x_2201) ;  /* 0x0000004000048947 */ /* 0x008fea0003800000 */
.L_x_2305:
[----:B------:R-:W-:Y:S05]  /*10140*/  BSYNC B0 ;  /* 0x0000000000007941 */ /* 0x000fea0003800000 */
.L_x_2200:
        /* <DEDUP_REMOVED lines=59> */
.L_x_2317:
        /* <DEDUP_REMOVED lines=8> */
.L_x_2203:
        /* <DEDUP_REMOVED lines=11> */
.L_x_2204:
[----:B------:R2:W-:Y:S02]  /*10630*/  SYNCS.ARRIVE.TRANS64.A1T0 RZ, [R0+URZ+0x13230], RZ ;  /* 0x013230ff00ff79a7 */ /* 0x0005e4000810003f */
[----:B--23--:R-:W-:-:S05]  /*10640*/  IMAD.U32 R0, RZ, RZ, UR47 ;  /* 0x0000002fff007e24 */ /* 0x00cfca000f8e00ff */
[----:B------:R-:W-:-:S13]  /*10650*/  ISETP.NE.AND P0, PT, R0, 0x3, PT ;  /* 0x000000030000780c */ /* 0x000fda0003f05270 */
[----:B------:R-:W-:Y:S05]  /*10660*/  @!P0 BRA `(.L_x_2205) ;  /* 0x0000000000048947 */ /* 0x000fea0003800000 */
[----:B------:R-:W-:Y:S01]  /*10670*/  BPT.TRAP 0x1 ;  /* 0x000000040000795c */ /* 0x000fe20000300000 */
.L_x_2205:
[----:B------:R-:W-:Y:S01]  /*10680*/  LOP3.LUT R0, R21, 0x1, RZ, 0x3c, !PT ;  /* 0x0000000115007812 */ /* 0x000fe200078e3cff */
[----:B------:R-:W-:Y:S01]  /*10690*/  IMAD R2, R20, 0x8, R22 ;  /* 0x0000000814027824 */ /* 0x000fe200078e0216 */
[----:B------:R-:W-:Y:S02]  /*106a0*/  BSSY B0, `(.L_x_2206) ;  /* 0x0000004000007945 */ /* 0x000fe40003800000 */
[----:B------:R-:W-:-:S04]  /*106b0*/  SHF.L.U32 R0, R0, 0x1f, RZ ;  /* 0x0000001f00007819 */ /* 0x000fc800000006ff */
[----:B------:R-:W0:Y:S02]  /*106c0*/  SYNCS.PHASECHK.TRANS64.TRYWAIT P2, [R2+URZ+0x13270], R0 ;  /* 0x01327000020075a7 */ /* 0x000e24000804017f */
[----:B0-----:R-:W-:Y:S05]  /*106d0*/  @!P2 BRA `(.L_x_2207) ;  /* 0x00000040000ca947 */ /* 0x001fea0003800000 */
.L_x_2318:
[----:B------:R-:W-:Y:S05]  /*106e0*/  BSYNC B0 ;  /* 0x0000000000007941 */ /* 0x000fea0003800000 */
.L_x_2206:
[----:B------:R-:W-:-:S05]  /*106f0*/  IMAD.U32 R3, RZ, RZ, UR46 ;  /* 0x0000002eff037e24 */ /* 0x000fca000f8e00ff */
[----:B------:R-:W-:-:S13]  /*10700*/  ISETP.NE.AND P2, PT, R3, 0x3, PT ;  /* 0x000000030300780c */ /* 0x000fda0003f45270 */
[----:B------:R-:W-:Y:S05]  /*10710*/  @!P2 BRA `(.L_x_2208) ;  /* 0x000000000004a947 */ /* 0x000fea0003800000 */
[----:B------:R-:W-:Y:S01]  /*10720*/  BPT.TRAP 0x1 ;  /* 0x000000040000795c */ /* 0x000fe20000300000 */
.L_x_2208:
[----:B0-----:R-:W-:Y:S01]  /*10730*/  SHF.L.U32 R0, R21, 0x1f, RZ ;  /* 0x0000001f15007819 */ /* 0x001fe200000006ff */
[----:B------:R-:W-:-:S03]  /*10740*/  IMAD R3, R20, 0x2800, RZ ;  /* 0x0000280014037824 */ /* 0x000fc600078e02ff */
[----:B------:R-:W0:Y:S02]  /*10750*/  SYNCS.PHASECHK.TRANS64.TRYWAIT P2, [R2+URZ+0x13260], R0 ;  /* 0x01326000020075a7 */ /* 0x000e24000804017f */
[----:B0-----:R-:W-:Y:S05]  /*10760*/  @!P2 BRA `(.L_x_2209) ;  /* 0x0000003c00fca947 */ /* 0x001fea0003800000 */
.L_x_2319:
        /* <DEDUP_REMOVED lines=47> */
.L_x_2210:
[----:B--2---:R2:W-:Y:S01]  /*10a60*/  SYNCS.ARRIVE.TRANS64.A1T0 RZ, [R2+URZ+0x13250], RZ ;  /* 0x013250ff02ff79a7 */ /* 0x0045e2000810003f */
[----:B------:R-:W-:Y:S06]  /*10a70*/  BAR.SYNC.DEFER_BLOCKING 0x2, 0x80 ;  /* 0x0082000000007b1d */ /* 0x000fec0000010000 */
[----:B------:R-:W-:Y:S05]  /*10a80*/  @!P0 BRA `(.L_x_2211) ;  /* 0x0000000000048947 */ /* 0x000fea0003800000 */
[----:B------:R-:W-:Y:S01]  /*10a90*/  BPT.TRAP 0x1 ;  /* 0x000000040000795c */ /* 0x000fe20000300000 */
.L_x_2211:
[----:B------:R-:W3:Y:S01]  /*10aa0*/  LDL R0, [R1+0x14] ;  /* 0x0000140001007983 */ /* 0x000ee20000100800 */
[----:B--2---:R-:W-:-:S03]  /*10ab0*/  VIADD R2, R2, 0x13280 ;  /* 0x0001328002027836 */ /* 0x004fc60000000000 */
[----:B------:R2:W5:Y:S01]  /*10ac0*/  LDL R21, [R1+0x4] ;  /* 0x0000040001157983 */ /* 0x0005620000100800 */
[----:B------:R-:W-:Y:S01]  /*10ad0*/  IMAD.MOV.U32 R20, RZ, RZ, R28 ;  /* 0x000000ffff147224 */ /* 0x000fe200078e001c */
[----:B---3--:R-:W-:-:S04]  /*10ae0*/  PRMT R2, R0, 0x654, R2 ;  /* 0x0000065400027816 */ /* 0x008fc80000000002 */
[----:B------:R2:W-:Y:S01]  /*10af0*/  SYNCS.ARRIVE.TRANS64.RED.A1T0 RZ, [R2+URZ], RZ ;  /* 0x000000ff02ff79a7 */ /* 0x0005e2000810043f */
[----:B------:R-:W-:Y:S05]  /*10b00*/  @P1 BRA `(.L_x_2212) ;  /* 0xffffffe800e81947 */ /* 0x000fea000383ffff */
.L_x_2192:
        /* <DEDUP_REMOVED lines=19> */
.L_x_2214:
[----:B------:R-:W-:Y:S05]  /*10c40*/  BSYNC B0 ;  /* 0x0000000000007941 */ /* 0x000fea0003800000 */
.L_x_2213:
[----:B------:R-:W-:Y:S05]  /*10c50*/  @!P0 BRA `(.L_x_2215) ;  /* 0x0000000000048947 */ /* 0x000fea0003800000 */
[----:B------:R-:W-:Y:S01]  /*10c60*/  BPT.TRAP 0x1 ;  /* 0x000000040000795c */ /* 0x000fe20000300000 */
.L_x_2215:
[----:B------:R-:W2:Y:S01]  /*10c70*/  LDL R0, [R1+0x4] ;  /* 0x0000040001007983 */ /* 0x000ea20000100800 */
[----:B0-----:R-:W-:Y:S01]  /*10c80*/  IMAD R3, R28, 0x8, R22 ;  /* 0x000000081c037824 */ /* 0x001fe200078e0216 */
[----:B------:R-:W-:Y:S01]  /*10c90*/  BSSY B0, `(.L_x_2216) ;  /* 0x0000005000007945 */ /* 0x000fe20003800000 */
[----:B--2---:R-:W-:-:S04]  /*10ca0*/  LOP3.LUT R0, R0, 0x1, RZ, 0x3c, !PT ;  /* 0x0000000100007812 */ /* 0x004fc800078e3cff */
[----:B------:R-:W-:-:S04]  /*10cb0*/  SHF.L.U32 R0, R0, 0x1f, RZ ;  /* 0x0000001f00007819 */ /* 0x000fc800000006ff */
[----:B------:R-:W0:Y:S02]  /*10cc0*/  SYNCS.PHASECHK.TRANS64.TRYWAIT P1, [R3+URZ+0x13270], R0 ;  /* 0x01327000030075a7 */ /* 0x000e24000802017f */
[----:B0-----:R-:W-:Y:S05]  /*10cd0*/  @!P1 BRA `(.L_x_2217) ;  /* 0x0000003800b49947 */ /* 0x001fea0003800000 */
.L_x_2320:
[----:B------:R-:W-:Y:S05]  /*10ce0*/  BSYNC B0 ;  /* 0x0000000000007941 */ /* 0x000fea0003800000 */
.L_x_2216:
[----:B------:R-:W-:-:S05]  /*10cf0*/  IMAD.U32 R2, RZ, RZ, UR46 ;  /* 0x0000002eff027e24 */ /* 0x000fca000f8e00ff */
[----:B------:R-:W-:-:S13]  /*10d00*/  ISETP.NE.AND P1, PT, R2, 0x3, PT ;  /* 0x000000030200780c */ /* 0x000fda0003f25270 */
[----:B------:R-:W-:Y:S05]  /*10d10*/  @!P1 BRA `(.L_x_2218) ;  /* 0x0000000000049947 */ /* 0x000fea0003800000 */
[----:B------:R-:W-:Y:S01]  /*10d20*/  BPT.TRAP 0x1 ;  /* 0x000000040000795c */ /* 0x000fe20000300000 */
.L_x_2218:
[----:B0-----:R-:W2:Y:S02]  /*10d30*/  LDL R0, [R1+0x4] ;  /* 0x0000040001007983 */ /* 0x001ea40000100800 */
[----:B--2---:R-:W-:-:S04]  /*10d40*/  SHF.L.U32 R0, R0, 0x1f, RZ ;  /* 0x0000001f00007819 */ /* 0x004fc800000006ff */
[----:B------:R-:W0:Y:S02]  /*10d50*/  SYNCS.PHASECHK.TRANS64.TRYWAIT P1, [R3+URZ+0x13260], R0 ;  /* 0x01326000030075a7 */ /* 0x000e24000802017f */
[----:B0-----:R-:W-:Y:S05]  /*10d60*/  @!P1 BRA `(.L_x_2219) ;  /* 0x0000003800a49947 */ /* 0x001fea0003800000 */
.L_x_2321:
        /* <DEDUP_REMOVED lines=48> */
.L_x_2220:
[----:B--2---:R2:W-:Y:S01]  /*11070*/  SYNCS.ARRIVE.TRANS64.A1T0 RZ, [R3+URZ+0x13250], RZ ;  /* 0x013250ff03ff79a7 */ /* 0x0045e2000810003f */
[----:B------:R-:W-:Y:S06]  /*11080*/  BAR.SYNC.DEFER_BLOCKING 0x2, 0x80 ;  /* 0x0082000000007b1d */ /* 0x000fec0000010000 */
[----:B------:R-:W-:Y:S05]  /*11090*/  @!P0 BRA `(.L_x_2221) ;  /* 0x0000000000048947 */ /* 0x000fea0003800000 */
[----:B------:R-:W-:Y:S01]  /*110a0*/  BPT.TRAP 0x1 ;  /* 0x000000040000795c */ /* 0x000fe20000300000 */
.L_x_2221:
        /* <DEDUP_REMOVED lines=11> */
.L_x_2162:
[----:B------:R-:W-:Y:S05]  /*11160*/  BSYNC B7 ;  /* 0x0000000000077941 */ /* 0x000fea0003800000 */
.L_x_2160:
        /* <DEDUP_REMOVED lines=13> */
.L_x_2222:
[----:B------:R-:W3:Y:S01]  /*11240*/  S2R R0, SR_TID.X ;  /* 0x0000000000007919 */ /* 0x000ee20000002100 */
[----:B------:R-:W-:Y:S01]  /*11250*/  ULDC UR4, c[0x0][0xc3c] ;  /* 0x00030f0000047ab9 */ /* 0x000fe20000000800 */
[----:B------:R-:W-:Y:S01]  /*11260*/  IMAD.MOV.U32 R17, RZ, RZ, RZ ;  /* 0x000000ffff117224 */ /* 0x000fe200078e00ff */
[----:B---3--:R-:W-:-:S04]  /*11270*/  LOP3.LUT R6, R0, 0x1f, RZ, 0xc0, !PT ;  /* 0x0000001f00067812 */ /* 0x008fc800078ec0ff */
        /* <DEDUP_REMOVED lines=23> */
[----:B0-----:R-:W-:Y:S02]  /*113f0*/  SEL R3, R2, RZ, P4 ;  /* 0x000000ff02037207 */ /* 0x001fe40002000000 */
[----:B------:R-:W-:Y:S03]  /*11400*/  SHFL.IDX PT, R2, R16, 0x1, 0x1f ;  /* 0x00201f0010027f89 */ /* 0x000fe600000e0000 */
        /* <DEDUP_REMOVED lines=10> */
.L_x_2228:
[----:B------:R-:W-:-:S04]  /*114b0*/  UIADD3 UR40, UR40, 0x1f, URZ ;  /* 0x0000001f28287890 */ /* 0x000fc8000fffe03f */
[----:B------:R-:W-:-:S06]  /*114c0*/  UISETP.GE.AND UP0, UPT, UR40, UR4, UPT ;  /* 0x000000042800728c */ /* 0x000fcc000bf06270 */
[----:B------:R-:W-:-:S13]  /*114d0*/  PLOP3.LUT P6, PT, PT, PT, UP0, 0x40, 0x0 ;  /* 0x000000000000781c */ /* 0x000fda0003fce808 */
[----:B------:R-:W-:Y:S05]  /*114e0*/  @!P6 BRA `(.L_x_2225) ;  /* 0x0000000400c8e947 */ /* 0x000fea0003800000 */
[----:B------:R-:W0:Y:S01]  /*114f0*/  S2R R0, SR_TID.X ;  /* 0x0000000000007919 */ /* 0x000e220000002100 */
[----:B------:R-:W-:Y:S01]  /*11500*/  BSSY B0, `(.L_x_2226) ;  /* 0x0000009000007945 */ /* 0x000fe20003800000 */
[----:B------:R-:W-:Y:S01]  /*11510*/  IMAD.MOV.U32 R17, RZ, RZ, RZ ;  /* 0x000000ffff117224 */ /* 0x000fe200078e00ff */
[----:B0-----:R-:W-:-:S05]  /*11520*/  LOP3.LUT R0, R0, 0x1f, RZ, 0xc0, !PT ;  /* 0x0000001f00007812 */ /* 0x001fca00078ec0ff */
[----:B------:R-:W-:-:S05]  /*11530*/  VIADD R7, R0, UR40 ;  /* 0x0000002800077c36 */ /* 0x000fca0008000000 */
[----:B------:R-:W-:-:S13]  /*11540*/  ISETP.GE.OR P6, PT, R7, UR4, !P0 ;  /* 0x0000000407007c0c */ /* 0x000fda000c7c6670 */
[----:B------:R-:W-:Y:S05]  /*11550*/  @P6 BRA `(.L_x_2227) ;  /* 0x00000000000c6947 */ /* 0x000fea0003800000 */
[----:B------:R-:W0:Y:S02]  /*11560*/  LDC.64 R2, c[0x0][0xc80] ;  /* 0x00032000ff027b82 */ /* 0x000e240000000a00 */
[----:B0-----:R-:W-:-:S05]  /*11570*/  IMAD.WIDE R2, R7, 0x4, R2 ;  /* 0x0000000407027825 */ /* 0x001fca00078e0202 */
[----:B------:R0:W5:Y:S02]  /*11580*/  LDG.E R17, desc[UR52][R2.64] ;  /* 0x0000003402117981 */ /* 0x000164000c1e1900 */
.L_x_2227:
[----:B------:R-:W-:Y:S05]  /*11590*/  BSYNC B0 ;  /* 0x0000000000007941 */ /* 0x000fea0003800000 */
.L_x_2226:
[----:B-----5:R-:W2:Y:S02]  /*115a0*/  SHFL.UP PT, R0, R17, 0x1, RZ ;  /* 0x0420000011007989 */ /* 0x020ea400000e00ff */
[----:B--2---:R-:W-:-:S05]  /*115b0*/  SEL R0, R0, RZ, P1 ;  /* 0x000000ff00007207 */ /* 0x004fca0000800000 */
[----:B------:R-:W-:-:S05]  /*115c0*/  IMAD.IADD R0, R17, 0x1, R0 ;  /* 0x0000000111007824 */ /* 0x000fca00078e0200 */
[----:B0-----:R-:W0:Y:S02]  /*115d0*/  SHFL.UP PT, R2, R0, 0x2, RZ ;  /* 0x0440000000027989 */ /* 0x001e2400000e00ff */
[----:B0-----:R-:W-:-:S05]  /*115e0*/  SEL R3, R2, RZ, P2 ;  /* 0x000000ff02037207 */ /* 0x001fca0001000000 */
[----:B------:R-:W-:Y:S02]  /*115f0*/  IMAD.IADD R3, R0, 0x1, R3 ;  /* 0x0000000100037824 */ /* 0x000fe400078e0203 */
[----:B------:R-:W0:Y:S03]  /*11600*/  LDC R0, c[0x0][0xc38] ;  /* 0x00030e00ff007b82 */ /* 0x000e260000000800 */
[----:B------:R-:W2:Y:S02]  /*11610*/  SHFL.UP PT, R2, R3, 0x4, RZ ;  /* 0x0480000003027989 */ /* 0x000ea400000e00ff */
[----:B--2---:R-:W-:-:S05]  /*11620*/  SEL R2, R2, RZ, P3 ;  /* 0x000000ff02027207 */ /* 0x004fca0001800000 */
[----:B------:R-:W-:-:S05]  /*11630*/  IMAD.IADD R2, R3, 0x1, R2 ;  /* 0x0000000103027824 */ /* 0x000fca00078e0202 */
[----:B------:R-:W2:Y:S02]  /*11640*/  SHFL.UP PT, R6, R2, 0x8, RZ ;  /* 0x0500000002067989 */ /* 0x000ea400000e00ff */
[----:B--2---:R-:W-:-:S05]  /*11650*/  SEL R7, R6, RZ, P4 ;  /* 0x000000ff06077207 */ /* 0x004fca0002000000 */
[----:B------:R-:W-:-:S05]  /*11660*/  IMAD.IADD R7, R2, 0x1, R7 ;  /* 0x0000000102077824 */ /* 0x000fca00078e0207 */
[----:B------:R-:W2:Y:S02]  /*11670*/  SHFL.UP PT, R6, R7, 0x10, RZ ;  /* 0x0600000007067989 */ /* 0x000ea400000e00ff */
[----:B--2---:R-:W-:-:S05]  /*11680*/  SEL R6, R6, RZ, P5 ;  /* 0x000000ff06067207 */ /* 0x004fca0002800000 */
[----:B------:R-:W-:-:S05]  /*11690*/  IMAD.IADD R6, R7, 0x1, R6 ;  /* 0x0000000107067824 */ /* 0x000fca00078e0206 */
[----:B------:R-:W0:Y:S02]  /*116a0*/  SHFL.IDX PT, R9, R6, 0x1f, 0x1f ;  /* 0x03e01f0006097f89 */ /* 0x000e2400000e0000 */
[----:B0-----:R-:W-:-:S04]  /*116b0*/  IMAD R9, R9, R0, RZ ;  /* 0x0000000009097224 */ /* 0x001fc800078e02ff */
[----:B------:R-:W-:-:S05]  /*116c0*/  IMAD.IADD R4, R9, 0x1, R4 ;  /* 0x0000000109047824 */ /* 0x000fca00078e0204 */
[----:B------:R-:W-:-:S13]  /*116d0*/  ISETP.GT.AND P6, PT, R4, R5, PT ;  /* 0x000000050400720c */ /* 0x000fda0003fc4270 */
[----:B------:R-:W-:Y:S05]  /*116e0*/  @!P6 BRA `(.L_x_2228) ;  /* 0xfffffffc0070e947 */ /* 0x000fea000383ffff */
[----:B------:R-:W-:-:S07]  /*116f0*/  IMAD.MOV.U32 R7, RZ, RZ, R6 ;  /* 0x000000ffff077224 */ /* 0x000fce00078e0006 */
.L_x_2224:
[----:B------:R-:W-:Y:S01]  /*11700*/  IMAD.IADD R9, R4, 0x1, -R9 ;  /* 0x0000000104097824 */ /* 0x000fe200078e0a09 */
[----:B------:R-:W-:-:S03]  /*11710*/  ULDC.64 UR4, c[0x0][0xc90] ;  /* 0x0003240000047ab9 */ /* 0x000fc60000000a00 */
[----:B------:R-:W-:-:S05]  /*11720*/  IMAD R2, R7, R0, R9 ;  /* 0x0000000007027224 */ /* 0x000fca00078e0209 */
[----:B------:R-:W-:-:S13]  /*11730*/  ISETP.GT.AND P0, PT, R2, R5, PT ;  /* 0x000000050200720c */ /* 0x000fda0003f04270 */
[----:B------:R-:W-:Y:S02]  /*11740*/  VOTEU.ANY UR7, UPT, !P0 ;  /* 0x0000000000077886 */ /* 0x000fe400040e0100 */
[----:B------:R-:W-:-:S04]  /*11750*/  UPOPC UR6, UR7 ;  /* 0x00000007000672bf */ /* 0x000fc80008000000 */
[----:B------:R-:W-:-:S04]  /*11760*/  UIADD3 UR40, UR6, UR40, URZ ;  /* 0x0000002806287290 */ /* 0x000fc8000fffe03f */
[----:B------:R-:W-:-:S06]  /*11770*/  UIMAD.WIDE UR4, UR40, 0x4, UR4 ;  /* 0x00000004280478a5 */ /* 0x000fcc000f8e0204 */
[----:B------:R-:W-:Y:S02]  /*11780*/  IMAD.U32 R2, RZ, RZ, UR4 ;  /* 0x00000004ff027e24 */ /* 0x000fe4000f8e00ff */
[----:B------:R-:W-:-:S05]  /*11790*/  IMAD.U32 R3, RZ, RZ, UR5 ;  /* 0x00000005ff037e24 */ /* 0x000fca000f8e00ff */
[----:B------:R-:W2:Y:S01]  /*117a0*/  LDG.E R6, desc[UR52][R2.64] ;  /* 0x0000003402067981 */ /* 0x000ea2000c1e1900 */
[----:B------:R-:W-:Y:S01]  /*117b0*/  IMAD.U32 R12, RZ, RZ, UR6 ;  /* 0x00000006ff0c7e24 */ /* 0x000fe2000f8e00ff */
[----:B------:R-:W-:Y:S01]  /*117c0*/  ISETP.NE.AND P0, PT, RZ, UR7, PT ;  /* 0x00000007ff007c0c */ /* 0x000fe2000bf05270 */
[----:B------:R-:W-:-:S03]  /*117d0*/  IMAD.MOV.U32 R16, RZ, RZ, RZ ;  /* 0x000000ffff107224 */ /* 0x000fc600078e00ff */
[----:B------:R-:W2:Y:S02]  /*117e0*/  SHFL.IDX PT, R17, R17, R12, 0x1f ;  /* 0x00001f0c11117589 */ /* 0x000ea400000e0000 */
[----:B--2---:R-:W-:-:S05]  /*117f0*/  IMAD R4, R17, R6, RZ ;  /* 0x0000000611047224 */ /* 0x004fca00078e02ff */
[----:B------:R-:W-:-:S04]  /*11800*/  IABS R8, R4 ;  /* 0x0000000400087213 */ /* 0x000fc80000000000 */
[----:B------:R-:W0:Y:S08]  /*11810*/  I2F.RP R10, R8 ;  /* 0x00000008000a7306 */ /* 0x000e300000209400 */
[----:B0-----:R-:W0:Y:S02]  /*11820*/  MUFU.RCP R10, R10 ;  /* 0x0000000a000a7308 */ /* 0x001e240000001000 */
[----:B0-----:R-:W-:-:S06]  /*11830*/  VIADD R11, R10, 0xffffffe ;  /* 0x0ffffffe0a0b7836 */ /* 0x001fcc0000000000 */
[----:B------:R0:W2:Y:S01]  /*11840*/  F2I.FTZ.U32.TRUNC.NTZ R3, R11 ;  /* 0x0000000b00037305 */ /* 0x0000a2000021f000 */
[----:B------:R-:W-:Y:S05]  /*11850*/  @!P0 BRA `(.L_x_2229) ;  /* 0x00000000000c8947 */ /* 0x000fea0003800000 */
[----:B------:R-:W-:-:S06]  /*11860*/  UIADD3 UR4, UR6, -0x1, URZ ;  /* 0xffffffff06047890 */ /* 0x000fcc000fffe03f */
[----:B------:R-:W-:-:S06]  /*11870*/  IMAD.U32 R16, RZ, RZ, UR4 ;  /* 0x00000004ff107e24 */ /* 0x000fcc000f8e00ff */
[----:B------:R3:W4:Y:S02]  /*11880*/  SHFL.IDX PT, R16, R7, R16, 0x1f ;  /* 0x00001f1007107589 */ /* 0x00072400000e0000 */
.L_x_2229:
[----:B--23--:R-:W-:Y:S02]  /*11890*/  IMAD.MOV R7, RZ, RZ, -R3 ;  /* 0x000000ffff077224 */ /* 0x00cfe400078e0a03 */
[----:B----4-:R-:W-:Y:S02]  /*118a0*/  IMAD R16, R16, R0, R9 ;  /* 0x0000000010107224 */ /* 0x010fe400078e0209 */
[----:B------:R-:W-:Y:S02]  /*118b0*/  IMAD R7, R7, R8, RZ ;  /* 0x0000000807077224 */ /* 0x000fe400078e02ff */
        /* <DEDUP_REMOVED lines=22> */
[----:B------:R-:W-:-:S04]  /*11a20*/  VIADDMNMX R0, R3, R0, R6, PT ;  /* 0x0000000003007246 */ /* 0x000fc80003800106 */
[----:B------:R-:W-:-:S04]  /*11a30*/  IABS R6, R0 ;  /* 0x0000000000067213 */ /* 0x000fc80000000000 */
[----:B------:R-:W2:Y:S08]  /*11a40*/  I2F.RP R8, R6 ;  /* 0x0000000600087306 */ /* 0x000eb00000209400 */
[----:B--2---:R-:W2:Y:S02]  /*11a50*/  MUFU.RCP R8, R8 ;  /* 0x0000000800087308 */ /* 0x004ea40000001000 */
[----:B--2---:R-:W-:Y:S01]  /*11a60*/  VIADD R2, R8, 0xffffffe ;  /* 0x0ffffffe08027836 */ /* 0x004fe20000000000 */
[----:B------:R-:W-:-:S05]  /*11a70*/  IABS R8, R4 ;  /* 0x0000000400087213 */ /* 0x000fca0000000000 */
[----:B------:R2:W3:Y:S02]  /*11a80*/  F2I.FTZ.U32.TRUNC.NTZ R3, R2 ;  /* 0x0000000200037305 */ /* 0x0004e4000021f000 */
[----:B--2---:R-:W-:Y:S02]  /*11a90*/  IMAD.MOV.U32 R2, RZ, RZ, RZ ;  /* 0x000000ffff027224 */ /* 0x004fe400078e00ff */
[----:B---3--:R-:W-:-:S04]  /*11aa0*/  IMAD.MOV R5, RZ, RZ, -R3 ;  /* 0x000000ffff057224 */ /* 0x008fc800078e0a03 */
[----:B------:R-:W-:-:S04]  /*11ab0*/  IMAD R5, R5, R6, RZ ;  /* 0x0000000605057224 */ /* 0x000fc800078e02ff */
[----:B------:R-:W-:Y:S01]  /*11ac0*/  IMAD.HI.U32 R3, R3, R5, R2 ;  /* 0x0000000503037227 */ /* 0x000fe200078e0002 */
[-C--:B------:R-:W-:Y:S02]  /*11ad0*/  IABS R5, R0.reuse ;  /* 0x0000000000057213 */ /* 0x080fe40000000000 */
[C---:B------:R-:W-:Y:S01]  /*11ae0*/  LOP3.LUT R2, R4.reuse, R0, RZ, 0x3c, !PT ;  /* 0x0000000004027212 */ /* 0x040fe200078e3cff */
[----:B------:R-:W-:Y:S02]  /*11af0*/  IMAD.IADD R4, R4, 0x1, R7 ;  /* 0x0000000104047824 */ /* 0x000fe400078e0207 */
[----:B------:R-:W-:Y:S01]  /*11b00*/  IMAD.MOV R5, RZ, RZ, -R5 ;  /* 0x000000ffff057224 */ /* 0x000fe200078e0a05 */
[----:B------:R-:W-:Y:S01]  /*11b10*/  ISETP.GE.AND P2, PT, R2, RZ, PT ;  /* 0x000000ff0200720c */ /* 0x000fe20003f46270 */
[----:B------:R-:W-:-:S04]  /*11b20*/  IMAD.HI.U32 R3, R3, R8, RZ ;  /* 0x0000000803037227 */ /* 0x000fc800078e00ff */
[----:B------:R-:W-:-:S05]  /*11b30*/  IMAD R5, R3, R5, R8 ;  /* 0x0000000503057224 */ /* 0x000fca00078e0208 */
        /* <DEDUP_REMOVED lines=8> */
[----:B------:R-:W-:-:S04]  /*11bc0*/  IMAD.MOV R0, RZ, RZ, -R0 ;  /* 0x000000ffff007224 */ /* 0x000fc800078e0a00 */
[----:B------:R-:W-:Y:S01]  /*11bd0*/  IMAD R18, R3, R0, R4 ;  /* 0x0000000003127224 */ /* 0x000fe200078e0204 */
[----:B------:R-:W-:-:S05]  /*11be0*/  LOP3.LUT R0, RZ, R3, RZ, 0x33, !PT ;  /* 0x00000003ff007212 */ /* 0x000fca00078e33ff */
[----:B------:R-:W-:Y:S01]  /*11bf0*/  IMAD.IADD R17, R17, 0x1, R0 ;  /* 0x0000000111117824 */ /* 0x000fe200078e0200 */
[----:B------:R-:W-:Y:S06]  /*11c00*/  BRA `(.L_x_2230) ;  /* 0x0000000000107947 */ /* 0x000fec0003800000 */
.L_x_2225:
[----:B------:R-:W-:Y:S01]  /*11c10*/  IMAD.MOV.U32 R16, RZ, RZ, R5 ;  /* 0x000000ffff107224 */ /* 0x000fe200078e0005 */
[----:B------:R-:W-:Y:S01]  /*11c20*/  ULDC UR40, c[0x0][0xc3c] ;  /* 0x00030f0000287ab9 */ /* 0x000fe20000000800 */
[----:B------:R-:W-:Y:S02]  /*11c30*/  IMAD.MOV.U32 R17, RZ, RZ, RZ ;  /* 0x000000ffff117224 */ /* 0x000fe400078e00ff */
[----:B------:R-:W-:-:S07]  /*11c40*/  IMAD.MOV.U32 R18, RZ, RZ, RZ ;  /* 0x000000ffff127224 */ /* 0x000fce00078e00ff */
.L_x_2230:
[----:B------:R2:W3:Y:S01]  /*11c50*/  LDL R2, [R1+0x14] ;  /* 0x0000140001027983 */ /* 0x0004e20000100800 */
[----:B------:R-:W4:Y:S02]  /*11c60*/  S2R R0, SR_TID.X ;  /* 0x0000000000007919 */ /* 0x000f240000002100 */
[----:B----4-:R-:W-:Y:S01]  /*11c70*/  LOP3.LUT R0, R0, 0x1f, RZ, 0xc0, !PT ;  /* 0x0000001f00007812 */ /* 0x010fe200078ec0ff */
[----:B------:R-:W-:Y:S03]  /*11c80*/  BAR.SYNC.DEFER_BLOCKING 0x4, 0x200 ;  /* 0x0108000000007b1d */ /* 0x000fe60000010000 */
[----:B------:R-:W-:Y:S01]  /*11c90*/  ISETP.NE.AND P0, PT, R0, RZ, PT ;  /* 0x000000ff0000720c */ /* 0x000fe20003f05270 */
[----:B-1----:R-:W-:-:S12]  /*11ca0*/  IMAD.U32 R19, RZ, RZ, UR40 ;  /* 0x00000028ff137e24 */ /* 0x002fd8000f8e00ff */
[----:B------:R-:W-:Y:S01]  /*11cb0*/  @!P0 MOV R0, 0x400 ;  /* 0x0000040000008802 */ /* 0x000fe20000000f00 */
[----:B---3--:R-:W1:Y:S03]  /*11cc0*/  @!P0 S2R R2, SR_CgaCtaId ;  /* 0x0000000000028919 */ /* 0x008e660000008800 */
[----:B-1----:R-:W-:Y:S01]  /*11cd0*/  @!P0 LEA R22, R2, R0, 0x18 ;  /* 0x0000000002168211 */ /* 0x002fe200078ec0ff */
[----:B------:R2:W-:Y:S04]  /*11ce0*/  @!P0 STL [R1+0x14], R2 ;  /* 0x0000140201008387 */ /* 0x0005e80000100800 */
[----:B------:R2:W-:Y:S01]  /*11cf0*/  @!P0 STS.128 [R22+0x132d0], R16 ;  /* 0x0132d01016008388 */ /* 0x0005e20000000c00 */
[----:B------:R-:W-:Y:S06]  /*11d00*/  BAR.ARV 0x5, 0x200 ;  /* 0x0148000000007b1d */ /* 0x000fec0000002000 */
.L_x_2223:
[----:B------:R-:W-:Y:S02]  /*11d10*/  ULDC UR4, c[0x0][0xc3c] ;  /* 0x00030f0000047ab9 */ /* 0x000fe40000000800 */
[----:B------:R-:W-:-:S06]  /*11d20*/  UISETP.GE.AND UP0, UPT, UR40, UR4, UPT ;  /* 0x000000042800728c */ /* 0x000fcc000bf06270 */
[----:B------:R-:W-:-:S13]  /*11d30*/  PLOP3.LUT P0, PT, PT, PT, UP0, 0x80, 0x0 ;  /* 0x000000000000781c */ /* 0x000fda0003f0f008 */
[----:B------:R-:W-:Y:S05]  /*11d40*/  @!P0 BRA `(.L_x_2231) ;  /* 0xffffffa800e48947 */ /* 0x000fea000383ffff */
.L_x_2156:
[----:B------:R-:W3:Y:S01]  /*11d50*/  LDL.LU R0, [R1+0x30] ;  /* 0x0000300001007983 */ /* 0x000ee20000300800 */
[----:B------:R-:W-:Y:S01]  /*11d60*/  BSSY B0, `(.L_x_2232) ;  /* 0x000000b000007945 */ /* 0x000fe20003800000 */
[----:B0-----:R-:W0:Y:S01]  /*11d70*/  S2R R5, SR_CgaCtaId ;  /* 0x0000000000057919 */ /* 0x001e220000008800 */
[----:B---3--:R-:W-:-:S05]  /*11d80*/  VIADD R0, R0, 0x1 ;  /* 0x0000000100007836 */ /* 0x008fca0000000000 */
[----:B--2---:R-:W-:-:S04]  /*11d90*/  LEA.HI R2, R0, R0, RZ, 0x1 ;  /* 0x0000000000027211 */ /* 0x004fc800078f08ff */
[----:B------:R-:W-:Y:S02]  /*11da0*/  LOP3.LUT R3, R2, 0xfffffffe, RZ, 0xc0, !PT ;  /* 0xfffffffe02037812 */ /* 0x000fe400078ec0ff */
[----:B------:R-:W-:-:S03]  /*11db0*/  MOV R2, 0x400 ;  /* 0x0000040000027802 */ /* 0x000fc60000000f00 */
[----:B------:R-:W-:Y:S01]  /*11dc0*/  IMAD.IADD R0, R0, 0x1, -R3 ;  /* 0x0000000100007824 */ /* 0x000fe200078e0a03 */
[----:B0-----:R-:W-:-:S04]  /*11dd0*/  LEA R5, R5, R2, 0x18 ;  /* 0x0000000205057211 */ /* 0x001fc800078ec0ff */
[----:B------:R-:W-:-:S04]  /*11de0*/  SHF.L.U32 R0, R0, 0x1f, RZ ;  /* 0x0000001f00007819 */ /* 0x000fc800000006ff */
[----:B------:R-:W0:Y:S02]  /*11df0*/  SYNCS.PHASECHK.TRANS64.TRYWAIT P0, [R5+URZ+0x13220], R0 ;  /* 0x01322000050075a7 */ /* 0x000e24000800017f */
[----:B0-----:R-:W-:Y:S05]  /*11e00*/  @!P0 BRA `(.L_x_2233) ;  /* 0x0000002800908947 */ /* 0x001fea0003800000 */
.L_x_2322:
[----:B------:R-:W-:Y:S05]  /*11e10*/  BSYNC B0 ;  /* 0x0000000000007941 */ /* 0x000fea0003800000 */
.L_x_2232:
[----:B------:R-:W-:-:S03]  /*11e20*/  UMOV UR4, 0xffffffff ;  /* 0xffffffff00047882 */ /* 0x000fc60000000000 */
[----:B------:R-:W-:Y:S05]  /*11e30*/  BRA.DIV UR4, `(.L_x_2234) ;  /* 0x0000002a04987947 */ /* 0x000fea000b800000 */
[----:B0-----:R-:W0:Y:S02]  /*11e40*/  S2R R0, SR_TID.X ;  /* 0x0000000000007919 */ /* 0x001e240000002100 */
[----:B0-----:R-:W-:-:S04]  /*11e50*/  SHF.R.U32.HI R0, RZ, 0x5, R0 ;  /* 0x00000005ff007819 */ /* 0x001fc80000011600 */
[----:B------:R-:W-:-:S05]  /*11e60*/  LOP3.LUT R0, R0, 0x3, RZ, 0xc0, !PT ;  /* 0x0000000300007812 */ /* 0x000fca00078ec0ff */
[----:B------:R0:W1:Y:S02]  /*11e70*/  SHFL.IDX PT, R14, R0, RZ, 0x1f ;  /* 0x00001fff000e7589 */ /* 0x00006400000e0000 */
.L_x_2325:
[----:B-1----:R-:W-:Y:S01]  /*11e80*/  ISETP.NE.AND P0, PT, R14, RZ, PT ;  /* 0x000000ff0e00720c */ /* 0x002fe20003f05270 */
[----:B------:R-:W-:-:S12]  /*11e90*/  BSSY B0, `(.L_x_2235) ;  /* 0x000002e000007945 */ /* 0x000fd80003800000 */
[----:B------:R-:W-:Y:S05]  /*11ea0*/  @P0 BRA `(.L_x_2236) ;  /* 0x0000000000b00947 */ /* 0x000fea0003800000 */
[----:B------:R-:W-:-:S03]  /*11eb0*/  UMOV UR4, 0xffffffff ;  /* 0xffffffff00047882 */ /* 0x000fc60000000000 */
[----:B------:R-:W-:Y:S05]  /*11ec0*/  BRA.DIV UR4, `(.L_x_2237) ;  /* 0x0000002a04a87947 */ /* 0x000fea000b800000 */
[----:B------:R-:W-:-:S13]  /*11ed0*/  ELECT P6, URZ, PT ;  /* 0x00000000003f782f */ /* 0x000fda00038c0000 */
.L_x_2328:
[----:B------:R-:W-:Y:S05]  /*11ee0*/  @!P6 BRA `(.L_x_2236) ;  /* 0x0000000000a0e947 */ /* 0x000fea0003800000 */
[----:B------:R-:W-:-:S06]  /*11ef0*/  ULOP3.LUT UR4, UR38, 0x2, URZ, 0xfc, !UPT ;  /* 0x0000000226047892 */ /* 0x000fcc000f8efc3f */
[----:B0-----:R-:W-:-:S05]  /*11f00*/  IMAD.U32 R0, RZ, RZ, UR4 ;  /* 0x00000004ff007e24 */ /* 0x001fca000f8e00ff */
[----:B------:R-:W-:-:S13]  /*11f10*/  ISETP.NE.AND P0, PT, R0, 0x3, PT ;  /* 0x000000030000780c */ /* 0x000fda0003f05270 */
[----:B------:R-:W-:Y:S05]  /*11f20*/  @!P0 BRA `(.L_x_2238) ;  /* 0x0000000000048947 */ /* 0x000fea0003800000 */
[----:B------:R-:W-:Y:S01]  /*11f30*/  BPT.TRAP 0x1 ;  /* 0x000000040000795c */ /* 0x000fe20000300000 */
.L_x_2238:
        /* <DEDUP_REMOVED lines=8> */
.L_x_2329:
[----:B------:R-:W2:Y:S01]  /*11fc0*/  LDL.LU R4, [R1+0x4] ;  /* 0x0000040001047983 */ /* 0x000ea20000300800 */
[----:B------:R-:W-:Y:S02]  /*11fd0*/  SEL R28, R28, RZ, P2 ;  /* 0x000000ff1c1c7207 */ /* 0x000fe40001000000 */
[----:B--2---:R-:W-:Y:S01]  /*11fe0*/  LOP3.LUT R0, R4, R0, RZ, 0x3c, !PT ;  /* 0x0000000004007212 */ /* 0x004fe200078e3cff */
[----:B------:R-:W-:Y:S06]  /*11ff0*/  @!P0 BRA `(.L_x_2240) ;  /* 0x0000000000048947 */ /* 0x000fec0003800000 */
[----:B------:R-:W-:Y:S01]  /*12000*/  BPT.TRAP 0x1 ;  /* 0x000000040000795c */ /* 0x000fe20000300000 */
.L_x_2240:
[----:B------:R-:W-:Y:S01]  /*12010*/  IMAD R5, R28, 0x8, R5 ;  /* 0x000000081c057824 */ /* 0x000fe200078e0205 */
[----:B------:R-:W-:-:S04]  /*12020*/  SHF.L.U32 R0, R0, 0x1f, RZ ;  /* 0x0000001f00007819 */ /* 0x000fc800000006ff */
[----:B------:R-:W1:Y:S02]  /*12030*/  SYNCS.PHASECHK.TRANS64.TRYWAIT P1, [R5+URZ+0x13240], R0 ;  /* 0x01324000050075a7 */ /* 0x000e64000802017f */
[----:B-1----:R-:W-:Y:S05]  /*12040*/  @!P1 BRA `(.L_x_2241) ;  /* 0x00000028007c9947 */ /* 0x002fea0003800000 */
.L_x_2330:
[----:B------:R-:W-:Y:S05]  /*12050*/  @!P0 BRA `(.L_x_2242) ;  /* 0x0000000000048947 */ /* 0x000fea0003800000 */
[----:B------:R-:W-:Y:S01]  /*12060*/  BPT.TRAP 0x1 ;  /* 0x000000040000795c */ /* 0x000fe20000300000 */
.L_x_2242:
[----:B------:R-:W2:Y:S02]  /*12070*/  SYNCS.PHASECHK.TRANS64.TRYWAIT P1, [R3+URZ+0x13260], R2 ;  /* 0x01326002030075a7 */ /* 0x000ea4000802017f */
[----:B--2---:R-:W-:Y:S05]  /*12080*/  @!P1 BRA `(.L_x_2243) ;  /* 0x0000002800809947 */ /* 0x004fea0003800000 */
.L_x_2331:
[----:B------:R-:W-:Y:S05]  /*12090*/  @!P0 BRA `(.L_x_2244) ;  /* 0x0000000000048947 */ /* 0x000fea0003800000 */
[----:B------:R-:W-:Y:S01]  /*120a0*/  BPT.TRAP 0x1 ;  /* 0x000000040000795c */ /* 0x000fe20000300000 */
.L_x_2244:
[----:B------:R-:W3:Y:S02]  /*120b0*/  SYNCS.PHASECHK.TRANS64.TRYWAIT P1, [R5+URZ+0x13260], R0 ;  /* 0x01326000050075a7 */ /* 0x000ee4000802017f */
[----:B---3--:R-:W-:Y:S05]  /*120c0*/  @!P1 BRA `(.L_x_2245) ;  /* 0x0000002800849947 */ /* 0x008fea0003800000 */
.L_x_2332:
[----:B------:R-:W-:Y:S05]  /*120d0*/  @!P0 BRA `(.L_x_2246) ;  /* 0x0000000000048947 */ /* 0x000fea0003800000 */
[----:B------:R-:W-:Y:S01]  /*120e0*/  BPT.TRAP 0x1 ;  /* 0x000000040000795c */ /* 0x000fe20000300000 */
.L_x_2246:
[----:B------:R-:W4:Y:S02]  /*120f0*/  SYNCS.PHASECHK.TRANS64.TRYWAIT P1, [R3+URZ+0x13280], R2 ;  /* 0x01328002030075a7 */ /* 0x000f24000802017f */
[----:B----4-:R-:W-:Y:S05]  /*12100*/  @!P1 BRA `(.L_x_2247) ;  /* 0x0000002800889947 */ /* 0x010fea0003800000 */
.L_x_2333:
[----:B------:R-:W-:Y:S05]  /*12110*/  @!P0 BRA `(.L_x_2248) ;  /* 0x0000000000048947 */ /* 0x000fea0003800000 */
[----:B------:R-:W-:Y:S01]  /*12120*/  BPT.TRAP 0x1 ;  /* 0x000000040000795c */ /* 0x000fe20000300000 */
.L_x_2248:
[----:B------:R0:W0:Y:S02]  /*12130*/  SYNCS.PHASECHK.TRANS64.TRYWAIT P0, [R5+URZ+0x13280], R0 ;  /* 0x01328000050075a7 */ /* 0x000024000800017f */
[----:B0-----:R-:W-:Y:S05]  /*12140*/  @!P0 NANOSLEEP.SYNCS 0x989680 ;  /* 0x009896800000895d */ /* 0x001fea0003900000 */
[----:B------:R-:W0:Y:S02]  /*12150*/  @!P0 SYNCS.PHASECHK.TRANS64 P0, [R5+URZ+0x13280], R0 ;  /* 0x01328000050085a7 */ /* 0x000e24000800007f */
[----:B0-----:R-:W-:Y:S05]  /*12160*/  @!P0 BRA `(.L_x_2248) ;  /* 0xfffffffc00f08947 */ /* 0x001fea000383ffff */
.L_x_2236:
[----:B------:R-:W-:Y:S05]  /*12170*/  BSYNC B0 ;  /* 0x0000000000007941 */ /* 0x000fea0003800000 */
.L_x_2235:
[----:B------:R-:W-:Y:S05]  /*12180*/  EXIT ;  /* 0x000000000000794d */ /* 0x000fea0003800000 */
.L_x_2105:
[----:B0-----:R-:W-:-:S04]  /*12190*/  IMAD.U32 R3, RZ, RZ, UR45 ;  /* 0x0000002dff037e24 */ /* 0x001fc8000f8e00ff */
[----:B------:R0:W1:Y:S03]  /*121a0*/  SYNCS.PHASECHK.TRANS64.TRYWAIT P1, [R3+URZ+0x13200], R0 ;  /* 0x01320000030075a7 */ /* 0x000066000802017f */
[----:B-1----:R-:W-:Y:S05]  /*121b0*/  @!P1 NANOSLEEP.SYNCS 0x989680 ;  /* 0x009896800000995d */ /* 0x002fea0003900000 */
[----:B------:R-:W1:Y:S02]  /*121c0*/  @!P1 SYNCS.PHASECHK.TRANS64 P1, [R3+URZ+0x13200], R0 ;  /* 0x01320000030095a7 */ /* 0x000e64000802007f */
[----:B-1----:R-:W-:Y:S05]  /*121d0*/  @!P1 BRA `(.L_x_2105) ;  /* 0xfffffffc00ec9947 */ /* 0x002fea000383ffff */
[----:B------:R-:W-:Y:S05]  /*121e0*/  BRA `(.L_x_2249) ;  /* 0xfffffef400ec7947 */ /* 0x000fea000383ffff */
.L_x_2109:
[----:B-1----:R1:W2:Y:S02]  /*121f0*/  SYNCS.PHASECHK.TRANS64.TRYWAIT P1, [R3+URZ+0x13230], R0 ;  /* 0x01323000030075a7 */ /* 0x0022a4000802017f */
[----:B--2---:R-:W-:Y:S05]  /*12200*/  @!P1 NANOSLEEP.SYNCS 0x989680 ;  /* 0x009896800000995d */ /* 0x004fea0003900000 */
[----:B------:R-:W2:Y:S02]  /*12210*/  @!P1 SYNCS.PHASECHK.TRANS64 P1, [R3+URZ+0x13230], R0 ;  /* 0x01323000030095a7 */ /* 0x000ea4000802007f */
[----:B--2---:R-:W-:Y:S05]  /*12220*/  @!P1 BRA `(.L_x_2109) ;  /* 0xfffffffc00f09947 */ /* 0x004fea000383ffff */
[----:B------:R-:W-:Y:S05]  /*12230*/  BRA `(.L_x_2108) ;  /* 0xfffffef800087947 */ /* 0x000fea000383ffff */
.L_x_2115:
[----:B-1----:R-:W-:-:S04]  /*12240*/  IMAD.U32 R9, RZ, RZ, UR20 ;  /* 0x00000014ff097e24 */ /* 0x002fc8000f8e00ff */
[----:B------:R1:W2:Y:S03]  /*12250*/  SYNCS.PHASECHK.TRANS64.TRYWAIT P1, [R9+URZ+0x13230], R0 ;  /* 0x01323000090075a7 */ /* 0x0002a6000802017f */
[----:B--2---:R-:W-:Y:S05]  /*12260*/  @!P1 NANOSLEEP.SYNCS 0x989680 ;  /* 0x009896800000995d */ /* 0x004fea0003900000 */
[----:B------:R-:W2:Y:S02]  /*12270*/  @!P1 SYNCS.PHASECHK.TRANS64 P1, [R9+URZ+0x13230], R0 ;  /* 0x01323000090095a7 */ /* 0x000ea4000802007f */
[----:B--2---:R-:W-:Y:S05]  /*12280*/  @!P1 BRA `(.L_x_2115) ;  /* 0xfffffffc00ec9947 */ /* 0x004fea000383ffff */
[----:B------:R-:W-:Y:S05]  /*12290*/  BRA `(.L_x_2114) ;  /* 0xffffff2000a07947 */ /* 0x000fea000383ffff */
.L_x_2119:
[----:B-1----:R-:W-:-:S04]  /*122a0*/  IMAD.U32 R9, RZ, RZ, UR11 ;  /* 0x0000000bff097e24 */ /* 0x002fc8000f8e00ff */
[----:B------:R1:W2:Y:S03]  /*122b0*/  SYNCS.PHASECHK.TRANS64.TRYWAIT P1, [R9+URZ+0x13250], R0 ;  /* 0x01325000090075a7 */ /* 0x0002a6000802017f */
[----:B--2---:R-:W-:Y:S05]  /*122c0*/  @!P1 NANOSLEEP.SYNCS 0x989680 ;  /* 0x009896800000995d */ /* 0x004fea0003900000 */
[----:B------:R-:W2:Y:S02]  /*122d0*/  @!P1 SYNCS.PHASECHK.TRANS64 P1, [R9+URZ+0x13250], R0 ;  /* 0x01325000090095a7 */ /* 0x000ea4000802007f */
[----:B--2---:R-:W-:Y:S05]  /*122e0*/  @!P1 BRA `(.L_x_2119) ;  /* 0xfffffffc00ec9947 */ /* 0x004fea000383ffff */
[----:B------:R-:W-:Y:S05]  /*122f0*/  BRA `(.L_x_2118) ;  /* 0xffffff2400ac7947 */ /* 0x000fea000383ffff */
.L_x_2127:
[----:B-1----:R-:W-:-:S04]  /*12300*/  IMAD.U32 R11, RZ, RZ, UR6 ;  /* 0x00000006ff0b7e24 */ /* 0x002fc8000f8e00ff */
[----:B------:R1:W2:Y:S03]  /*12310*/  SYNCS.PHASECHK.TRANS64.TRYWAIT P1, [R11+URZ+0x13230], R0 ;  /* 0x013230000b0075a7 */ /* 0x0002a6000802017f */
[----:B--2---:R-:W-:Y:S05]  /*12320*/  @!P1 NANOSLEEP.SYNCS 0x989680 ;  /* 0x009896800000995d */ /* 0x004fea0003900000 */
[----:B------:R-:W2:Y:S02]  /*12330*/  @!P1 SYNCS.PHASECHK.TRANS64 P1, [R11+URZ+0x13230], R0 ;  /* 0x013230000b0095a7 */ /* 0x000ea4000802007f */
[----:B--2---:R-:W-:Y:S05]  /*12340*/  @!P1 BRA `(.L_x_2127) ;  /* 0xfffffffc00ec9947 */ /* 0x004fea000383ffff */
[----:B------:R-:W-:Y:S05]  /*12350*/  BRA `(.L_x_2126) ;  /* 0xffffff4c00f47947 */ /* 0x000fea000383ffff */
.L_x_2131:
[----:B-1----:R-:W-:-:S04]  /*12360*/  IMAD.U32 R11, RZ, RZ, UR11 ;  /* 0x0000000bff0b7e24 */ /* 0x002fc8000f8e00ff */
[----:B------:R1:W2:Y:S03]  /*12370*/  SYNCS.PHASECHK.TRANS64.TRYWAIT P1, [R11+URZ+0x13250], R0 ;  /* 0x013250000b0075a7 */ /* 0x0002a6000802017f */
[----:B--2---:R-:W-:Y:S05]  /*12380*/  @!P1 NANOSLEEP.SYNCS 0x989680 ;  /* 0x009896800000995d */ /* 0x004fea0003900000 */
[----:B------:R-:W2:Y:S02]  /*12390*/  @!P1 SYNCS.PHASECHK.TRANS64 P1, [R11+URZ+0x13250], R0 ;  /* 0x013250000b0095a7 */ /* 0x000ea4000802007f */
[----:B--2---:R-:W-:Y:S05]  /*123a0*/  @!P1 BRA `(.L_x_2131) ;  /* 0xfffffffc00ec9947 */ /* 0x004fea000383ffff */
[----:B------:R-:W-:Y:S05]  /*123b0*/  BRA `(.L_x_2130) ;  /* 0xffffff5400007947 */ /* 0x000fea000383ffff */
.L_x_2138:
[----:B-1----:R-:W-:-:S04]  /*123c0*/  IMAD.U32 R6, RZ, RZ, UR14 ;  /* 0x0000000eff067e24 */ /* 0x002fc8000f8e00ff */
[----:B------:R1:W2:Y:S03]  /*123d0*/  SYNCS.PHASECHK.TRANS64.TRYWAIT P1, [R6+URZ+0x13250], R5 ;  /* 0x01325005060075a7 */ /* 0x0002a6000802017f */
[----:B--2---:R-:W-:Y:S05]  /*123e0*/  @!P1 NANOSLEEP.SYNCS 0x989680 ;  /* 0x009896800000995d */ /* 0x004fea0003900000 */
[----:B------:R-:W2:Y:S02]  /*123f0*/  @!P1 SYNCS.PHASECHK.TRANS64 P1, [R6+URZ+0x13250], R5 ;  /* 0x01325005060095a7 */ /* 0x000ea4000802007f */
[----:B--2---:R-:W-:Y:S05]  /*12400*/  @!P1 BRA `(.L_x_2138) ;  /* 0xfffffffc00ec9947 */ /* 0x004fea000383ffff */
[----:B------:R-:W-:Y:S05]  /*12410*/  BRA `(.L_x_2137) ;  /* 0xffffff7000447947 */ /* 0x000fea000383ffff */
.L_x_2171:
        /* <DEDUP_REMOVED lines=10> */
.L_x_2250:
[----:B------:R-:W-:Y:S05]  /*124c0*/  BRA `(.L_x_2251) ;  /* 0xffffffb000a07947 */ /* 0x000fea000383ffff */
.L_x_2174:
[----:B0-----:R-:W3:Y:S02]  /*124d0*/  LDL R0, [R1+0x24] ;  /* 0x0000240001007983 */ /* 0x001ee40000100800 */
[----:B---3--:R0:W1:Y:S02]  /*124e0*/  SYNCS.PHASECHK.TRANS64.TRYWAIT P0, [R4+URZ+0x13280], R0 ;  /* 0x01328000040075a7 */ /* 0x008064000800017f */
[----:B-1----:R-:W-:Y:S05]  /*124f0*/  @!P0 NANOSLEEP.SYNCS 0x989680 ;  /* 0x009896800000895d */ /* 0x002fea0003900000 */
[----:B------:R-:W1:Y:S02]  /*12500*/  @!P0 SYNCS.PHASECHK.TRANS64 P0, [R4+URZ+0x13280], R0 ;  /* 0x01328000040085a7 */ /* 0x000e64000800007f */
[----:B-1----:R-:W-:Y:S05]  /*12510*/  @!P0 BRA `(.L_x_2174) ;  /* 0xfffffffc00ec8947 */ /* 0x002fea000383ffff */
[----:B------:R-:W-:Y:S05]  /*12520*/  BRA `(.L_x_2252) ;  /* 0xffffffb400d47947 */ /* 0x000fea000383ffff */
.L_x_2175:
        /* <DEDUP_REMOVED lines=8> */
.L_x_2254:
[----:B------:R-:W-:Y:S05]  /*125b0*/  BSYNC B0 ;  /* 0x0000000000007941 */ /* 0x000fea0003800000 */
.L_x_2253:
        /* <DEDUP_REMOVED lines=8> */
.L_x_2255:
        /* <DEDUP_REMOVED lines=13> */
.L_x_2256:
        /* <DEDUP_REMOVED lines=11> */
.L_x_2257:
        /* <DEDUP_REMOVED lines=11> */
.L_x_2258:
        /* <DEDUP_REMOVED lines=10> */
.L_x_2259:
        /* <DEDUP_REMOVED lines=10> */
.L_x_2260:
        /* <DEDUP_REMOVED lines=11> */
.L_x_2261:
        /* <DEDUP_REMOVED lines=8> */
.L_x_2262:
        /* <DEDUP_REMOVED lines=13> */
.L_x_2263:
[----:B------:R-:W-:Y:S01]  /*12bb0*/  IMAD.MOV.U32 R10, RZ, RZ, R14 ;  /* 0x000000ffff0a7224 */ /* 0x000fe200078e000e */
[----:B------:R-:W-:-:S04]  /*12bc0*/  LOP3.LUT R19, R19, 0xffffffef, RZ, 0xc0, !PT ;  /* 0xffffffef13137812 */ /* 0x000fc800078ec0ff */
[----:B------:R-:W-:-:S05]  /*12bd0*/  @P2 LOP3.LUT R19, R19, 0x10, RZ, 0xfc, !PT ;  /* 0x0000001013132812 */ /* 0x000fca00078efcff */
[----:B------:R0:W-:Y:S01]  /*12be0*/  STL [R1+0xc], R19 ;  /* 0x00000c1301007387 */ /* 0x0001e20000100800 */
[----:B------:R-:W-:Y:S05]  /*12bf0*/  BRA `(.L_x_2264) ;  /* 0xffffffb4008c7947 */ /* 0x000fea000383ffff */
.L_x_2180:
[----:B----4-:R-:W4:Y:S02]  /*12c00*/  LDL R3, [R1+0x24] ;  /* 0x0000240001037983 */ /* 0x010f240000100800 */
[----:B----4-:R4:W0:Y:S02]  /*12c10*/  SYNCS.PHASECHK.TRANS64.TRYWAIT P0, [R4+URZ+0x13240], R3 ;  /* 0x01324003040075a7 */ /* 0x010824000800017f */
[----:B0-----:R-:W-:Y:S05]  /*12c20*/  @!P0 NANOSLEEP.SYNCS 0x989680 ;  /* 0x009896800000895d */ /* 0x001fea0003900000 */
[----:B------:R-:W0:Y:S02]  /*12c30*/  @!P0 SYNCS.PHASECHK.TRANS64 P0, [R4+URZ+0x13240], R3 ;  /* 0x01324003040085a7 */ /* 0x000e24000800007f */
[----:B0-----:R-:W-:Y:S05]  /*12c40*/  @!P0 BRA `(.L_x_2180) ;  /* 0xfffffffc00ec8947 */ /* 0x001fea000383ffff */
[----:B------:R-:W-:Y:S05]  /*12c50*/  BRA `(.L_x_2265) ;  /* 0xffffffb400ec7947 */ /* 0x000fea000383ffff */
.L_x_2181:
        /* <DEDUP_REMOVED lines=8> */
.L_x_2267:
[----:B------:R-:W-:Y:S05]  /*12ce0*/  BSYNC B0 ;  /* 0x0000000000007941 */ /* 0x000fea0003800000 */
.L_x_2266:
        /* <DEDUP_REMOVED lines=10> */
.L_x_2268:
        /* <DEDUP_REMOVED lines=8> */
.L_x_2269:
        /* <DEDUP_REMOVED lines=15> */
.L_x_2270:
[----:B------:R-:W-:Y:S02]  /*12f00*/  IMAD.MOV.U32 R13, RZ, RZ, R5 ;  /* 0x000000ffff0d7224 */ /* 0x000fe400078e0005 */
[----:B------:R-:W-:Y:S02]  /*12f10*/  IMAD.MOV.U32 R12, RZ, RZ, 0x2 ;  /* 0x00000002ff0c7424 */ /* 0x000fe400078e00ff */
[----:B------:R-:W-:-:S07]  /*12f20*/  IMAD.MOV.U32 R3, RZ, RZ, R14 ;  /* 0x000000ffff037224 */ /* 0x000fce00078e000e */
[----:B------:R-:W-:Y:S05]  /*12f30*/  WARPSYNC.COLLECTIVE R15, `(.L_x_2271) ;  /* 0x000000000f087348 */ /* 0x000fea0003c00000 */
[----:B------:R0:W1:Y:S02]  /*12f40*/  SHFL.IDX P6, R14, R13, R12, R11 ;  /* 0x0000000c0d0e7389 */ /* 0x00006400000c000b */
[----:B01----:R-:W-:Y:S01]  /*12f50*/  ENDCOLLECTIVE ;  /* 0x000000000000791b */ /* 0x003fe20003800000 */
.L_x_2271:
        /* <DEDUP_REMOVED lines=14> */
.L_x_2272:
[----:B------:R-:W-:Y:S02]  /*13040*/  IMAD.MOV.U32 R13, RZ, RZ, R5 ;  /* 0x000000ffff0d7224 */ /* 0x000fe400078e0005 */
[----:B------:R-:W-:Y:S02]  /*13050*/  IMAD.MOV.U32 R12, RZ, RZ, 0x3 ;  /* 0x00000003ff0c7424 */ /* 0x000fe400078e00ff */
[----:B------:R-:W-:-:S07]  /*13060*/  IMAD.MOV.U32 R3, RZ, RZ, R14 ;  /* 0x000000ffff037224 */ /* 0x000fce00078e000e */
[----:B------:R-:W-:Y:S05]  /*13070*/  WARPSYNC.COLLECTIVE R15, `(.L_x_2273) ;  /* 0x000000000f087348 */ /* 0x000fea0003c00000 */
[----:B------:R0:W1:Y:S02]  /*13080*/  SHFL.IDX P6, R14, R13, R12, R11 ;  /* 0x0000000c0d0e7389 */ /* 0x00006400000c000b */
[----:B01----:R-:W-:Y:S01]  /*13090*/  ENDCOLLECTIVE ;  /* 0x000000000000791b */ /* 0x003fe20003800000 */
.L_x_2273:
        /* <DEDUP_REMOVED lines=10> */
.L_x_2274:
        /* <DEDUP_REMOVED lines=10> */
.L_x_2275:
        /* <DEDUP_REMOVED lines=11> */
.L_x_2276:
[----:B------:R-:W-:Y:S01]  /*13290*/  IMAD.MOV.U32 R2, RZ, RZ, R14 ;  /* 0x000000ffff027224 */ /* 0x000fe200078e000e */
[----:B------:R-:W-:Y:S06]  /*132a0*/  BRA `(.L_x_2277) ;  /* 0xffffffb400687947 */ /* 0x000fec000383ffff */
.L_x_2188:
[----:B------:R-:W-:Y:S02]  /*132b0*/  IMAD.MOV.U32 R13, RZ, RZ, R4 ;  /* 0x000000ffff0d7224 */ /* 0x000fe400078e0004 */
[----:B------:R-:W-:Y:S02]  /*132c0*/  IMAD.MOV.U32 R12, RZ, RZ, RZ ;  /* 0x000000ffff0c7224 */ /* 0x000fe400078e00ff */
[----:B------:R-:W-:Y:S02]  /*132d0*/  IMAD.MOV.U32 R11, RZ, RZ, 0x1c1f ;  /* 0x00001c1fff0b7424 */ /* 0x000fe400078e00ff */
[----:B------:R-:W-:Y:S02]  /*132e0*/  IMAD.MOV.U32 R15, RZ, RZ, -0x1 ;  /* 0xffffffffff0f7424 */ /* 0x000fe400078e00ff */
[----:B------:R-:W-:Y:S02]  /*132f0*/  IMAD R17, R17, 0xc0, R20 ;  /* 0x000000c011117824 */ /* 0x000fe400078e0214 */
[----:B------:R-:W-:-:S07]  /*13300*/  IMAD R6, R8, UR41, RZ ;  /* 0x0000002908067c24 */ /* 0x000fce000f8e02ff */
[----:B-----5:R-:W-:Y:S05]  /*13310*/  WARPSYNC.COLLECTIVE R15, `(.L_x_2278) ;  /* 0x000000000f087348 */ /* 0x020fea0003c00000 */
[----:B------:R0:W1:Y:S02]  /*13320*/  SHFL.IDX P6, R14, R13, R12, R11 ;  /* 0x0000000c0d0e7389 */ /* 0x00006400000c000b */
[----:B01---5:R-:W-:Y:S01]  /*13330*/  ENDCOLLECTIVE ;  /* 0x000000000000791b */ /* 0x023fe20003800000 */
.L_x_2278:
[C---:B------:R-:W-:Y:S01]  /*13340*/  VIADD R9, R17.reuse, 0x20 ;  /* 0x0000002011097836 */ /* 0x040fe20000000000 */
[----:B------:R-:W-:Y:S01]  /*13350*/  ISETP.GE.AND P2, PT, R17, R6, PT ;  /* 0x000000061100720c */ /* 0x000fe20003f46270 */
[----:B------:R-:W-:Y:S02]  /*13360*/  IMAD.MOV.U32 R13, RZ, RZ, R0 ;  /* 0x000000ffff0d7224 */ /* 0x000fe400078e0000 */
[----:B------:R-:W-:-:S10]  /*13370*/  IMAD.MOV.U32 R2, RZ, RZ, R14 ;  /* 0x000000ffff027224 */ /* 0x000fd400078e000e */
[----:B------:R-:W-:Y:S05]  /*13380*/  WARPSYNC.COLLECTIVE R15, `(.L_x_2279) ;  /* 0x000000000f087348 */ /* 0x000fea0003c00000 */
[----:B------:R0:W1:Y:S02]  /*13390*/  SHFL.IDX P6, R14, R13, R12, R11 ;  /* 0x0000000c0d0e7389 */ /* 0x00006400000c000b */
[----:B01----:R-:W-:Y:S01]  /*133a0*/  ENDCOLLECTIVE ;  /* 0x000000000000791b */ /* 0x003fe20003800000 */
.L_x_2279:
[----:B------:R-:W-:Y:S02]  /*133b0*/  IMAD.MOV.U32 R13, RZ, RZ, R4 ;  /* 0x000000ffff0d7224 */ /* 0x000fe400078e0004 */
[----:B------:R-:W-:Y:S02]  /*133c0*/  IMAD.MOV.U32 R12, RZ, RZ, 0x1 ;  /* 0x00000001ff0c7424 */ /* 0x000fe400078e00ff */
[----:B------:R-:W-:-:S07]  /*133d0*/  IMAD.MOV.U32 R3, RZ, RZ, R14 ;  /* 0x000000ffff037224 */ /* 0x000fce00078e000e */
[----:B------:R-:W-:Y:S05]  /*133e0*/  WARPSYNC.COLLECTIVE R15, `(.L_x_2280) ;  /* 0x000000000f087348 */ /* 0x000fea0003c00000 */
[----:B------:R0:W1:Y:S02]  /*133f0*/  SHFL.IDX P6, R14, R13, R12, R11 ;  /* 0x0000000c0d0e7389 */ /* 0x00006400000c000b */
[----:B01----:R-:W-:Y:S01]  /*13400*/  ENDCOLLECTIVE ;  /* 0x000000000000791b */ /* 0x003fe20003800000 */
.L_x_2280:
        /* <DEDUP_REMOVED lines=15> */
.L_x_2281:
[----:B------:R-:W-:Y:S02]  /*13500*/  IMAD.MOV.U32 R13, RZ, RZ, R4 ;  /* 0x000000ffff0d7224 */ /* 0x000fe400078e0004 */
[----:B------:R-:W-:Y:S02]  /*13510*/  IMAD.MOV.U32 R12, RZ, RZ, 0x2 ;  /* 0x00000002ff0c7424 */ /* 0x000fe400078e00ff */
[----:B------:R-:W-:-:S07]  /*13520*/  IMAD.MOV.U32 R3, RZ, RZ, R14 ;  /* 0x000000ffff037224 */ /* 0x000fce00078e000e */
[----:B------:R-:W-:Y:S05]  /*13530*/  WARPSYNC.COLLECTIVE R15, `(.L_x_2282) ;  /* 0x000000000f087348 */ /* 0x000fea0003c00000 */
[----:B------:R0:W1:Y:S02]  /*13540*/  SHFL.IDX P6, R14, R13, R12, R11 ;  /* 0x0000000c0d0e7389 */ /* 0x00006400000c000b */
[----:B01----:R-:W-:Y:S01]  /*13550*/  ENDCOLLECTIVE ;  /* 0x000000000000791b */ /* 0x003fe20003800000 */
.L_x_2282:
        /* <DEDUP_REMOVED lines=16> */
.L_x_2283:
[----:B------:R-:W-:Y:S02]  /*13660*/  IMAD.MOV.U32 R13, RZ, RZ, R4 ;  /* 0x000000ffff0d7224 */ /* 0x000fe400078e0004 */
[----:B------:R-:W-:Y:S02]  /*13670*/  IMAD.MOV.U32 R12, RZ, RZ, 0x3 ;  /* 0x00000003ff0c7424 */ /* 0x000fe400078e00ff */
[----:B------:R-:W-:-:S07]  /*13680*/  IMAD.MOV.U32 R3, RZ, RZ, R14 ;  /* 0x000000ffff037224 */ /* 0x000fce00078e000e */
[----:B------:R-:W-:Y:S05]  /*13690*/  WARPSYNC.COLLECTIVE R15, `(.L_x_2284) ;  /* 0x000000000f087348 */ /* 0x000fea0003c00000 */
[----:B------:R0:W1:Y:S02]  /*136a0*/  SHFL.IDX P6, R14, R13, R12, R11 ;  /* 0x0000000c0d0e7389 */ /* 0x00006400000c000b */
[----:B01----:R-:W-:Y:S01]  /*136b0*/  ENDCOLLECTIVE ;  /* 0x000000000000791b */ /* 0x003fe20003800000 */
.L_x_2284:
        /* <DEDUP_REMOVED lines=10> */
.L_x_2285:
        /* <DEDUP_REMOVED lines=12> */
.L_x_2286:
        /* <DEDUP_REMOVED lines=13> */
.L_x_2287:
        /* <DEDUP_REMOVED lines=8> */
.L_x_2288:
        /* <DEDUP_REMOVED lines=12> */
.L_x_2289:
[----:B------:R-:W-:Y:S05]  /*13a30*/  BRA `(.L_x_2290) ;  /* 0xffffffb8008c7947 */ /* 0x000fea000383ffff */
.L_x_2191:
[----:B0-----:R0:W1:Y:S02]  /*13a40*/  SYNCS.PHASECHK.TRANS64.TRYWAIT P0, [R22+URZ+0x13220], R3 ;  /* 0x01322003160075a7 */ /* 0x001064000800017f */
[----:B-1----:R-:W-:Y:S05]  /*13a50*/  @!P0 NANOSLEEP.SYNCS 0x989680 ;  /* 0x009896800000895d */ /* 0x002fea0003900000 */
[----:B------:R-:W1:Y:S02]  /*13a60*/  @!P0 SYNCS.PHASECHK.TRANS64 P0, [R22+URZ+0x13220], R3 ;  /* 0x01322003160085a7 */ /* 0x000e64000800007f */
[----:B-1----:R-:W-:Y:S05]  /*13a70*/  @!P0 BRA `(.L_x_2191) ;  /* 0xfffffffc00f08947 */ /* 0x002fea000383ffff */
[----:B------:R-:W-:Y:S05]  /*13a80*/  BRA `(.L_x_2291) ;  /* 0xffffffb800e87947 */ /* 0x000fea000383ffff */
.L_x_2195:
[----:B0-----:R0:W1:Y:S02]  /*13a90*/  SYNCS.PHASECHK.TRANS64.TRYWAIT P0, [R0+URZ+0x13280], R27 ;  /* 0x0132801b000075a7 */ /* 0x001064000800017f */
[----:B-1----:R-:W-:Y:S05]  /*13aa0*/  @!P0 NANOSLEEP.SYNCS 0x989680 ;  /* 0x009896800000895d */ /* 0x002fea0003900000 */
[----:B------:R-:W1:Y:S02]  /*13ab0*/  @!P0 SYNCS.PHASECHK.TRANS64 P0, [R0+URZ+0x13280], R27 ;  /* 0x0132801b000085a7 */ /* 0x000e64000800007f */
[----:B-1----:R-:W-:Y:S05]  /*13ac0*/  @!P0 BRA `(.L_x_2195) ;  /* 0xfffffffc00f08947 */ /* 0x002fea000383ffff */
[----:B------:R-:W-:Y:S05]  /*13ad0*/  BRA `(.L_x_2292) ;  /* 0xffffffc0001c7947 */ /* 0x000fea000383ffff */
.L_x_2196:
        /* <DEDUP_REMOVED lines=8> */
.L_x_2294:
[----:B------:R-:W-:Y:S05]  /*13b60*/  BSYNC B0 ;  /* 0x0000000000007941 */ /* 0x000fea0003800000 */
.L_x_2293:
        /* <DEDUP_REMOVED lines=10> */
.L_x_2295:
        /* <DEDUP_REMOVED lines=11> */
.L_x_2296:
        /* <DEDUP_REMOVED lines=10> */
.L_x_2297:
        /* <DEDUP_REMOVED lines=11> */
.L_x_2298:
        /* <DEDUP_REMOVED lines=10> */
.L_x_2299:
        /* <DEDUP_REMOVED lines=11> */
.L_x_2300:
        /* <DEDUP_REMOVED lines=10> */
.L_x_2301:
[----:B------:R-:W-:Y:S02]  /*14000*/  IMAD.MOV.U32 R13, RZ, RZ, R17 ;  /* 0x000000ffff0d7224 */ /* 0x000fe400078e0011 */
[----:B------:R-:W-:Y:S02]  /*14010*/  IMAD.MOV.U32 R12, RZ, RZ, RZ ;  /* 0x000000ffff0c7224 */ /* 0x000fe400078e00ff */
[----:B------:R-:W-:Y:S02]  /*14020*/  IMAD.SHL.U32 R3, R3, 0x10, RZ ;  /* 0x0000001003037824 */ /* 0x000fe400078e00ff */
[----:B------:R-:W-:-:S07]  /*14030*/  IMAD.MOV.U32 R2, RZ, RZ, R14 ;  /* 0x000000ffff027224 */ /* 0x000fce00078e000e */
[----:B------:R-:W-:Y:S05]  /*14040*/  WARPSYNC.COLLECTIVE R15, `(.L_x_2302) ;  /* 0x000000000f087348 */ /* 0x000fea0003c00000 */
[----:B------:R0:W1:Y:S02]  /*14050*/  SHFL.IDX P6, R14, R13, R12, R11 ;  /* 0x0000000c0d0e7389 */ /* 0x00006400000c000b */
[----:B01----:R-:W-:Y:S01]  /*14060*/  ENDCOLLECTIVE ;  /* 0x000000000000791b */ /* 0x003fe20003800000 */
.L_x_2302:
        /* <DEDUP_REMOVED lines=12> */
.L_x_2303:
[----:B------:R-:W-:Y:S01]  /*14130*/  IMAD.MOV.U32 R2, RZ, RZ, R14 ;  /* 0x000000ffff027224 */ /* 0x000fe200078e000e */
[----:B------:R-:W-:Y:S06]  /*14140*/  BRA `(.L_x_2304) ;  /* 0xffffffbc008c7947 */ /* 0x000fec000383ffff */
.L_x_2201:
[----:B---3--:R3:W4:Y:S02]  /*14150*/  SYNCS.PHASECHK.TRANS64.TRYWAIT P0, [R0+URZ+0x13240], R27 ;  /* 0x0132401b000075a7 */ /* 0x008724000800017f */
[----:B----4-:R-:W-:Y:S05]  /*14160*/  @!P0 NANOSLEEP.SYNCS 0x989680 ;  /* 0x009896800000895d */ /* 0x010fea0003900000 */
[----:B------:R-:W4:Y:S02]  /*14170*/  @!P0 SYNCS.PHASECHK.TRANS64 P0, [R0+URZ+0x13240], R27 ;  /* 0x0132401b000085a7 */ /* 0x000f24000800007f */
[----:B----4-:R-:W-:Y:S05]  /*14180*/  @!P0 BRA `(.L_x_2201) ;  /* 0xfffffffc00f08947 */ /* 0x010fea000383ffff */
[----:B------:R-:W-:Y:S05]  /*14190*/  BRA `(.L_x_2305) ;  /* 0xffffffbc00e87947 */ /* 0x000fea000383ffff */
.L_x_2202:
        /* <DEDUP_REMOVED lines=8> */
.L_x_2307:
[----:B------:R-:W-:Y:S05]  /*14220*/  BSYNC B0 ;  /* 0x0000000000007941 */ /* 0x000fea0003800000 */
.L_x_2306:
        /* <DEDUP_REMOVED lines=8> */
.L_x_2308:
[----:B------:R-:W-:Y:S02]  /*142b0*/  IMAD.MOV.U32 R13, RZ, RZ, R8 ;  /* 0x000000ffff0d7224 */ /* 0x000fe400078e0008 */
[----:B------:R-:W-:Y:S02]  /*142c0*/  IMAD.MOV.U32 R12, RZ, RZ, 0x1 ;  /* 0x00000001ff0c7424 */ /* 0x000fe400078e00ff */
[----:B------:R-:W-:-:S07]  /*142d0*/  IMAD.MOV.U32 R2, RZ, RZ, R14 ;  /* 0x000000ffff027224 */ /* 0x000fce00078e000e */
[----:B------:R-:W-:Y:S05]  /*142e0*/  WARPSYNC.COLLECTIVE R15, `(.L_x_2309) ;  /* 0x000000000f087348 */ /* 0x000fea0003c00000 */
[----:B------:R0:W1:Y:S02]  /*142f0*/  SHFL.IDX P6, R14, R13, R12, R11 ;  /* 0x0000000c0d0e7389 */ /* 0x00006400000c000b */
[----:B01----:R-:W-:Y:S01]  /*14300*/  ENDCOLLECTIVE ;  /* 0x000000000000791b */ /* 0x003fe20003800000 */
.L_x_2309:
        /* <DEDUP_REMOVED lines=11> */
.L_x_2310:
[----:B------:R-:W-:Y:S02]  /*143c0*/  IMAD.MOV.U32 R13, RZ, RZ, R8 ;  /* 0x000000ffff0d7224 */ /* 0x000fe400078e0008 */
[----:B------:R-:W-:Y:S02]  /*143d0*/  IMAD.MOV.U32 R12, RZ, RZ, 0x2 ;  /* 0x00000002ff0c7424 */ /* 0x000fe400078e00ff */
[----:B------:R-:W-:-:S07]  /*143e0*/  IMAD.MOV.U32 R2, RZ, RZ, R14 ;  /* 0x000000ffff027224 */ /* 0x000fce00078e000e */
[----:B------:R-:W-:Y:S05]  /*143f0*/  WARPSYNC.COLLECTIVE R15, `(.L_x_2311) ;  /* 0x000000000f087348 */ /* 0x000fea0003c00000 */
[----:B------:R0:W1:Y:S02]  /*14400*/  SHFL.IDX P6, R14, R13, R12, R11 ;  /* 0x0000000c0d0e7389 */ /* 0x00006400000c000b */
[----:B01----:R-:W-:Y:S01]  /*14410*/  ENDCOLLECTIVE ;  /* 0x000000000000791b */ /* 0x003fe20003800000 */
.L_x_2311:
        /* <DEDUP_REMOVED lines=11> */
.L_x_2312:
[----:B------:R-:W-:Y:S02]  /*144d0*/  IMAD.MOV.U32 R13, RZ, RZ, R8 ;  /* 0x000000ffff0d7224 */ /* 0x000fe400078e0008 */
[----:B------:R-:W-:Y:S02]  /*144e0*/  IMAD.MOV.U32 R12, RZ, RZ, 0x3 ;  /* 0x00000003ff0c7424 */ /* 0x000fe400078e00ff */
[----:B------:R-:W-:-:S07]  /*144f0*/  IMAD.MOV.U32 R2, RZ, RZ, R14 ;  /* 0x000000ffff027224 */ /* 0x000fce00078e000e */
[----:B------:R-:W-:Y:S05]  /*14500*/  WARPSYNC.COLLECTIVE R15, `(.L_x_2313) ;  /* 0x000000000f087348 */ /* 0x000fea0003c00000 */
[----:B------:R0:W1:Y:S02]  /*14510*/  SHFL.IDX P6, R14, R13, R12, R11 ;  /* 0x0000000c0d0e7389 */ /* 0x00006400000c000b */
[----:B01----:R-:W-:Y:S01]  /*14520*/  ENDCOLLECTIVE ;  /* 0x000000000000791b */ /* 0x003fe20003800000 */
.L_x_2313:
        /* <DEDUP_REMOVED lines=11> */
.L_x_2314:
[----:B------:R-:W-:Y:S02]  /*145e0*/  IMAD.MOV.U32 R13, RZ, RZ, R5 ;  /* 0x000000ffff0d7224 */ /* 0x000fe400078e0005 */
[----:B------:R-:W-:Y:S02]  /*145f0*/  IMAD.MOV.U32 R12, RZ, RZ, RZ ;  /* 0x000000ffff0c7224 */ /* 0x000fe400078e00ff */
[----:B------:R-:W-:-:S07]  /*14600*/  IMAD.MOV.U32 R2, RZ, RZ, R14 ;  /* 0x000000ffff027224 */ /* 0x000fce00078e000e */
[----:B------:R-:W-:Y:S05]  /*14610*/  WARPSYNC.COLLECTIVE R15, `(.L_x_2315) ;  /* 0x000000000f087348 */ /* 0x000fea0003c00000 */
[----:B------:R0:W1:Y:S02]  /*14620*/  SHFL.IDX P6, R14, R13, R12, R11 ;  /* 0x0000000c0d0e7389 */ /* 0x00006400000c000b */
[----:B01----:R-:W-:Y:S01]  /*14630*/  ENDCOLLECTIVE ;  /* 0x000000000000791b */ /* 0x003fe20003800000 */
.L_x_2315:
        /* <DEDUP_REMOVED lines=11> */
.L_x_2316:
[----:B------:R-:W-:Y:S01]  /*146f0*/  IMAD.MOV.U32 R2, RZ, RZ, R14 ;  /* 0x000000ffff027224 */ /* 0x000fe200078e000e */
[----:B------:R-:W-:Y:S06]  /*14700*/  BRA `(.L_x_2317) ;  /* 0xffffffbc007c7947 */ /* 0x000fec000383ffff */
.L_x_2207:
[----:B0-----:R0:W2:Y:S02]  /*14710*/  SYNCS.PHASECHK.TRANS64.TRYWAIT P2, [R2+URZ+0x13270], R0 ;  /* 0x01327000020075a7 */ /* 0x0010a4000804017f */
[----:B--2---:R-:W-:Y:S05]  /*14720*/  @!P2 NANOSLEEP.SYNCS 0x989680 ;  /* 0x009896800000a95d */ /* 0x004fea0003900000 */
[----:B------:R-:W2:Y:S02]  /*14730*/  @!P2 SYNCS.PHASECHK.TRANS64 P2, [R2+URZ+0x13270], R0 ;  /* 0x013270000200a5a7 */ /* 0x000ea4000804007f */
[----:B--2---:R-:W-:Y:S05]  /*14740*/  @!P2 BRA `(.L_x_2207) ;  /* 0xfffffffc00f0a947 */ /* 0x004fea000383ffff */
[----:B------:R-:W-:Y:S05]  /*14750*/  BRA `(.L_x_2318) ;  /* 0xffffffbc00e07947 */ /* 0x000fea000383ffff */
.L_x_2209:
[----:B0-----:R0:W2:Y:S02]  /*14760*/  SYNCS.PHASECHK.TRANS64.TRYWAIT P2, [R2+URZ+0x13260], R0 ;  /* 0x01326000020075a7 */ /* 0x0010a4000804017f */
[----:B--2---:R-:W-:Y:S05]  /*14770*/  @!P2 NANOSLEEP.SYNCS 0x989680 ;  /* 0x009896800000a95d */ /* 0x004fea0003900000 */
[----:B------:R-:W2:Y:S02]  /*14780*/  @!P2 SYNCS.PHASECHK.TRANS64 P2, [R2+URZ+0x13260], R0 ;  /* 0x013260000200a5a7 */ /* 0x000ea4000804007f */
[----:B--2---:R-:W-:Y:S05]  /*14790*/  @!P2 BRA `(.L_x_2209) ;  /* 0xfffffffc00f0a947 */ /* 0x004fea000383ffff */
[----:B------:R-:W-:Y:S05]  /*147a0*/  BRA `(.L_x_2319) ;  /* 0xffffffbc00f07947 */ /* 0x000fea000383ffff */
.L_x_2217:
[----:B0-----:R0:W2:Y:S02]  /*147b0*/  SYNCS.PHASECHK.TRANS64.TRYWAIT P1, [R3+URZ+0x13270], R0 ;  /* 0x01327000030075a7 */ /* 0x0010a4000802017f */
[----:B--2---:R-:W-:Y:S05]  /*147c0*/  @!P1 NANOSLEEP.SYNCS 0x989680 ;  /* 0x009896800000995d */ /* 0x004fea0003900000 */
[----:B------:R-:W2:Y:S02]  /*147d0*/  @!P1 SYNCS.PHASECHK.TRANS64 P1, [R3+URZ+0x13270], R0 ;  /* 0x01327000030095a7 */ /* 0x000ea4000802007f */
[----:B--2---:R-:W-:Y:S05]  /*147e0*/  @!P1 BRA `(.L_x_2217) ;  /* 0xfffffffc00f09947 */ /* 0x004fea000383ffff */
[----:B------:R-:W-:Y:S05]  /*147f0*/  BRA `(.L_x_2320) ;  /* 0xffffffc400387947 */ /* 0x000fea000383ffff */
.L_x_2219:
[----:B0-----:R0:W2:Y:S02]  /*14800*/  SYNCS.PHASECHK.TRANS64.TRYWAIT P1, [R3+URZ+0x13260], R0 ;  /* 0x01326000030075a7 */ /* 0x0010a4000802017f */
[----:B--2---:R-:W-:Y:S05]  /*14810*/  @!P1 NANOSLEEP.SYNCS 0x989680 ;  /* 0x009896800000995d */ /* 0x004fea0003900000 */
[----:B------:R-:W2:Y:S02]  /*14820*/  @!P1 SYNCS.PHASECHK.TRANS64 P1, [R3+URZ+0x13260], R0 ;  /* 0x01326000030095a7 */ /* 0x000ea4000802007f */
[----:B--2---:R-:W-:Y:S05]  /*14830*/  @!P1 BRA `(.L_x_2219) ;  /* 0xfffffffc00f09947 */ /* 0x004fea000383ffff */
[----:B------:R-:W-:Y:S05]  /*14840*/  BRA `(.L_x_2321) ;  /* 0xffffffc400487947 */ /* 0x000fea000383ffff */
.L_x_2233:
[----:B0-----:R0:W1:Y:S02]  /*14850*/  SYNCS.PHASECHK.TRANS64.TRYWAIT P0, [R5+URZ+0x13220], R0 ;  /* 0x01322000050075a7 */ /* 0x001064000800017f */
[----:B-1----:R-:W-:Y:S05]  /*14860*/  @!P0 NANOSLEEP.SYNCS 0x989680 ;  /* 0x009896800000895d */ /* 0x002fea0003900000 */
[----:B------:R-:W1:Y:S02]  /*14870*/  @!P0 SYNCS.PHASECHK.TRANS64 P0, [R5+URZ+0x13220], R0 ;  /* 0x01322000050085a7 */ /* 0x000e64000800007f */
[----:B-1----:R-:W-:Y:S05]  /*14880*/  @!P0 BRA `(.L_x_2233) ;  /* 0xfffffffc00f08947 */ /* 0x002fea000383ffff */
[----:B------:R-:W-:Y:S05]  /*14890*/  BRA `(.L_x_2322) ;  /* 0xffffffd4005c7947 */ /* 0x000fea000383ffff */
.L_x_2234:
        /* <DEDUP_REMOVED lines=11> */
.L_x_2324:
[----:B------:R-:W-:Y:S05]  /*14950*/  BSYNC B0 ;  /* 0x0000000000007941 */ /* 0x000fea0003800000 */
.L_x_2323:
[----:B------:R-:W-:Y:S05]  /*14960*/  BRA `(.L_x_2325) ;  /* 0xffffffd400447947 */ /* 0x000fea000383ffff */
.L_x_2237:
[----:B------:R-:W-:Y:S01]  /*14970*/  BSSY B1, `(.L_x_2326) ;  /* 0x0000006000017945 */ /* 0x000fe20003800000 */
[----:B------:R-:W-:-:S07]  /*14980*/  IMAD.MOV.U32 R15, RZ, RZ, -0x1 ;  /* 0xffffffffff0f7424 */ /* 0x000fce00078e00ff */
[----:B0----5:R-:W-:Y:S05]  /*14990*/  WARPSYNC.COLLECTIVE R15, `(.L_x_2327) ;  /* 0x000000000f0c7348 */ /* 0x021fea0003c00000 */
[----:B------:R-:W-:Y:S02]  /*149a0*/  ELECT P6, UR62, PT ;  /* 0x00000000003e782f */ /* 0x000fe400038c0000 */
[----:B------:R-:W-:Y:S01]  /*149b0*/  MOV R14, UR62 ;  /* 0x0000003e000e7c02 */ /* 0x000fe20008000f00 */
[----:B0----5:R-:W-:Y:S10]  /*149c0*/  ENDCOLLECTIVE ;  /* 0x000000000000791b */ /* 0x021ff40003800000 */
.L_x_2327:
[----:B------:R-:W-:Y:S05]  /*149d0*/  BSYNC B1 ;  /* 0x0000000000017941 */ /* 0x000fea0003800000 */
.L_x_2326:
[----:B------:R-:W-:Y:S05]  /*149e0*/  BRA `(.L_x_2328) ;  /* 0xffffffd4003c7947 */ /* 0x000fea000383ffff */
.L_x_2239:
[----:B0-----:R0:W1:Y:S02]  /*149f0*/  SYNCS.PHASECHK.TRANS64.TRYWAIT P1, [R3+URZ+0x13240], R2 ;  /* 0x01324002030075a7 */ /* 0x001064000802017f */
[----:B-1----:R-:W-:Y:S05]  /*14a00*/  @!P1 NANOSLEEP.SYNCS 0x989680 ;  /* 0x009896800000995d */ /* 0x002fea0003900000 */
[----:B------:R-:W1:Y:S02]  /*14a10*/  @!P1 SYNCS.PHASECHK.TRANS64 P1, [R3+URZ+0x13240], R2 ;  /* 0x01324002030095a7 */ /* 0x000e64000802007f */
[----:B-1----:R-:W-:Y:S05]  /*14a20*/  @!P1 BRA `(.L_x_2239) ;  /* 0xfffffffc00f09947 */ /* 0x002fea000383ffff */
[----:B------:R-:W-:Y:S05]  /*14a30*/  BRA `(.L_x_2329) ;  /* 0xffffffd400607947 */ /* 0x000fea000383ffff */
.L_x_2241:
[----:B-1----:R1:W2:Y:S02]  /*14a40*/  SYNCS.PHASECHK.TRANS64.TRYWAIT P1, [R5+URZ+0x13240], R0 ;  /* 0x01324000050075a7 */ /* 0x0022a4000802017f */
[----:B--2---:R-:W-:Y:S05]  /*14a50*/  @!P1 NANOSLEEP.SYNCS 0x989680 ;  /* 0x009896800000995d */ /* 0x004fea0003900000 */
[----:B------:R-:W2:Y:S02]  /*14a60*/  @!P1 SYNCS.PHASECHK.TRANS64 P1, [R5+URZ+0x13240], R0 ;  /* 0x01324000050095a7 */ /* 0x000ea4000802007f */
[----:B--2---:R-:W-:Y:S05]  /*14a70*/  @!P1 BRA `(.L_x_2241) ;  /* 0xfffffffc00f09947 */ /* 0x004fea000383ffff */
[----:B------:R-:W-:Y:S05]  /*14a80*/  BRA `(.L_x_2330) ;  /* 0xffffffd400707947 */ /* 0x000fea000383ffff */
.L_x_2243:
[----:B--2---:R2:W3:Y:S02]  /*14a90*/  SYNCS.PHASECHK.TRANS64.TRYWAIT P1, [R3+URZ+0x13260], R2 ;  /* 0x01326002030075a7 */ /* 0x0044e4000802017f */
[----:B---3--:R-:W-:Y:S05]  /*14aa0*/  @!P1 NANOSLEEP.SYNCS 0x989680 ;  /* 0x009896800000995d */ /* 0x008fea0003900000 */
[----:B------:R-:W3:Y:S02]  /*14ab0*/  @!P1 SYNCS.PHASECHK.TRANS64 P1, [R3+URZ+0x13260], R2 ;  /* 0x01326002030095a7 */ /* 0x000ee4000802007f */
[----:B---3--:R-:W-:Y:S05]  /*14ac0*/  @!P1 BRA `(.L_x_2243) ;  /* 0xfffffffc00f09947 */ /* 0x008fea000383ffff */
[----:B------:R-:W-:Y:S05]  /*14ad0*/  BRA `(.L_x_2331) ;  /* 0xffffffd4006c7947 */ /* 0x000fea000383ffff */
.L_x_2245:
[----:B---3--:R3:W4:Y:S02]  /*14ae0*/  SYNCS.PHASECHK.TRANS64.TRYWAIT P1, [R5+URZ+0x13260], R0 ;  /* 0x01326000050075a7 */ /* 0x008724000802017f */
[----:B----4-:R-:W-:Y:S05]  /*14af0*/  @!P1 NANOSLEEP.SYNCS 0x989680 ;  /* 0x009896800000995d */ /* 0x010fea0003900000 */
[----:B------:R-:W4:Y:S02]  /*14b00*/  @!P1 SYNCS.PHASECHK.TRANS64 P1, [R5+URZ+0x13260], R0 ;  /* 0x01326000050095a7 */ /* 0x000f24000802007f */
[----:B----4-:R-:W-:Y:S05]  /*14b10*/  @!P1 BRA `(.L_x_2245) ;  /* 0xfffffffc00f09947 */ /* 0x010fea000383ffff */
[----:B------:R-:W-:Y:S05]  /*14b20*/  BRA `(.L_x_2332) ;  /* 0xffffffd400687947 */ /* 0x000fea000383ffff */
.L_x_2247:
[----:B----4-:R4:W0:Y:S02]  /*14b30*/  SYNCS.PHASECHK.TRANS64.TRYWAIT P1, [R3+URZ+0x13280], R2 ;  /* 0x01328002030075a7 */ /* 0x010824000802017f */
[----:B0-----:R-:W-:Y:S05]  /*14b40*/  @!P1 NANOSLEEP.SYNCS 0x989680 ;  /* 0x009896800000995d */ /* 0x001fea0003900000 */
[----:B------:R-:W0:Y:S02]  /*14b50*/  @!P1 SYNCS.PHASECHK.TRANS64 P1, [R3+URZ+0x13280], R2 ;  /* 0x01328002030095a7 */ /* 0x000e24000802007f */
[----:B0-----:R-:W-:Y:S05]  /*14b60*/  @!P1 BRA `(.L_x_2247) ;  /* 0xfffffffc00f09947 */ /* 0x001fea000383ffff */
[----:B------:R-:W-:Y:S05]  /*14b70*/  BRA `(.L_x_2333) ;  /* 0xffffffd400647947 */ /* 0x000fea000383ffff */
.L_x_2334:
        /* <DEDUP_REMOVED lines=16> */
.L_x_2754:


//--------------------- .text._ZN7cutlass13device_kernelIN5flash11enable_sm90INS1_16FlashAttnFwdSm90INS1_25CollectiveMainloopFwdSm90ILi2EN4cute5tupleIJNS5_1CILi1EEES8_S8_EEENS6_IJNS7_ILi192EEENS7_ILi160EEENS7_ILi64EEEEEELi64ENS_12float_e4m3_tEfNS_4arch4Sm90ELb1ELb0ELb0ELb1ELb1ELb1ELb0ELb1ELb1ELb1ELb0ELb0EEENS1_21CollectiveEpilogueFwdINS6_IJSA_SC_SB_EEES9_NS_10bfloat16_tESG_Li384ELb1ELb1ELb0ELb1EEENS1_36VarlenDynamicPersistentTileSchedulerILi192ELi160ELi384ELi128ELb0ELb1ELb1ELb1ELb1ELb1EEEEEEEEEvNT_6ParamsE --------------------------
	.section	.text._ZN7cutlass13device_kernelIN5flash11enable_sm90INS1_16FlashAttnFwdSm90INS1_25CollectiveMainloopFwdSm90ILi2EN4cute5tupleIJNS5_1CILi1EEES8_S8_EEENS6_IJNS7_ILi192EEENS7_ILi160EEENS7_ILi64EEEEEELi64ENS_12float_e4m3_tEfNS_4arch4Sm90ELb1ELb0ELb0ELb1ELb1ELb1ELb0ELb1ELb1ELb1ELb0ELb0EEENS1_21CollectiveEpilogueFwdINS6_IJSA_SC_SB_EEES9_NS_10bfloat16_tESG_Li384ELb1ELb1ELb0ELb1EEENS1_36VarlenDynamicPersistentTileSchedulerILi192ELi160ELi384ELi128ELb0ELb1ELb1ELb1ELb1ELb1EEEEEEEEEvNT_6ParamsE,"ax",@progbits
	.align	128
.text._ZN7cutlass13device_kernelIN5flash11enable_sm90INS1_16FlashAttnFwdSm90INS1_25CollectiveMainloopFwdSm90ILi2EN4cute5tupleIJNS5_1CILi1EEES8_S8_EEENS6_IJNS7_ILi192EEENS7_ILi160EEENS7_ILi64EEEEEELi64ENS_12float_e4m3_tEfNS_4arch4Sm90ELb1ELb0ELb0ELb1ELb1ELb1ELb0ELb1ELb1ELb1ELb0ELb0EEENS1_21CollectiveEpilogueFwdINS6_IJSA_SC_SB_EEES9_NS_10bfloat16_tESG_Li384ELb1ELb1ELb0ELb1EEENS1_36VarlenDynamicPersistentTileSchedulerILi192ELi160ELi384ELi128ELb0ELb1ELb1ELb1ELb1ELb1EEEEEEEEEvNT_6ParamsE:
        .type           _ZN7cutlass13device_kernelIN5flash11enable_sm90INS1_16FlashAttnFwdSm90INS1_25CollectiveMainloopFwdSm90ILi2EN4cute5tupleIJNS5_1CILi1EEES8_S8_EEENS6_IJNS7_ILi192EEENS7_ILi160EEENS7_ILi64EEEEEELi64ENS_12float_e4m3_tEfNS_4arch4Sm90ELb1ELb0ELb0ELb1ELb1ELb1ELb0ELb1ELb1ELb1ELb0ELb0EEENS1_21CollectiveEpilogueFwdINS6_IJSA_SC_SB_EEES9_NS_10bfloat16_tESG_Li384ELb1ELb1ELb0ELb1EEENS1_36VarlenDynamicPersistentTileSchedulerILi192ELi160ELi384ELi128ELb0ELb1ELb1ELb1ELb1ELb1EEEEEEEEEvNT_6ParamsE,@function
        .size           _ZN7cutlass13device_kernelIN5flash11enable_sm90INS1_16FlashAttnFwdSm90INS1_25CollectiveMainloopFwdSm90ILi2EN4cute5tupleIJNS5_1CILi1EEES8_S8_EEENS6_IJNS7_ILi192EEENS7_ILi160EEENS7_ILi64EEEEEELi64ENS_12float_e4m3_tEfNS_4arch4Sm90ELb1ELb0ELb0ELb1ELb1ELb1ELb0ELb1ELb1ELb1ELb0ELb0EEENS1_21CollectiveEpilogueFwdINS6_IJSA_SC_SB_EEES9_NS_10bfloat16_tESG_Li384ELb1ELb1ELb0ELb1EEENS1_36VarlenDynamicPersistentTileSchedulerILi192ELi160ELi384ELi128ELb0ELb1ELb1ELb1ELb1ELb1EEEEEEEEEvNT_6ParamsE,(.L_x_2755 - _ZN7cutlass13device_kernelIN5flash11enable_sm90INS1_16FlashAttnFwdSm90INS1_25CollectiveMainloopFwdSm90ILi2EN4cute5tupleIJNS5_1CILi1EEES8_S8_EEENS6_IJNS7_ILi192EEENS7_ILi160EEENS7_ILi64EEEEEELi64ENS_12float_e4m3_tEfNS_4arch4Sm90ELb1ELb0ELb0ELb1ELb1ELb1ELb0ELb1ELb1ELb1ELb0ELb0EEENS1_21CollectiveEpilogueFwdINS6_IJSA_SC_SB_EEES9_NS_10bfloat16_tESG_Li384ELb1ELb1ELb0ELb1EEENS1_36VarlenDynamicPersistentTileSchedulerILi192ELi160ELi384ELi128ELb0ELb1ELb1ELb1ELb1ELb1EEEEEEEEEvNT_6ParamsE)
        .other          _ZN7cutlass13device_kernelIN5flash11enable_sm90INS1_16FlashAttnFwdSm90INS1_25CollectiveMainloopFwdSm90ILi2EN4cute5tupleIJNS5_1CILi1EEES8_S8_EEENS6_IJNS7_ILi192EEENS7_ILi160EEENS7_ILi64EEEEEELi64ENS_12float_e4m3_tEfNS_4arch4Sm90ELb1ELb0ELb0ELb1ELb1ELb1ELb0ELb1ELb1ELb1ELb0ELb0EEENS1_21CollectiveEpilogueFwdINS6_IJSA_SC_SB_EEES9_NS_10bfloat16_tESG_Li384ELb1ELb1ELb0ELb1EEENS1_36VarlenDynamicPersistentTileSchedulerILi192ELi160ELi384ELi128ELb0ELb1ELb1ELb1ELb1ELb1EEEEEEEEEvNT_6ParamsE,@"STO_CUDA_ENTRY STV_DEFAULT"
_ZN7cutlass13device_kernelIN5flash11enable_sm90INS1_16FlashAttnFwdSm90INS1_25CollectiveMainloopFwdSm90ILi2EN4cute5tupleIJNS5_1CILi1EEES8_S8_EEENS6_IJNS7_ILi192EEENS7_ILi160EEENS7_ILi64EEEEEELi64ENS_12float_e4m3_tEfNS_4arch4Sm90ELb1ELb0ELb0ELb1ELb1ELb1ELb0ELb1ELb1ELb1ELb0ELb0EEENS1_21CollectiveEpilogueFwdINS6_IJSA_SC_SB_EEES9_NS_10bfloat16_tESG_Li384ELb1ELb1ELb0ELb1EEENS1_36VarlenDynamicPersistentTileSchedulerILi192ELi160ELi384ELi128ELb0ELb1ELb1ELb1ELb1ELb1EEEEEEEEEvNT_6ParamsE:
        /* <DEDUP_REMOVED lines=17> */
.L_x_2336:
[----:B------:R-:W-:Y:S05]  /*0110*/  BSYNC B0 ;  /* 0x0000000000007941 */ /* 0x000fea0003800000 */
.L_x_2335:
        /* <DEDUP_REMOVED lines=40> */
.L_x_2337:
        /* <DEDUP_REMOVED lines=22> */
.L_x_2338:
        /* <DEDUP_REMOVED lines=18> */
.L_x_2339:
        /* <DEDUP_REMOVED lines=22> */
.L_x_2340:
        /* <DEDUP_REMOVED lines=23> */
.L_x_2341:
        /* <DEDUP_REMOVED lines=9> */
.L_x_2344:
        /* <DEDUP_REMOVED lines=19> */
[----:B------:R-:W-:Y:S02]  /*0ab0*/  SHF.R.S32.HI R0, RZ, 0x1f, R16 ;  /* 0x0000001fff007819 */ /* 0x000fe40000011410 */
[-C--:B------:R-:W-:Y:S02]  /*0ac0*/  LEA.HI R3, R16, R16.reuse, RZ, 0x1 ;  /* 0x0000001010037211 */ /* 0x080fe400078f08ff */
[CC--:B------:R-:W-:Y:S02]  /*0ad0*/  LEA.HI R4, R0.reuse, R16.reuse, RZ, 0x5 ;  /* 0x0000001000047211 */ /* 0x0c0fe400078f28ff */
[----:B------:R-:W-:Y:S02]  /*0ae0*/  SHF.R.S32.HI R10, RZ, 0x1, R3 ;  /* 0x00000001ff0a7819 */ /* 0x000fe40000011403 */
[----:B------:R-:W-:Y:S01]  /*0af0*/  LEA.HI R5, R0, R16, RZ, 0x4 ;  /* 0x0000001000057211 */ /* 0x000fe200078f20ff */
[----:B------:R-:W-:Y:S01]  /*0b00*/  IMAD.SHL.U32 R8, R4, 0x20, RZ ;  /* 0x0000002004087824 */ /* 0x000fe200078e00ff */
[----:B------:R-:W-:-:S02]  /*0b10*/  LEA.HI R4, R3, R10, RZ, 0x1 ;  /* 0x0000000a03047211 */ /* 0x000fc400078f08ff */
[----:B--2---:R-:W-:Y:S02]  /*0b20*/  LEA.HI R2, R0, R16, RZ, 0x7 ;  /* 0x0000001000027211 */ /* 0x004fe400078f38ff */
[----:B------:R-:W-:Y:S02]  /*0b30*/  SHF.R.S32.HI R6, RZ, 0x4, R5 ;  /* 0x00000004ff067819 */ /* 0x000fe40000011405 */
[----:B------:R-:W-:Y:S02]  /*0b40*/  LOP3.LUT R4, R4, 0x3fffffe, RZ, 0xc0, !PT ;  /* 0x03fffffe04047812 */ /* 0x000fe400078ec0ff */
[----:B------:R-:W-:Y:S02]  /*0b50*/  LOP3.LUT R9, R2, 0xffffff80, RZ, 0xc0, !PT ;  /* 0xffffff8002097812 */ /* 0x000fe400078ec0ff */
[C---:B------:R-:W-:Y:S01]  /*0b60*/  LOP3.LUT R7, R5.reuse, 0x3fffff0, RZ, 0xc0, !PT ;  /* 0x03fffff005077812 */ /* 0x040fe200078ec0ff */
[----:B------:R-:W-:Y:S01]  /*0b70*/  IMAD.IADD R4, R10, 0x1, -R4 ;  /* 0x000000010a047824 */ /* 0x000fe200078e0a04 */
[----:B------:R-:W-:Y:S01]  /*0b80*/  LEA.HI R5, R5, R6, RZ, 0x1 ;  /* 0x0000000605057211 */ /* 0x000fe200078f08ff */
[----:B------:R-:W-:Y:S01]  /*0b90*/  IMAD.IADD R21, R16, 0x1, -R9 ;  /* 0x0000000110157824 */ /* 0x000fe200078e0a09 */
[----:B------:R-:W-:Y:S01]  /*0ba0*/  LOP3.LUT R8, R8, 0xfffffc00, RZ, 0xc0, !PT ;  /* 0xfffffc0008087812 */ /* 0x000fe200078ec0ff */
[----:B------:R-:W-:Y:S01]  /*0bb0*/  IMAD R20, R6, 0x8, R4 ;  /* 0x0000000806147824 */ /* 0x000fe200078e0204 */
[----:B------:R-:W-:Y:S01]  /*0bc0*/  LOP3.LUT R5, R5, 0x1ffffffe, RZ, 0xc0, !PT ;  /* 0x1ffffffe05057812 */ /* 0x000fe200078ec0ff */
[----:B------:R-:W-:Y:S01]  /*0bd0*/  IMAD.IADD R7, R16, 0x1, -R7 ;  /* 0x0000000110077824 */ /* 0x000fe200078e0a07 */
[----:B------:R-:W-:-:S02]  /*0be0*/  LEA.HI R4, R0, R16, RZ, 0x2 ;  /* 0x0000001000047211 */ /* 0x000fc400078f10ff */
[----:B------:R-:W-:Y:S01]  /*0bf0*/  SHF.R.S32.HI R9, RZ, 0x1f, R21 ;  /* 0x0000001fff097819 */ /* 0x000fe20000011415 */
[----:B------:R-:W-:Y:S01]  /*0c00*/  IMAD.IADD R6, R6, 0x1, -R5 ;  /* 0x0000000106067824 */ /* 0x000fe200078e0a05 */
[----:B------:R-:W-:Y:S01]  /*0c10*/  SHF.R.S32.HI R22, RZ, 0x7, R2 ;  /* 0x00000007ff167819 */ /* 0x000fe20000011402 */
[----:B------:R-:W-:Y:S01]  /*0c20*/  IMAD R7, R7, 0x40, R8 ;  /* 0x0000004007077824 */ /* 0x000fe200078e0208 */
[--C-:B------:R-:W-:Y:S02]  /*0c30*/  SHF.R.S32.HI R2, RZ, 0x2, R4.reuse ;  /* 0x00000002ff027819 */ /* 0x100fe40000011404 */
[----:B------:R-:W-:Y:S02]  /*0c40*/  SHF.R.S32.HI R5, RZ, 0x1f, R4 ;  /* 0x0000001fff057819 */ /* 0x000fe40000011404 */
[----:B------:R-:W-:Y:S02]  /*0c50*/  LEA.HI R8, R9, R21, RZ, 0x2 ;  /* 0x0000001509087211 */ /* 0x000fe400078f10ff */
[----:B------:R-:W-:-:S02]  /*0c60*/  LEA.HI R5, R5, R2, RZ, 0x2 ;  /* 0x0000000205057211 */ /* 0x000fc400078f10ff */
[--C-:B------:R-:W-:Y:S02]  /*0c70*/  SHF.R.S32.HI R10, RZ, 0x2, R8.reuse ;  /* 0x00000002ff0a7819 */ /* 0x100fe40000011408 */
[----:B------:R-:W-:Y:S02]  /*0c80*/  SHF.R.S32.HI R11, RZ, 0x1f, R8 ;  /* 0x0000001fff0b7819 */ /* 0x000fe40000011408 */
[----:B------:R-:W-:Y:S02]  /*0c90*/  LOP3.LUT R5, R5, 0xfffffffc, RZ, 0xc0, !PT ;  /* 0xfffffffc05057812 */ /* 0x000fe400078ec0ff */
[----:B------:R-:W-:Y:S02]  /*0ca0*/  LEA.HI R11, R11, R10, RZ, 0x3 ;  /* 0x0000000a0b0b7211 */ /* 0x000fe400078f18ff */
[----:B------:R-:W-:Y:S01]  /*0cb0*/  LOP3.LUT R12, R4, 0xfffffffc, RZ, 0xc0, !PT ;  /* 0xfffffffc040c7812 */ /* 0x000fe200078ec0ff */
[----:B------:R-:W-:Y:S01]  /*0cc0*/  IMAD.HI R4, R22, 0x55555556, RZ ;  /* 0x5555555616047827 */ /* 0x000fe200078e02ff */
[----:B------:R-:W-:-:S02]  /*0cd0*/  LOP3.LUT R11, R11, 0xfffffff8, RZ, 0xc0, !PT ;  /* 0xfffffff80b0b7812 */ /* 0x000fc400078ec0ff */
[----:B------:R-:W-:Y:S01]  /*0ce0*/  LEA.HI R9, R9, R21, RZ, 0x5 ;  /* 0x0000001509097211 */ /* 0x000fe200078f28ff */
[----:B------:R-:W-:Y:S02]  /*0cf0*/  IMAD.IADD R5, R2, 0x1, -R5 ;  /* 0x0000000102057824 */ /* 0x000fe400078e0a05 */
[----:B------:R-:W-:Y:S01]  /*0d00*/  IMAD R2, R6, 0x8, R7 ;  /* 0x0000000806027824 */ /* 0x000fe200078e0207 */
[----:B------:R-:W-:Y:S01]  /*0d10*/  LEA.HI R0, R0, R16, RZ, 0x3 ;  /* 0x0000001000007211 */ /* 0x000fe200078f18ff */
[----:B------:R-:W-:Y:S01]  /*0d20*/  IMAD.IADD R10, R10, 0x1, -R11 ;  /* 0x000000010a0a7824 */ /* 0x000fe200078e0a0b */
[----:B------:R-:W-:Y:S02]  /*0d30*/  LEA.HI R4, R4, R4, RZ, 0x1 ;  /* 0x0000000404047211 */ /* 0x000fe400078f08ff */
[----:B------:R-:W-:Y:S01]  /*0d40*/  SHF.R.S32.HI R9, RZ, 0x5, R9 ;  /* 0x00000005ff097819 */ /* 0x000fe20000011409 */
[----:B------:R0:W-:Y:S01]  /*0d50*/  STL [R1+0x80], R2 ;  /* 0x0000800201007387 */ /* 0x0001e20000100800 */
[----:B------:R-:W-:Y:S01]  /*0d60*/  LOP3.LUT R3, R3, 0xfffffffe, RZ, 0xc0, !PT ;  /* 0xfffffffe03037812 */ /* 0x000fe200078ec0ff */
[----:B------:R-:W-:-:S02]  /*0d70*/  IMAD R4, R4, -0x3, R22 ;  /* 0xfffffffd04047824 */ /* 0x000fc400078e0216 */
[----:B------:R-:W-:Y:S02]  /*0d80*/  IMAD R9, R9, 0x10, R10 ;  /* 0x0000001009097824 */ /* 0x000fe400078e020a */
[----:B------:R-:W-:Y:S01]  /*0d90*/  IMAD.IADD R3, R16, 0x1, -R3 ;  /* 0x0000000110037824 */ /* 0x000fe200078e0a03 */
[----:B0-----:R-:W-:Y:S01]  /*0da0*/  LOP3.LUT R2, R0, 0xfffffff8, RZ, 0xc0, !PT ;  /* 0xfffffff800027812 */ /* 0x001fe200078ec0ff */
[----:B------:R-:W-:Y:S01]  /*0db0*/  IMAD.IADD R12, R16, 0x1, -R12 ;  /* 0x00000001100c7824 */ /* 0x000fe200078e0a0c */
[----:B------:R0:W-:Y:S01]  /*0dc0*/  STL [R1+0x70], R5 ;  /* 0x0000700501007387 */ /* 0x0001e20000100800 */
[----:B------:R-:W-:Y:S02]  /*0dd0*/  IMAD R4, R4, 0x40, R9 ;  /* 0x0000004004047824 */ /* 0x000fe400078e0209 */
[----:B------:R-:W-:Y:S01]  /*0de0*/  IMAD.IADD R2, R16, 0x1, -R2 ;  /* 0x0000000110027824 */ /* 0x000fe200078e0a02 */
[----:B------:R-:W-:Y:S01]  /*0df0*/  STL [R1+0x4], R13 ;  /* 0x0000040d01007387 */ /* 0x000fe20000100800 */
[C---:B------:R-:W-:Y:S01]  /*0e00*/  IMAD.SHL.U32 R16, R3.reuse, 0x10, RZ ;  /* 0x0000001003107824 */ /* 0x040fe200078e00ff */
[----:B------:R-:W-:Y:S01]  /*0e10*/  SHF.R.S32.HI R0, RZ, 0x3, R0 ;  /* 0x00000003ff007819 */ /* 0x000fe20000011400 */
[----:B------:R-:W-:Y:S01]  /*0e20*/  IMAD.SHL.U32 R6, R3, 0x8, RZ ;  /* 0x0000000803067824 */ /* 0x000fe200078e00ff */
[----:B------:R-:W-:Y:S01]  /*0e30*/  STL [R1+0x8], R14 ;  /* 0x0000080e01007387 */ /* 0x000fe20000100800 */
[----:B------:R-:W-:Y:S01]  /*0e40*/  IMAD.SHL.U32 R0, R5, 0x80, RZ ;  /* 0x0000008005007824 */ /* 0x000fe200078e00ff */
[----:B0-----:R-:W-:Y:S01]  /*0e50*/  SHF.L.U32 R5, R2, 0x3, RZ ;  /* 0x0000000302057819 */ /* 0x001fe200000006ff */
[----:B------:R-:W-:Y:S01]  /*0e60*/  VIADD R3, R16, 0x20 ;  /* 0x0000002010037836 */ /* 0x000fe20000000000 */
[----:B------:R-:W-:Y:S04]  /*0e70*/  STL [R1+0xc], R15 ;  /* 0x00000c0f01007387 */ /* 0x000fe80000100800 */
[----:B------:R-:W-:Y:S01]  /*0e80*/  STL [R1+0x7c], R4 ;  /* 0x00007c0401007387 */ /* 0x000fe20000100800 */
[----:B------:R-:W-:-:S03]  /*0e90*/  LOP3.LUT R2, R0, 0x180, RZ, 0xc0, !PT ;  /* 0x0000018000027812 */ /* 0x000fc600078ec0ff */
[----:B------:R-:W-:Y:S01]  /*0ea0*/  STL [R1+0x64], RZ ;  /* 0x000064ff01007387 */ /* 0x000fe20000100800 */
[----:B------:R-:W-:-:S03]  /*0eb0*/  SHF.R.S32.HI R0, RZ, 0x1f, R5 ;  /* 0x0000001fff007819 */ /* 0x000fc60000011405 */
[----:B------:R-:W-:Y:S04]  /*0ec0*/  STL [R1+0x14], RZ ;  /* 0x000014ff01007387 */ /* 0x000fe80000100800 */
[----:B------:R0:W-:Y:S04]  /*0ed0*/  STL [R1+0x18], R6 ;  /* 0x0000180601007387 */ /* 0x0001e80000100800 */
[----:B------:R-:W-:Y:S04]  /*0ee0*/  STL [R1+0x6c], R5 ;  /* 0x00006c0501007387 */ /* 0x000fe80000100800 */
[----:B------:R1:W-:Y:S01]  /*0ef0*/  STL [R1+0x10], R3 ;  /* 0x0000100301007387 */ /* 0x0003e20000100800 */
[----:B------:R-:W-:Y:S01]  /*0f00*/  LEA.HI R11, R12, R12, RZ, 0x1 ;  /* 0x0000000c0c0b7211 */ /* 0x000fe200078f08ff */
[----:B0-----:R-:W-:-:S02]  /*0f10*/  VIADD R6, R6, 0x10 ;  /* 0x0000001006067836 */ /* 0x001fc40000000000 */
[----:B------:R0:W-:Y:S01]  /*0f20*/  STL [R1+0x84], R0 ;  /* 0x0000840001007387 */ /* 0x0001e20000100800 */
[----:B-1----:R-:W-:-:S03]  /*0f30*/  SHF.R.S32.HI R3, RZ, 0x1f, R3 ;  /* 0x0000001fff037819 */ /* 0x002fc60000011403 */
[----:B------:R-:W-:Y:S04]  /*0f40*/  STL [R1+0x3c], R2 ;  /* 0x00003c0201007387 */ /* 0x000fe80000100800 */
[----:B------:R1:W-:Y:S01]  /*0f50*/  STL [R1+0x28], R3 ;  /* 0x0000280301007387 */ /* 0x0003e20000100800 */
[----:B0-----:R-:W-:Y:S02]  /*0f60*/  LOP3.LUT R0, R2, 0x10, R16, 0xf8, !PT ;  /* 0x0000001002007812 */ /* 0x001fe400078ef810 */
[----:B------:R-:W-:Y:S01]  /*0f70*/  LOP3.LUT R11, R11, 0x1ffffffe, RZ, 0xc0, !PT ;  /* 0x1ffffffe0b0b7812 */ /* 0x000fe200078ec0ff */
[----:B------:R-:W-:Y:S01]  /*0f80*/  STL [R1+0x2c], R6 ;  /* 0x00002c0601007387 */ /* 0x000fe20000100800 */
[----:B------:R-:W-:Y:S02]  /*0f90*/  LOP3.LUT R8, R8, 0x7ffffffc, RZ, 0xc0, !PT ;  /* 0x7ffffffc08087812 */ /* 0x000fe400078ec0ff */
[----:B-1----:R-:W-:-:S02]  /*0fa0*/  SHF.R.U32.HI R3, RZ, 0x3, R2 ;  /* 0x00000003ff037819 */ /* 0x002fc40000011602 */
[----:B------:R-:W-:Y:S01]  /*0fb0*/  LOP3.LUT R2, R2, 0x30, R16, 0xf8, !PT ;  /* 0x0000003002027812 */ /* 0x000fe200078ef810 */
[----:B------:R-:W-:Y:S01]  /*0fc0*/  IMAD.SHL.U32 R5, R20, 0x40, RZ ;  /* 0x0000004014057824 */ /* 0x000fe200078e00ff */
[-C--:B------:R-:W-:Y:S01]  /*0fd0*/  LOP3.LUT R0, R0, R3.reuse, RZ, 0x3c, !PT ;  /* 0x0000000300007212 */ /* 0x080fe200078e3cff */
[----:B------:R0:W-:Y:S01]  /*0fe0*/  STL [R1+0x40], R3 ;  /* 0x0000400301007387 */ /* 0x0001e20000100800 */
[----:B------:R-:W-:Y:S02]  /*0ff0*/  IMAD.IADD R11, R12, 0x1, -R11 ;  /* 0x000000010c0b7824 */ /* 0x000fe400078e0a0b */
[----:B------:R-:W-:Y:S01]  /*1000*/  IMAD.IADD R7, R21, 0x1, -R8 ;  /* 0x0000000115077824 */ /* 0x000fe200078e0a08 */
[----:B------:R-:W-:Y:S01]  /*1010*/  STL [R1+0x44], R5 ;  /* 0x0000440501007387 */ /* 0x000fe20000100800 */
[----:B0-----:R-:W-:Y:S02]  /*1020*/  LOP3.LUT R3, R2, R3, RZ, 0x3c, !PT ;  /* 0x0000000302037212 */ /* 0x001fe400078e3cff */
[----:B------:R-:W-:Y:S01]  /*1030*/  SHF.R.S32.HI R2, RZ, 0x1f, R6 ;  /* 0x0000001fff027819 */ /* 0x000fe20000011406 */
[----:B------:R-:W-:-:S02]  /*1040*/  IMAD.IADD R6, R5, 0x1, R0 ;  /* 0x0000000105067824 */ /* 0x000fc400078e0200 */
[----:B------:R-:W-:Y:S02]  /*1050*/  IMAD R0, R11, 0x8, R4 ;  /* 0x000000080b007824 */ /* 0x000fe400078e0204 */
[----:B------:R0:W-:Y:S04]  /*1060*/  STL [R1+0x74], R2 ;  /* 0x0000740201007387 */ /* 0x0001e80000100800 */
[----:B------:R1:W-:Y:S01]  /*1070*/  STL [R1+0x48], R7 ;  /* 0x0000480701007387 */ /* 0x0003e20000100800 */
[----:B0-----:R-:W-:-:S03]  /*1080*/  IADD3 R2, R18, R5, R3 ;  /* 0x0000000512027210 */ /* 0x001fc60007ffe003 */
[----:B------:R1:W-:Y:S04]  /*1090*/  STL [R1+0x30], R6 ;  /* 0x0000300601007387 */ /* 0x0003e80000100800 */
[----:B------:R1:W-:Y:S04]  /*10a0*/  STL [R1+0x4c], R0 ;  /* 0x00004c0001007387 */ /* 0x0003e80000100800 */
[----:B------:R1:W-:Y:S01]  /*10b0*/  STL [R1+0x78], R2 ;  /* 0x0000780201007387 */ /* 0x0003e20000100800 */
[----:B------:R-:W-:Y:S01]  /*10c0*/  IMAD.MOV.U32 R156, RZ, RZ, RZ ;  /* 0x000000ffff9c7224 */ /* 0x000fe200078e00ff */
[----:B------:R-:W-:Y:S01]  /*10d0*/  SHF.R.S32.HI R17, RZ, 0x1f, R16 ;  /* 0x0000001fff117819 */ /* 0x000fe20000011410 */
[----:B------:R-:W-:Y:S01]  /*10e0*/  IMAD.MOV.U32 R22, RZ, RZ, RZ ;  /* 0x000000ffff167224 */ /* 0x000fe200078e00ff */
[----:B---3--:R-:W-:Y:S01]  /*10f0*/  LOP3.LUT R157, R19, 0x1, RZ, 0xfc, !PT ;  /* 0x00000001139d7812 */ /* 0x008fe200078efcff */
[----:B-1----:R-:W-:-:S07]  /*1100*/  IMAD.MOV.U32 R19, RZ, RZ, RZ ;  /* 0x000000ffff137224 */ /* 0x002fce00078e00ff */
.L_x_2462:
[----:B--2---:R-:W2:Y:S01]  /*1110*/  LDL.LU R0, [R1+0xc] ;  /* 0x00000c0001007983 */ /* 0x004ea20000300800 */
[----:B01----:R-:W2:Y:S01]  /*1120*/  LDC.64 R2, c[0x0][0xc88] ;  /* 0x00032200ff027b82 */ /* 0x003ea20000000a00 */
        /* <DEDUP_REMOVED lines=9> */
[----:B------:R-:W-:Y:S01]  /*11c0*/  ISETP.NE.U32.AND P1, PT, RZ, UR8, PT ;  /* 0x00000008ff007c0c */ /* 0x000fe2000bf25070 */
[----:B------:R-:W-:Y:S01]  /*11d0*/  IMAD.MOV.U32 R25, RZ, RZ, RZ ;  /* 0x000000ffff197224 */ /* 0x000fe200078e00ff */
[----:B------:R-:W-:Y:S02]  /*11e0*/  ISETP.NE.U32.AND P0, PT, RZ, UR6, PT ;  /* 0x00000006ff007c0c */ /* 0x000fe4000bf05070 */
[----:B------:R-:W-:Y:S02]  /*11f0*/  ISETP.NE.AND.EX P1, PT, RZ, UR9, PT, P1 ;  /* 0x00000009ff007c0c */ /* 0x000fe4000bf25310 */
[----:B------:R-:W-:Y:S02]  /*1200*/  ISETP.NE.AND.EX P0, PT, RZ, UR7, PT, P0 ;  /* 0x00000007ff007c0c */ /* 0x000fe4000bf05300 */
[----:B--2--5:R-:W-:Y:S01]  /*1210*/  SHF.R.S32.HI R4, RZ, 0x1f, R0 ;  /* 0x0000001fff047819 */ /* 0x024fe20000011400 */
[C---:B------:R-:W-:Y:S01]  /*1220*/  IMAD.SHL.U32 R33, R0.reuse, 0x4, RZ ;  /* 0x0000000400217824 */ /* 0x040fe200078e00ff */
[C---:B------:R-:W-:Y:S01]  /*1230*/  @P2 LEA R2, P3, R0.reuse, UR4, 0x2 ;  /* 0x0000000400022c11 */ /* 0x040fe2000f8610ff */
[----:B------:R-:W-:Y:S01]  /*1240*/  STL [R1+0x50], R0 ;  /* 0x0000500001007387 */ /* 0x000fe20000100800 */
[----:B------:R-:W-:-:S02]  /*1250*/  SHF.L.U64.HI R32, R0, 0x2, R4 ;  /* 0x0000000200207819 */ /* 0x000fc40000010204 */
[----:B------:R-:W-:Y:S01]  /*1260*/  @P2 LEA.HI.X R3, R0, UR5, R4, 0x2, P3 ;  /* 0x0000000500032c11 */ /* 0x000fe200098f1404 */
[----:B------:R0:W-:Y:S01]  /*1270*/  STL [R1+0x68], R4 ;  /* 0x0000680401007387 */ /* 0x0001e20000100800 */
[----:B------:R-:W-:Y:S01]  /*1280*/  ULDC UR4, c[0x0][0x288] ;  /* 0x0000a20000047ab9 */ /* 0x000fe20000000800 */
[C---:B------:R-:W-:Y:S02]  /*1290*/  IADD3 R6, P4, R33.reuse, UR6, RZ ;  /* 0x0000000621067c10 */ /* 0x040fe4000ff9e0ff */
[----:B------:R1:W5:Y:S01]  /*12a0*/  @P2 LDG.E R9, desc[UR40][R2.64] ;  /* 0x0000002802092981 */ /* 0x000362000c1e1900 */
[----:B------:R-:W-:Y:S01]  /*12b0*/  IMAD.U32 R8, RZ, RZ, UR4 ;  /* 0x00000004ff087e24 */ /* 0x000fe2000f8e00ff */
[----:B------:R-:W-:Y:S01]  /*12c0*/  IADD3.X R7, R32, UR7, RZ, P4, !PT ;  /* 0x0000000720077c10 */ /* 0x000fe2000a7fe4ff */
[----:B------:R-:W-:Y:S01]  /*12d0*/  ULDC.64 UR4, c[0x0][0x418] ;  /* 0x0001060000047ab9 */ /* 0x000fe20000000a00 */
[----:B------:R1:W-:Y:S01]  /*12e0*/  STL [R1+0x58], R33 ;  /* 0x0000582101007387 */ /* 0x0003e20000100800 */
[----:B0-----:R-:W-:-:S03]  /*12f0*/  @P1 IADD3 R4, P2, R33, UR8, RZ ;  /* 0x0000000821041c10 */ /* 0x001fc6000ff5e0ff */
[----:B------:R1:W5:Y:S01]  /*1300*/  @P0 LDG.E R25, desc[UR40][R6.64] ;  /* 0x0000002806190981 */ /* 0x000362000c1e1900 */
[----:B------:R-:W-:Y:S01]  /*1310*/  @P1 IADD3.X R5, R32, UR9, RZ, P2, !PT ;  /* 0x0000000920051c10 */ /* 0x000fe200097fe4ff */
[----:B------:R-:W-:Y:S02]  /*1320*/  UISETP.NE.U32.AND UP0, UPT, UR4, URZ, UPT ;  /* 0x0000003f0400728c */ /* 0x000fe4000bf05070 */
[----:B------:R1:W-:Y:S01]  /*1330*/  STL [R1+0x5c], R32 ;  /* 0x00005c2001007387 */ /* 0x0003e20000100800 */
[----:B------:R-:W-:Y:S01]  /*1340*/  ULDC.64 UR8, c[0x0][0xa20] ;  /* 0x0002880000087ab9 */ /* 0x000fe20000000a00 */
[----:B------:R-:W-:Y:S02]  /*1350*/  ULDC UR4, c[0x0][0x424] ;  /* 0x0001090000047ab9 */ /* 0x000fe40000000800 */
[----:B------:R-:W2:Y:S01]  /*1360*/  @P1 LDG.E R8, desc[UR40][R4.64] ;  /* 0x0000002804081981 */ /* 0x000ea2000c1e1900 */
[----:B------:R-:W-:Y:S01]  /*1370*/  UISETP.NE.AND.EX UP0, UPT, UR5, URZ, UPT, UP0 ;  /* 0x0000003f0500728c */ /* 0x000fe2000bf05300 */
[----:B------:R-:W-:-:S02]  /*1380*/  ISETP.NE.U32.AND P2, PT, RZ, UR8, PT ;  /* 0x00000008ff007c0c */ /* 0x000fc4000bf45070 */
[----:B------:R-:W-:Y:S01]  /*1390*/  ULDC UR5, c[0x0][0x2f0] ;  /* 0x0000bc0000057ab9 */ /* 0x000fe20000000800 */
[----:B------:R-:W-:Y:S01]  /*13a0*/  USEL UR4, UR4, 0x1, UP0 ;  /* 0x0000000104047887 */ /* 0x000fe20008000000 */
[----:B------:R-:W-:-:S03]  /*13b0*/  ISETP.NE.AND.EX P2, PT, RZ, UR9, PT, P2 ;  /* 0x00000009ff007c0c */ /* 0x000fc6000bf45320 */
[----:B------:R-:W-:-:S03]  /*13c0*/  UIMAD UR4, UR4, UR5, URZ ;  /* 0x00000005040472a4 */ /* 0x000fc6000f8e023f */
[----:B------:R-:W-:Y:S01]  /*13d0*/  ULDC UR5, c[0x0][0x348] ;  /* 0x0000d20000057ab9 */ /* 0x000fe20000000800 */
[----:B------:R-:W-:Y:S01]  /*13e0*/  IMAD.MOV.U32 R42, RZ, RZ, R0 ;  /* 0x000000ffff2a7224 */ /* 0x000fe200078e0000 */
[----:B--2---:R1:W-:Y:S04]  /*13f0*/  STL [R1+0xc], R8 ;  /* 0x00000c0801007387 */ /* 0x0043e80000100800 */
[----:B---3--:R1:W-:Y:S01]  /*1400*/  STL [R1+0x54], R43 ;  /* 0x0000542b01007387 */ /* 0x0083e20000100800 */
[----:B------:R-:W-:Y:S05]  /*1410*/  @P1 BRA `(.L_x_2346) ;  /* 0x0000000000281947 */ /* 0x000fea0003800000 */
        /* <DEDUP_REMOVED lines=10> */
.L_x_2346:
[----:B------:R-:W-:Y:S02]  /*14c0*/  IMAD.U32 R31, RZ, RZ, UR5 ;  /* 0x00000005ff1f7e24 */ /* 0x000fe4000f8e00ff */
[----:B------:R-:W-:Y:S01]  /*14d0*/  IMAD.U32 R24, RZ, RZ, UR4 ;  /* 0x00000004ff187e24 */ /* 0x000fe2000f8e00ff */
[----:B------:R-:W-:Y:S06]  /*14e0*/  @!P2 BRA `(.L_x_2347) ;  /* 0x000000000010a947 */ /* 0x000fec0003800000 */
[----:B-1----:R-:W-:-:S04]  /*14f0*/  IADD3 R2, P0, R33, UR8, RZ ;  /* 0x0000000821027c10 */ /* 0x002fc8000ff1e0ff */
[----:B------:R-:W-:-:S05]  /*1500*/  IADD3.X R3, R32, UR9, RZ, P0, !PT ;  /* 0x0000000920037c10 */ /* 0x000fca00087fe4ff */
[----:B------:R2:W5:Y:S01]  /*1510*/  LDG.E R24, desc[UR40][R2.64] ;  /* 0x0000002802187981 */ /* 0x000562000c1e1900 */
[----:B------:R-:W-:Y:S05]  /*1520*/  BRA `(.L_x_2348) ;  /* 0x0000000000107947 */ /* 0x000fea0003800000 */
.L_x_2347:
[----:B------:R-:W-:Y:S05]  /*1530*/  @!P0 BRA `(.L_x_2348) ;  /* 0x00000000000c8947 */ /* 0x000fea0003800000 */
[----:B-1----:R-:W2:Y:S04]  /*1540*/  LDG.E R3, desc[UR40][R6.64] ;  /* 0x0000002806037981 */ /* 0x002ea8000c1e1900 */
[----:B------:R-:W2:Y:S02]  /*1550*/  LDG.E R24, desc[UR40][R6.64+0x4] ;  /* 0x0000042806187981 */ /* 0x000ea4000c1e1900 */
[----:B--2---:R-:W-:-:S07]  /*1560*/  IMAD.IADD R24, R24, 0x1, -R3 ;  /* 0x0000000118187824 */ /* 0x004fce00078e0a03 */
.L_x_2348:
[----:B------:R-:W-:Y:S01]  /*1570*/  ULDC.64 UR4, c[0x0][0xa10] ;  /* 0x0002840000047ab9 */ /* 0x000fe20000000a00 */
[----:B------:R-:W3:Y:S01]  /*1580*/  LDL R10, [R1+0x4] ;  /* 0x00000400010a7983 */ /* 0x000ee20000100800 */
[----:B------:R-:W-:Y:S01]  /*1590*/  ISETP.NE.U32.AND P0, PT, RZ, UR4, PT ;  /* 0x00000004ff007c0c */ /* 0x000fe2000bf05070 */
[----:B-1----:R-:W1:Y:S03]  /*15a0*/  LDC R6, c[0x0][0x448] ;  /* 0x00011200ff067b82 */ /* 0x002e660000000800 */
[----:B------:R-:W-:Y:S01]  /*15b0*/  ISETP.NE.AND.EX P0, PT, RZ, UR5, PT, P0 ;  /* 0x00000005ff007c0c */ /* 0x000fe2000bf05300 */
[----:B------:R-:W-:-:S12]  /*15c0*/  ULDC.64 UR4, c[0x0][0xa30] ;  /* 0x00028c0000047ab9 */ /* 0x000fd80000000a00 */
[----:B--2---:R-:W2:Y:S02]  /*15d0*/  @P0 LDC.64 R2, c[0x0][0xa10] ;  /* 0x00028400ff020b82 */ /* 0x004ea40000000a00 */
[----:B--2---:R-:W-:-:S05]  /*15e0*/  @P0 IMAD.WIDE R2, R42, 0x4, R2 ;  /* 0x000000042a020825 */ /* 0x004fca00078e0202 */
[----:B------:R-:W2:Y:S04]  /*15f0*/  @P0 LDG.E R0, desc[UR40][R2.64] ;  /* 0x0000002802000981 */ /* 0x000ea8000c1e1900 */
[----:B------:R4:W2:Y:S01]  /*1600*/  @P0 LDG.E R7, desc[UR40][R2.64+0x4] ;  /* 0x0000042802070981 */ /* 0x0008a2000c1e1900 */
[----:B------:R-:W-:Y:S01]  /*1610*/  ISETP.NE.U32.AND P1, PT, RZ, UR4, PT ;  /* 0x00000004ff007c0c */ /* 0x000fe2000bf25070 */
[----:B-----5:R-:W-:-:S03]  /*1620*/  IMAD.MOV.U32 R28, RZ, RZ, R24 ;  /* 0x000000ffff1c7224 */ /* 0x020fc600078e0018 */
[----:B------:R-:W-:-:S13]  /*1630*/  ISETP.NE.AND.EX P1, PT, RZ, UR5, PT, P1 ;  /* 0x00000005ff007c0c */ /* 0x000fda000bf25310 */
[----:B------:R-:W-:-:S04]  /*1640*/  @P1 IADD3 R4, P2, R33, UR4, RZ ;  /* 0x0000000421041c10 */ /* 0x000fc8000ff5e0ff */
[----:B------:R-:W-:-:S05]  /*1650*/  @P1 IADD3.X R5, R32, UR5, RZ, P2, !PT ;  /* 0x0000000520051c10 */ /* 0x000fca00097fe4ff */
[----:B------:R0:W5:Y:S01]  /*1660*/  @P1 LDG.E R28, desc[UR40][R4.64] ;  /* 0x00000028041c1981 */ /* 0x000162000c1e1900 */
[----:B-1----:R-:W-:Y:S01]  /*1670*/  ISETP.NE.AND P1, PT, R6, 0x1, PT ;  /* 0x000000010600780c */ /* 0x002fe20003f25270 */
[----:B------:R-:W-:Y:S01]  /*1680*/  IMAD.IADD R6, R24, 0x1, -R9 ;  /* 0x0000000118067824 */ /* 0x000fe200078e0a09 */
[----:B------:R-:W-:-:S11]  /*1690*/  PLOP3.LUT P3, PT, PT, PT, PT, 0x80, 0x0 ;  /* 0x000000000000781c */ /* 0x000fd60003f6f070 */
[----:B------:R-:W1:Y:S08]  /*16a0*/  @P1 LDC R11, c[0x0][0x44c] ;  /* 0x00011300ff0b1b82 */ /* 0x000e700000000800 */
[----:B----4-:R-:W4:Y:S01]  /*16b0*/  @P1 LDC R3, c[0x0][0x450] ;  /* 0x00011400ff031b82 */ /* 0x010f220000000800 */
[----:B---3--:R-:W-:-:S04]  /*16c0*/  IMAD R10, R10, 0xc0, RZ ;  /* 0x000000c00a0a7824 */ /* 0x008fc800078e02ff */
[----:B------:R-:W-:Y:S01]  /*16d0*/  VIADD R2, R10, 0xbf ;  /* 0x000000bf0a027836 */ /* 0x000fe20000000000 */
[----:B------:R3:W-:Y:S01]  /*16e0*/  STL [R1+0x34], R10 ;  /* 0x0000340a01007387 */ /* 0x0007e20000100800 */
[----:B--2---:R-:W-:Y:S02]  /*16f0*/  @P0 IMAD.IADD R31, R7, 0x1, -R0 ;  /* 0x00000001071f0824 */ /* 0x004fe400078e0a00 */
[----:B-1----:R-:W-:-:S04]  /*1700*/  @P1 IMAD.HI.U32 R0, R2, R11, RZ ;  /* 0x0000000b02001227 */ /* 0x002fc800078e00ff */
[----:B0-----:R-:W-:Y:S01]  /*1710*/  IMAD.IADD R4, R6, 0x1, R31 ;  /* 0x0000000106047824 */ /* 0x001fe200078e021f */
[----:B----4-:R-:W-:-:S03]  /*1720*/  @P1 SHF.R.U32.HI R2, RZ, R3, R0 ;  /* 0x00000003ff021219 */ /* 0x010fc60000011600 */
[C---:B------:R-:W-:Y:S01]  /*1730*/  VIADD R0, R4.reuse, 0x9f ;  /* 0x0000009f04007836 */ /* 0x040fe20000000000 */
[----:B------:R-:W-:Y:S01]  /*1740*/  IADD3 R30, R4, 0xa0, -R8 ;  /* 0x000000a0041e7810 */ /* 0x000fe20007ffe808 */
[----:B------:R3:W-:Y:S02]  /*1750*/  STL [R1+0x38], R4 ;  /* 0x0000380401007387 */ /* 0x0007e40000100800 */
[----:B------:R-:W-:-:S04]  /*1760*/  IMAD.HI R0, R0, 0x66666667, RZ ;  /* 0x6666666700007827 */ /* 0x000fc800078e02ff */
[----:B------:R-:W-:Y:S01]  /*1770*/  IMAD.IADD R2, R30, 0x1, R2 ;  /* 0x000000011e027824 */ /* 0x000fe200078e0202 */
[----:B------:R-:W-:-:S03]  /*1780*/  SHF.R.U32.HI R3, RZ, 0x1f, R0 ;  /* 0x0000001fff037819 */ /* 0x000fc60000011600 */
[----:B------:R-:W-:Y:S01]  /*1790*/  IMAD.HI R2, R2, 0x66666667, RZ ;  /* 0x6666666702027827 */ /* 0x000fe200078e02ff */
[----:B------:R-:W-:-:S04]  /*17a0*/  LEA.HI.SX32 R104, R0, R3, 0x1a ;  /* 0x0000000300687211 */ /* 0x000fc800078fd2ff */
[----:B------:R-:W-:-:S04]  /*17b0*/  SHF.R.U32.HI R5, RZ, 0x1f, R2 ;  /* 0x0000001fff057819 */ /* 0x000fc80000011602 */
[----:B------:R-:W-:Y:S01]  /*17c0*/  LEA.HI.SX32 R5, R2, R5, 0x1a ;  /* 0x0000000502057211 */ /* 0x000fe200078fd2ff */
[----:B------:R-:W-:-:S03]  /*17d0*/  IMAD.MOV R2, RZ, RZ, -R6 ;  /* 0x000000ffff027224 */ /* 0x000fc600078e0a06 */
[----:B------:R-:W-:Y:S02]  /*17e0*/  VIMNMX R5, R104, R5, PT ;  /* 0x0000000568057248 */ /* 0x000fe40003fe0100 */
[----:B------:R-:W-:-:S03]  /*17f0*/  VIMNMX R2, RZ, R2, !PT ;  /* 0x00000002ff027248 */ /* 0x000fc60007fe0100 */
[----:B------:R-:W-:-:S05]  /*1800*/  IMAD R0, R5, 0xa0, -R6 ;  /* 0x000000a005007824 */ /* 0x000fca00078e0a06 */
[----:B------:R-:W-:-:S04]  /*1810*/  VIMNMX R5, R0, R31, PT ;  /* 0x0000001f00057248 */ /* 0x000fc80003fe0100 */
        /* <DEDUP_REMOVED lines=9> */
[----:B---3--:R-:W-:Y:S05]  /*18b0*/  @!P0 BRA `(.L_x_2349) ;  /* 0x0000003800048947 */ /* 0x008fea0003800000 */
[----:B------:R-:W-:Y:S01]  /*18c0*/  IADD3 R0, R18, 0xe000, RZ ;  /* 0x0000e00012007810 */ /* 0x000fe20007ffe0ff */
[----:B------:R-:W-:Y:S03]  /*18d0*/  BSSY B6, `(.L_x_2350) ;  /* 0x0000013000067945 */ /* 0x000fe60003800000 */
        /* <DEDUP_REMOVED lines=18> */
.L_x_2351:
[----:B------:R-:W-:Y:S05]  /*1a00*/  BSYNC B6 ;  /* 0x0000000000067941 */ /* 0x000fea0003800000 */
.L_x_2350:
        /* <DEDUP_REMOVED lines=20> */
.L_x_2353:
[----:B------:R-:W-:Y:S05]  /*1b50*/  BSYNC B6 ;  /* 0x0000000000067941 */ /* 0x000fea0003800000 */
.L_x_2352:
[----:B------:R-:W2:Y:S01]  /*1b60*/  LDL.64 R20, [R1+0x18] ;  /* 0x0000180001147983 */ /* 0x000ea20000100a00 */
[----:B------:R-:W-:Y:S01]  /*1b70*/  ULDC.64 UR4, c[0x0][0x9f8] ;  /* 0x00027e0000047ab9 */ /* 0x000fe20000000a00 */
[----:B------:R-:W0:Y:S02]  /*1b80*/  LDC.64 R40, c[0x0][0x408] ;  /* 0x00010200ff287b82 */ /* 0x000e240000000a00 */
[----:B------:R-:W2:Y:S01]  /*1b90*/  LDL.64 R26, [R1+0x18] ;  /* 0x00001800011a7983 */ /* 0x000ea20000100a00 */
[----:B------:R-:W-:Y:S01]  /*1ba0*/  ISETP.NE.U32.AND P0, PT, RZ, UR4, PT ;  /* 0x00000004ff007c0c */ /* 0x000fe2000bf05070 */
[----:B------:R-:W1:Y:S03]  /*1bb0*/  S2R R44, SR_TID.X ;  /* 0x00000000002c7919 */ /* 0x000e660000002100 */
[----:B------:R-:W-:Y:S01]  /*1bc0*/  ISETP.NE.AND.EX P0, PT, RZ, UR5, PT, P0 ;  /* 0x00000005ff007c0c */ /* 0x000fe2000bf05300 */
[----:B------:R-:W3:Y:S08]  /*1bd0*/  LDC.64 R34, c[0x0][0x3f8] ;  /* 0x0000fe00ff227b82 */ /* 0x000ef00000000a00 */
[----:B------:R-:W4:Y:S04]  /*1be0*/  LDC R15, c[0x0][0x3f4] ;  /* 0x0000fd00ff0f7b82 */ /* 0x000f280000000800 */
[----:B------:R-:W-:Y:S01]  /*1bf0*/  @P0 IADD3 R4, P1, R33, UR4, RZ ;  /* 0x0000000421040c10 */ /* 0x000fe2000ff3e0ff */
[----:B------:R-:W-:-:S03]  /*1c00*/  ULDC UR4, c[0x0][0x2f4] ;  /* 0x0000bd0000047ab9 */ /* 0x000fc60000000800 */
[----:B------:R-:W-:-:S05]  /*1c10*/  @P0 IADD3.X R5, R32, UR5, RZ, P1, !PT ;  /* 0x0000000520050c10 */ /* 0x000fca0008ffe4ff */
[----:B------:R0:W4:Y:S01]  /*1c20*/  @P0 LDG.E R42, desc[UR40][R4.64] ;  /* 0x00000028042a0981 */ /* 0x000122000c1e1900 */
[----:B-1----:R-:W-:-:S05]  /*1c30*/  VIADD R48, R44, 0xffffff80 ;  /* 0xffffff802c307836 */ /* 0x002fca0000000000 */
[----:B------:R-:W-:-:S04]  /*1c40*/  LEA.HI R45, R48, R48, RZ, 0x1 ;  /* 0x00000030302d7211 */ /* 0x000fc800078f08ff */
[----:B------:R-:W-:-:S04]  /*1c50*/  SHF.R.S32.HI R45, RZ, 0x1, R45 ;  /* 0x00000001ff2d7819 */ /* 0x000fc8000001142d */
[----:B------:R-:W-:-:S05]  /*1c60*/  SHF.R.S32.HI R3, RZ, 0x1f, R45 ;  /* 0x0000001fff037819 */ /* 0x000fca000001142d */
[C---:B0-----:R-:W-:Y:S02]  /*1c70*/  IMAD R4, R3.reuse, R40, RZ ;  /* 0x0000002803047224 */ /* 0x041fe400078e02ff */
[----:B---3--:R-:W-:Y:S02]  /*1c80*/  IMAD R0, R3, R34, RZ ;  /* 0x0000002203007224 */ /* 0x008fe400078e02ff */
[C---:B------:R-:W-:Y:S02]  /*1c90*/  IMAD R13, R45.reuse, R41, R4 ;  /* 0x000000292d0d7224 */ /* 0x040fe400078e0204 */
[----:B------:R-:W-:Y:S02]  /*1ca0*/  IMAD R11, R45, R35, R0 ;  /* 0x000000232d0b7224 */ /* 0x000fe400078e0200 */
[----:B------:R-:W-:Y:S02]  /*1cb0*/  IMAD.IADD R0, R25, 0x1, R24 ;  /* 0x0000000119007824 */ /* 0x000fe400078e0218 */
[----:B--2---:R-:W-:-:S05]  /*1cc0*/  IMAD.MOV.U32 R26, RZ, RZ, R20 ;  /* 0x000000ffff1a7224 */ /* 0x004fca00078e0014 */
[----:B------:R-:W-:-:S05]  /*1cd0*/  SHF.R.S32.HI R27, RZ, 0x1f, R26 ;  /* 0x0000001fff1b7819 */ /* 0x000fca000001141a */
[----:B------:R0:W-:Y:S01]  /*1ce0*/  STL [R1+0x1c], R27 ;  /* 0x00001c1b01007387 */ /* 0x0001e20000100800 */
[----:B------:R-:W-:-:S03]  /*1cf0*/  IMAD.WIDE.U32 R20, R45, R34, R26 ;  /* 0x000000222d147225 */ /* 0x000fc600078e001a */
[----:B------:R-:W2:Y:S01]  /*1d00*/  LDL R25, [R1+0x3c] ;  /* 0x00003c0001197983 */ /* 0x000ea20000100800 */
[----:B------:R-:W-:-:S03]  /*1d10*/  IMAD.WIDE.U32 R4, R45, R40, R26 ;  /* 0x000000282d047225 */ /* 0x000fc600078e001a */
[----:B------:R-:W3:Y:S04]  /*1d20*/  LDL R26, [R1+0x10] ;  /* 0x00001000011a7983 */ /* 0x000ee80000100800 */
[----:B------:R-:W3:Y:S04]  /*1d30*/  LDL R24, [R1+0x40] ;  /* 0x0000400001187983 */ /* 0x000ee80000100800 */
[----:B------:R-:W3:Y:S04]  /*1d40*/  LDL R46, [R1+0x70] ;  /* 0x00007000012e7983 */ /* 0x000ee80000100800 */
[----:B------:R-:W3:Y:S01]  /*1d50*/  LDL R14, [R1+0x44] ;  /* 0x00004400010e7983 */ /* 0x000ee20000100800 */
[----:B----4-:R-:W-:-:S04]  /*1d60*/  ISETP.GE.AND P0, PT, R16, R15, PT ;  /* 0x0000000f1000720c */ /* 0x010fc80003f06270 */
[----:B------:R-:W-:Y:S01]  /*1d70*/  SEL R3, R15, RZ, P0 ;  /* 0x000000ff0f037207 */ /* 0x000fe20000000000 */
[----:B------:R-:W-:Y:S01]  /*1d80*/  IMAD.WIDE.U32 R6, R45, R34, R16 ;  /* 0x000000222d067225 */ /* 0x000fe200078e0010 */
[----:B------:R-:W-:-:S03]  /*1d90*/  ISETP.GE.AND P3, PT, R16, UR4, PT ;  /* 0x0000000410007c0c */ /* 0x000fc6000bf66270 */
[----:B------:R-:W-:Y:S01]  /*1da0*/  IMAD.IADD R3, R16, 0x1, R3 ;  /* 0x0000000110037824 */ /* 0x000fe200078e0203 */
[----:B------:R-:W-:Y:S01]  /*1db0*/  IADD3 R5, R5, R13, RZ ;  /* 0x0000000d05057210 */ /* 0x000fe20007ffe0ff */
[----:B------:R-:W-:Y:S02]  /*1dc0*/  IMAD.IADD R21, R21, 0x1, R11 ;  /* 0x0000000115157824 */ /* 0x000fe400078e020b */
[----:B------:R-:W-:Y:S01]  /*1dd0*/  IMAD.IADD R7, R11, 0x1, R7 ;  /* 0x000000010b077824 */ /* 0x000fe200078e0207 */
[----:B------:R-:W-:Y:S02]  /*1de0*/  SHF.R.S32.HI R10, RZ, 0x1f, R3 ;  /* 0x0000001fff0a7819 */ /* 0x000fe40000011403 */
[----:B-----5:R-:W-:Y:S01]  /*1df0*/  SHF.R.S32.HI R11, RZ, 0x1f, R28 ;  /* 0x0000001fff0b7819 */ /* 0x020fe2000001141c */
[----:B------:R-:W-:Y:S01]  /*1e00*/  IMAD.WIDE.U32 R8, R45, R40, R16 ;  /* 0x000000282d087225 */ /* 0x000fe200078e0010 */
[----:B------:R-:W-:Y:S02]  /*1e10*/  LEA.HI R3, R10, R3, RZ, 0x4 ;  /* 0x000000030a037211 */ /* 0x000fe400078f20ff */
[----:B0-----:R-:W-:-:S02]  /*1e20*/  LEA.HI R27, R48, R48, RZ, 0x1 ;  /* 0x00000030301b7211 */ /* 0x001fc400078f08ff */
[----:B------:R-:W-:Y:S01]  /*1e30*/  LOP3.LUT R23, R23, 0xfffffffd, RZ, 0xc0, !PT ;  /* 0xfffffffd17177812 */ /* 0x000fe200078ec0ff */
[----:B------:R-:W-:Y:S01]  /*1e40*/  IMAD R12, R11, R34, RZ ;  /* 0x000000220b0c7224 */ /* 0x000fe200078e02ff */
[----:B------:R-:W-:Y:S01]  /*1e50*/  LOP3.LUT R27, R27, 0xfffffffe, RZ, 0xc0, !PT ;  /* 0xfffffffe1b1b7812 */ /* 0x000fe200078ec0ff */
[----:B------:R-:W-:Y:S01]  /*1e60*/  IMAD.WIDE.U32 R36, R28, R40, R4 ;  /* 0x000000281c247225 */ /* 0x000fe200078e0004 */
[----:B------:R-:W-:-:S03]  /*1e70*/  @P3 LOP3.LUT R23, R23, 0x2, RZ, 0xfc, !PT ;  /* 0x0000000217173812 */ /* 0x000fc600078efcff */
[----:B------:R-:W-:Y:S02]  /*1e80*/  IMAD.IADD R9, R13, 0x1, R9 ;  /* 0x000000010d097824 */ /* 0x000fe400078e0209 */
[----:B------:R-:W-:Y:S01]  /*1e90*/  IMAD R11, R11, R40, RZ ;  /* 0x000000280b0b7224 */ /* 0x000fe200078e02ff */
[----:B------:R-:W-:Y:S01]  /*1ea0*/  SHF.R.U32.HI R44, RZ, 0x7, R44 ;  /* 0x00000007ff2c7819 */ /* 0x000fe2000001162c */
[----:B------:R-:W-:Y:S01]  /*1eb0*/  IMAD.WIDE.U32 R32, R28, R34, R6 ;  /* 0x000000221c207225 */ /* 0x000fe200078e0006 */
[----:B------:R-:W-:-:S03]  /*1ec0*/  LOP3.LUT R23, R23, 0xfffffffe, RZ, 0xc0, !PT ;  /* 0xfffffffe17177812 */ /* 0x000fc600078ec0ff */
[C---:B------:R-:W-:Y:S02]  /*1ed0*/  IMAD R13, R28.reuse, R35, R12 ;  /* 0x000000231c0d7224 */ /* 0x040fe400078e020c */
[----:B------:R-:W-:Y:S02]  /*1ee0*/  IMAD R47, R35, 0xa0, RZ ;  /* 0x000000a0232f7824 */ /* 0x000fe400078e02ff */
[----:B------:R-:W-:-:S04]  /*1ef0*/  IMAD.WIDE.U32 R20, R28, R34, R20 ;  /* 0x000000221c147225 */ /* 0x000fc800078e0014 */
[C---:B------:R-:W-:Y:S02]  /*1f00*/  IMAD R11, R28.reuse, R41, R11 ;  /* 0x000000291c0b7224 */ /* 0x040fe400078e020b */
[----:B------:R-:W-:Y:S02]  /*1f10*/  IMAD R7, R41, 0xa0, RZ ;  /* 0x000000a029077824 */ /* 0x000fe400078e02ff */
[----:B------:R-:W-:-:S04]  /*1f20*/  IMAD.WIDE.U32 R38, R28, R40, R8 ;  /* 0x000000281c267225 */ /* 0x000fc800078e0008 */
[----:B------:R-:W-:-:S04]  /*1f30*/  IMAD.WIDE.U32 R34, R34, 0xa0, RZ ;  /* 0x000000a022227825 */ /* 0x000fc800078e00ff */
[----:B------:R-:W-:-:S04]  /*1f40*/  IMAD.WIDE.U32 R40, R40, 0xa0, RZ ;  /* 0x000000a028287825 */ /* 0x000fc800078e00ff */
[----:B------:R-:W-:Y:S01]  /*1f50*/  IMAD.IADD R27, R48, 0x1, -R27 ;  /* 0x00000001301b7824 */ /* 0x000fe200078e0a1b */
[----:B------:R-:W-:Y:S01]  /*1f60*/  SHF.R.S32.HI R43, RZ, 0x1f, R43 ;  /* 0x0000001fff2b7819 */ /* 0x000fe2000001142b */
[----:B------:R-:W-:Y:S01]  /*1f70*/  VIADD R44, R44, 0x8 ;  /* 0x000000082c2c7836 */ /* 0x000fe20000000000 */
[----:B------:R-:W-:Y:S01]  /*1f80*/  LOP3.LUT R53, R3, 0xfffffff0, RZ, 0xc0, !PT ;  /* 0xfffffff003357812 */ /* 0x000fe200078ec0ff */
[----:B------:R-:W-:Y:S01]  /*1f90*/  IMAD R45, R27, 0xc0, R45 ;  /* 0x000000c01b2d7824 */ /* 0x000fe200078e022d */
[----:B------:R-:W-:Y:S01]  /*1fa0*/  SHF.R.S32.HI R56, RZ, 0x1f, R42 ;  /* 0x0000001fff387819 */ /* 0x000fe2000001142a */
[----:B------:R-:W-:Y:S02]  /*1fb0*/  IMAD.IADD R47, R35, 0x1, R47 ;  /* 0x00000001232f7824 */ /* 0x000fe400078e022f */
[----:B------:R-:W-:Y:S02]  /*1fc0*/  IMAD.IADD R48, R41, 0x1, R7 ;  /* 0x0000000129307824 */ /* 0x000fe400078e0207 */
[----:B------:R-:W-:-:S02]  /*1fd0*/  IMAD.IADD R49, R21, 0x1, R13 ;  /* 0x0000000115317824 */ /* 0x000fc400078e020d */
[----:B------:R-:W-:Y:S02]  /*1fe0*/  IMAD.IADD R50, R13, 0x1, R33 ;  /* 0x000000010d327824 */ /* 0x000fe400078e0221 */
[----:B------:R-:W-:Y:S02]  /*1ff0*/  IMAD.IADD R51, R37, 0x1, R11 ;  /* 0x0000000125337824 */ /* 0x000fe400078e020b */
[----:B------:R-:W-:Y:S01]  /*2000*/  IMAD.IADD R52, R11, 0x1, R39 ;  /* 0x000000010b347824 */ /* 0x000fe200078e0227 */
[----:B--2---:R-:W-:Y:S02]  /*2010*/  LOP3.LUT R4, R25, 0x30, R3, 0xf8, !PT ;  /* 0x0000003019047812 */ /* 0x004fe400078ef803 */
[----:B---3--:R-:W-:Y:S02]  /*2020*/  ISETP.GE.AND P2, PT, R26, UR4, PT ;  /* 0x000000041a007c0c */ /* 0x008fe4000bf46270 */
[----:B------:R-:W-:Y:S02]  /*2030*/  LOP3.LUT R4, R4, R24, RZ, 0x3c, !PT ;  /* 0x0000001804047212 */ /* 0x000fe400078e3cff */
[----:B------:R-:W-:Y:S01]  /*2040*/  LOP3.LUT P1, RZ, R46, 0x2, RZ, 0xc0, !PT ;  /* 0x000000022eff7812 */ /* 0x000fe2000782c0ff */
[----:B------:R-:W-:-:S02]  /*2050*/  IMAD.SHL.U32 R46, R15, 0x2, RZ ;  /* 0x000000020f2e7824 */ /* 0x000fc400078e00ff */
[----:B------:R-:W-:-:S06]  /*2060*/  IMAD.IADD R57, R14, 0x1, R4 ;  /* 0x000000010e397824 */ /* 0x000fcc00078e0204 */
[----:B------:R-:W-:-:S07]  /*2070*/  @P2 LOP3.LUT R23, R23, 0x1, RZ, 0xfc, !PT ;  /* 0x0000000117172812 */ /* 0x000fce00078efcff */
.L_x_2386:
[----:B------:R-:W2:Y:S01]  /*2080*/  LDL R13, [R1+0x30] ;  /* 0x00003000010d7983 */ /* 0x000ea20000100800 */
[----:B0-----:R-:W0:Y:S01]  /*2090*/  LDC R60, c[0x0][0x430] ;  /* 0x00010c00ff3c7b82 */ /* 0x001e220000000800 */
[----:B------:R-:W-:Y:S02]  /*20a0*/  VIADD R2, R2, 0xffffffff ;  /* 0xffffffff02027836 */ /* 0x000fe40000000000 */
[----:B------:R-:W-:Y:S02]  /*20b0*/  IMAD.MOV.U32 R59, RZ, RZ, RZ ;  /* 0x000000ffff3b7224 */ /* 0x000fe400078e00ff */
[----:B------:R-:W-:-:S03]  /*20c0*/  IMAD R4, R2, 0xa0, R45 ;  /* 0x000000a002047824 */ /* 0x000fc600078e022d */
[----:B------:R-:W1:Y:S01]  /*20d0*/  LDC R69, c[0x0][0x3f4] ;  /* 0x0000fd00ff457b82 */ /* 0x000e620000000800 */
[----:B------:R-:W-:Y:S01]  /*20e0*/  IMAD.IADD R12, R0, 0x1, R4 ;  /* 0x00000001000c7824 */ /* 0x000fe200078e0204 */
[----:B------:R-:W-:-:S03]  /*20f0*/  ISETP.GE.AND P2, PT, R4, R31, PT ;  /* 0x0000001f0400720c */ /* 0x000fc60003f46270 */
[----:B------:R-:W-:Y:S01]  /*2100*/  IMAD.MOV.U32 R8, RZ, RZ, R12 ;  /* 0x000000ffff087224 */ /* 0x000fe200078e000c */
[----:B------:R-:W-:Y:S02]  /*2110*/  ISETP.GT.OR P2, PT, R45, 0x9f, P2 ;  /* 0x0000009f2d00780c */ /* 0x000fe40001744670 */
[----:B0-----:R-:W-:-:S11]  /*2120*/  ISETP.NE.AND P3, PT, R60, 0x1, PT ;  /* 0x000000013c00780c */ /* 0x001fd60003f65270 */
        /* <DEDUP_REMOVED lines=65> */
[----:B------:R-:W-:-:S02]  /*2540*/  CS2R R54, SRZ ;  /* 0x0000000000367805 */ /* 0x000fc4000001ff00 */
[----:B0-----:R-:W-:-:S04]  /*2550*/  IADD3 R14, R14, -0x80, RZ ;  /* 0xffffff800e0e7810 */ /* 0x001fc80007ffe0ff */
[----:B------:R-:W-:-:S04]  /*2560*/  LEA.HI R14, R14, R14, RZ, 0x1 ;  /* 0x0000000e0e0e7211 */ /* 0x000fc800078f08ff */
[----:B------:R-:W-:-:S04]  /*2570*/  SHF.R.S32.HI R14, RZ, 0x1, R14 ;  /* 0x00000001ff0e7819 */ /* 0x000fc8000001140e */
[----:B------:R-:W-:-:S13]  /*2580*/  ISETP.GE.AND P3, PT, R14, R64, PT ;  /* 0x000000400e00720c */ /* 0x000fda0003f66270 */
[----:B------:R-:W-:Y:S05]  /*2590*/  @P3 BRA `(.L_x_2358) ;  /* 0x0000000000403947 */ /* 0x000fea0003800000 */
[----:B------:R-:W2:Y:S01]  /*25a0*/  LDL.64 R66, [R1+0x18] ;  /* 0x0000180001427983 */ /* 0x000ea20000100a00 */
[----:B------:R-:W-:-:S03]  /*25b0*/  ULDC.64 UR4, c[0x0][0x3e8] ;  /* 0x0000fa0000047ab9 */ /* 0x000fc60000000a00 */
[----:B------:R-:W3:Y:S01]  /*25c0*/  LDL R14, [R1+0x2c] ;  /* 0x00002c00010e7983 */ /* 0x000ee20000100800 */
[----:B------:R-:W-:-:S04]  /*25d0*/  IADD3 R6, P4, P5, R20, UR4, R6 ;  /* 0x0000000414067c10 */ /* 0x000fc8000fd9e006 */
[----:B------:R-:W-:Y:S01]  /*25e0*/  IADD3.X R7, R49, UR5, R10, P4, P5 ;  /* 0x0000000531077c10 */ /* 0x000fe2000a7ea40a */
[----:B------:R-:W-:Y:S02]  /*25f0*/  ULDC.64 UR4, c[0x0][0x400] ;  /* 0x0001000000047ab9 */ /* 0x000fe40000000a00 */
[----:B------:R-:W-:-:S04]  /*2600*/  IADD3 R4, P4, P5, R36, UR4, R4 ;  /* 0x0000000424047c10 */ /* 0x000fc8000fd9e004 */
[----:B------:R-:W-:Y:S02]  /*2610*/  IADD3.X R5, R51, UR5, R12, P4, P5 ;  /* 0x0000000533057c10 */ /* 0x000fe4000a7ea40c */
[----:B------:R-:W-:Y:S02]  /*2620*/  CS2R R8, SRZ ;  /* 0x0000000000087805 */ /* 0x000fe4000001ff00 */
[----:B------:R-:W-:Y:S02]  /*2630*/  CS2R R24, SRZ ;  /* 0x0000000000187805 */ /* 0x000fe4000001ff00 */
[----:B--2---:R-:W-:-:S13]  /*2640*/  ISETP.GE.AND P4, PT, R66, R69, PT ;  /* 0x000000454200720c */ /* 0x004fda0003f86270 */
[----:B------:R0:W5:Y:S04]  /*2650*/  @!P4 LDG.E.64 R26, desc[UR40][R6.64] ;  /* 0x00000028061ac981 */ /* 0x000168000c1e1b00 */
[----:B------:R0:W5:Y:S01]  /*2660*/  @!P4 LDG.E.64 R54, desc[UR40][R4.64] ;  /* 0x000000280436c981 */ /* 0x000162000c1e1b00 */
[----:B---3--:R-:W-:-:S13]  /*2670*/  ISETP.GE.AND P4, PT, R14, R69, PT ;  /* 0x000000450e00720c */ /* 0x008fda0003f86270 */
[----:B------:R0:W5:Y:S04]  /*2680*/  @!P4 LDG.E.64 R8, desc[UR40][R6.64+0x10] ;  /* 0x000010280608c981 */ /* 0x000168000c1e1b00 */
[----:B------:R0:W5:Y:S02]  /*2690*/  @!P4 LDG.E.64 R24, desc[UR40][R4.64+0x10] ;  /* 0x000010280418c981 */ /* 0x000164000c1e1b00 */
.L_x_2358:
[----:B------:R-:W-:Y:S05]  /*26a0*/  BSYNC B1 ;  /* 0x0000000000017941 */ /* 0x000fea0003800000 */
.L_x_2357:
[----:B------:R-:W-:Y:S01]  /*26b0*/  ISETP.NE.AND P4, PT, R157, 0x3, PT ;  /* 0x000000039d00780c */ /* 0x000fe20003f85270 */
[----:B-----5:R-:W-:Y:S02]  /*26c0*/  IMAD.MOV.U32 R68, RZ, RZ, R8 ;  /* 0x000000ffff447224 */ /* 0x020fe400078e0008 */
[----:B------:R-:W-:Y:S02]  /*26d0*/  IMAD.MOV.U32 R72, RZ, RZ, R26 ;  /* 0x000000ffff487224 */ /* 0x000fe400078e001a */
[----:B------:R-:W-:Y:S02]  /*26e0*/  IMAD.MOV.U32 R71, RZ, RZ, R24 ;  /* 0x000000ffff477224 */ /* 0x000fe400078e0018 */
[----:B------:R-:W-:-:S06]  /*26f0*/  IMAD.MOV.U32 R76, RZ, RZ, R54 ;  /* 0x000000ffff4c7224 */ /* 0x000fcc00078e0036 */
[----:B------:R-:W-:Y:S05]  /*2700*/  @!P4 BRA `(.L_x_2359) ;  /* 0x000000000004c947 */ /* 0x000fea0003800000 */
[----:B------:R-:W-:Y:S01]  /*2710*/  BPT.TRAP 0x1 ;  /* 0x000000040000795c */ /* 0x000fe20000300000 */
.L_x_2359:
[----:B0-----:R-:W2:Y:S01]  /*2720*/  LDL R4, [R1+0x14] ;  /* 0x0000140001047983 */ /* 0x001ea20000100800 */
[----:B------:R-:W-:Y:S01]  /*2730*/  IMAD R65, R19, 0x8, R18 ;  /* 0x0000000813417824 */ /* 0x000fe200078e0212 */
[----:B------:R-:W-:Y:S01]  /*2740*/  BSSY B1, `(.L_x_2360) ;  /* 0x0000004000017945 */ /* 0x000fe20003800000 */
[----:B--2---:R-:W-:-:S04]  /*2750*/  SHF.L.U32 R66, R4, 0x1f, RZ ;  /* 0x0000001f04427819 */ /* 0x004fc800000006ff */
[----:B------:R-:W0:Y:S02]  /*2760*/  SYNCS.PHASECHK.TRANS64.TRYWAIT P5, [R65+URZ+0x13290], R66 ;  /* 0x01329042410075a7 */ /* 0x000e2400080a017f */
[----:B0-----:R-:W-:Y:S05]  /*2770*/  @!P5 BRA `(.L_x_2361) ;  /* 0x0000017c0070d947 */ /* 0x001fea0003800000 */
.L_x_2597:
[----:B------:R-:W-:Y:S05]  /*2780*/  BSYNC B1 ;  /* 0x0000000000017941 */ /* 0x000fea0003800000 */
.L_x_2360:
[----:B------:R-:W-:-:S03]  /*2790*/  UMOV UR4, 0xffffffff ;  /* 0xffffffff00047882 */ /* 0x000fc60000000000 */
[----:B------:R-:W-:Y:S05]  /*27a0*/  BRA.DIV UR4, `(.L_x_2362) ;  /* 0x0000017e04787947 */ /* 0x000fea000b800000 */
[----:B------:R1:W2:Y:S04]  /*27b0*/  SHFL.IDX PT, R67, R13, RZ, 0x1e1f ;  /* 0x001e1fff0d437589 */ /* 0x0002a800000e0000 */
[----:B------:R1:W3:Y:S02]  /*27c0*/  SHFL.IDX PT, R14, R70, RZ, 0x1e1f ;  /* 0x001e1fff460e7589 */ /* 0x0002e400000e0000 */
.L_x_2601:
[----:B------:R-:W-:Y:S05]  /*27d0*/  @P3 BRA `(.L_x_2363) ;  /* 0x0000002000f43947 */ /* 0x000fea0003800000 */
[----:B------:R-:W-:Y:S01]  /*27e0*/  LOP3.LUT P5, RZ, R23, 0x2, RZ, 0xc0, !PT ;  /* 0x0000000217ff7812 */ /* 0x000fe200078ac0ff */
[----:B------:R-:W-:-:S12]  /*27f0*/  BSSY B1, `(.L_x_2364) ;  /* 0x0000072000017945 */ /* 0x000fd80003800000 */
[----:B------:R-:W-:Y:S05]  /*2800*/  @P5 BRA `(.L_x_2365) ;  /* 0x0000000400c05947 */ /* 0x000fea0003800000 */
[----:B-1----:R-:W4:Y:S01]  /*2810*/  LDL.64 R12, [R1+0x18] ;  /* 0x00001800010c7983 */ /* 0x002f220000100a00 */
[----:B---3--:R-:W-:Y:S01]  /*2820*/  IADD3 R10, P3, R16, R14, RZ ;  /* 0x0000000e100a7210 */ /* 0x008fe20007f7e0ff */
[----:B------:R-:W-:Y:S02]  /*2830*/  BSSY B2, `(.L_x_2366) ;  /* 0x000006c000027945 */ /* 0x000fe40003800000 */
[----:B------:R1:W3:Y:S02]  /*2840*/  LDS.128 R4, [R61+0xe000] ;  /* 0x00e000003d047984 */ /* 0x0002e40000000c00 */
[----:B--2---:R-:W-:Y:S01]  /*2850*/  IMAD.X R11, R67, 0x1, R17, P3 ;  /* 0x00000001430b7824 */ /* 0x004fe200018e0611 */
[----:B----4-:R-:W-:-:S13]  /*2860*/  ISETP.GE.AND P3, PT, R12, R69, PT ;  /* 0x000000450c00720c */ /* 0x010fda0003f66270 */
[----:B-1-3--:R-:W-:Y:S05]  /*2870*/  @P3 BRA `(.L_x_2367) ;  /* 0x00000004009c3947 */ /* 0x00afea0003800000 */
[----:B------:R-:W-:Y:S01]  /*2880*/  SHF.R.U32.HI R12, RZ, 0x8, R27 ;  /* 0x00000008ff0c7819 */ /* 0x000fe2000001161b */
[----:B------:R-:W-:Y:S01]  /*2890*/  IMAD.MOV.U32 R13, RZ, RZ, R4 ;  /* 0x000000ffff0d7224 */ /* 0x000fe200078e0004 */
        /* <DEDUP_REMOVED lines=84> */
[--C-:B------:R-:W-:Y:S02]  /*2de0*/  HADD2.F32 R7, -RZ, R6.reuse.H0_H0 ;  /* 0x20000006ff077230 */ /* 0x100fe40000004100 */
[-C--:B------:R-:W-:Y:S01]  /*2df0*/  FMUL.FTZ R76, R12, R75.reuse ;  /* 0x0000004b0c4c7220 */ /* 0x080fe20000410000 */
[----:B------:R-:W-:Y:S02]  /*2e00*/  HADD2.F32 R6, -RZ, R6.H1_H1 ;  /* 0x30000006ff067230 */ /* 0x000fe40000004100 */
[----:B------:R-:W-:Y:S01]  /*2e10*/  FMUL.FTZ R73, R15, R75 ;  /* 0x0000004b0f497220 */ /* 0x000fe20000410000 */
[----:B------:R-:W-:Y:S01]  /*2e20*/  HADD2.F32 R74, -RZ, R74.H0_H0 ;  /* 0x2000004aff4a7230 */ /* 0x000fe20000004100 */
[----:B------:R-:W-:Y:S01]  /*2e30*/  F2FP.SATFINITE.E4M3.F32.PACK_AB_MERGE_C R55, R55, R78, RZ ;  /* 0x0000004e3737723e */ /* 0x000fe200048070ff */
[----:B------:R-:W-:Y:S01]  /*2e40*/  HADD2.F32 R72, -RZ, R72.H0_H0 ;  /* 0x20000048ff487230 */ /* 0x000fe20000004100 */
[----:B------:R-:W-:Y:S01]  /*2e50*/  F2FP.SATFINITE.E4M3.F32.PACK_AB_MERGE_C R77, R80, R77, RZ ;  /* 0x0000004d504d723e */ /* 0x000fe200048070ff */
[----:B------:R-:W-:-:S02]  /*2e60*/  HADD2.F32 R70, -RZ, R70.H0_H0 ;  /* 0x20000046ff467230 */ /* 0x000fc40000004100 */
        /* <DEDUP_REMOVED lines=8> */
.L_x_2367:
[----:B------:R-:W-:Y:S05]  /*2ef0*/  BSYNC B2 ;  /* 0x0000000000027941 */ /* 0x000fea0003800000 */
.L_x_2366:
[----:B------:R4:W-:Y:S02]  /*2f00*/  ST.E.128 desc[UR40][R10.64], R4 ;  /* 0x000000040a007985 */ /* 0x0009e4000c101d28 */
.L_x_2365:
[----:B------:R-:W-:Y:S05]  /*2f10*/  BSYNC B1 ;  /* 0x0000000000017941 */ /* 0x000fea0003800000 */
.L_x_2364:
[----:B------:R-:W-:-:S13]  /*2f20*/  LOP3.LUT P3, RZ, R23, 0x1, RZ, 0xc0, !PT ;  /* 0x0000000117ff7812 */ /* 0x000fda000786c0ff */
[----:B------:R-:W-:Y:S05]  /*2f30*/  @P3 BRA `(.L_x_2363) ;  /* 0x0000001c001c3947 */ /* 0x000fea0003800000 */
[----:B----4-:R-:W4:Y:S04]  /*2f40*/  LDL R10, [R1+0x30] ;  /* 0x00003000010a7983 */ /* 0x010f280000100800 */
[----:B------:R-:W3:Y:S04]  /*2f50*/  LDL R7, [R1+0x10] ;  /* 0x0000100001077983 */ /* 0x000ee80000100800 */
[----:B------:R-:W2:Y:S04]  /*2f60*/  LDL R6, [R1+0x28] ;  /* 0x0000280001067983 */ /* 0x000ea80000100800 */
[----:B------:R-:W5:Y:S01]  /*2f70*/  LDL R12, [R1+0x2c] ;  /* 0x00002c00010c7983 */ /* 0x000f620000100800 */
[----:B------:R-:W-:Y:S01]  /*2f80*/  IMAD.MOV.U32 R5, RZ, RZ, 0x20 ;  /* 0x00000020ff057424 */ /* 0x000fe200078e00ff */
[----:B------:R-:W-:Y:S01]  /*2f90*/  BSSY B1, `(.L_x_2368) ;  /* 0x0000071000017945 */ /* 0x000fe20003800000 */
[----:B------:R-:W-:-:S03]  /*2fa0*/  IMAD R4, R19, 0x2800, RZ ;  /* 0x0000280013047824 */ /* 0x000fc600078e02ff */
[----:B------:R-:W-:-:S04]  /*2fb0*/  SEL R5, R5, 0xffffffe0, !P1 ;  /* 0xffffffe005057807 */ /* 0x000fc80004800000 */
[----:B----4-:R-:W-:Y:S02]  /*2fc0*/  IADD3 R5, R5, R10, R4 ;  /* 0x0000000a05057210 */ /* 0x010fe40007ffe004 */
[----:B---3--:R-:W-:-:S03]  /*2fd0*/  IADD3 R10, P3, R7, R14, RZ ;  /* 0x0000000e070a7210 */ /* 0x008fc60007f7e0ff */
[----:B------:R-:W-:Y:S02]  /*2fe0*/  IMAD.IADD R4, R18, 0x1, R5 ;  /* 0x0000000112047824 */ /* 0x000fe400078e0205 */
[----:B--2---:R-:W-:-:S04]  /*2ff0*/  IMAD.X R11, R67, 0x1, R6, P3 ;  /* 0x00000001430b7824 */ /* 0x004fc800018e0606 */
[----:B------:R-:W2:Y:S01]  /*3000*/  LDS.128 R4, [R4+0xe000] ;  /* 0x00e0000004047984 */ /* 0x000ea20000000c00 */
[----:B-----5:R-:W-:-:S13]  /*3010*/  ISETP.GE.AND P3, PT, R12, R69, PT ;  /* 0x000000450c00720c */ /* 0x020fda0003f66270 */
[----:B------:R-:W-:Y:S05]  /*3020*/  @P3 BRA `(.L_x_2369) ;  /* 0x00000004009c3947 */ /* 0x000fea0003800000 */
[----:B------:R-:W-:Y:S02]  /*3030*/  SHF.R.U32.HI R8, RZ, 0x8, R9 ;  /* 0x00000008ff087819 */ /* 0x000fe40000011609 */
[----:B------:R-:W-:Y:S02]  /*3040*/  SHF.R.U32.HI R14, RZ, 0x8, R25 ;  /* 0x00000008ff0e7819 */ /* 0x000fe40000011619 */
[----:B------:R-:W-:Y:S02]  /*3050*/  LOP3.LUT R12, R9, 0xff0000ff, RZ, 0xc0, !PT ;  /* 0xff0000ff090c7812 */ /* 0x000fe400078ec0ff */
[----:B------:R-:W-:Y:S01]  /*3060*/  SHF.R.U32.HI R24, RZ, 0x10, R9 ;  /* 0x00000010ff187819 */ /* 0x000fe20000011609 */
[----:B------:R-:W-:Y:S01]  /*3070*/  IMAD.SHL.U32 R9, R8, 0x100, RZ ;  /* 0x0000010008097824 */ /* 0x000fe200078e00ff */
[----:B------:R-:W-:Y:S01]  /*3080*/  SHF.R.U32.HI R15, RZ, 0x10, R25 ;  /* 0x00000010ff0f7819 */ /* 0x000fe20000011619 */
[----:B------:R-:W-:Y:S01]  /*3090*/  IMAD.SHL.U32 R14, R14, 0x100, RZ ;  /* 0x000001000e0e7824 */ /* 0x000fe200078e00ff */
[----:B-1----:R-:W-:Y:S01]  /*30a0*/  LOP3.LUT R13, R25, 0xff0000ff, RZ, 0xc0, !PT ;  /* 0xff0000ff190d7812 */ /* 0x002fe200078ec0ff */
[----:B--2---:R-:W-:Y:S01]  /*30b0*/  IMAD.MOV.U32 R8, RZ, RZ, R4 ;  /* 0x000000ffff087224 */ /* 0x004fe200078e0004 */
[----:B------:R-:W-:Y:S01]  /*30c0*/  LOP3.LUT R9, R12, 0xff00, R9, 0xf8, !PT ;  /* 0x0000ff000c097812 */ /* 0x000fe200078ef809 */
[----:B------:R-:W-:Y:S01]  /*30d0*/  IMAD.U32 R12, R24, 0x10000, RZ ;  /* 0x00010000180c7824 */ /* 0x000fe200078e00ff */
[----:B------:R-:W-:Y:S01]  /*30e0*/  LOP3.LUT R14, R13, 0xff00, R14, 0xf8, !PT ;  /* 0x0000ff000d0e7812 */ /* 0x000fe200078ef80e */
[----:B------:R-:W-:Y:S01]  /*30f0*/  IMAD.U32 R15, R15, 0x10000, RZ ;  /* 0x000100000f0f7824 */ /* 0x000fe200078e00ff */
[----:B------:R-:W-:-:S02]  /*3100*/  F2FP.F16.E4M3.UNPACK_B R4, R5 ;  /* 0x00000005ff04723e */ /* 0x000fc400020006ff */
        /* <DEDUP_REMOVED lines=8> */
[----:B------:R-:W-:Y:S02]  /*3190*/  HADD2.F32 R26, -RZ, R13.H1_H1 ;  /* 0x3000000dff1a7230 */ /* 0x000fe40000004100 */
[----:B------:R-:W-:Y:S01]  /*31a0*/  FMUL.FTZ R55, R9, R25 ;  /* 0x0000001909377220 */ /* 0x000fe20000410000 */
[----:B------:R-:W-:-:S02]  /*31b0*/  HADD2.F32 R15, -RZ, R14.H0_H0 ;  /* 0x2000000eff0f7230 */ /* 0x000fc40000004100 */
        /* <DEDUP_REMOVED lines=9> */
[----:B------:R-:W-:Y:S01]  /*3250*/  F2FP.F16.E4M3.UNPACK_B R8, R8 ;  /* 0x00000008ff08723e */ /* 0x000fe200020006ff */
[----:B------:R-:W-:Y:S01]  /*3260*/  FFMA.FTZ R4, R4, R15, -R55 ;  /* 0x0000000f04047223 */ /* 0x000fe20000010837 */
[-C--:B------:R-:W-:Y:S01]  /*3270*/  FFMA.FTZ R67, R12, R14.reuse, -R25 ;  /* 0x0000000e0c437223 */ /* 0x080fe20000010819 */
        /* <DEDUP_REMOVED lines=8> */
[----:B------:R-:W-:Y:S02]  /*3300*/  HADD2.F32 R71, -RZ, R71.H0_H0 ;  /* 0x20000047ff477230 */ /* 0x000fe40000004100 */
[----:B------:R-:W-:Y:S01]  /*3310*/  FMUL.FTZ R25, R13, R15 ;  /* 0x0000000f0d197220 */ /* 0x000fe20000410000 */
[----:B------:R-:W-:Y:S01]  /*3320*/  HADD2.F32 R8, -RZ, R8.H1_H1 ;  /* 0x30000008ff087230 */ /* 0x000fe20000004100 */
[----:B------:R-:W-:Y:S01]  /*3330*/  F2FP.SATFINITE.E4M3.F32.PACK_AB_MERGE_C R5, R5, R4, R72 ;  /* 0x000000040505723e */ /* 0x000fe20004807048 */
[----:B------:R-:W-:-:S02]  /*3340*/  HADD2.F32 R14, -RZ, R68.H1_H1 ;  /* 0x30000044ff0e7230 */ /* 0x000fc40000004100 */
[----:B------:R-:W-:Y:S02]  /*3350*/  HADD2.F32 R68, -RZ, R68.H0_H0 ;  /* 0x20000044ff447230 */ /* 0x000fe40000004100 */
[-C--:B------:R-:W-:Y:S01]  /*3360*/  FMUL.FTZ R26, R8, R71.reuse ;  /* 0x00000047081a7220 */ /* 0x080fe20000410000 */
[----:B------:R-:W-:Y:S01]  /*3370*/  FMUL.FTZ R71, R9, R71 ;  /* 0x0000004709477220 */ /* 0x000fe20000410000 */
[-C--:B------:R-:W-:Y:S01]  /*3380*/  FFMA.FTZ R25, R12, R14.reuse, -R25 ;  /* 0x0000000e0c197223 */ /* 0x080fe20000010819 */
[----:B------:R-:W-:Y:S01]  /*3390*/  FFMA.FTZ R54, R13, R14, R54 ;  /* 0x0000000e0d367223 */ /* 0x000fe20000010036 */
[-C--:B------:R-:W-:Y:S01]  /*33a0*/  FFMA.FTZ R55, R9, R68.reuse, -R26 ;  /* 0x0000004409377223 */ /* 0x080fe2000001081a */
[----:B------:R-:W-:Y:S01]  /*33b0*/  FFMA.FTZ R68, R8, R68, R71 ;  /* 0x0000004408447223 */ /* 0x000fe20000010047 */
[----:B------:R-:W-:Y:S02]  /*33c0*/  F2FP.F16.E4M3.UNPACK_B R9, R7.H1 ;  /* 0x00000007ff09723e */ /* 0x000fe400030006ff */
[----:B------:R-:W-:-:S02]  /*33d0*/  F2FP.SATFINITE.E4M3.F32.PACK_AB_MERGE_C R71, R54, R25, RZ ;  /* 0x000000193647723e */ /* 0x000fc400048070ff */
[-C--:B------:R-:W-:Y:S01]  /*33e0*/  F2FP.F16.E4M3.UNPACK_B R25, R27.reuse.H1 ;  /* 0x0000001bff19723e */ /* 0x080fe200030006ff */
[--C-:B------:R-:W-:Y:S01]  /*33f0*/  HADD2.F32 R13, -RZ, R9.reuse.H1_H1 ;  /* 0x30000009ff0d7230 */ /* 0x100fe20000004100 */
[----:B------:R-:W-:Y:S01]  /*3400*/  F2FP.F16.E4M3.UNPACK_B R14, R24.H1 ;  /* 0x00000018ff0e723e */ /* 0x000fe200030006ff */
[----:B------:R-:W-:Y:S01]  /*3410*/  HADD2.F32 R12, -RZ, R9.H0_H0 ;  /* 0x20000009ff0c7230 */ /* 0x000fe20000004100 */
[----:B------:R-:W-:Y:S01]  /*3420*/  F2FP.F16.E4M3.UNPACK_B R8, R6.H1 ;  /* 0x00000006ff08723e */ /* 0x000fe200030006ff */
[----:B------:R-:W-:Y:S01]  /*3430*/  HADD2.F32 R54, -RZ, R25.H1_H1 ;  /* 0x30000019ff367230 */ /* 0x000fe20000004100 */
[----:B------:R-:W-:Y:S01]  /*3440*/  F2FP.F16.E4M3.UNPACK_B R27, R27 ;  /* 0x0000001bff1b723e */ /* 0x000fe200020006ff */
[----:B------:R-:W-:Y:S01]  /*3450*/  HADD2.F32 R15, -RZ, R14.H1_H1 ;  /* 0x3000000eff0f7230 */ /* 0x000fe20000004100 */
[----:B------:R-:W-:Y:S01]  /*3460*/  F2FP.F16.E4M3.UNPACK_B R24, R24 ;  /* 0x00000018ff18723e */ /* 0x000fe200020006ff */
[----:B------:R-:W-:Y:S02]  /*3470*/  HADD2.F32 R9, -RZ, R8.H1_H1 ;  /* 0x30000008ff097230 */ /* 0x000fe40000004100 */
[----:B------:R-:W-:Y:S01]  /*3480*/  FMUL.FTZ R67, R13, R54 ;  /* 0x000000360d437220 */ /* 0x000fe20000410000 */
[----:B------:R-:W-:-:S02]  /*3490*/  HADD2.F32 R26, -RZ, R27.H1_H1 ;  /* 0x3000001bff1a7230 */ /* 0x000fc40000004100 */
        /* <DEDUP_REMOVED lines=17> */
[----:B------:R-:W-:Y:S01]  /*35b0*/  HADD2.F32 R6, -RZ, R6.H1_H1 ;  /* 0x30000006ff067230 */ /* 0x000fe20000004100 */
[----:B------:R-:W-:Y:S01]  /*35c0*/  F2FP.SATFINITE.E4M3.F32.PACK_AB_MERGE_C R69, R70, R69, RZ ;  /* 0x000000454645723e */ /* 0x000fe200048070ff */
[----:B------:R-:W-:-:S02]  /*35d0*/  HADD2.F32 R25, -RZ, R25.H0_H0 ;  /* 0x20000019ff197230 */ /* 0x000fc40000004100 */
[----:B------:R-:W-:Y:S02]  /*35e0*/  HADD2.F32 R14, -RZ, R14.H0_H0 ;  /* 0x2000000eff0e7230 */ /* 0x000fe40000004100 */
        /* <DEDUP_REMOVED lines=11> */
.L_x_2369:
[----:B------:R-:W-:Y:S05]  /*36a0*/  BSYNC B1 ;  /* 0x0000000000017941 */ /* 0x000fea0003800000 */
.L_x_2368:
[----:B--2---:R2:W-:Y:S01]  /*36b0*/  ST.E.128 desc[UR40][R10.64], R4 ;  /* 0x000000040a007985 */ /* 0x0045e2000c101d28 */
[----:B------:R-:W-:Y:S05]  /*36c0*/  BRA `(.L_x_2363) ;  /* 0x0000001400387947 */ /* 0x000fea0003800000 */
.L_x_2356:
[----:B------:R-:W0:Y:S01]  /*36d0*/  S2R R8, SR_TID.X ;  /* 0x0000000000087919 */ /* 0x000e220000002100 */
[----:B------:R-:W-:Y:S01]  /*36e0*/  IMAD R64, R2, -0xa0, R31 ;  /* 0xffffff6002407824 */ /* 0x000fe200078e021f */
[----:B------:R-:W-:Y:S02]  /*36f0*/  CS2R R26, SRZ ;  /* 0x00000000001a7805 */ /* 0x000fe4000001ff00 */
[----:B------:R-:W-:Y:S02]  /*3700*/  CS2R R24, SRZ ;  /* 0x0000000000187805 */ /* 0x000fe4000001ff00 */
[----:B------:R-:W-:Y:S01]  /*3710*/  VIMNMX R64, R64, 0xa0, PT ;  /* 0x000000a040407848 */ /* 0x000fe20003fe0100 */
[----:B0-----:R-:W-:-:S05]  /*3720*/  VIADD R8, R8, 0xffffff80 ;  /* 0xffffff8008087836 */ /* 0x001fca0000000000 */
[----:B------:R-:W-:-:S04]  /*3730*/  LEA.HI R8, R8, R8, RZ, 0x1 ;  /* 0x0000000808087211 */ /* 0x000fc800078f08ff */
[----:B------:R-:W-:-:S04]  /*3740*/  SHF.R.S32.HI R8, RZ, 0x1, R8 ;  /* 0x00000001ff087819 */ /* 0x000fc80000011408 */
[----:B------:R-:W-:-:S04]  /*3750*/  ISETP.GE.AND P3, PT, R8, R64, PT ;  /* 0x000000400800720c */ /* 0x000fc80003f66270 */
[----:B------:R-:W-:-:S13]  /*3760*/  ISETP.GE.OR P4, PT, R16, R69, P3 ;  /* 0x000000451000720c */ /* 0x000fda0001f86670 */
[----:B------:R-:W0:Y:S02]  /*3770*/  @!P4 LDC.64 R8, c[0x0][0x3e8] ;  /* 0x0000fa00ff08cb82 */ /* 0x000e240000000a00 */
[----:B0-----:R-:W-:Y:S02]  /*3780*/  @!P4 IADD3 R8, P5, P6, R32, R8, R6 ;  /* 0x000000082008c210 */ /* 0x001fe40007ebe006 */
[----:B------:R-:W-:Y:S02]  /*3790*/  CS2R R6, SRZ ;  /* 0x0000000000067805 */ /* 0x000fe4000001ff00 */
[----:B------:R-:W-:Y:S02]  /*37a0*/  @!P4 IADD3.X R9, R50, R9, R10, P5, P6 ;  /* 0x000000093209c210 */ /* 0x000fe40002fec40a */
[----:B------:R-:W0:Y:S02]  /*37b0*/  @!P4 LDC.64 R10, c[0x0][0x400] ;  /* 0x00010000ff0acb82 */ /* 0x000e240000000a00 */
[----:B0-----:R-:W-:-:S02]  /*37c0*/  @!P4 IADD3 R10, P5, P6, R38, R10, R4 ;  /* 0x0000000a260ac210 */ /* 0x001fc40007ebe004 */
[----:B------:R-:W-:Y:S02]  /*37d0*/  CS2R R4, SRZ ;  /* 0x0000000000047805 */ /* 0x000fe4000001ff00 */
[----:B------:R-:W-:-:S04]  /*37e0*/  @!P4 IADD3.X R11, R52, R11, R12, P5, P6 ;  /* 0x0000000b340bc210 */ /* 0x000fc80002fec40c */
[----:B------:R-:W2:Y:S04]  /*37f0*/  @!P4 LDG.E.128 R4, desc[UR40][R8.64] ;  /* 0x000000280804c981 */ /* 0x000ea8000c1e1d00 */
[----:B------:R-:W3:Y:S01]  /*3800*/  @!P4 LDG.E.128 R24, desc[UR40][R10.64] ;  /* 0x000000280a18c981 */ /* 0x000ee2000c1e1d00 */
[----:B------:R-:W-:Y:S02]  /*3810*/  ISETP.NE.AND P4, PT, R157, 0x3, PT ;  /* 0x000000039d00780c */ /* 0x000fe40003f85270 */
[----:B------:R-:W-:Y:S01]  /*3820*/  ISETP.GE.AND P5, PT, R16, R69, PT ;  /* 0x000000451000720c */ /* 0x000fe20003fa6270 */
[----:B--2---:R-:W-:Y:S02]  /*3830*/  IMAD.MOV.U32 R71, RZ, RZ, R6 ;  /* 0x000000ffff477224 */ /* 0x004fe400078e0006 */
[----:B------:R-:W-:-:S02]  /*3840*/  IMAD.MOV.U32 R72, RZ, RZ, R4 ;  /* 0x000000ffff487224 */ /* 0x000fc400078e0004 */
[----:B---3--:R-:W-:Y:S02]  /*3850*/  IMAD.MOV.U32 R69, RZ, RZ, R26 ;  /* 0x000000ffff457224 */ /* 0x008fe400078e001a */
[----:B------:R-:W-:-:S04]  /*3860*/  IMAD.MOV.U32 R74, RZ, RZ, R24 ;  /* 0x000000ffff4a7224 */ /* 0x000fc800078e0018 */
[----:B------:R-:W-:Y:S05]  /*3870*/  @!P4 BRA `(.L_x_2370) ;  /* 0x000000000004c947 */ /* 0x000fea0003800000 */
[----:B------:R-:W-:Y:S01]  /*3880*/  BPT.TRAP 0x1 ;  /* 0x000000040000795c */ /* 0x000fe20000300000 */
.L_x_2370:
[----:B------:R-:W2:Y:S01]  /*3890*/  LDL R8, [R1+0x14] ;  /* 0x0000140001087983 */ /* 0x000ea20000100800 */
[----:B------:R-:W-:Y:S01]  /*38a0*/  IMAD R65, R19, 0x8, R18 ;  /* 0x0000000813417824 */ /* 0x000fe200078e0212 */
[----:B------:R-:W-:Y:S01]  /*38b0*/  BSSY B1, `(.L_x_2371) ;  /* 0x0000004000017945 */ /* 0x000fe20003800000 */
[----:B--2---:R-:W-:-:S04]  /*38c0*/  SHF.L.U32 R66, R8, 0x1f, RZ ;  /* 0x0000001f08427819 */ /* 0x004fc800000006ff */
[----:B------:R-:W0:Y:S02]  /*38d0*/  SYNCS.PHASECHK.TRANS64.TRYWAIT P6, [R65+URZ+0x13290], R66 ;  /* 0x01329042410075a7 */ /* 0x000e2400080c017f */
[----:B0-----:R-:W-:Y:S05]  /*38e0*/  @!P6 BRA `(.L_x_2372) ;  /* 0x0000016c006ce947 */ /* 0x001fea0003800000 */
.L_x_2602:
[----:B------:R-:W-:Y:S05]  /*38f0*/  BSYNC B1 ;  /* 0x0000000000017941 */ /* 0x000fea0003800000 */
.L_x_2371:
[----:B------:R-:W-:-:S03]  /*3900*/  UMOV UR4, 0xffffffff ;  /* 0xffffffff00047882 */ /* 0x000fc60000000000 */
[----:B------:R-:W-:Y:S05]  /*3910*/  BRA.DIV UR4, `(.L_x_2373) ;  /* 0x0000016e04747947 */ /* 0x000fea000b800000 */
[----:B------:R1:W2:Y:S04]  /*3920*/  SHFL.IDX PT, R68, R13, RZ, 0x1e1f ;  /* 0x001e1fff0d447589 */ /* 0x0002a800000e0000 */
[----:B------:R-:W3:Y:S02]  /*3930*/  SHFL.IDX PT, R70, R70, RZ, 0x1e1f ;  /* 0x001e1fff46467589 */ /* 0x000ee400000e0000 */
.L_x_2606:
[----:B------:R-:W4:Y:S02]  /*3940*/  LDC R67, c[0x0][0x2f4] ;  /* 0x0000bd00ff437b82 */ /* 0x000f240000000800 */
[----:B----4-:R-:W-:-:S13]  /*3950*/  ISETP.GE.OR P3, PT, R16, R67, P3 ;  /* 0x000000431000720c */ /* 0x010fda0001f66670 */
[----:B------:R-:W-:Y:S05]  /*3960*/  @P3 BRA `(.L_x_2363) ;  /* 0x0000001000903947 */ /* 0x000fea0003800000 */
[----:B------:R-:W4:Y:S04]  /*3970*/  LDL R12, [R1+0x3c] ;  /* 0x00003c00010c7983 */ /* 0x000f280000100800 */
[----:B------:R-:W5:Y:S04]  /*3980*/  LDL R11, [R1+0x40] ;  /* 0x00004000010b7983 */ /* 0x000f680000100800 */
[----:B------:R-:W5:Y:S01]  /*3990*/  LDL R10, [R1+0x44] ;  /* 0x00004400010a7983 */ /* 0x000f620000100800 */
[----:B------:R-:W-:Y:S01]  /*39a0*/  IADD3 R9, -R46, R67, RZ ;  /* 0x000000432e097210 */ /* 0x000fe20007ffe1ff */
[----:B------:R-:W-:Y:S01]  /*39b0*/  BSSY B1, `(.L_x_2374) ;  /* 0x00000e1000017945 */ /* 0x000fe20003800000 */
[----:B---3--:R-:W-:-:S02]  /*39c0*/  IADD3 R54, P3, R53, R70, RZ ;  /* 0x0000004635367210 */ /* 0x008fc40007f7e0ff */
[----:B------:R-:W-:Y:S02]  /*39d0*/  SEL R9, R46, R9, !P0 ;  /* 0x000000092e097207 */ /* 0x000fe40004000000 */
[----:B--2---:R-:W-:Y:S02]  /*39e0*/  LEA.HI.X.SX32 R55, R53, R68, 0x1, P3 ;  /* 0x0000004435377211 */ /* 0x004fe400018f0eff */
[----:B------:R-:W-:-:S04]  /*39f0*/  SHF.R.S32.HI R8, RZ, 0x1f, R9 ;  /* 0x0000001fff087819 */ /* 0x000fc80000011409 */
[----:B------:R-:W-:Y:S01]  /*3a00*/  LEA.HI R8, R8, R9, RZ, 0x5 ;  /* 0x0000000908087211 */ /* 0x000fe200078f28ff */
[----:B------:R-:W-:-:S03]  /*3a10*/  IMAD R9, R19, 0x2800, R57 ;  /* 0x0000280013097824 */ /* 0x000fc600078e0239 */
[----:B------:R-:W-:Y:S01]  /*3a20*/  SHF.R.S32.HI R8, RZ, 0x5, R8 ;  /* 0x00000005ff087819 */ /* 0x000fe20000011408 */
[----:B------:R-:W-:-:S03]  /*3a30*/  IMAD.IADD R9, R18, 0x1, R9 ;  /* 0x0000000112097824 */ /* 0x000fc600078e0209 */
[----:B------:R-:W-:-:S05]  /*3a40*/  LEA.HI.SX32 R8, R3, R8, 0x1c ;  /* 0x0000000803087211 */ /* 0x000fca00078fe2ff */
        /* <DEDUP_REMOVED lines=12> */
[----:B------:R-:W-:Y:S01]  /*3b10*/  SHF.R.U32.HI R82, RZ, 0x10, R5 ;  /* 0x00000010ff527819 */ /* 0x000fe20000011605 */
[----:B------:R-:W-:Y:S01]  /*3b20*/  IMAD.SHL.U32 R5, R83, 0x100, RZ ;  /* 0x0000010053057824 */ /* 0x000fe200078e00ff */
[----:B------:R-:W-:Y:S02]  /*3b30*/  SHF.R.U32.HI R78, RZ, 0x8, R25 ;  /* 0x00000008ff4e7819 */ /* 0x000fe40000011619 */
[----:B------:R-:W-:Y:S02]  /*3b40*/  SHF.R.U32.HI R79, RZ, 0x8, R7 ;  /* 0x00000008ff4f7819 */ /* 0x000fe40000011607 */
[----:B------:R-:W-:-:S02]  /*3b50*/  SHF.R.U32.HI R76, RZ, 0x8, R27 ;  /* 0x00000008ff4c7819 */ /* 0x000fc4000001161b */
[----:B------:R-:W-:Y:S02]  /*3b60*/  LOP3.LUT R75, R27, 0xff0000ff, RZ, 0xc0, !PT ;  /* 0xff0000ff1b4b7812 */ /* 0x000fe400078ec0ff */
[----:B------:R-:W-:Y:S01]  /*3b70*/  SHF.R.U32.HI R80, RZ, 0x10, R27 ;  /* 0x00000010ff507819 */ /* 0x000fe2000001161b */
[----:B------:R-:W-:Y:S01]  /*3b80*/  IMAD.SHL.U32 R27, R78, 0x100, RZ ;  /* 0x000001004e1b7824 */ /* 0x000fe200078e00ff */
[----:B------:R-:W-:Y:S01]  /*3b90*/  LOP3.LUT R6, R7, 0xff0000ff, RZ, 0xc0, !PT ;  /* 0xff0000ff07067812 */ /* 0x000fe200078ec0ff */
[----:B------:R-:W-:Y:S01]  /*3ba0*/  IMAD.SHL.U32 R8, R76, 0x100, RZ ;  /* 0x000001004c087824 */ /* 0x000fe200078e00ff */
[----:B------:R-:W-:Y:S01]  /*3bb0*/  SHF.R.U32.HI R81, RZ, 0x10, R7 ;  /* 0x00000010ff517819 */ /* 0x000fe20000011607 */
[----:B------:R-:W-:Y:S01]  /*3bc0*/  IMAD.SHL.U32 R7, R79, 0x100, RZ ;  /* 0x000001004f077824 */ /* 0x000fe200078e00ff */
[----:B------:R-:W-:Y:S01]  /*3bd0*/  LOP3.LUT R26, R25, 0xff0000ff, RZ, 0xc0, !PT ;  /* 0xff0000ff191a7812 */ /* 0x000fe200078ec0ff */
[----:B------:R-:W-:Y:S01]  /*3be0*/  IMAD.U32 R80, R80, 0x10000, RZ ;  /* 0x0001000050507824 */ /* 0x000fe200078e00ff */
[----:B------:R-:W-:Y:S01]  /*3bf0*/  SHF.R.U32.HI R77, RZ, 0x10, R25 ;  /* 0x00000010ff4d7819 */ /* 0x000fe20000011619 */
[----:B-1----:R-:W-:Y:S01]  /*3c00*/  IMAD.MOV.U32 R25, RZ, RZ, R12 ;  /* 0x000000ffff197224 */ /* 0x002fe200078e000c */
[----:B------:R-:W-:Y:S01]  /*3c10*/  LOP3.LUT R4, R4, 0xff00, R5, 0xf8, !PT ;  /* 0x0000ff0004047812 */ /* 0x000fe200078ef805 */
[----:B------:R-:W-:Y:S01]  /*3c20*/  IMAD.U32 R5, R82, 0x10000, RZ ;  /* 0x0001000052057824 */ /* 0x000fe200078e00ff */
[----:B------:R-:W-:-:S02]  /*3c30*/  LOP3.LUT R78, R26, 0xff00, R27, 0xf8, !PT ;  /* 0x0000ff001a4e7812 */ /* 0x000fc400078ef81b */
[----:B------:R-:W-:Y:S02]  /*3c40*/  LOP3.LUT R7, R6, 0xff00, R7, 0xf8, !PT ;  /* 0x0000ff0006077812 */ /* 0x000fe400078ef807 */
[----:B------:R-:W-:Y:S02]  /*3c50*/  F2FP.F16.E4M3.UNPACK_B R76, R74.H1 ;  /* 0x0000004aff4c723e */ /* 0x000fe400030006ff */
[----:B------:R-:W-:Y:S02]  /*3c60*/  F2FP.F16.E4M3.UNPACK_B R27, R25.H1 ;  /* 0x00000019ff1b723e */ /* 0x000fe400030006ff */
[----:B------:R-:W-:Y:S02]  /*3c70*/  F2FP.F16.E4M3.UNPACK_B R26, R24.H1 ;  /* 0x00000018ff1a723e */ /* 0x000fe400030006ff */
[----:B------:R-:W-:Y:S01]  /*3c80*/  LOP3.LUT R6, R4, 0xff0000, R5, 0xf8, !PT ;  /* 0x00ff000004067812 */ /* 0x000fe200078ef805 */
[----:B------:R-:W-:Y:S01]  /*3c90*/  IMAD.U32 R4, R81, 0x10000, RZ ;  /* 0x0001000051047824 */ /* 0x000fe200078e00ff */
[----:B------:R-:W-:Y:S01]  /*3ca0*/  LOP3.LUT R79, R75, 0xff00, R8, 0xf8, !PT ;  /* 0x0000ff004b4f7812 */ /* 0x000fe200078ef808 */
[----:B------:R-:W-:Y:S01]  /*3cb0*/  HADD2.F32 R5, -RZ, R76.H0_H0 ;  /* 0x2000004cff057230 */ /* 0x000fe20000004100 */
[----:B------:R-:W-:Y:S01]  /*3cc0*/  F2FP.F16.E4M3.UNPACK_B R75, R72.H1 ;  /* 0x00000048ff4b723e */ /* 0x000fe200030006ff */
[----:B------:R-:W-:Y:S01]  /*3cd0*/  HADD2.F32 R12, -RZ, R27.H0_H0 ;  /* 0x2000001bff0c7230 */ /* 0x000fe20000004100 */
[----:B------:R-:W-:Y:S01]  /*3ce0*/  LOP3.LUT R4, R7, 0xff0000, R4, 0xf8, !PT ;  /* 0x00ff000007047812 */ /* 0x000fe200078ef804 */
[----:B------:R-:W-:-:S02]  /*3cf0*/  HADD2.F32 R8, -RZ, R26.H0_H0 ;  /* 0x2000001aff087230 */ /* 0x000fc40000004100 */
[----:B------:R-:W-:Y:S02]  /*3d00*/  IMAD.U32 R7, R77, 0x10000, RZ ;  /* 0x000100004d077824 */ /* 0x000fe400078e00ff */
[-C--:B------:R-:W-:Y:S01]  /*3d10*/  FMUL.FTZ R81, R12, R5.reuse ;  /* 0x000000050c517220 */ /* 0x080fe20000410000 */
[----:B------:R-:W-:Y:S02]  /*3d20*/  HADD2.F32 R77, -RZ, R75.H0_H0 ;  /* 0x2000004bff4d7230 */ /* 0x000fe40000004100 */
[----:B------:R-:W-:Y:S01]  /*3d30*/  FMUL.FTZ R83, R8, R5 ;  /* 0x0000000508537220 */ /* 0x000fe20000410000 */
[----:B------:R-:W-:Y:S01]  /*3d40*/  HADD2.F32 R26, -RZ, R26.H1_H1 ;  /* 0x3000001aff1a7230 */ /* 0x000fe20000004100 */
[----:B------:R-:W-:Y:S01]  /*3d50*/  LOP3.LUT R7, R78, 0xff0000, R7, 0xf8, !PT ;  /* 0x00ff00004e077812 */ /* 0x000fe200078ef807 */
[----:B------:R-:W-:Y:S02]  /*3d60*/  HADD2.F32 R27, -RZ, R27.H1_H1 ;  /* 0x3000001bff1b7230 */ /* 0x000fe40000004100 */
[-C--:B------:R-:W-:Y:S01]  /*3d70*/  FFMA.FTZ R8, R8, R77.reuse, -R81 ;  /* 0x0000004d08087223 */ /* 0x080fe20000010851 */
[----:B------:R-:W-:Y:S01]  /*3d80*/  FFMA.FTZ R12, R12, R77, R83 ;  /* 0x0000004d0c0c7223 */ /* 0x000fe20000010053 */
[----:B------:R-:W-:Y:S01]  /*3d90*/  HADD2.F32 R77, -RZ, R75.H1_H1 ;  /* 0x3000004bff4d7230 */ /* 0x000fe20000004100 */
[----:B------:R-:W-:Y:S01]  /*3da0*/  F2FP.F16.E4M3.UNPACK_B R78, R74 ;  /* 0x0000004aff4e723e */ /* 0x000fe200020006ff */
[----:B------:R-:W-:Y:S01]  /*3db0*/  HADD2.F32 R75, -RZ, R76.H1_H1 ;  /* 0x3000004cff4b7230 */ /* 0x000fe20000004100 */
[----:B------:R-:W-:-:S02]  /*3dc0*/  F2FP.F16.E4M3.UNPACK_B R76, R72 ;  /* 0x00000048ff4c723e */ /* 0x000fc400020006ff */
[----:B------:R-:W-:Y:S02]  /*3dd0*/  F2FP.F16.E4M3.UNPACK_B R74, R25 ;  /* 0x00000019ff4a723e */ /* 0x000fe400020006ff */
[----:B------:R-:W-:Y:S01]  /*3de0*/  F2FP.F16.E4M3.UNPACK_B R72, R24 ;  /* 0x00000018ff48723e */ /* 0x000fe200020006ff */
[-C--:B------:R-:W-:Y:S01]  /*3df0*/  FMUL.FTZ R25, R27, R75.reuse ;  /* 0x0000004b1b197220 */ /* 0x080fe20000410000 */
[----:B------:R-:W-:Y:S01]  /*3e00*/  LOP3.LUT R5, R79, 0xff0000, R80, 0xf8, !PT ;  /* 0x00ff00004f057812 */ /* 0x000fe200078ef850 */
[C---:B------:R-:W-:Y:S01]  /*3e10*/  FMUL.FTZ R80, R26.reuse, R75 ;  /* 0x0000004b1a507220 */ /* 0x040fe20000410000 */
[----:B------:R-:W-:Y:S02]  /*3e20*/  HADD2.F32 R79, -RZ, R78.H0_H0 ;  /* 0x2000004eff4f7230 */ /* 0x000fe40000004100 */
[-C--:B------:R-:W-:Y:S01]  /*3e30*/  FFMA.FTZ R25, R26, R77.reuse, -R25 ;  /* 0x0000004d1a197223 */ /* 0x080fe20000010819 */
[----:B------:R-:W-:Y:S02]  /*3e40*/  HADD2.F32 R75, -RZ, R74.H0_H0 ;  /* 0x2000004aff4b7230 */ /* 0x000fe40000004100 */
[----:B------:R-:W-:Y:S01]  /*3e50*/  FFMA.FTZ R27, R27, R77, R80 ;  /* 0x0000004d1b1b7223 */ /* 0x000fe20000010050 */
[----:B------:R-:W-:-:S02]  /*3e60*/  HADD2.F32 R24, -RZ, R72.H0_H0 ;  /* 0x20000048ff187230 */ /* 0x000fc40000004100 */
[----:B------:R-:W-:Y:S02]  /*3e70*/  HADD2.F32 R26, -RZ, R76.H0_H0 ;  /* 0x2000004cff1a7230 */ /* 0x000fe40000004100 */
[CC--:B------:R-:W-:Y:S01]  /*3e80*/  FMUL.FTZ R77, R75.reuse, R79.reuse ;  /* 0x0000004f4b4d7220 */ /* 0x0c0fe20000410000 */
[----:B------:R-:W-:Y:S02]  /*3e90*/  HADD2.F32 R74, -RZ, R74.H1_H1 ;  /* 0x3000004aff4a7230 */ /* 0x000fe40000004100 */
[C---:B------:R-:W-:Y:S01]  /*3ea0*/  FMUL.FTZ R80, R24.reuse, R79 ;  /* 0x0000004f18507220 */ /* 0x040fe20000410000 */
[----:B------:R-:W-:Y:S02]  /*3eb0*/  HADD2.F32 R79, -RZ, R78.H1_H1 ;  /* 0x3000004eff4f7230 */ /* 0x000fe40000004100 */
[-C--:B------:R-:W-:Y:S01]  /*3ec0*/  FFMA.FTZ R24, R24, R26.reuse, -R77 ;  /* 0x0000001a18187223 */ /* 0x080fe2000001084d */
[----:B------:R-:W-:Y:S02]  /*3ed0*/  HADD2.F32 R72, -RZ, R72.H1_H1 ;  /* 0x30000048ff487230 */ /* 0x000fe40000004100 */
[----:B------:R-:W-:Y:S01]  /*3ee0*/  FFMA.FTZ R26, R75, R26, R80 ;  /* 0x0000001a4b1a7223 */ /* 0x000fe20000010050 */
[----:B------:R-:W-:-:S02]  /*3ef0*/  HADD2.F32 R77, -RZ, R76.H1_H1 ;  /* 0x3000004cff4d7230 */ /* 0x000fc40000004100 */
[----:B------:R-:W-:Y:S01]  /*3f00*/  FMUL.FTZ R75, R74, R79 ;  /* 0x0000004f4a4b7220 */ /* 0x000fe20000410000 */
[----:B------:R-:W-:Y:S01]  /*3f10*/  F2FP.F16.E4M3.UNPACK_B R80, R69.H1 ;  /* 0x00000045ff50723e */ /* 0x000fe200030006ff */
[C---:B------:R-:W-:Y:S01]  /*3f20*/  FMUL.FTZ R81, R72.reuse, R79 ;  /* 0x0000004f48517220 */ /* 0x040fe20000410000 */
[----:B------:R-:W-:Y:S01]  /*3f30*/  F2FP.F16.E4M3.UNPACK_B R76, R14.H1 ;  /* 0x0000000eff4c723e */ /* 0x000fe200030006ff */
[----:B------:R-:W-:Y:S01]  /*3f40*/  FFMA.FTZ R75, R72, R77, -R75 ;  /* 0x0000004d484b7223 */ /* 0x000fe2000001084b */
[----:B------:R-:W-:Y:S01]  /*3f50*/  F2FP.F16.E4M3.UNPACK_B R79, R71.H1 ;  /* 0x00000047ff4f723e */ /* 0x000fe200030006ff */
[----:B------:R-:W-:Y:S01]  /*3f60*/  HADD2.F32 R83, -RZ, R80.H0_H0 ;  /* 0x20000050ff537230 */ /* 0x000fe20000004100 */
[-C--:B------:R-:W-:Y:S01]  /*3f70*/  F2FP.F16.E4M3.UNPACK_B R72, R10.reuse.H1 ;  /* 0x0000000aff48723e */ /* 0x080fe200030006ff */
[----:B------:R-:W-:Y:S02]  /*3f80*/  HADD2.F32 R78, -RZ, R76.H0_H0 ;  /* 0x2000004cff4e7230 */ /* 0x000fe40000004100 */
[----:B------:R-:W-:Y:S01]  /*3f90*/  FFMA.FTZ R77, R74, R77, R81 ;  /* 0x0000004d4a4d7223 */ /* 0x000fe20000010051 */
[----:B------:R-:W-:Y:S01]  /*3fa0*/  HADD2.F32 R81, -RZ, R79.H0_H0 ;  /* 0x2000004fff517230 */ /* 0x000fe20000004100 */
[----:B------:R-:W-:Y:S01]  /*3fb0*/  F2FP.F16.E4M3.UNPACK_B R10, R10 ;  /* 0x0000000aff0a723e */ /* 0x000fe200020006ff */
[----:B------:R-:W-:-:S02]  /*3fc0*/  HADD2.F32 R74, -RZ, R72.H0_H0 ;  /* 0x20000048ff4a7230 */ /* 0x000fc40000004100 */
[-C--:B------:R-:W-:Y:S01]  /*3fd0*/  FMUL.FTZ R87, R78, R83.reuse ;  /* 0x000000534e577220 */ /* 0x080fe20000410000 */
[----:B------:R-:W-:Y:S01]  /*3fe0*/  HADD2.F32 R85, -RZ, R80.H1_H1 ;  /* 0x30000050ff557230 */ /* 0x000fe20000004100 */
[----:B------:R-:W-:Y:S01]  /*3ff0*/  F2FP.SATFINITE.E4M3.F32.PACK_AB_MERGE_C R8, R25, R8, RZ ;  /* 0x000000081908723e */ /* 0x000fe200048070ff */
        /* <DEDUP_REMOVED lines=10> */
[----:B------:R-:W-:Y:S01]  /*40a0*/  F2FP.F16.E4M3.UNPACK_B R72, R71 ;  /* 0x00000047ff48723e */ /* 0x000fe200020006ff */
[----:B------:R-:W-:Y:S01]  /*40b0*/  FFMA.FTZ R82, R76, R79, R85 ;  /* 0x0000004f4c527223 */ /* 0x000fe20000010055 */
[----:B------:R-:W-:Y:S01]  /*40c0*/  FFMA.FTZ R83, R78, R81, R83 ;  /* 0x000000514e537223 */ /* 0x000fe20000010053 */
[--C-:B------:R-:W-:Y:S01]  /*40d0*/  HADD2.F32 R76, -RZ, R74.reuse.H0_H0 ;  /* 0x2000004aff4c7230 */ /* 0x100fe20000004100 */
[----:B------:R-:W-:Y:S01]  /*40e0*/  F2FP.SATFINITE.E4M3.F32.PACK_AB_MERGE_C R12, R27, R12, RZ ;  /* 0x0000000c1b0c723e */ /* 0x000fe200048070ff */
[----:B------:R-:W-:Y:S01]  /*40f0*/  HADD2.F32 R71, -RZ, R69.H0_H0 ;  /* 0x20000045ff477230 */ /* 0x000fe20000004100 */
[----:B------:R-:W-:Y:S01]  /*4100*/  F2FP.SATFINITE.E4M3.F32.PACK_AB_MERGE_C R8, R75, R24, R8 ;  /* 0x000000184b08723e */ /* 0x000fe20004807008 */
[----:B------:R-:W-:Y:S01]  /*4110*/  HADD2.F32 R78, -RZ, R74.H1_H1 ;  /* 0x3000004aff4e7230 */ /* 0x000fe20000004100 */
[----:B------:R-:W-:Y:S01]  /*4120*/  F2FP.F16.E4M3.UNPACK_B R27, R13 ;  /* 0x0000000dff1b723e */ /* 0x000fe200020006ff */
[----:B------:R-:W-:-:S02]  /*4130*/  HADD2.F32 R14, -RZ, R10.H0_H0 ;  /* 0x2000000aff0e7230 */ /* 0x000fc40000004100 */
[-C--:B------:R-:W-:Y:S01]  /*4140*/  FMUL.FTZ R79, R71, R76.reuse ;  /* 0x0000004c474f7220 */ /* 0x080fe20000410000 */
[----:B------:R-:W-:Y:S01]  /*4150*/  HADD2.F32 R69, -RZ, R69.H1_H1 ;  /* 0x30000045ff457230 */ /* 0x000fe20000004100 */
[----:B------:R-:W-:Y:S01]  /*4160*/  F2FP.F16.E4M3.UNPACK_B R75, R7 ;  /* 0x00000007ff4b723e */ /* 0x000fe200020006ff */
[----:B------:R-:W-:Y:S02]  /*4170*/  HADD2.F32 R10, -RZ, R10.H1_H1 ;  /* 0x3000000aff0a7230 */ /* 0x000fe40000004100 */
        /* <DEDUP_REMOVED lines=8> */
[-C--:B------:R-:W-:Y:S01]  /*4200*/  FFMA.FTZ R10, R10, R72.reuse, -R81 ;  /* 0x000000480a0a7223 */ /* 0x080fe20000010851 */
[----:B------:R-:W-:Y:S01]  /*4210*/  FFMA.FTZ R71, R69, R72, R78 ;  /* 0x0000004845477223 */ /* 0x000fe2000001004e */
[----:B------:R-:W-:Y:S01]  /*4220*/  F2FP.SATFINITE.E4M3.F32.PACK_AB_MERGE_C R12, R77, R26, R12 ;  /* 0x0000001a4d0c723e */ /* 0x000fe2000480700c */
[----:B------:R-:W-:Y:S01]  /*4230*/  HADD2.F32 R69, -RZ, R27.H0_H0 ;  /* 0x2000001bff457230 */ /* 0x000fe20000004100 */
[----:B------:R-:W-:Y:S01]  /*4240*/  F2FP.F16.E4M3.UNPACK_B R72, R6 ;  /* 0x00000006ff48723e */ /* 0x000fe200020006ff */
[----:B------:R-:W-:Y:S01]  /*4250*/  HADD2.F32 R26, -RZ, R75.H0_H0 ;  /* 0x2000004bff1a7230 */ /* 0x000fe20000004100 */
[----:B------:R-:W-:Y:S01]  /*4260*/  F2FP.SATFINITE.E4M3.F32.PACK_AB_MERGE_C R82, R82, R83, RZ ;  /* 0x000000535252723e */ /* 0x000fe200048070ff */
[----:B------:R-:W-:Y:S01]  /*4270*/  HADD2.F32 R24, -RZ, R25.H0_H0 ;  /* 0x20000019ff187230 */ /* 0x000fe20000004100 */
[----:B------:R-:W-:Y:S01]  /*4280*/  F2FP.F16.E4M3.UNPACK_B R13, R13.H1 ;  /* 0x0000000dff0d723e */ /* 0x000fe200030006ff */
[----:B------:R-:W-:Y:S01]  /*4290*/  HADD2.F32 R74, -RZ, R72.H0_H0 ;  /* 0x20000048ff4a7230 */ /* 0x000fe20000004100 */
[----:B------:R-:W-:Y:S01]  /*42a0*/  F2FP.SATFINITE.E4M3.F32.PACK_AB_MERGE_C R14, R71, R14, R82 ;  /* 0x0000000e470e723e */ /* 0x000fe20004807052 */
[----:B------:R-:W-:Y:S01]  /*42b0*/  FMUL.FTZ R77, R69, R26 ;  /* 0x0000001a454d7220 */ /* 0x000fe20000410000 */
[----:B------:R-:W-:-:S02]  /*42c0*/  HADD2.F32 R71, -RZ, R27.H1_H1 ;  /* 0x3000001bff477230 */ /* 0x000fc40000004100 */
[C---:B------:R-:W-:Y:S01]  /*42d0*/  FMUL.FTZ R76, R24.reuse, R26 ;  /* 0x0000001a184c7220 */ /* 0x040fe20000410000 */
[----:B------:R-:W-:Y:S02]  /*42e0*/  HADD2.F32 R75, -RZ, R75.H1_H1 ;  /* 0x3000004bff4b7230 */ /* 0x000fe40000004100 */
[-C--:B------:R-:W-:Y:S01]  /*42f0*/  FFMA.FTZ R24, R24, R74.reuse, -R77 ;  /* 0x0000004a18187223 */ /* 0x080fe2000001084d */
[----:B------:R-:W-:Y:S02]  /*4300*/  HADD2.F32 R26, -RZ, R25.H1_H1 ;  /* 0x30000019ff1a7230 */ /* 0x000fe40000004100 */
[----:B------:R-:W-:Y:S01]  /*4310*/  FFMA.FTZ R25, R69, R74, R76 ;  /* 0x0000004a45197223 */ /* 0x000fe2000001004c */
[----:B------:R-:W-:Y:S02]  /*4320*/  HADD2.F32 R72, -RZ, R72.H1_H1 ;  /* 0x30000048ff487230 */ /* 0x000fe40000004100 */
[C---:B------:R-:W-:Y:S01]  /*4330*/  FMUL.FTZ R69, R71.reuse, R75 ;  /* 0x0000004b47457220 */ /* 0x040fe20000410000 */
[----:B------:R-:W-:Y:S01]  /*4340*/  F2FP.F16.E4M3.UNPACK_B R74, R7.H1 ;  /* 0x00000007ff4a723e */ /* 0x000fe200030006ff */
[C---:B------:R-:W-:Y:S01]  /*4350*/  FMUL.FTZ R76, R26.reuse, R75 ;  /* 0x0000004b1a4c7220 */ /* 0x040fe20000410000 */
[----:B------:R-:W-:Y:S01]  /*4360*/  F2FP.F16.E4M3.UNPACK_B R27, R9.H1 ;  /* 0x00000009ff1b723e */ /* 0x000fe200030006ff */
[----:B------:R-:W-:Y:S01]  /*4370*/  FFMA.FTZ R9, R26, R72, -R69 ;  /* 0x000000481a097223 */ /* 0x000fe20000010845 */
[----:B------:R-:W-:Y:S01]  /*4380*/  F2FP.F16.E4M3.UNPACK_B R6, R6.H1 ;  /* 0x00000006ff06723e */ /* 0x000fe200030006ff */
[----:B------:R-:W-:Y:S01]  /*4390*/  FFMA.FTZ R26, R71, R72, R76 ;  /* 0x00000048471a7223 */ /* 0x000fe2000001004c */
[----:B------:R-:W-:Y:S01]  /*43a0*/  F2FP.SATFINITE.E4M3.F32.PACK_AB_MERGE_C R80, R80, R87, RZ ;  /* 0x000000575050723e */ /* 0x000fe200048070ff */
[----:B------:R-:W-:Y:S01]  /*43b0*/  HADD2.F32 R69, -RZ, R13.H0_H0 ;  /* 0x2000000dff457230 */ /* 0x000fe20000004100 */
[----:B------:R-:W-:Y:S01]  /*43c0*/  F2FP.F16.E4M3.UNPACK_B R77, R5 ;  /* 0x00000005ff4d723e */ /* 0x000fe200020006ff */
[----:B------:R-:W-:Y:S01]  /*43d0*/  HADD2.F32 R76, -RZ, R74.H0_H0 ;  /* 0x2000004aff4c7230 */ /* 0x000fe20000004100 */
[----:B------:R-:W-:Y:S01]  /*43e0*/  F2FP.SATFINITE.E4M3.F32.PACK_AB_MERGE_C R10, R10, R79, R80 ;  /* 0x0000004f0a0a723e */ /* 0x000fe20004807050 */
[----:B------:R-:W-:-:S02]  /*43f0*/  HADD2.F32 R7, -RZ, R27.H0_H0 ;  /* 0x2000001bff077230 */ /* 0x000fc40000004100 */
[----:B------:R-:W-:Y:S02]  /*4400*/  HADD2.F32 R71, -RZ, R13.H1_H1 ;  /* 0x3000000dff477230 */ /* 0x000fe40000004100 */
[-C--:B------:R-:W-:Y:S01]  /*4410*/  FMUL.FTZ R80, R69, R76.reuse ;  /* 0x0000004c45507220 */ /* 0x080fe20000410000 */
[----:B------:R-:W-:Y:S02]  /*4420*/  HADD2.F32 R78, -RZ, R74.H1_H1 ;  /* 0x3000004aff4e7230 */ /* 0x000fe40000004100 */
[----:B------:R-:W-:Y:S01]  /*4430*/  FMUL.FTZ R76, R7, R76 ;  /* 0x0000004c074c7220 */ /* 0x000fe20000410000 */
[--C-:B------:R-:W-:Y:S01]  /*4440*/  HADD2.F32 R72, -RZ, R6.reuse.H0_H0 ;  /* 0x20000006ff487230 */ /* 0x100fe20000004100 */
[----:B------:R-:W-:Y:S01]  /*4450*/  F2FP.F16.E4M3.UNPACK_B R13, R11 ;  /* 0x0000000bff0d723e */ /* 0x000fe200020006ff */
[----:B------:R-:W-:Y:S02]  /*4460*/  HADD2.F32 R27, -RZ, R27.H1_H1 ;  /* 0x3000001bff1b7230 */ /* 0x000fe40000004100 */
[----:B------:R-:W-:Y:S01]  /*4470*/  FMUL.FTZ R82, R71, R78 ;  /* 0x0000004e47527220 */ /* 0x000fe20000410000 */
[----:B------:R-:W-:-:S02]  /*4480*/  HADD2.F32 R74, -RZ, R6.H1_H1 ;  /* 0x30000006ff4a7230 */ /* 0x000fc40000004100 */
[-C--:B------:R-:W-:Y:S01]  /*4490*/  FFMA.FTZ R6, R7, R72.reuse, -R80 ;  /* 0x0000004807067223 */ /* 0x080fe20000010850 */
[----:B------:R-:W-:Y:S01]  /*44a0*/  FFMA.FTZ R7, R69, R72, R76 ;  /* 0x0000004845077223 */ /* 0x000fe2000001004c */
[C---:B------:R-:W-:Y:S01]  /*44b0*/  FMUL.FTZ R78, R27.reuse, R78 ;  /* 0x0000004e1b4e7220 */ /* 0x040fe20000410000 */
[----:B------:R-:W-:Y:S01]  /*44c0*/  F2FP.F16.E4M3.UNPACK_B R69, R15 ;  /* 0x0000000fff45723e */ /* 0x000fe200020006ff */
[-C--:B------:R-:W-:Y:S01]  /*44d0*/  FFMA.FTZ R81, R27, R74.reuse, -R82 ;  /* 0x0000004a1b517223 */ /* 0x080fe20000010852 */
[----:B------:R-:W-:Y:S01]  /*44e0*/  F2FP.F16.E4M3.UNPACK_B R11, R11.H1 ;  /* 0x0000000bff0b723e */ /* 0x000fe200030006ff */
[----:B------:R-:W-:Y:S01]  /*44f0*/  FFMA.FTZ R82, R71, R74, R78 ;  /* 0x0000004a47527223 */ /* 0x000fe2000001004e */
[----:B------:R-:W-:Y:S01]  /*4500*/  F2FP.F16.E4M3.UNPACK_B R78, R5.H1 ;  /* 0x00000005ff4e723e */ /* 0x000fe200030006ff */
[----:B------:R-:W-:Y:S01]  /*4510*/  HADD2.F32 R72, -RZ, R69.H0_H0 ;  /* 0x20000045ff487230 */ /* 0x000fe20000004100 */
[----:B------:R-:W-:Y:S01]  /*4520*/  F2FP.F16.E4M3.UNPACK_B R71, R15.H1 ;  /* 0x0000000fff47723e */ /* 0x000fe200030006ff */
[----:B------:R-:W-:Y:S01]  /*4530*/  HADD2.F32 R79, -RZ, R77.H0_H0 ;  /* 0x2000004dff4f7230 */ /* 0x000fe20000004100 */
[-C--:B------:R-:W-:Y:S01]  /*4540*/  F2FP.F16.E4M3.UNPACK_B R5, R4.reuse ;  /* 0x00000004ff05723e */ /* 0x080fe200020006ff */
[----:B------:R-:W-:Y:S01]  /*4550*/  HADD2.F32 R15, -RZ, R13.H0_H0 ;  /* 0x2000000dff0f7230 */ /* 0x000fe20000004100 */
[----:B------:R-:W-:Y:S01]  /*4560*/  F2FP.F16.E4M3.UNPACK_B R74, R4.H1 ;  /* 0x00000004ff4a723e */ /* 0x000fe200030006ff */
[----:B------:R-:W-:-:S02]  /*4570*/  HADD2.F32 R27, -RZ, R11.H0_H0 ;  /* 0x2000000bff1b7230 */ /* 0x000fc40000004100 */
[CC--:B------:R-:W-:Y:S01]  /*4580*/  FMUL.FTZ R84, R72.reuse, R79.reuse ;  /* 0x0000004f48547220 */ /* 0x0c0fe20000410000 */
[--C-:B------:R-:W-:Y:S02]  /*4590*/  HADD2.F32 R80, -RZ, R78.reuse.H0_H0 ;  /* 0x2000004eff507230 */ /* 0x100fe40000004100 */
[----:B------:R-:W-:Y:S01]  /*45a0*/  FMUL.FTZ R79, R15, R79 ;  /* 0x0000004f0f4f7220 */ /* 0x000fe20000410000 */
[----:B------:R-:W-:Y:S01]  /*45b0*/  HADD2.F32 R75, -RZ, R5.H0_H0 ;  /* 0x20000005ff4b7230 */ /* 0x000fe20000004100 */
[----:B------:R-:W-:Y:S01]  /*45c0*/  F2FP.SATFINITE.E4M3.F32.PACK_AB_MERGE_C R6, R81, R6, RZ ;  /* 0x000000065106723e */ /* 0x000fe200048070ff */
[--C-:B------:R-:W-:Y:S02]  /*45d0*/  HADD2.F32 R4, -RZ, R71.reuse.H0_H0 ;  /* 0x20000047ff047230 */ /* 0x100fe40000004100 */
[----:B------:R-:W-:Y:S01]  /*45e0*/  FMUL.FTZ R83, R27, R80 ;  /* 0x000000501b537220 */ /* 0x000fe20000410000 */
[----:B------:R-:W-:Y:S02]  /*45f0*/  HADD2.F32 R71, -RZ, R71.H1_H1 ;  /* 0x30000047ff477230 */ /* 0x000fe40000004100 */
[----:B------:R-:W-:Y:S01]  /*4600*/  FFMA.FTZ R79, R72, R75, R79 ;  /* 0x0000004b484f7223 */ /* 0x000fe2000001004f */
[----:B------:R-:W-:-:S02]  /*4610*/  HADD2.F32 R78, -RZ, R78.H1_H1 ;  /* 0x3000004eff4e7230 */ /* 0x000fc40000004100 */
[----:B------:R-:W-:Y:S01]  /*4620*/  FMUL.FTZ R86, R4, R80 ;  /* 0x0000005004567220 */ /* 0x000fe20000410000 */
[----:B------:R-:W-:Y:S02]  /*4630*/  HADD2.F32 R11, -RZ, R11.H1_H1 ;  /* 0x3000000bff0b7230 */ /* 0x000fe40000004100 */
[----:B------:R-:W-:Y:S01]  /*4640*/  FFMA.FTZ R84, R15, R75, -R84 ;  /* 0x0000004b0f547223 */ /* 0x000fe20000010854 */
[----:B------:R-:W-:Y:S02]  /*4650*/  HADD2.F32 R76, -RZ, R74.H0_H0 ;  /* 0x2000004aff4c7230 */ /* 0x000fe40000004100 */
[-C--:B------:R-:W-:Y:S01]  /*4660*/  FMUL.FTZ R80, R71, R78.reuse ;  /* 0x0000004e47507220 */ /* 0x080fe20000410000 */
[----:B------:R-:W-:Y:S02]  /*4670*/  HADD2.F32 R69, -RZ, R69.H1_H1 ;  /* 0x30000045ff457230 */ /* 0x000fe40000004100 */
[----:B------:R-:W-:Y:S01]  /*4680*/  FMUL.FTZ R78, R11, R78 ;  /* 0x0000004e0b4e7220 */ /* 0x000fe20000410000 */
[----:B------:R-:W-:-:S02]  /*4690*/  HADD2.F32 R72, -RZ, R77.H1_H1 ;  /* 0x3000004dff487230 */ /* 0x000fc40000004100 */
[-C--:B------:R-:W-:Y:S01]  /*46a0*/  FFMA.FTZ R83, R4, R76.reuse, R83 ;  /* 0x0000004c04537223 */ /* 0x080fe20000010053 */
[----:B------:R-:W-:Y:S02]  /*46b0*/  HADD2.F32 R74, -RZ, R74.H1_H1 ;  /* 0x3000004aff4a7230 */ /* 0x000fe40000004100 */
[----:B------:R-:W-:Y:S01]  /*46c0*/  FFMA.FTZ R86, R27, R76, -R86 ;  /* 0x0000004c1b567223 */ /* 0x000fe20000010856 */
[----:B------:R-:W-:Y:S02]  /*46d0*/  HADD2.F32 R13, -RZ, R13.H1_H1 ;  /* 0x3000000dff0d7230 */ /* 0x000fe40000004100 */
[----:B------:R-:W-:Y:S01]  /*46e0*/  FMUL.FTZ R76, R69, R72 ;  /* 0x00000048454c7220 */ /* 0x000fe20000410000 */
[----:B------:R-:W-:Y:S02]  /*46f0*/  HADD2.F32 R4, -RZ, R5.H1_H1 ;  /* 0x30000005ff047230 */ /* 0x000fe40000004100 */
[-C--:B------:R-:W-:Y:S01]  /*4700*/  FFMA.FTZ R11, R11, R74.reuse, -R80 ;  /* 0x0000004a0b0b7223 */ /* 0x080fe20000010850 */
[----:B------:R-:W-:Y:S01]  /*4710*/  FFMA.FTZ R78, R71, R74, R78 ;  /* 0x0000004a474e7223 */ /* 0x000fe2000001004e */
[C---:B------:R-:W-:Y:S01]  /*4720*/  FMUL.FTZ R72, R13.reuse, R72 ;  /* 0x000000480d487220 */ /* 0x040fe20000410000 */
[----:B------:R-:W-:Y:S01]  /*4730*/  F2FP.SATFINITE.E4M3.F32.PACK_AB_MERGE_C R7, R82, R7, RZ ;  /* 0x000000075207723e */ /* 0x000fe200048070ff */
[----:B------:R-:W-:Y:S01]  /*4740*/  FFMA.FTZ R13, R13, R4, -R76 ;  /* 0x000000040d0d7223 */ /* 0x000fe2000001084c */
[----:B------:R-:W-:Y:S01]  /*4750*/  F2FP.SATFINITE.E4M3.F32.PACK_AB_MERGE_C R11, R11, R86, RZ ;  /* 0x000000560b0b723e */ /* 0x000fe200048070ff */
[----:B------:R-:W-:Y:S01]  /*4760*/  FFMA.FTZ R72, R69, R4, R72 ;  /* 0x0000000445487223 */ /* 0x000fe20000010048 */
[----:B------:R-:W-:-:S02]  /*4770*/  F2FP.SATFINITE.E4M3.F32.PACK_AB_MERGE_C R78, R78, R83, RZ ;  /* 0x000000534e4e723e */ /* 0x000fc400048070ff */
[----:B------:R-:W-:Y:S02]  /*4780*/  F2FP.SATFINITE.E4M3.F32.PACK_AB_MERGE_C R11, R13, R84, R11 ;  /* 0x000000540d0b723e */ /* 0x000fe4000480700b */
[----:B------:R-:W-:Y:S02]  /*4790*/  F2FP.SATFINITE.E4M3.F32.PACK_AB_MERGE_C R9, R9, R24, R6 ;  /* 0x000000180909723e */ /* 0x000fe40004807006 */
[----:B------:R-:W-:Y:S02]  /*47a0*/  F2FP.SATFINITE.E4M3.F32.PACK_AB_MERGE_C R13, R26, R25, R7 ;  /* 0x000000191a0d723e */ /* 0x000fe40004807007 */
[----:B------:R-:W-:-:S07]  /*47b0*/  F2FP.SATFINITE.E4M3.F32.PACK_AB_MERGE_C R15, R72, R79, R78 ;  /* 0x0000004f480f723e */ /* 0x000fce000480704e */
.L_x_2375:
[----:B------:R-:W-:Y:S05]  /*47c0*/  BSYNC B1 ;  /* 0x0000000000017941 */ /* 0x000fea0003800000 */
.L_x_2374:
[----:B--2---:R2:W-:Y:S01]  /*47d0*/  ST.E.128 desc[UR40][R54.64], R8 ;  /* 0x0000000836007985 */ /* 0x0045e2000c101d28 */
[----:B------:R-:W-:-:S13]  /*47e0*/  ISETP.GE.AND P3, PT, R73, R67, PT ;  /* 0x000000434900720c */ /* 0x000fda0003f66270 */
[----:B------:R-:W-:Y:S05]  /*47f0*/  @P3 BRA `(.L_x_2363) ;  /* 0x0000000000ec3947 */ /* 0x000fea0003800000 */
[----:B------:R-:W-:-:S04]  /*4800*/  IADD3 R4, P3, R70, R73, RZ ;  /* 0x0000004946047210 */ /* 0x000fc80007f7e0ff */
[----:B------:R-:W-:-:S05]  /*4810*/  LEA.HI.X.SX32 R5, R73, R68, 0x1, P3 ;  /* 0x0000004449057211 */ /* 0x000fca00018f0eff */
[----:B-1----:R1:W-:Y:S01]  /*4820*/  ST.E.128 desc[UR40][R4.64], R12 ;  /* 0x0000000c04007985 */ /* 0x0023e2000c101d28 */
[----:B------:R-:W-:Y:S05]  /*4830*/  BRA `(.L_x_2363) ;  /* 0x0000000000dc7947 */ /* 0x000fea0003800000 */
.L_x_2355:
[----:B------:R-:W-:-:S13]  /*4840*/  ISETP.NE.AND P4, PT, R157, 0x3, PT ;  /* 0x000000039d00780c */ /* 0x000fda0003f85270 */
[----:B------:R-:W-:Y:S05]  /*4850*/  @!P4 BRA `(.L_x_2376) ;  /* 0x000000000004c947 */ /* 0x000fea0003800000 */
[----:B------:R-:W-:Y:S01]  /*4860*/  BPT.TRAP 0x1 ;  /* 0x000000040000795c */ /* 0x000fe20000300000 */
.L_x_2376:
[----:B------:R-:W2:Y:S01]  /*4870*/  LDL R4, [R1+0x14] ;  /* 0x0000140001047983 */ /* 0x000ea20000100800 */
[----:B------:R-:W-:Y:S01]  /*4880*/  IMAD R65, R19, 0x8, R18 ;  /* 0x0000000813417824 */ /* 0x000fe200078e0212 */
[----:B------:R-:W-:Y:S01]  /*4890*/  BSSY B1, `(.L_x_2377) ;  /* 0x0000005000017945 */ /* 0x000fe20003800000 */
[----:B------:R-:W-:Y:S02]  /*48a0*/  SHF.R.S32.HI R62, RZ, 0x1f, R60 ;  /* 0x0000001fff3e7819 */ /* 0x000fe4000001143c */
[----:B--2---:R-:W-:-:S04]  /*48b0*/  SHF.L.U32 R66, R4, 0x1f, RZ ;  /* 0x0000001f04427819 */ /* 0x004fc800000006ff */
[----:B------:R-:W0:Y:S02]  /*48c0*/  SYNCS.PHASECHK.TRANS64.TRYWAIT P3, [R65+URZ+0x13290], R66 ;  /* 0x01329042410075a7 */ /* 0x000e24000806017f */
[----:B0-----:R-:W-:Y:S05]  /*48d0*/  @!P3 BRA `(.L_x_2378) ;  /* 0x0000015c00ccb947 */ /* 0x001fea0003800000 */
.L_x_2607:
[----:B------:R-:W-:Y:S05]  /*48e0*/  BSYNC B1 ;  /* 0x0000000000017941 */ /* 0x000fea0003800000 */
.L_x_2377:
        /* <DEDUP_REMOVED lines=30> */
.L_x_2611:
[----:B------:R-:W-:Y:S05]  /*4ad0*/  @!P3 BRA `(.L_x_2363) ;  /* 0x000000000034b947 */ /* 0x000fea0003800000 */
[----:B------:R-:W4:Y:S01]  /*4ae0*/  LDL R6, [R1+0x10] ;  /* 0x0000100001067983 */ /* 0x000f220000100800 */
[----:B------:R-:W-:-:S03]  /*4af0*/  ULDC UR4, c[0x0][0x2f4] ;  /* 0x0000bd0000047ab9 */ /* 0x000fc60000000800 */
[----:B-1----:R-:W5:Y:S01]  /*4b00*/  LDL R4, [R1+0x28] ;  /* 0x0000280001047983 */ /* 0x002f620000100800 */
[----:B------:R-:W-:-:S13]  /*4b10*/  ISETP.GE.AND P3, PT, R16, UR4, PT ;  /* 0x0000000410007c0c */ /* 0x000fda000bf66270 */
[----:B---3--:R-:W-:-:S05]  /*4b20*/  @!P3 IADD3 R10, P5, R16, R14, RZ ;  /* 0x0000000e100ab210 */ /* 0x008fca0007fbe0ff */
[----:B--2---:R-:W-:Y:S01]  /*4b30*/  @!P3 IMAD.X R11, R5, 0x1, R17, P5 ;  /* 0x00000001050bb824 */ /* 0x004fe200028e0611 */
[----:B----4-:R-:W-:-:S13]  /*4b40*/  ISETP.GE.AND P5, PT, R6, UR4, PT ;  /* 0x0000000406007c0c */ /* 0x010fda000bfa6270 */
[----:B------:R-:W-:-:S05]  /*4b50*/  @!P5 IADD3 R8, P6, R6, R14, RZ ;  /* 0x0000000e0608d210 */ /* 0x000fca0007fde0ff */
[----:B-----5:R-:W-:Y:S02]  /*4b60*/  @!P5 IMAD.X R9, R5, 0x1, R4, P6 ;  /* 0x000000010509d824 */ /* 0x020fe400030e0604 */
[----:B------:R-:W1:Y:S04]  /*4b70*/  @!P3 LDS.128 R4, [R61+0xe000] ;  /* 0x00e000003d04b984 */ /* 0x000e680000000c00 */
[----:B-1----:R-:W-:Y:S04]  /*4b80*/  @!P3 ST.E.128 desc[UR40][R10.64], R4 ;  /* 0x000000040a00b985 */ /* 0x002fe8000c101d28 */
[----:B------:R-:W1:Y:S04]  /*4b90*/  @!P5 LDS.128 R4, [R58+0xe000] ;  /* 0x00e000003a04d984 */ /* 0x000e680000000c00 */
[----:B-1----:R4:W-:Y:S02]  /*4ba0*/  @!P5 ST.E.128 desc[UR40][R8.64], R4 ;  /* 0x000000040800d985 */ /* 0x0029e4000c101d28 */
.L_x_2363:
[----:B------:R-:W-:Y:S05]  /*4bb0*/  BSYNC B0 ;  /* 0x0000000000007941 */ /* 0x000fea0003800000 */
.L_x_2354:
        /* <DEDUP_REMOVED lines=16> */
.L_x_2381:
[----:B------:R-:W-:Y:S05]  /*4cc0*/  BSYNC B0 ;  /* 0x0000000000007941 */ /* 0x000fea0003800000 */
.L_x_2380:
[----:B------:R-:W1:Y:S01]  /*4cd0*/  SYNCS.PHASECHK.TRANS64.TRYWAIT P4, [R65+URZ+0x132b0], R66 ;  /* 0x0132b042410075a7 */ /* 0x000e62000808017f */
[----:B------:R-:W-:Y:S04]  /*4ce0*/  BSSY B0, `(.L_x_2382) ;  /* 0x0000002000007945 */ /* 0x000fe80003800000 */
[----:B-1----:R-:W-:Y:S05]  /*4cf0*/  @!P4 BRA `(.L_x_2383) ;  /* 0x0000015c001cc947 */ /* 0x002fea0003800000 */
.L_x_2612:
[----:B------:R-:W-:Y:S05]  /*4d00*/  BSYNC B0 ;  /* 0x0000000000007941 */ /* 0x000fea0003800000 */
.L_x_2382:
        /* <DEDUP_REMOVED lines=28> */
[----:B------:R-:W-:-:S03]  /*4ed0*/  ULDC UR4, c[0x0][0x2f4] ;  /* 0x0000bd0000047ab9 */ /* 0x000fc60000000800 */
[----:B------:R-:W5:Y:S01]  /*4ee0*/  LDL R12, [R1+0x28] ;  /* 0x00002800010c7983 */ /* 0x000f620000100800 */
[----:B------:R-:W-:-:S13]  /*4ef0*/  ISETP.GE.AND P4, PT, R16, UR4, PT ;  /* 0x0000000410007c0c */ /* 0x000fda000bf86270 */
[----:B----4-:R-:W-:-:S05]  /*4f00*/  @!P4 IADD3 R10, P5, R16, R9, RZ ;  /* 0x00000009100ac210 */ /* 0x010fca0007fbe0ff */
[----:B0-----:R-:W-:Y:S01]  /*4f10*/  @!P4 IMAD.X R11, R5, 0x1, R17, P5 ;  /* 0x00000001050bc824 */ /* 0x001fe200028e0611 */
[----:B--2---:R-:W-:-:S13]  /*4f20*/  ISETP.GE.AND P5, PT, R8, UR4, PT ;  /* 0x0000000408007c0c */ /* 0x004fda000bfa6270 */
[----:B------:R-:W-:-:S04]  /*4f30*/  @!P5 IADD3 R8, P6, R8, R9, RZ ;  /* 0x000000090808d210 */ /* 0x000fc80007fde0ff */
[----:B-----5:R-:W-:Y:S02]  /*4f40*/  @!P5 IADD3.X R9, R5, R12, RZ, P6, !PT ;  /* 0x0000000c0509d210 */ /* 0x020fe400037fe4ff */
[----:B------:R-:W0:Y:S04]  /*4f50*/  @!P4 LDS.128 R4, [R61+0x6000] ;  /* 0x006000003d04c984 */ /* 0x000e280000000c00 */
[----:B0-----:R-:W-:Y:S04]  /*4f60*/  @!P4 ST.E.128 desc[UR40][R10.64], R4 ;  /* 0x000000040a00c985 */ /* 0x001fe8000c101d28 */
[----:B------:R-:W0:Y:S04]  /*4f70*/  @!P5 LDS.128 R4, [R58+0x6000] ;  /* 0x006000003a04d984 */ /* 0x000e280000000c00 */
[----:B0-----:R2:W-:Y:S02]  /*4f80*/  @!P5 ST.E.128 desc[UR40][R8.64], R4 ;  /* 0x000000040800d985 */ /* 0x0015e4000c101d28 */
.L_x_2385:
[----:B------:R-:W-:Y:S05]  /*4f90*/  BSYNC B0 ;  /* 0x0000000000007941 */ /* 0x000fea0003800000 */
.L_x_2384:
[----:B0-2---:R-:W2:Y:S01]  /*4fa0*/  LDL.LU R5, [R1+0x14] ;  /* 0x0000140001057983 */ /* 0x005ea20000300800 */
[----:B------:R-:W-:Y:S02]  /*4fb0*/  VIADD R19, R19, 0x1 ;  /* 0x0000000113137836 */ /* 0x000fe40000000000 */
[----:B-1----:R-:W-:Y:S01]  /*4fc0*/  @!P3 VIADD R65, R65, 0x132c0 ;  /* 0x000132c04141b836 */ /* 0x002fe20000000000 */
[----:B------:R-:W-:Y:S01]  /*4fd0*/  @!PT LDS RZ, [RZ] ;  /* 0x00000000fffff984 */ /* 0x000fe20000000800 */
[----:B------:R-:W-:Y:S01]  /*4fe0*/  @!PT LDS RZ, [RZ] ;  /* 0x00000000fffff984 */ /* 0x000fe20000000800 */
[----:B------:R-:W-:Y:S01]  /*4ff0*/  @!PT LDS RZ, [RZ] ;  /* 0x00000000fffff984 */ /* 0x000fe20000000800 */
[----:B------:R-:W-:Y:S01]  /*5000*/  @!PT LDS RZ, [RZ] ;  /* 0x00000000fffff984 */ /* 0x000fe20000000800 */
[----:B------:R0:W-:Y:S06]  /*5010*/  MEMBAR.ALL.CTA ;  /* 0x0000000000007992 */ /* 0x0001ec0000008000 */
[----:B0-----:R-:W0:Y:S02]  /*5020*/  FENCE.VIEW.ASYNC.S ;  /* 0x00000000000073c6 */ /* 0x001e240000000000 */
[----:B0-----:R0:W-:Y:S01]  /*5030*/  BAR.SYNC.DEFER_BLOCKING R44, 0x80 ;  /* 0x0002002c0000751d */ /* 0x0011e20000010000 */
        /* <DEDUP_REMOVED lines=9> */
.L_x_2349:
[----:B------:R-:W-:Y:S04]  /*50d0*/  BSSY B0, `(.L_x_2387) ;  /* 0x0000004000007945 */ /* 0x000fe80003800000 */
[----:B------:R-:W-:Y:S05]  /*50e0*/  @P3 BRA `(.L_x_2388) ;  /* 0x0000000000083947 */ /* 0x000fea0003800000 */
[----:B------:R-:W1:Y:S02]  /*50f0*/  FENCE.VIEW.ASYNC.G ;  /* 0x00000000000073c6 */ /* 0x000e640000000100 */
[----:B-1----:R-:W-:Y:S06]  /*5100*/  BAR.ARV 0xc, 0x200 ;  /* 0x0308000000007b1d */ /* 0x002fec0000002000 */
.L_x_2388:
[----:B------:R-:W-:Y:S05]  /*5110*/  BSYNC B0 ;  /* 0x0000000000007941 */ /* 0x000fea0003800000 */
.L_x_2387:
[----:B------:R-:W2:Y:S01]  /*5120*/  LDL R0, [R1+0x8] ;  /* 0x0000080001007983 */ /* 0x000ea20000100800 */
[----:B------:R-:W-:Y:S01]  /*5130*/  ULDC.64 UR4, c[0x0][0x990] ;  /* 0x0002640000047ab9 */ /* 0x000fe20000000a00 */
[----:B------:R-:W-:Y:S02]  /*5140*/  ULDC.64 UR6, c[0x0][0x998] ;  /* 0x0002660000067ab9 */ /* 0x000fe40000000a00 */
[----:B------:R-:W2:Y:S04]  /*5150*/  LDL R2, [R1+0x68] ;  /* 0x0000680001027983 */ /* 0x000ea80000100800 */
[----:B0-----:R-:W2:Y:S01]  /*5160*/  LDL R5, [R1+0x50] ;  /* 0x0000500001057983 */ /* 0x001ea20000100800 */
[----:B------:R-:W-:Y:S02]  /*5170*/  ISETP.NE.U32.AND P0, PT, RZ, UR4, PT ;  /* 0x00000004ff007c0c */ /* 0x000fe4000bf05070 */
[----:B------:R-:W-:Y:S01]  /*5180*/  ISETP.NE.U32.AND P1, PT, RZ, UR6, PT ;  /* 0x00000006ff007c0c */ /* 0x000fe2000bf25070 */
[----:B---3--:R-:W3:Y:S01]  /*5190*/  LDL R14, [R1+0x34] ;  /* 0x00003400010e7983 */ /* 0x008ee20000100800 */
[----:B------:R-:W-:-:S02]  /*51a0*/  ISETP.NE.AND.EX P0, PT, RZ, UR5, PT, P0 ;  /* 0x00000005ff007c0c */ /* 0x000fc4000bf05300 */
[----:B------:R-:W-:-:S11]  /*51b0*/  ISETP.NE.AND.EX P1, PT, RZ, UR7, PT, P1 ;  /* 0x00000007ff007c0c */ /* 0x000fd6000bf25310 */
[----:B------:R-:W0:Y:S08]  /*51c0*/  @P0 LDC.64 R6, c[0x0][0x9a8] ;  /* 0x00026a00ff060b82 */ /* 0x000e300000000a00 */
[----:B----4-:R-:W1:Y:S08]  /*51d0*/  @P1 LDC.64 R8, c[0x0][0x9b8] ;  /* 0x00026e00ff081b82 */ /* 0x010e700000000a00 */
[----:B------:R-:W4:Y:S08]  /*51e0*/  @P0 LDC.64 R10, c[0x0][0x9b0] ;  /* 0x00026c00ff0a0b82 */ /* 0x000f300000000a00 */
[----:B------:R-:W4:Y:S01]  /*51f0*/  @P1 LDC.64 R12, c[0x0][0x9c0] ;  /* 0x00027000ff0c1b82 */ /* 0x000f220000000a00 */
[----:B--2---:R-:W-:-:S02]  /*5200*/  IMAD.MOV.U32 R20, RZ, RZ, R0 ;  /* 0x000000ffff147224 */ /* 0x004fc400078e0000 */
[C---:B0-----:R-:W-:Y:S02]  /*5210*/  @P0 IMAD R0, R2.reuse, R6, RZ ;  /* 0x0000000602000224 */ /* 0x041fe400078e02ff */
[----:B-1----:R-:W-:Y:S02]  /*5220*/  @P1 IMAD R4, R2, R8, RZ ;  /* 0x0000000802041224 */ /* 0x002fe400078e02ff */
[C---:B------:R-:W-:Y:S02]  /*5230*/  @P0 IMAD R7, R5.reuse, R7, R0 ;  /* 0x0000000705070224 */ /* 0x040fe400078e0200 */
[----:B------:R-:W-:Y:S01]  /*5240*/  @P0 IMAD.WIDE.U32 R2, R5, R6, RZ ;  /* 0x0000000605020225 */ /* 0x000fe200078e00ff */
[----:B------:R-:W-:-:S03]  /*5250*/  @P0 SHF.R.S32.HI R15, RZ, 0x1f, R20 ;  /* 0x0000001fff0f0819 */ /* 0x000fc60000011414 */
[----:B------:R-:W-:Y:S01]  /*5260*/  @P0 IMAD.IADD R3, R3, 0x1, R7 ;  /* 0x0000000103030824 */ /* 0x000fe200078e0207 */
[----:B------:R-:W-:Y:S01]  /*5270*/  @P1 SHF.R.S32.HI R7, RZ, 0x1f, R20 ;  /* 0x0000001fff071819 */ /* 0x000fe20000011414 */
[C---:B------:R-:W-:Y:S02]  /*5280*/  @P1 IMAD R9, R5.reuse, R9, R4 ;  /* 0x0000000905091224 */ /* 0x040fe400078e0204 */
[----:B------:R-:W-:-:S04]  /*5290*/  @P1 IMAD.WIDE.U32 R4, R5, R8, RZ ;  /* 0x0000000805041225 */ /* 0x000fc800078e00ff */
[----:B----4-:R-:W-:Y:S02]  /*52a0*/  @P0 IMAD R0, R15, R10, RZ ;  /* 0x0000000a0f000224 */ /* 0x010fe400078e02ff */
        /* <DEDUP_REMOVED lines=11> */
[----:B------:R-:W-:Y:S02]  /*5360*/  ULDC UR4, c[0x0][0x988] ;  /* 0x0002620000047ab9 */ /* 0x000fe40000000800 */
[----:B------:R-:W-:Y:S01]  /*5370*/  @P1 LEA.HI.X R9, R6, UR7, R3, 0x2, P3 ;  /* 0x0000000706091c11 */ /* 0x000fe200098f1403 */
[----:B------:R-:W-:Y:S01]  /*5380*/  IMAD.MOV.U32 R3, RZ, RZ, 0x3f800000 ;  /* 0x3f800000ff037424 */ /* 0x000fe200078e00ff */
[----:B------:R-:W-:Y:S02]  /*5390*/  @P0 LEA.HI.X R5, R2, UR5, R5, 0x2, P2 ;  /* 0x0000000502050c11 */ /* 0x000fe400090f1405 */
[----:B------:R-:W0:Y:S01]  /*53a0*/  LDC R2, c[0x0][0x448] ;  /* 0x00011200ff027b82 */ /* 0x000e220000000800 */
[----:B------:R-:W2:Y:S04]  /*53b0*/  @P1 LDG.E R0, desc[UR40][R8.64] ;  /* 0x0000002808001981 */ /* 0x000ea8000c1e1900 */
[----:B------:R1:W2:Y:S01]  /*53c0*/  @P0 LDG.E R3, desc[UR40][R4.64] ;  /* 0x0000002804030981 */ /* 0x0002a2000c1e1900 */
[----:B0-----:R-:W-:-:S13]  /*53d0*/  ISETP.NE.AND P0, PT, R2, 0x1, PT ;  /* 0x000000010200780c */ /* 0x001fda0003f05270 */
[----:B------:R-:W0:Y:S08]  /*53e0*/  @P0 LDC R2, c[0x0][0x44c] ;  /* 0x00011300ff020b82 */ /* 0x000e300000000800 */
[----:B------:R-:W4:Y:S01]  /*53f0*/  @P0 LDC R11, c[0x0][0x450] ;  /* 0x00011400ff0b0b82 */ /* 0x000f220000000800 */
[----:B---3--:R-:W-:-:S04]  /*5400*/  VIADD R7, R14, 0xbf ;  /* 0x000000bf0e077836 */ /* 0x008fc80000000000 */
[----:B0-----:R-:W-:-:S05]  /*5410*/  @P0 IMAD.HI.U32 R2, R7, R2, RZ ;  /* 0x0000000207020227 */ /* 0x001fca00078e00ff */
[----:B----4-:R-:W-:-:S05]  /*5420*/  @P0 SHF.R.U32.HI R7, RZ, R11, R2 ;  /* 0x0000000bff070219 */ /* 0x010fca0000011602 */
[----:B------:R-:W-:-:S04]  /*5430*/  IMAD.IADD R7, R30, 0x1, R7 ;  /* 0x000000011e077824 */ /* 0x000fc800078e0207 */
[----:B------:R-:W-:-:S05]  /*5440*/  IMAD.HI R7, R7, 0x66666667, RZ ;  /* 0x6666666707077827 */ /* 0x000fca00078e02ff */
[----:B------:R-:W-:-:S04]  /*5450*/  SHF.R.U32.HI R2, RZ, 0x1f, R7 ;  /* 0x0000001fff027819 */ /* 0x000fc80000011607 */
[----:B------:R-:W-:-:S04]  /*5460*/  LEA.HI.SX32 R7, R7, R2, 0x1a ;  /* 0x0000000207077211 */ /* 0x000fc800078fd2ff */
[----:B------:R-:W-:-:S04]  /*5470*/  VIMNMX R104, R104, R7, PT ;  /* 0x0000000768687248 */ /* 0x000fc80003fe0100 */
[----:B------:R-:W-:Y:S02]  /*5480*/  ISETP.GE.AND P1, PT, R104, 0x1, PT ;  /* 0x000000016800780c */ /* 0x000fe40003f26270 */
[----:B------:R-:W-:Y:S02]  /*5490*/  CS2R R20, SRZ ;  /* 0x0000000000147805 */ /* 0x000fe4000001ff00 */
[----:B------:R-:W-:Y:S02]  /*54a0*/  PLOP3.LUT P0, PT, PT, PT, PT, 0x80, 0x0 ;  /* 0x000000000000781c */ /* 0x000fe40003f0f070 */
[----:B------:R-:W-:Y:S02]  /*54b0*/  CS2R R54, SRZ ;  /* 0x0000000000367805 */ /* 0x000fe4000001ff00 */
[----:B-1----:R-:W-:Y:S02]  /*54c0*/  CS2R R4, SRZ ;  /* 0x0000000000047805 */ /* 0x002fe4000001ff00 */
        /* <DEDUP_REMOVED lines=12> */
[----:B------:R-:W-:Y:S01]  /*5590*/  IMAD.MOV.U32 R29, RZ, RZ, RZ ;  /* 0x000000ffff1d7224 */ /* 0x000fe200078e00ff */
[----:B------:R-:W-:Y:S01]  /*55a0*/  CS2R R56, SRZ ;  /* 0x0000000000387805 */ /* 0x000fe2000001ff00 */
[----:B------:R-:W-:-:S02]  /*55b0*/  IMAD.MOV.U32 R58, RZ, RZ, RZ ;  /* 0x000000ffff3a7224 */ /* 0x000fc400078e00ff */
[----:B--2---:R-:W-:-:S04]  /*55c0*/  FMUL.FTZ R0, R3, R0 ;  /* 0x0000000003007220 */ /* 0x004fc80000410000 */
[----:B------:R-:W-:Y:S01]  /*55d0*/  FMUL.FTZ R2, R0, UR4 ;  /* 0x0000000400027c20 */ /* 0x000fe20008410000 */
[----:B------:R-:W-:Y:S06]  /*55e0*/  @!P1 BRA `(.L_x_2389) ;  /* 0x000000b800d09947 */ /* 0x000fec0003800000 */
[----:B------:R-:W0:Y:S01]  /*55f0*/  S2R R26, SR_TID.X ;  /* 0x00000000001a7919 */ /* 0x000e220000002100 */
[----:B------:R-:W-:Y:S01]  /*5600*/  VIADD R24, R18, 0xb000 ;  /* 0x0000b00012187836 */ /* 0x000fe20000000000 */
[----:B------:R-:W-:Y:S04]  /*5610*/  BSSY B6, `(.L_x_2390) ;  /* 0x000001e000067945 */ /* 0x000fe80003800000 */
        /* <DEDUP_REMOVED lines=29> */
.L_x_2391:
[----:B------:R-:W-:Y:S05]  /*57f0*/  BSYNC B6 ;  /* 0x0000000000067941 */ /* 0x000fea0003800000 */
.L_x_2390:
[----:B------:R-:W-:Y:S02]  /*5800*/  ULDC UR4, c[0x0][0x3f4] ;  /* 0x0000fd0000047ab9 */ /* 0x000fe40000000800 */
[----:B------:R-:W-:-:S13]  /*5810*/  ISETP.LT.AND P0, PT, RZ, UR4, PT ;  /* 0x00000004ff007c0c */ /* 0x000fda000bf01270 */
[----:B------:R-:W-:Y:S05]  /*5820*/  @P0 BRA `(.L_x_2392) ;  /* 0x0000000000400947 */ /* 0x000fea0003800000 */
[----:B------:R-:W2:Y:S02]  /*5830*/  LDL R20, [R1+0x64] ;  /* 0x0000640001147983 */ /* 0x000ea40000100800 */
[----:B--2---:R-:W-:-:S04]  /*5840*/  LEA.HI R0, R20, R20, RZ, 0x1 ;  /* 0x0000001414007211 */ /* 0x004fc800078f08ff */
[----:B------:R-:W-:-:S04]  /*5850*/  LOP3.LUT R0, R0, 0xfffffffe, RZ, 0xc0, !PT ;  /* 0xfffffffe00007812 */ /* 0x000fc800078ec0ff */
[----:B------:R-:W-:-:S04]  /*5860*/  IADD3 R0, R20, -R0, RZ ;  /* 0x8000000014007210 */ /* 0x000fc80007ffe0ff */
[----:B------:R-:W-:-:S04]  /*5870*/  SHF.L.U32 R3, R0, 0x1f, RZ ;  /* 0x0000001f00037819 */ /* 0x000fc800000006ff */
[----:B------:R0:W1:Y:S03]  /*5880*/  SYNCS.PHASECHK.TRANS64.TRYWAIT P0, [R18+URZ+0x13200], R3 ;  /* 0x01320003120075a7 */ /* 0x000066000800017f */
[----:B-1----:R-:W-:Y:S05]  /*5890*/  @!P0 NANOSLEEP.SYNCS 0x989680 ;  /* 0x009896800000895d */ /* 0x002fea0003900000 */
[----:B------:R-:W1:Y:S01]  /*58a0*/  @!P0 SYNCS.PHASECHK.TRANS64 P0, [R18+URZ+0x13200], R3 ;  /* 0x01320003120085a7 */ /* 0x000e62000800007f */
[----:B------:R-:W-:Y:S04]  /*58b0*/  BSSY B0, `(.L_x_2393) ;  /* 0x0000006000007945 */ /* 0x000fe80003800000 */
[----:B-1----:R-:W-:Y:S05]  /*58c0*/  @P0 BRA `(.L_x_2394) ;  /* 0x0000000000100947 */ /* 0x002fea0003800000 */
.L_x_2395:
[----:B-1----:R1:W2:Y:S02]  /*58d0*/  SYNCS.PHASECHK.TRANS64.TRYWAIT P0, [R18+URZ+0x13200], R3 ;  /* 0x01320003120075a7 */ /* 0x0022a4000800017f */
[----:B--2---:R-:W-:Y:S05]  /*58e0*/  @!P0 NANOSLEEP.SYNCS 0x989680 ;  /* 0x009896800000895d */ /* 0x004fea0003900000 */
[----:B------:R-:W2:Y:S02]  /*58f0*/  @!P0 SYNCS.PHASECHK.TRANS64 P0, [R18+URZ+0x13200], R3 ;  /* 0x01320003120085a7 */ /* 0x000ea4000800007f */
[----:B--2---:R-:W-:Y:S05]  /*5900*/  @!P0 BRA `(.L_x_2395) ;  /* 0xfffffffc00f08947 */ /* 0x004fea000383ffff */
.L_x_2394:
[----:B------:R-:W-:Y:S05]  /*5910*/  BSYNC B0 ;  /* 0x0000000000007941 */ /* 0x000fea0003800000 */
.L_x_2393:
[----:B------:R-:W-:Y:S05]  /*5920*/  BRA `(.L_x_2396) ;  /* 0x0000002c00187947 */ /* 0x000fea0003800000 */
.L_x_2392:
        /* <DEDUP_REMOVED lines=30> */
.L_x_2398:
[----:B------:R-:W-:Y:S05]  /*5b10*/  BSYNC B6 ;  /* 0x0000000000067941 */ /* 0x000fea0003800000 */
.L_x_2397:
[----:B------:R-:W0:Y:S01]  /*5b20*/  S2R R20, SR_TID.X ;  /* 0x0000000000147919 */ /* 0x000e220000002100 */
[----:B------:R-:W-:Y:S01]  /*5b30*/  ULDC.U8 UR4, c[0x0][0x410] ;  /* 0x0001040000047ab9 */ /* 0x000fe20000000000 */
[----:B0-----:R-:W-:Y:S02]  /*5b40*/  VIADD R21, R20, 0xffffff80 ;  /* 0xffffff8014157836 */ /* 0x001fe40000000000 */
[----:B------:R-:W2:Y:S01]  /*5b50*/  LDL R20, [R1+0x34] ;  /* 0x0000340001147983 */ /* 0x000ea20000100800 */
[----:B------:R-:W-:Y:S01]  /*5b60*/  ISETP.NE.AND P0, PT, RZ, UR4, PT ;  /* 0x00000004ff007c0c */ /* 0x000fe2000bf05270 */
[----:B------:R-:W-:Y:S01]  /*5b70*/  BSSY B0, `(.L_x_2399) ;  /* 0x0000299000007945 */ /* 0x000fe20003800000 */
[----:B------:R-:W-:-:S04]  /*5b80*/  LEA.HI R28, R21, R21, RZ, 0x1 ;  /* 0x00000015151c7211 */ /* 0x000fc800078f08ff */
[----:B------:R-:W-:-:S05]  /*5b90*/  SHF.R.S32.HI R28, RZ, 0x1, R28 ;  /* 0x00000001ff1c7819 */ /* 0x000fca000001141c */
[----:B--2---:R-:W-:Y:S02]  /*5ba0*/  IMAD.IADD R10, R28, 0x1, R20 ;  /* 0x000000011c0a7824 */ /* 0x004fe400078e0214 */
[----:B------:R-:W-:Y:S05]  /*5bb0*/  @!P0 BRA `(.L_x_2400) ;  /* 0x0000001400408947 */ /* 0x000fea0003800000 */
[----:B------:R-:W0:Y:S01]  /*5bc0*/  LDC R27, c[0x0][0x448] ;  /* 0x00011200ff1b7b82 */ /* 0x000e220000000800 */
[----:B------:R-:W-:Y:S01]  /*5bd0*/  IMAD.MOV.U32 R11, RZ, RZ, R10 ;  /* 0x000000ffff0b7224 */ /* 0x000fe200078e000a */
[----:B------:R-:W-:Y:S01]  /*5be0*/  ULDC.64 UR4, c[0x0][0x3f8] ;  /* 0x0000fe0000047ab9 */ /* 0x000fe20000000a00 */
[----:B------:R-:W-:Y:S01]  /*5bf0*/  IMAD.MOV.U32 R8, RZ, RZ, R24 ;  /* 0x000000ffff087224 */ /* 0x000fe200078e0018 */
[----:B------:R-:W-:Y:S01]  /*5c00*/  ULDC.64 UR6, c[0x0][0x408] ;  /* 0x0001020000067ab9 */ /* 0x000fe20000000a00 */
[----:B------:R-:W-:Y:S01]  /*5c10*/  IMAD.MOV.U32 R9, RZ, RZ, R33 ;  /* 0x000000ffff097224 */ /* 0x000fe200078e0021 */
[----:B------:R-:W-:Y:S01]  /*5c20*/  ULDC.64 UR8, c[0x0][0x400] ;  /* 0x0001000000087ab9 */ /* 0x000fe20000000a00 */
[----:B------:R-:W-:Y:S02]  /*5c30*/  IMAD.MOV.U32 R6, RZ, RZ, R26 ;  /* 0x000000ffff067224 */ /* 0x000fe400078e001a */
[----:B------:R-:W-:Y:S01]  /*5c40*/  IMAD.MOV.U32 R7, RZ, RZ, R31 ;  /* 0x000000ffff077224 */ /* 0x000fe200078e001f */
[----:B0-----:R-:W-:-:S13]  /*5c50*/  ISETP.NE.AND P0, PT, R27, 0x1, PT ;  /* 0x000000011b00780c */ /* 0x001fda0003f05270 */
[----:B------:R-:W0:Y:S08]  /*5c60*/  @P0 LDC R3, c[0x0][0x44c] ;  /* 0x00011300ff030b82 */ /* 0x000e300000000800 */
[----:B------:R-:W1:Y:S01]  /*5c70*/  @P0 LDC R5, c[0x0][0x450] ;  /* 0x00011400ff050b82 */ /* 0x000e620000000800 */
[----:B0-----:R-:W-:-:S05]  /*5c80*/  @P0 IMAD.HI.U32 R0, R10, R3, RZ ;  /* 0x000000030a000227 */ /* 0x001fca00078e00ff */
[----:B-1----:R-:W-:-:S04]  /*5c90*/  @P0 SHF.R.U32.HI R11, RZ, R5, R0 ;  /* 0x00000005ff0b0219 */ /* 0x002fc80000011600 */
[----:B------:R-:W-:Y:S01]  /*5ca0*/  SHF.R.S32.HI R0, RZ, 0x1f, R11 ;  /* 0x0000001fff007819 */ /* 0x000fe2000001140b */
[----:B------:R-:W-:-:S04]  /*5cb0*/  IMAD.WIDE.U32 R8, R11, UR6, R8 ;  /* 0x000000060b087c25 */ /* 0x000fc8000f8e0008 */
[----:B------:R-:W-:Y:S01]  /*5cc0*/  IMAD R4, R0, UR4, RZ ;  /* 0x0000000400047c24 */ /* 0x000fe2000f8e02ff */
[----:B------:R-:W-:Y:S01]  /*5cd0*/  IADD3 R5, P1, R8, UR8, RZ ;  /* 0x0000000808057c10 */ /* 0x000fe2000ff3e0ff */
[----:B------:R-:W-:-:S04]  /*5ce0*/  IMAD.WIDE.U32 R6, R11, UR4, R6 ;  /* 0x000000040b067c25 */ /* 0x000fc8000f8e0006 */
[----:B------:R-:W-:Y:S02]  /*5cf0*/  IMAD R0, R0, UR6, RZ ;  /* 0x0000000600007c24 */ /* 0x000fe4000f8e02ff */
[C---:B------:R-:W-:Y:S01]  /*5d00*/  IMAD R13, R11.reuse, UR5, R4 ;  /* 0x000000050b0d7c24 */ /* 0x040fe2000f8e0204 */
[----:B------:R-:W-:Y:S01]  /*5d10*/  ULDC.64 UR4, c[0x0][0x3e8] ;  /* 0x0000fa0000047ab9 */ /* 0x000fe20000000a00 */
[----:B------:R-:W-:Y:S01]  /*5d20*/  IMAD R8, R11, UR7, R0 ;  /* 0x000000070b087c24 */ /* 0x000fe2000f8e0200 */
[----:B------:R-:W-:Y:S01]  /*5d30*/  IADD3 R3, P0, R6, UR4, RZ ;  /* 0x0000000406037c10 */ /* 0x000fe2000ff1e0ff */
[----:B------:R-:W-:-:S03]  /*5d40*/  UMOV UR4, 0xffffffff ;  /* 0xffffffff00047882 */ /* 0x000fc60000000000 */
[----:B------:R-:W-:Y:S02]  /*5d50*/  IADD3.X R13, R7, UR5, R13, P0, !PT ;  /* 0x00000005070d7c10 */ /* 0x000fe400087fe40d */
[----:B------:R-:W-:Y:S01]  /*5d60*/  IADD3.X R4, R9, UR9, R8, P1, !PT ;  /* 0x0000000909047c10 */ /* 0x000fe20008ffe408 */
[----:B------:R-:W-:Y:S06]  /*5d70*/  BRA.DIV UR4, `(.L_x_2401) ;  /* 0x0000014e04107947 */ /* 0x000fec000b800000 */
[----:B------:R0:W1:Y:S04]  /*5d80*/  SHFL.IDX PT, R0, R13, RZ, 0x1e1f ;  /* 0x001e1fff0d007589 */ /* 0x00006800000e0000 */
[----:B------:R-:W2:Y:S04]  /*5d90*/  SHFL.IDX PT, R3, R3, RZ, 0x1e1f ;  /* 0x001e1fff03037589 */ /* 0x000ea800000e0000 */
[----:B------:R-:W3:Y:S04]  /*5da0*/  SHFL.IDX PT, R4, R4, RZ, 0x1e1f ;  /* 0x001e1fff04047589 */ /* 0x000ee800000e0000 */
[----:B------:R0:W4:Y:S02]  /*5db0*/  SHFL.IDX PT, R14, R5, RZ, 0x1e1f ;  /* 0x001e1fff050e7589 */ /* 0x00012400000e0000 */
.L_x_2618:
[----:B0-----:R-:W5:Y:S04]  /*5dc0*/  LDL R5, [R1+0xc] ;  /* 0x00000c0001057983 */ /* 0x001f680000100800 */
        /* <DEDUP_REMOVED lines=12> */
[----:B------:R-:W-:Y:S06]  /*5e90*/  @P0 BRA `(.L_x_2403) ;  /* 0x00000000005c0947 */ /* 0x000fec0003800000 */
[----:B------:R-:W2:Y:S01]  /*5ea0*/  LDL.64 R30, [R1+0x18] ;  /* 0x00001800011e7983 */ /* 0x000ea20000100a00 */
[----:B------:R-:W-:-:S03]  /*5eb0*/  ULDC UR4, c[0x0][0x3f4] ;  /* 0x0000fd0000047ab9 */ /* 0x000fc60000000800 */
[----:B------:R-:W3:Y:S04]  /*5ec0*/  LDL R15, [R1+0x2c] ;  /* 0x00002c00010f7983 */ /* 0x000ee80000100800 */
[----:B------:R-:W1:Y:S01]  /*5ed0*/  LDL R26, [R1+0x74] ;  /* 0x00007400011a7983 */ /* 0x000e620000100800 */
[----:B------:R-:W-:Y:S02]  /*5ee0*/  CS2R R10, SRZ ;  /* 0x00000000000a7805 */ /* 0x000fe4000001ff00 */
[----:B------:R-:W-:Y:S02]  /*5ef0*/  CS2R R8, SRZ ;  /* 0x0000000000087805 */ /* 0x000fe4000001ff00 */
[----:B------:R-:W-:Y:S02]  /*5f00*/  CS2R R20, SRZ ;  /* 0x0000000000147805 */ /* 0x000fe4000001ff00 */
[----:B------:R-:W-:-:S02]  /*5f10*/  CS2R R12, SRZ ;  /* 0x00000000000c7805 */ /* 0x000fc4000001ff00 */
[----:B--2---:R-:W-:Y:S02]  /*5f20*/  ISETP.GE.AND P4, PT, R30, UR4, PT ;  /* 0x000000041e007c0c */ /* 0x004fe4000bf86270 */
[----:B---3--:R-:W-:-:S11]  /*5f30*/  ISETP.GE.AND P5, PT, R15, UR4, PT ;  /* 0x000000040f007c0c */ /* 0x008fd6000bfa6270 */
[CC--:B------:R-:W-:Y:S02]  /*5f40*/  @!P4 IADD3 R6, P0, R30.reuse, R3.reuse, RZ ;  /* 0x000000031e06c210 */ /* 0x0c0fe40007f1e0ff */
[C---:B------:R-:W-:Y:S02]  /*5f50*/  @!P5 IADD3 R24, P2, R15.reuse, R3, RZ ;  /* 0x000000030f18d210 */ /* 0x040fe40007f5e0ff */
[----:B------:R-:W-:Y:S02]  /*5f60*/  @!P4 SHF.R.S32.HI R3, RZ, 0x1f, R30 ;  /* 0x0000001fff03c819 */ /* 0x000fe4000001141e */
[-C--:B----4-:R-:W-:Y:S01]  /*5f70*/  @!P4 IADD3 R30, P1, R30, R14.reuse, RZ ;  /* 0x0000000e1e1ec210 */ /* 0x090fe20007f3e0ff */
[C-C-:B-1----:R-:W-:Y:S01]  /*5f80*/  @!P5 IMAD.X R25, R0.reuse, 0x1, R26.reuse, P2 ;  /* 0x000000010019d824 */ /* 0x142fe200010e061a */
[----:B------:R-:W-:Y:S01]  /*5f90*/  @!P5 IADD3 R14, P3, R15, R14, RZ ;  /* 0x0000000e0f0ed210 */ /* 0x000fe20007f7e0ff */
[--C-:B------:R-:W-:Y:S02]  /*5fa0*/  @!P4 IMAD.X R7, R0, 0x1, R3.reuse, P0 ;  /* 0x000000010007c824 */ /* 0x100fe400000e0603 */
[C---:B------:R-:W-:Y:S01]  /*5fb0*/  @!P4 IMAD.X R31, R4.reuse, 0x1, R3, P1 ;  /* 0x00000001041fc824 */ /* 0x040fe200008e0603 */
[----:B------:R0:W5:Y:S01]  /*5fc0*/  @!P5 LD.E.64 R10, desc[UR40][R24.64] ;  /* 0x00000028180ad980 */ /* 0x000162000c101b00 */
[----:B------:R-:W-:-:S03]  /*5fd0*/  @!P5 IMAD.X R15, R4, 0x1, R26, P3 ;  /* 0x00000001040fd824 */ /* 0x000fc600018e061a */
[----:B------:R0:W5:Y:S04]  /*5fe0*/  @!P4 LD.E.64 R20, desc[UR40][R6.64] ;  /* 0x000000280614c980 */ /* 0x000168000c101b00 */
[----:B------:R0:W5:Y:S04]  /*5ff0*/  @!P5 LD.E.64 R8, desc[UR40][R14.64] ;  /* 0x000000280e08d980 */ /* 0x000168000c101b00 */
[----:B------:R0:W5:Y:S02]  /*6000*/  @!P4 LD.E.64 R12, desc[UR40][R30.64] ;  /* 0x000000281e0cc980 */ /* 0x000164000c101b00 */
.L_x_2403:
[----:B------:R-:W-:Y:S05]  /*6010*/  BSYNC B1 ;  /* 0x0000000000017941 */ /* 0x000fea0003800000 */
.L_x_2402:
[----:B-1----:R-:W2:Y:S01]  /*6020*/  LDL.LU R0, [R1+0x4] ;  /* 0x0000040001007983 */ /* 0x002ea20000300800 */
[----:B------:R-:W1:Y:S01]  /*6030*/  SYNCS.PHASECHK.TRANS64.TRYWAIT P0, [R18+URZ+0x13200], R5 ;  /* 0x01320005120075a7 */ /* 0x000e62000800017f */
[----:B------:R-:W-:Y:S01]  /*6040*/  BSSY B1, `(.L_x_2404) ;  /* 0x0000005000017945 */ /* 0x000fe20003800000 */
[----:B--2---:R-:W-:-:S05]  /*6050*/  IMAD R0, R0, -0xc0, R27 ;  /* 0xffffff4000007824 */ /* 0x004fca00078e021b */
[----:B------:R-:W-:-:S04]  /*6060*/  VIMNMX R0, R0, 0xc0, PT ;  /* 0x000000c000007848 */ /* 0x000fc80003fe0100 */
[----:B------:R-:W-:Y:S01]  /*6070*/  ISETP.GE.AND P1, PT, R28, R0, PT ;  /* 0x000000001c00720c */ /* 0x000fe20003f26270 */
[----:B-1----:R-:W-:-:S12]  /*6080*/  @!P0 BRA `(.L_x_2405) ;  /* 0x0000014800b88947 */ /* 0x002fd80003800000 */
.L_x_2619:
[----:B------:R-:W-:Y:S05]  /*6090*/  BSYNC B1 ;  /* 0x0000000000017941 */ /* 0x000fea0003800000 */
.L_x_2404:
[----:B------:R-:W-:Y:S05]  /*60a0*/  @P1 BRA `(.L_x_2406) ;  /* 0x0000002400141947 */ /* 0x000fea0003800000 */
[----:B0-----:R-:W2:Y:S01]  /*60b0*/  LDL.64 R6, [R1+0x18] ;  /* 0x0000180001067983 */ /* 0x001ea20000100a00 */
[----:B------:R-:W2:Y:S03]  /*60c0*/  LDC R0, c[0x0][0x3f4] ;  /* 0x0000fd00ff007b82 */ /* 0x000ea60000000800 */
[----:B------:R-:W3:Y:S04]  /*60d0*/  LDL R3, [R1+0x2c] ;  /* 0x00002c0001037983 */ /* 0x000ee80000100800 */
[----:B------:R0:W5:Y:S01]  /*60e0*/  LDL R36, [R1+0x30] ;  /* 0x0000300001247983 */ /* 0x0001620000100800 */
[----:B------:R-:W-:Y:S01]  /*60f0*/  BSSY B1, `(.L_x_2407) ;  /* 0x000007b000017945 */ /* 0x000fe20003800000 */
[----:B--2---:R-:W-:-:S02]  /*6100*/  ISETP.GE.AND P0, PT, R6, R0, PT ;  /* 0x000000000600720c */ /* 0x004fc40003f06270 */
[----:B---3--:R-:W-:-:S11]  /*6110*/  ISETP.GE.AND P1, PT, R3, R0, PT ;  /* 0x000000000300720c */ /* 0x008fd60003f26270 */
[----:B0-----:R-:W-:Y:S05]  /*6120*/  @P0 BRA `(.L_x_2408) ;  /* 0x0000000400dc0947 */ /* 0x001fea0003800000 */
[----:B-----5:R-:W-:Y:S01]  /*6130*/  IMAD.IADD R0, R18, 0x1, R36 ;  /* 0x0000000112007824 */ /* 0x020fe200078e0224 */
[----:B----4-:R-:W-:Y:S02]  /*6140*/  SHF.R.U32.HI R14, RZ, 0x8, R20 ;  /* 0x00000008ff0e7819 */ /* 0x010fe40000011614 */
[----:B------:R-:W-:Y:S02]  /*6150*/  LOP3.LUT R3, R20, 0xff, RZ, 0xc0, !PT ;  /* 0x000000ff14037812 */ /* 0x000fe400078ec0ff */
[----:B-1----:R-:W0:Y:S01]  /*6160*/  LDS.128 R4, [R0+0xb000] ;  /* 0x00b0000000047984 */ /* 0x002e220000000c00 */
        /* <DEDUP_REMOVED lines=8> */
[----:B------:R-:W-:-:S02]  /*61f0*/  LOP3.LUT R26, R13, 0xff, RZ, 0xc0, !PT ;  /* 0x000000ff0d1a7812 */ /* 0x000fc400078ec0ff */
[----:B------:R-:W-:Y:S02]  /*6200*/  LOP3.LUT R27, R27, 0xff, RZ, 0xc0, !PT ;  /* 0x000000ff1b1b7812 */ /* 0x000fe400078ec0ff */
[----:B------:R-:W-:Y:S02]  /*6210*/  SHF.R.U32.HI R31, RZ, 0x10, R13 ;  /* 0x00000010ff1f7819 */ /* 0x000fe4000001160d */
[----:B------:R-:W-:Y:S02]  /*6220*/  PRMT R15, R24, 0x7604, R15 ;  /* 0x00007604180f7816 */ /* 0x000fe4000000000f */
[----:B------:R-:W-:Y:S01]  /*6230*/  LOP3.LUT R25, R14, 0xff, RZ, 0xc0, !PT ;  /* 0x000000ff0e197812 */ /* 0x000fe200078ec0ff */
[----:B------:R-:W-:Y:S01]  /*6240*/  IMAD.U32 R14, R28, 0x10000, RZ ;  /* 0x000100001c0e7824 */ /* 0x000fe200078e00ff */
[----:B------:R-:W-:Y:S02]  /*6250*/  LOP3.LUT R24, R12, 0xff, RZ, 0xc0, !PT ;  /* 0x000000ff0c187812 */ /* 0x000fe400078ec0ff */
[----:B------:R-:W-:-:S02]  /*6260*/  PRMT R26, R27, 0x7604, R26 ;  /* 0x000076041b1a7816 */ /* 0x000fc4000000001a */
[----:B------:R-:W-:Y:S02]  /*6270*/  SHF.L.U32 R31, R31, 0x10, RZ ;  /* 0x000000101f1f7819 */ /* 0x000fe400000006ff */
[----:B------:R-:W-:Y:S02]  /*6280*/  PRMT R27, R25, 0x7604, R24 ;  /* 0x00007604191b7816 */ /* 0x000fe40000000018 */
[----:B------:R-:W-:Y:S02]  /*6290*/  LOP3.LUT R25, R15, 0xff0000, R14, 0xf8, !PT ;  /* 0x00ff00000f197812 */ /* 0x000fe400078ef80e */
[----:B------:R-:W-:Y:S02]  /*62a0*/  LOP3.LUT R31, R26, 0xff0000, R31, 0xf8, !PT ;  /* 0x00ff00001a1f7812 */ /* 0x000fe400078ef81f */
[----:B------:R-:W-:Y:S02]  /*62b0*/  LOP3.LUT R25, R25, 0xff000000, R21, 0xf8, !PT ;  /* 0xff00000019197812 */ /* 0x000fe400078ef815 */
[----:B------:R-:W-:-:S02]  /*62c0*/  LOP3.LUT R31, R31, 0xff000000, R13, 0xf8, !PT ;  /* 0xff0000001f1f7812 */ /* 0x000fc400078ef80d */
[----:B------:R-:W-:Y:S02]  /*62d0*/  LOP3.LUT R15, R3, 0xff0000, R20, 0xf8, !PT ;  /* 0x00ff0000030f7812 */ /* 0x000fe400078ef814 */
        /* <DEDUP_REMOVED lines=92> */
.L_x_2408:
[----:B------:R-:W-:Y:S05]  /*68a0*/  BSYNC B1 ;  /* 0x0000000000017941 */ /* 0x000fea0003800000 */
.L_x_2407:
[----:B------:R-:W-:Y:S05]  /*68b0*/  @P1 BRA `(.L_x_2406) ;  /* 0x0000001c00101947 */ /* 0x000fea0003800000 */
[----:B0-----:R-:W2:Y:S01]  /*68c0*/  LDL R0, [R1+0x70] ;  /* 0x0000700001007983 */ /* 0x001ea20000100800 */
[----:B-----5:R-:W-:Y:S01]  /*68d0*/  IMAD.IADD R3, R18, 0x1, R36 ;  /* 0x0000000112037824 */ /* 0x020fe200078e0224 */
[----:B------:R-:W-:Y:S02]  /*68e0*/  SHF.R.U32.HI R13, RZ, 0x8, R11 ;  /* 0x00000008ff0d7819 */ /* 0x000fe4000001160b */
[----:B------:R-:W-:Y:S02]  /*68f0*/  SHF.R.U32.HI R24, RZ, 0x8, R9 ;  /* 0x00000008ff187819 */ /* 0x000fe40000011609 */
[----:B------:R-:W-:Y:S02]  /*6900*/  SHF.R.U32.HI R15, RZ, 0x8, R8 ;  /* 0x00000008ff0f7819 */ /* 0x000fe40000011608 */
[----:B----4-:R-:W-:Y:S02]  /*6910*/  LOP3.LUT R14, R11, 0xff, RZ, 0xc0, !PT ;  /* 0x000000ff0b0e7812 */ /* 0x010fe400078ec0ff */
        /* <DEDUP_REMOVED lines=25> */
[----:B--2---:R-:W-:Y:S01]  /*6ab0*/  LOP3.LUT P0, RZ, R0, 0x2, RZ, 0xc0, !PT ;  /* 0x0000000200ff7812 */ /* 0x004fe2000780c0ff */
[----:B------:R-:W-:-:S12]  /*6ac0*/  VIADD R0, R3, 0x20 ;  /* 0x0000002003007836 */ /* 0x000fd80000000000 */
[----:B------:R-:W-:Y:S01]  /*6ad0*/  @P0 VIADD R0, R3, 0xffffffe0 ;  /* 0xffffffe003000836 */ /* 0x000fe20000000000 */
[----:B------:R-:W-:-:S04]  /*6ae0*/  SHF.R.U32.HI R3, RZ, 0x8, R10 ;  /* 0x00000008ff037819 */ /* 0x000fc8000001160a */
[----:B-1----:R-:W0:Y:S01]  /*6af0*/  LDS.128 R4, [R0+0xb000] ;  /* 0x00b0000000047984 */ /* 0x002e220000000c00 */
        /* <DEDUP_REMOVED lines=22> */
[----:B------:R-:W-:Y:S01]  /*6c60*/  FFMA.FTZ R31, R9, R24, R27 ;  /* 0x00000018091f7223 */ /* 0x000fe2000001001b */
        /* <DEDUP_REMOVED lines=69> */
.L_x_2400:
[----:B------:R-:W0:Y:S01]  /*70c0*/  LDC R9, c[0x0][0x448] ;  /* 0x00011200ff097b82 */ /* 0x000e220000000800 */
        /* <DEDUP_REMOVED lines=11> */
[----:B-1----:R-:W-:Y:S01]  /*7180*/  @P0 SHF.R.U32.HI R3, RZ, R5, R0 ;  /* 0x00000005ff030219 */ /* 0x002fe20000011600 */
[----:B------:R-:W-:-:S03]  /*7190*/  IMAD.MOV.U32 R5, RZ, RZ, R31 ;  /* 0x000000ffff057224 */ /* 0x000fc600078e001f */
[----:B------:R-:W-:Y:S01]  /*71a0*/  SHF.R.S32.HI R0, RZ, 0x1f, R3 ;  /* 0x0000001fff007819 */ /* 0x000fe20000011403 */
[----:B------:R-:W-:-:S04]  /*71b0*/  IMAD.WIDE.U32 R4, R3, UR4, R4 ;  /* 0x0000000403047c25 */ /* 0x000fc8000f8e0004 */
[----:B------:R-:W-:Y:S02]  /*71c0*/  IMAD R8, R0, UR4, RZ ;  /* 0x0000000400087c24 */ /* 0x000fe4000f8e02ff */
[----:B------:R-:W-:-:S04]  /*71d0*/  IMAD.WIDE.U32 R6, R3, UR6, R6 ;  /* 0x0000000603067c25 */ /* 0x000fc8000f8e0006 */
[C---:B------:R-:W-:Y:S01]  /*71e0*/  IMAD R13, R3.reuse, UR5, R8 ;  /* 0x00000005030d7c24 */ /* 0x040fe2000f8e0208 */
[----:B------:R-:W-:Y:S01]  /*71f0*/  ULDC.64 UR4, c[0x0][0x3e8] ;  /* 0x0000fa0000047ab9 */ /* 0x000fe20000000a00 */
[----:B------:R-:W-:Y:S01]  /*7200*/  IMAD R8, R0, UR6, RZ ;  /* 0x0000000600087c24 */ /* 0x000fe2000f8e02ff */
[----:B------:R-:W-:Y:S01]  /*7210*/  IADD3 R21, P0, R4, UR4, RZ ;  /* 0x0000000404157c10 */ /* 0x000fe2000ff1e0ff */
[----:B------:R-:W-:Y:S01]  /*7220*/  UMOV UR4, 0xffffffff ;  /* 0xffffffff00047882 */ /* 0x000fe20000000000 */
[----:B------:R-:W-:Y:S01]  /*7230*/  IADD3 R0, P1, R6, UR8, RZ ;  /* 0x0000000806007c10 */ /* 0x000fe2000ff3e0ff */
[----:B------:R-:W-:Y:S01]  /*7240*/  IMAD R25, R3, UR7, R8 ;  /* 0x0000000703197c24 */ /* 0x000fe2000f8e0208 */
[----:B------:R-:W-:-:S04]  /*7250*/  IADD3.X R13, R5, UR5, R13, P0, !PT ;  /* 0x00000005050d7c10 */ /* 0x000fc800087fe40d */
[----:B------:R-:W-:Y:S01]  /*7260*/  IADD3.X R25, R7, UR9, R25, P1, !PT ;  /* 0x0000000907197c10 */ /* 0x000fe20008ffe419 */
[----:B------:R-:W-:Y:S06]  /*7270*/  BRA.DIV UR4, `(.L_x_2409) ;  /* 0x0000013a04507947 */ /* 0x000fec000b800000 */
[----:B------:R0:W1:Y:S04]  /*7280*/  SHFL.IDX PT, R3, R13, RZ, 0x1e1f ;  /* 0x001e1fff0d037589 */ /* 0x00006800000e0000 */
[----:B------:R-:W2:Y:S04]  /*7290*/  SHFL.IDX PT, R21, R21, RZ, 0x1e1f ;  /* 0x001e1fff15157589 */ /* 0x000ea800000e0000 */
[----:B------:R-:W3:Y:S04]  /*72a0*/  SHFL.IDX PT, R25, R25, RZ, 0x1e1f ;  /* 0x001e1fff19197589 */ /* 0x000ee800000e0000 */
[----:B------:R0:W4:Y:S02]  /*72b0*/  SHFL.IDX PT, R14, R0, RZ, 0x1e1f ;  /* 0x001e1fff000e7589 */ /* 0x00012400000e0000 */
.L_x_2625:
[----:B0-----:R-:W5:Y:S01]  /*72c0*/  LDL R0, [R1+0xc] ;  /* 0x00000c0001007983 */ /* 0x001f620000100800 */
[----:B------:R-:W0:Y:S03]  /*72d0*/  LDC R33, c[0x0][0x3f4] ;  /* 0x0000fd00ff217b82 */ /* 0x000e260000000800 */
[----:B------:R-:W2:Y:S01]  /*72e0*/  LDL R4, [R1+0x64] ;  /* 0x0000640001047983 */ /* 0x000ea20000100800 */
[----:B------:R-:W-:Y:S01]  /*72f0*/  BSSY B1, `(.L_x_2410) ;  /* 0x0000016000017945 */ /* 0x000fe20003800000 */
[----:B------:R-:W-:Y:S01]  /*7300*/  CS2R R6, SRZ ;  /* 0x0000000000067805 */ /* 0x000fe2000001ff00 */
[----:B-----5:R-:W-:Y:S01]  /*7310*/  IMAD R31, R0, R9, RZ ;  /* 0x00000009001f7224 */ /* 0x020fe200078e02ff */
[----:B------:R-:W-:Y:S02]  /*7320*/  CS2R R8, SRZ ;  /* 0x0000000000087805 */ /* 0x000fe4000001ff00 */
[----:B--2---:R-:W-:-:S02]  /*7330*/  LEA.HI R0, R4, R4, RZ, 0x1 ;  /* 0x0000000404007211 */ /* 0x004fc400078f08ff */
[----:B------:R-:W-:Y:S02]  /*7340*/  ISETP.GE.AND P0, PT, R10, R31, PT ;  /* 0x0000001f0a00720c */ /* 0x000fe40003f06270 */
[----:B------:R-:W-:Y:S02]  /*7350*/  CS2R R10, SRZ ;  /* 0x00000000000a7805 */ /* 0x000fe4000001ff00 */
[----:B------:R-:W-:-:S05]  /*7360*/  LOP3.LUT R0, R0, 0xfffffffe, RZ, 0xc0, !PT ;  /* 0xfffffffe00007812 */ /* 0x000fca00078ec0ff */
[----:B------:R-:W-:Y:S01]  /*7370*/  IMAD.IADD R0, R4, 0x1, -R0 ;  /* 0x0000000104007824 */ /* 0x000fe200078e0a00 */
[----:B------:R-:W-:-:S04]  /*7380*/  CS2R R4, SRZ ;  /* 0x0000000000047805 */ /* 0x000fc8000001ff00 */
        /* <DEDUP_REMOVED lines=12> */
.L_x_2411:
[----:B------:R-:W-:Y:S05]  /*7450*/  BSYNC B1 ;  /* 0x0000000000017941 */ /* 0x000fea0003800000 */
.L_x_2410:
[----:B------:R-:W1:Y:S01]  /*7460*/  S2R R0, SR_TID.X ;  /* 0x0000000000007919 */ /* 0x000e620000002100 */
[----:B------:R-:W2:Y:S01]  /*7470*/  SYNCS.PHASECHK.TRANS64.TRYWAIT P1, [R18+URZ+0x13200], R27 ;  /* 0x0132001b120075a7 */ /* 0x000ea2000802017f */
[----:B-1----:R-:W-:Y:S02]  /*7480*/  VIADD R3, R0, 0xffffff80 ;  /* 0xffffff8000037836 */ /* 0x002fe40000000000 */
        /* <DEDUP_REMOVED lines=8> */
[----:B--2---:R-:W-:-:S12]  /*7510*/  @!P1 BRA `(.L_x_2413) ;  /* 0x0000013800149947 */ /* 0x004fd80003800000 */
.L_x_2626:
[----:B------:R-:W-:Y:S05]  /*7520*/  BSYNC B1 ;  /* 0x0000000000017941 */ /* 0x000fea0003800000 */
.L_x_2412:
[----:B------:R-:W-:Y:S05]  /*7530*/  @P0 BRA `(.L_x_2406) ;  /* 0x0000000c00f00947 */ /* 0x000fea0003800000 */
[----:B------:R-:W2:Y:S04]  /*7540*/  LDL R39, [R1+0x3c] ;  /* 0x00003c0001277983 */ /* 0x000ea80000100800 */
[----:B------:R-:W3:Y:S04]  /*7550*/  LDL R34, [R1+0x40] ;  /* 0x0000400001227983 */ /* 0x000ee80000100800 */
[----:B------:R-:W3:Y:S04]  /*7560*/  LDL R32, [R1+0x44] ;  /* 0x0000440001207983 */ /* 0x000ee80000100800 */
[----:B------:R-:W3:Y:S01]  /*7570*/  LDL R50, [R1+0x78] ;  /* 0x0000780001327983 */ /* 0x000ee20000100800 */
[----:B-----5:R-:W-:-:S02]  /*7580*/  SHF.R.U32.HI R0, RZ, 0x8, R4 ;  /* 0x00000008ff007819 */ /* 0x020fc40000011604 */
[----:B------:R-:W-:Y:S02]  /*7590*/  LOP3.LUT R3, R4, 0xff, RZ, 0xc0, !PT ;  /* 0x000000ff04037812 */ /* 0x000fe400078ec0ff */
[----:B------:R-:W-:Y:S02]  /*75a0*/  LOP3.LUT R0, R0, 0xff, RZ, 0xc0, !PT ;  /* 0x000000ff00007812 */ /* 0x000fe400078ec0ff */
[----:B------:R-:W-:Y:S02]  /*75b0*/  SHF.R.U32.HI R25, RZ, 0x8, R5 ;  /* 0x00000008ff197819 */ /* 0x000fe40000011605 */
        /* <DEDUP_REMOVED lines=8> */
[----:B------:R-:W-:Y:S02]  /*7640*/  SHF.R.U32.HI R21, RZ, 0x8, R8 ;  /* 0x00000008ff157819 */ /* 0x000fe40000011608 */
[----:B------:R-:W-:-:S02]  /*7650*/  PRMT R31, R3, 0x7604, R12 ;  /* 0x00007604031f7816 */ /* 0x000fc4000000000c */
[----:B------:R-:W-:Y:S02]  /*7660*/  LOP3.LUT R24, R8, 0xff, RZ, 0xc0, !PT ;  /* 0x000000ff08187812 */ /* 0x000fe400078ec0ff */
[----:B------:R-:W-:Y:S02]  /*7670*/  LOP3.LUT R21, R21, 0xff, RZ, 0xc0, !PT ;  /* 0x000000ff15157812 */ /* 0x000fe400078ec0ff */
[----:B------:R-:W-:Y:S02]  /*7680*/  SHF.R.U32.HI R3, RZ, 0x8, R10 ;  /* 0x00000008ff037819 */ /* 0x000fe4000001160a */
[----:B------:R-:W-:Y:S02]  /*7690*/  PRMT R37, R21, 0x7604, R24 ;  /* 0x0000760415257816 */ /* 0x000fe40000000018 */
[----:B-1----:R-:W-:Y:S02]  /*76a0*/  SHF.R.U32.HI R27, RZ, 0x8, R11 ;  /* 0x00000008ff1b7819 */ /* 0x002fe4000001160b */
[----:B------:R-:W-:-:S02]  /*76b0*/  LOP3.LUT R25, R3, 0xff, RZ, 0xc0, !PT ;  /* 0x000000ff03197812 */ /* 0x000fc400078ec0ff */
[----:B------:R-:W-:Y:S02]  /*76c0*/  SHF.R.U32.HI R21, RZ, 0x8, R9 ;  /* 0x00000008ff157819 */ /* 0x000fe40000011609 */
[----:B----4-:R-:W-:Y:S02]  /*76d0*/  SHF.R.U32.HI R14, RZ, 0x8, R7 ;  /* 0x00000008ff0e7819 */ /* 0x010fe40000011607 */
        /* <DEDUP_REMOVED lines=9> */
[----:B--2---:R-:W-:-:S02]  /*7770*/  LOP3.LUT R0, R39, 0x30, R0, 0xf8, !PT ;  /* 0x0000003027007812 */ /* 0x004fc400078ef800 */
[----:B------:R-:W-:Y:S02]  /*7780*/  PRMT R39, R21, 0x7604, R24 ;  /* 0x0000760415277816 */ /* 0x000fe40000000018 */
[----:B---3--:R-:W-:Y:S02]  /*7790*/  LOP3.LUT R3, R0, R34, RZ, 0x3c, !PT ;  /* 0x0000002200037212 */ /* 0x008fe400078e3cff */
[----:B------:R-:W-:Y:S02]  /*77a0*/  PRMT R34, R27, 0x7604, R30 ;  /* 0x000076041b227816 */ /* 0x000fe4000000001e */
[----:B------:R-:W-:Y:S02]  /*77b0*/  IADD3 R0, R18, R32, R3 ;  /* 0x0000002012007210 */ /* 0x000fe40007ffe003 */
[----:B------:R-:W-:Y:S01]  /*77c0*/  SHF.R.U32.HI R21, RZ, 0x10, R5 ;  /* 0x00000010ff157819 */ /* 0x000fe20000011605 */
[----:B------:R-:W-:Y:S01]  /*77d0*/  LDS.128 R12, [R50+0xb000] ;  /* 0x00b00000320c7984 */ /* 0x000fe20000000c00 */
[----:B------:R-:W-:-:S02]  /*77e0*/  SHF.R.U32.HI R3, RZ, 0x10, R4 ;  /* 0x00000010ff037819 */ /* 0x000fc40000011604 */
[----:B------:R-:W-:Y:S01]  /*77f0*/  SHF.R.U32.HI R30, RZ, 0x10, R6 ;  /* 0x00000010ff1e7819 */ /* 0x000fe20000011606 */
[----:B------:R-:W0:Y:S01]  /*7800*/  LDS.128 R24, [R0+0xb000] ;  /* 0x00b0000000187984 */ /* 0x000e220000000c00 */
[----:B------:R-:W-:Y:S02]  /*7810*/  LOP3.LUT R21, R21, 0xff, RZ, 0xc0, !PT ;  /* 0x000000ff15157812 */ /* 0x000fe400078ec0ff */
[----:B------:R-:W-:Y:S02]  /*7820*/  LOP3.LUT R3, R3, 0xff, RZ, 0xc0, !PT ;  /* 0x000000ff03037812 */ /* 0x000fe400078ec0ff */
[----:B------:R-:W-:Y:S02]  /*7830*/  LOP3.LUT R30, R30, 0xff, RZ, 0xc0, !PT ;  /* 0x000000ff1e1e7812 */ /* 0x000fe400078ec0ff */
[----:B------:R-:W-:Y:S02]  /*7840*/  PRMT R21, R21, 0x7054, R28 ;  /* 0x0000705415157816 */ /* 0x000fe4000000001c */
[----:B------:R-:W-:-:S02]  /*7850*/  SHF.R.U32.HI R28, RZ, 0x10, R9 ;  /* 0x00000010ff1c7819 */ /* 0x000fc40000011609 */
[----:B------:R-:W-:Y:S02]  /*7860*/  PRMT R3, R3, 0x7054, R20 ;  /* 0x0000705403037816 */ /* 0x000fe40000000014 */
[----:B------:R-:W-:Y:S02]  /*7870*/  PRMT R33, R30, 0x7054, R31 ;  /* 0x000070541e217816 */ /* 0x000fe4000000001f */
[----:B------:R-:W-:Y:S02]  /*7880*/  SHF.R.U32.HI R20, RZ, 0x10, R8 ;  /* 0x00000010ff147819 */ /* 0x000fe40000011608 */
[----:B------:R-:W-:Y:S02]  /*7890*/  SHF.R.U32.HI R30, RZ, 0x10, R10 ;  /* 0x00000010ff1e7819 */ /* 0x000fe4000001160a */
[----:B------:R-:W-:Y:S02]  /*78a0*/  SHF.R.U32.HI R31, RZ, 0x10, R11 ;  /* 0x00000010ff1f7819 */ /* 0x000fe4000001160b */
[----:B------:R-:W-:-:S02]  /*78b0*/  LOP3.LUT R28, R28, 0xff, RZ, 0xc0, !PT ;  /* 0x000000ff1c1c7812 */ /* 0x000fc400078ec0ff */
[----:B------:R-:W-:Y:S02]  /*78c0*/  LOP3.LUT R20, R20, 0xff, RZ, 0xc0, !PT ;  /* 0x000000ff14147812 */ /* 0x000fe400078ec0ff */
[----:B------:R-:W-:Y:S02]  /*78d0*/  LOP3.LUT R30, R30, 0xff, RZ, 0xc0, !PT ;  /* 0x000000ff1e1e7812 */ /* 0x000fe400078ec0ff */
[----:B------:R-:W-:Y:S02]  /*78e0*/  LOP3.LUT R31, R31, 0xff, RZ, 0xc0, !PT ;  /* 0x000000ff1f1f7812 */ /* 0x000fe400078ec0ff */
[----:B------:R-:W-:Y:S02]  /*78f0*/  PRMT R39, R28, 0x7054, R39 ;  /* 0x000070541c277816 */ /* 0x000fe40000000027 */
[----:B------:R-:W-:Y:S02]  /*7900*/  PRMT R37, R20, 0x7054, R37 ;  /* 0x0000705414257816 */ /* 0x000fe40000000025 */
[----:B------:R-:W-:-:S02]  /*7910*/  PRMT R41, R30, 0x7054, R41 ;  /* 0x000070541e297816 */ /* 0x000fc40000000029 */
[----:B------:R-:W-:Y:S02]  /*7920*/  SHF.R.U32.HI R32, RZ, 0x10, R7 ;  /* 0x00000010ff207819 */ /* 0x000fe40000011607 */
[----:B------:R-:W-:Y:S02]  /*7930*/  PRMT R43, R31, 0x7054, R34 ;  /* 0x000070541f2b7816 */ /* 0x000fe40000000022 */
[----:B------:R-:W-:Y:S02]  /*7940*/  LOP3.LUT R39, R39, 0xff000000, R9, 0xf8, !PT ;  /* 0xff00000027277812 */ /* 0x000fe400078ef809 */
[----:B------:R-:W-:Y:S02]  /*7950*/  LOP3.LUT R31, R21, 0xff000000, R5, 0xf8, !PT ;  /* 0xff000000151f7812 */ /* 0x000fe400078ef805 */
[----:B------:R-:W-:Y:S02]  /*7960*/  LOP3.LUT R20, R3, 0xff000000, R4, 0xf8, !PT ;  /* 0xff00000003147812 */ /* 0x000fe400078ef804 */
[----:B------:R-:W-:-:S02]  /*7970*/  LOP3.LUT R28, R37, 0xff000000, R8, 0xf8, !PT ;  /* 0xff000000251c7812 */ /* 0x000fc400078ef808 */
[----:B------:R-:W-:Y:S02]  /*7980*/  LOP3.LUT R4, R41, 0xff000000, R10, 0xf8, !PT ;  /* 0xff00000029047812 */ /* 0x000fe400078ef80a */
[----:B------:R-:W-:Y:S02]  /*7990*/  LOP3.LUT R32, R32, 0xff, RZ, 0xc0, !PT ;  /* 0x000000ff20207812 */ /* 0x000fe400078ec0ff */
[----:B------:R-:W-:Y:S02]  /*79a0*/  LOP3.LUT R43, R43, 0xff000000, R11, 0xf8, !PT ;  /* 0xff0000002b2b7812 */ /* 0x000fe400078ef80b */
[----:B------:R-:W-:Y:S02]  /*79b0*/  F2FP.F16.E4M3.UNPACK_B R37, R39 ;  /* 0x00000027ff25723e */ /* 0x000fe400020006ff */
[----:B0-----:R-:W-:Y:S02]  /*79c0*/  F2FP.F16.E4M3.UNPACK_B R10, R25 ;  /* 0x00000019ff0a723e */ /* 0x001fe400020006ff */
[----:B------:R-:W-:-:S02]  /*79d0*/  F2FP.F16.E4M3.UNPACK_B R11, R31 ;  /* 0x0000001fff0b723e */ /* 0x000fc400020006ff */
[----:B------:R-:W-:Y:S02]  /*79e0*/  PRMT R35, R32, 0x7054, R35 ;  /* 0x0000705420237816 */ /* 0x000fe40000000023 */
[----:B------:R-:W-:Y:S01]  /*79f0*/  LOP3.LUT R3, R33, 0xff000000, R6, 0xf8, !PT ;  /* 0xff00000021037812 */ /* 0x000fe200078ef806 */
[--C-:B------:R-:W-:Y:S01]  /*7a00*/  HADD2.F32 R6, -RZ, R10.reuse.H0_H0 ;  /* 0x2000000aff067230 */ /* 0x100fe20000004100 */
[-C--:B------:R-:W-:Y:S01]  /*7a10*/  F2FP.F16.E4M3.UNPACK_B R8, R13.reuse ;  /* 0x0000000dff08723e */ /* 0x080fe200020006ff */
[----:B------:R-:W-:Y:S01]  /*7a20*/  HADD2.F32 R10, -RZ, R10.H1_H1 ;  /* 0x3000000aff0a7230 */ /* 0x000fe20000004100 */
[----:B------:R-:W-:Y:S02]  /*7a30*/  F2FP.F16.E4M3.UNPACK_B R21, R13.H1 ;  /* 0x0000000dff15723e */ /* 0x000fe400030006ff */
[-C--:B------:R-:W-:Y:S01]  /*7a40*/  F2FP.F16.E4M3.UNPACK_B R30, R15.reuse ;  /* 0x0000000fff1e723e */ /* 0x080fe200020006ff */
[--C-:B------:R-:W-:Y:S01]  /*7a50*/  HADD2.F32 R9, -RZ, R8.reuse.H0_H0 ;  /* 0x20000008ff097230 */ /* 0x100fe20000004100 */
[----:B------:R-:W-:Y:S01]  /*7a60*/  F2FP.F16.E4M3.UNPACK_B R36, R15.H1 ;  /* 0x0000000fff24723e */ /* 0x000fe200030006ff */
[--C-:B------:R-:W-:Y:S01]  /*7a70*/  HADD2.F32 R15, -RZ, R37.reuse.H0_H0 ;  /* 0x20000025ff0f7230 */ /* 0x100fe20000004100 */
[-C--:B------:R-:W-:Y:S01]  /*7a80*/  F2FP.F16.E4M3.UNPACK_B R13, R12.reuse ;  /* 0x0000000cff0d723e */ /* 0x080fe200020006ff */
[----:B------:R-:W-:Y:S01]  /*7a90*/  HADD2.F32 R37, -RZ, R37.H1_H1 ;  /* 0x30000025ff257230 */ /* 0x000fe20000004100 */
[----:B------:R-:W-:Y:S01]  /*7aa0*/  F2FP.F16.E4M3.UNPACK_B R33, R12.H1 ;  /* 0x0000000cff21723e */ /* 0x000fe200030006ff */
[----:B------:R-:W-:Y:S01]  /*7ab0*/  HADD2.F32 R12, -RZ, R11.H0_H0 ;  /* 0x2000000bff0c7230 */ /* 0x000fe20000004100 */
[----:B------:R-:W-:Y:S01]  /*7ac0*/  LOP3.LUT R34, R35, 0xff000000, R7, 0xf8, !PT ;  /* 0xff00000023227812 */ /* 0x000fe200078ef807 */
[----:B------:R-:W-:Y:S01]  /*7ad0*/  HADD2.F32 R8, -RZ, R8.H1_H1 ;  /* 0x30000008ff087230 */ /* 0x000fe20000004100 */
[----:B------:R-:W-:Y:S01]  /*7ae0*/  F2FP.F16.E4M3.UNPACK_B R32, R27 ;  /* 0x0000001bff20723e */ /* 0x000fe200020006ff */
[----:B------:R-:W-:Y:S01]  /*7af0*/  FMUL.FTZ R41, R10, R37 ;  /* 0x000000250a297220 */ /* 0x000fe20000410000 */
[----:B------:R-:W-:Y:S01]  /*7b00*/  F2FP.F16.E4M3.UNPACK_B R38, R27.H1 ;  /* 0x0000001bff26723e */ /* 0x000fe200030006ff */
[----:B------:R-:W-:Y:S01]  /*7b10*/  FMUL.FTZ R40, R6, R12 ;  /* 0x0000000c06287220 */ /* 0x000fe20000410000 */
[----:B------:R-:W-:-:S02]  /*7b20*/  F2FP.F16.E4M3.UNPACK_B R27, R24 ;  /* 0x00000018ff1b723e */ /* 0x000fc400020006ff */
[----:B------:R-:W-:Y:S01]  /*7b30*/  F2FP.F16.E4M3.UNPACK_B R35, R24.H1 ;  /* 0x00000018ff23723e */ /* 0x000fe200030006ff */
[----:B------:R-:W-:Y:S01]  /*7b40*/  FMUL.FTZ R24, R6, R15 ;  /* 0x0000000f06187220 */ /* 0x000fe20000410000 */
[----:B------:R-:W-:Y:S02]  /*7b50*/  F2FP.F16.E4M3.UNPACK_B R25, R25.H1 ;  /* 0x00000019ff19723e */ /* 0x000fe400030006ff */
[----:B------:R-:W-:Y:S01]  /*7b60*/  F2FP.F16.E4M3.UNPACK_B R39, R39.H1 ;  /* 0x00000027ff27723e */ /* 0x000fe200030006ff */
[C---:B------:R-:W-:Y:S01]  /*7b70*/  FFMA.FTZ R6, R9.reuse, R12, -R24 ;  /* 0x0000000c09067223 */ /* 0x040fe20000010818 */
[----:B------:R-:W-:Y:S01]  /*7b80*/  F2FP.F16.E4M3.UNPACK_B R31, R31.H1 ;  /* 0x0000001fff1f723e */ /* 0x000fe200030006ff */
[----:B------:R-:W-:Y:S01]  /*7b90*/  FFMA.FTZ R9, R9, R15, R40 ;  /* 0x0000000f09097223 */ /* 0x000fe20000010028 */
[----:B------:R-:W-:Y:S01]  /*7ba0*/  HADD2.F32 R15, -RZ, R11.H1_H1 ;  /* 0x3000000bff0f7230 */ /* 0x000fe20000004100 */
[-C--:B------:R-:W-:Y:S01]  /*7bb0*/  F2FP.F16.E4M3.UNPACK_B R7, R26.reuse ;  /* 0x0000001aff07723e */ /* 0x080fe200020006ff */
[----:B------:R-:W-:Y:S01]  /*7bc0*/  HADD2.F32 R40, -RZ, R39.H0_H0 ;  /* 0x20000027ff287230 */ /* 0x000fe20000004100 */
[----:B------:R-:W-:Y:S01]  /*7bd0*/  F2FP.F16.E4M3.UNPACK_B R26, R26.H1 ;  /* 0x0000001aff1a723e */ /* 0x000fe200030006ff */
[----:B------:R-:W-:-:S02]  /*7be0*/  HADD2.F32 R11, -RZ, R25.H0_H0 ;  /* 0x20000019ff0b7230 */ /* 0x000fc40000004100 */
[-C--:B------:R-:W-:Y:S01]  /*7bf0*/  FMUL.FTZ R10, R10, R15.reuse ;  /* 0x0000000f0a0a7220 */ /* 0x080fe20000410000 */
        /* <DEDUP_REMOVED lines=8> */
[----:B------:R-:W-:Y:S01]  /*7c80*/  F2FP.F16.E4M3.UNPACK_B R37, R34 ;  /* 0x00000022ff25723e */ /* 0x000fe200020006ff */
[----:B------:R-:W-:Y:S01]  /*7c90*/  FFMA.FTZ R10, R12, R24, -R45 ;  /* 0x000000180c0a7223 */ /* 0x000fe2000001082d */
[----:B------:R-:W-:Y:S01]  /*7ca0*/  F2FP.F16.E4M3.UNPACK_B R41, R43 ;  /* 0x0000002bff29723e */ /* 0x000fe200020006ff */
[----:B------:R-:W-:-:S02]  /*7cb0*/  HADD2.F32 R25, -RZ, R25.H1_H1 ;  /* 0x30000019ff197230 */ /* 0x000fc40000004100 */
[----:B------:R-:W-:Y:S01]  /*7cc0*/  FFMA.FTZ R12, R12, R40, R47 ;  /* 0x000000280c0c7223 */ /* 0x000fe2000001002f */
[----:B------:R-:W-:Y:S01]  /*7cd0*/  HADD2.F32 R24, -RZ, R31.H1_H1 ;  /* 0x3000001fff187230 */ /* 0x000fe20000004100 */
[----:B------:R-:W-:Y:S01]  /*7ce0*/  F2FP.F16.E4M3.UNPACK_B R14, R14.H1 ;  /* 0x0000000eff0e723e */ /* 0x000fe200030006ff */
[----:B------:R-:W-:Y:S02]  /*7cf0*/  HADD2.F32 R15, -RZ, R32.H0_H0 ;  /* 0x20000020ff0f7230 */ /* 0x000fe40000004100 */
[C---:B------:R-:W-:Y:S01]  /*7d00*/  FMUL.FTZ R46, R25.reuse, R42 ;  /* 0x0000002a192e7220 */ /* 0x040fe20000410000 */
[----:B------:R-:W-:Y:S02]  /*7d10*/  HADD2.F32 R40, -RZ, R37.H0_H0 ;  /* 0x20000025ff287230 */ /* 0x000fe40000004100 */
[----:B------:R-:W-:Y:S01]  /*7d20*/  FMUL.FTZ R25, R25, R24 ;  /* 0x0000001819197220 */ /* 0x000fe20000410000 */
[----:B------:R-:W-:Y:S02]  /*7d30*/  HADD2.F32 R44, -RZ, R41.H0_H0 ;  /* 0x20000029ff2c7230 */ /* 0x000fe40000004100 */
[----:B------:R-:W-:-:S02]  /*7d40*/  HADD2.F32 R21, -RZ, R21.H1_H1 ;  /* 0x30000015ff157230 */ /* 0x000fc40000004100 */
[C---:B------:R-:W-:Y:S01]  /*7d50*/  FMUL.FTZ R39, R15.reuse, R40 ;  /* 0x000000280f277220 */ /* 0x040fe20000410000 */
[----:B------:R-:W-:Y:S02]  /*7d60*/  HADD2.F32 R31, -RZ, R30.H0_H0 ;  /* 0x2000001eff1f7230 */ /* 0x000fe40000004100 */
[----:B------:R-:W-:Y:S01]  /*7d70*/  FMUL.FTZ R48, R15, R44 ;  /* 0x0000002c0f307220 */ /* 0x000fe20000410000 */
[----:B------:R-:W-:Y:S02]  /*7d80*/  HADD2.F32 R41, -RZ, R41.H1_H1 ;  /* 0x30000029ff297230 */ /* 0x000fe40000004100 */
[C---:B------:R-:W-:Y:S01]  /*7d90*/  FFMA.FTZ R15, R21.reuse, R24, -R46 ;  /* 0x00000018150f7223 */ /* 0x040fe2000001082e */
[----:B------:R-:W-:Y:S01]  /*7da0*/  FFMA.FTZ R25, R21, R42, R25 ;  /* 0x0000002a15197223 */ /* 0x000fe20000010019 */
[C---:B------:R-:W-:Y:S01]  /*7db0*/  FFMA.FTZ R21, R31.reuse, R44, R39 ;  /* 0x0000002c1f157223 */ /* 0x040fe20000010027 */
[----:B------:R-:W-:Y:S01]  /*7dc0*/  HADD2.F32 R39, -RZ, R37.H1_H1 ;  /* 0x30000025ff277230 */ /* 0x000fe20000004100 */
[----:B------:R-:W-:Y:S01]  /*7dd0*/  F2FP.F16.E4M3.UNPACK_B R44, R43.H1 ;  /* 0x0000002bff2c723e */ /* 0x000fe200030006ff */
[----:B------:R-:W-:Y:S01]  /*7de0*/  HADD2.F32 R32, -RZ, R32.H1_H1 ;  /* 0x30000020ff207230 */ /* 0x000fe20000004100 */
[----:B------:R-:W-:Y:S01]  /*7df0*/  F2FP.F16.E4M3.UNPACK_B R37, R34.H1 ;  /* 0x00000022ff25723e */ /* 0x000fe200030006ff */
[----:B------:R-:W-:Y:S01]  /*7e00*/  FFMA.FTZ R24, R31, R40, -R48 ;  /* 0x000000281f187223 */ /* 0x000fe20000010830 */
[----:B------:R-:W-:Y:S01]  /*7e10*/  HADD2.F32 R31, -RZ, R38.H0_H0 ;  /* 0x20000026ff1f7230 */ /* 0x000fe20000004100 */
[----:B------:R-:W-:Y:S01]  /*7e20*/  F2FP.SATFINITE.E4M3.F32.PACK_AB_MERGE_C R12, R25, R12, RZ ;  /* 0x0000000c190c723e */ /* 0x000fe200048070ff */
        /* <DEDUP_REMOVED lines=17> */
[----:B------:R-:W-:Y:S02]  /*7f40*/  HADD2.F32 R39, -RZ, R38.H1_H1 ;  /* 0x30000026ff277230 */ /* 0x000fe40000004100 */
[----:B------:R-:W-:-:S02]  /*7f50*/  HADD2.F32 R45, -RZ, R43.H0_H0 ;  /* 0x2000002bff2d7230 */ /* 0x000fc40000004100 */
[----:B------:R-:W-:Y:S02]  /*7f60*/  HADD2.F32 R38, -RZ, R35.H0_H0 ;  /* 0x20000023ff267230 */ /* 0x000fe40000004100 */
        /* <DEDUP_REMOVED lines=9> */
[----:B------:R-:W-:Y:S02]  /*8000*/  HADD2.F32 R40, -RZ, R40.H1_H1 ;  /* 0x30000028ff287230 */ /* 0x000fe40000004100 */
[C---:B------:R-:W-:Y:S01]  /*8010*/  FFMA.FTZ R45, R36.reuse, R45, R38 ;  /* 0x0000002d242d7223 */ /* 0x040fe20000010026 */
[----:B------:R-:W-:Y:S02]  /*8020*/  HADD2.F32 R38, -RZ, R43.H1_H1 ;  /* 0x3000002bff267230 */ /* 0x000fe40000004100 */
[----:B------:R-:W-:Y:S01]  /*8030*/  FFMA.FTZ R42, R36, R41, -R39 ;  /* 0x00000029242a7223 */ /* 0x000fe20000010827 */
[----:B------:R-:W-:Y:S01]  /*8040*/  FFMA.FTZ R49, R37, R44, R49 ;  /* 0x0000002c25317223 */ /* 0x000fe20000010031 */
[----:B------:R-:W-:Y:S01]  /*8050*/  HADD2.F32 R33, -RZ, R33.H1_H1 ;  /* 0x30000021ff217230 */ /* 0x000fe20000004100 */
[----:B------:R-:W-:Y:S01]  /*8060*/  F2FP.F16.E4M3.UNPACK_B R36, R20 ;  /* 0x00000014ff24723e */ /* 0x000fe200020006ff */
[C---:B------:R-:W-:Y:S01]  /*8070*/  FMUL.FTZ R20, R35.reuse, R38 ;  /* 0x0000002623147220 */ /* 0x040fe20000410000 */
[----:B------:R-:W-:Y:S01]  /*8080*/  F2FP.F16.E4M3.UNPACK_B R37, R28 ;  /* 0x0000001cff25723e */ /* 0x000fe200020006ff */
[----:B------:R-:W-:Y:S01]  /*8090*/  FMUL.FTZ R39, R35, R40 ;  /* 0x0000002823277220 */ /* 0x000fe20000410000 */
[----:B------:R-:W-:-:S02]  /*80a0*/  HADD2.F32 R28, -RZ, R27.H0_H0 ;  /* 0x2000001bff1c7230 */ /* 0x000fc40000004100 */
[C---:B------:R-:W-:Y:S01]  /*80b0*/  FFMA.FTZ R43, R33.reuse, R40, -R20 ;  /* 0x00000028212b7223 */ /* 0x040fe20000010814 */
[----:B------:R-:W-:Y:S02]  /*80c0*/  HADD2.F32 R27, -RZ, R27.H1_H1 ;  /* 0x3000001bff1b7230 */ /* 0x000fe40000004100 */
[----:B------:R-:W-:Y:S01]  /*80d0*/  FFMA.FTZ R44, R33, R38, R39 ;  /* 0x00000026212c7223 */ /* 0x000fe20000010027 */
[--C-:B------:R-:W-:Y:S01]  /*80e0*/  HADD2.F32 R35, -RZ, R37.reuse.H0_H0 ;  /* 0x20000025ff237230 */ /* 0x100fe20000004100 */
[----:B------:R-:W-:Y:S01]  /*80f0*/  F2FP.SATFINITE.E4M3.F32.PACK_AB_MERGE_C R34, R49, R34, RZ ;  /* 0x000000223122723e */ /* 0x000fe200048070ff */
[--C-:B------:R-:W-:Y:S02]  /*8100*/  HADD2.F32 R33, -RZ, R36.reuse.H0_H0 ;  /* 0x20000024ff217230 */ /* 0x100fe40000004100 */
[----:B------:R-:W-:Y:S02]  /*8110*/  HADD2.F32 R38, -RZ, R37.H1_H1 ;  /* 0x30000025ff267230 */ /* 0x000fe40000004100 */
[----:B------:R-:W-:Y:S01]  /*8120*/  FMUL.FTZ R39, R28, R35 ;  /* 0x000000231c277220 */ /* 0x000fe20000410000 */
[----:B------:R-:W-:-:S02]  /*8130*/  HADD2.F32 R36, -RZ, R36.H1_H1 ;  /* 0x30000024ff247230 */ /* 0x000fc40000004100 */
[----:B------:R-:W-:Y:S01]  /*8140*/  FMUL.FTZ R41, R28, R33 ;  /* 0x000000211c297220 */ /* 0x000fe20000410000 */
[--C-:B------:R-:W-:Y:S01]  /*8150*/  HADD2.F32 R20, -RZ, R13.reuse.H0_H0 ;  /* 0x2000000dff147230 */ /* 0x100fe20000004100 */
[----:B------:R-:W-:Y:S01]  /*8160*/  F2FP.F16.E4M3.UNPACK_B R37, R4.H1 ;  /* 0x00000004ff25723e */ /* 0x000fe200030006ff */
[----:B------:R-:W-:Y:S02]  /*8170*/  HADD2.F32 R13, -RZ, R13.H1_H1 ;  /* 0x3000000dff0d7230 */ /* 0x000fe40000004100 */
[C---:B------:R-:W-:Y:S01]  /*8180*/  FMUL.FTZ R40, R27.reuse, R38 ;  /* 0x000000261b287220 */ /* 0x040fe20000410000 */
[----:B------:R-:W-:Y:S01]  /*8190*/  F2FP.F16.E4M3.UNPACK_B R28, R3.H1 ;  /* 0x00000003ff1c723e */ /* 0x000fe200030006ff */
[----:B------:R-:W-:Y:S01]  /*81a0*/  FMUL.FTZ R27, R27, R36 ;  /* 0x000000241b1b7220 */ /* 0x000fe20000410000 */
[C---:B------:R-:W-:Y:S01]  /*81b0*/  FFMA.FTZ R39, R20.reuse, R33, -R39 ;  /* 0x0000002114277223 */ /* 0x040fe20000010827 */
[----:B------:R-:W-:Y:S01]  /*81c0*/  FFMA.FTZ R41, R20, R35, R41 ;  /* 0x0000002314297223 */ /* 0x000fe20000010029 */
[----:B------:R-:W-:-:S02]  /*81d0*/  HADD2.F32 R35, -RZ, R37.H0_H0 ;  /* 0x20000025ff237230 */ /* 0x000fc40000004100 */
[C---:B------:R-:W-:Y:S01]  /*81e0*/  FFMA.FTZ R38, R13.reuse, R38, R27 ;  /* 0x000000260d267223 */ /* 0x040fe2000001001b */
[----:B------:R-:W-:Y:S02]  /*81f0*/  HADD2.F32 R20, -RZ, R26.H0_H0 ;  /* 0x2000001aff147230 */ /* 0x000fe40000004100 */
[----:B------:R-:W-:Y:S01]  /*8200*/  FFMA.FTZ R40, R13, R36, -R40 ;  /* 0x000000240d287223 */ /* 0x000fe20000010828 */
[--C-:B------:R-:W-:Y:S01]  /*8210*/  HADD2.F32 R27, -RZ, R28.reuse.H0_H0 ;  /* 0x2000001cff1b7230 */ /* 0x100fe20000004100 */
[----:B------:R-:W-:Y:S01]  /*8220*/  F2FP.F16.E4M3.UNPACK_B R3, R3 ;  /* 0x00000003ff03723e */ /* 0x000fe200020006ff */
[----:B------:R-:W-:Y:S02]  /*8230*/  HADD2.F32 R33, -RZ, R28.H1_H1 ;  /* 0x3000001cff217230 */ /* 0x000fe40000004100 */
[C---:B------:R-:W-:Y:S01]  /*8240*/  FMUL.FTZ R28, R20.reuse, R35 ;  /* 0x00000023141c7220 */ /* 0x040fe20000410000 */
[----:B------:R-:W-:Y:S02]  /*8250*/  HADD2.F32 R13, -RZ, R14.H0_H0 ;  /* 0x2000000eff0d7230 */ /* 0x000fe40000004100 */
[----:B------:R-:W-:Y:S01]  /*8260*/  FMUL.FTZ R20, R20, R27 ;  /* 0x0000001b14147220 */ /* 0x000fe20000410000 */
[----:B------:R-:W-:Y:S01]  /*8270*/  HADD2.F32 R37, -RZ, R37.H1_H1 ;  /* 0x30000025ff257230 */ /* 0x000fe20000004100 */
[----:B------:R-:W-:Y:S01]  /*8280*/  F2FP.SATFINITE.E4M3.F32.PACK_AB_MERGE_C R44, R44, R45, RZ ;  /* 0x0000002d2c2c723e */ /* 0x000fe200048070ff */
[----:B------:R-:W-:-:S02]  /*8290*/  HADD2.F32 R26, -RZ, R26.H1_H1 ;  /* 0x3000001aff1a7230 */ /* 0x000fc40000004100 */
        /* <DEDUP_REMOVED lines=8> */
[----:B------:R-:W-:Y:S02]  /*8320*/  HADD2.F32 R4, -RZ, R7.H0_H0 ;  /* 0x20000007ff047230 */ /* 0x000fe40000004100 */
[----:B------:R-:W-:Y:S01]  /*8330*/  FFMA.FTZ R46, R14, R37, R26 ;  /* 0x000000250e2e7223 */ /* 0x000fe2000001001a */
[----:B------:R-:W-:-:S02]  /*8340*/  HADD2.F32 R26, -RZ, R20.H0_H0 ;  /* 0x20000014ff1a7230 */ /* 0x000fc40000004100 */
[----:B------:R-:W-:Y:S01]  /*8350*/  FFMA.FTZ R33, R14, R33, -R27 ;  /* 0x000000210e217223 */ /* 0x000fe2000001081b */
[----:B------:R-:W-:Y:S02]  /*8360*/  HADD2.F32 R20, -RZ, R20.H1_H1 ;  /* 0x30000014ff147230 */ /* 0x000fe40000004100 */
[C---:B------:R-:W-:Y:S01]  /*8370*/  FMUL.FTZ R27, R4.reuse, R13 ;  /* 0x0000000d041b7220 */ /* 0x040fe20000410000 */
[----:B------:R-:W-:Y:S02]  /*8380*/  HADD2.F32 R7, -RZ, R7.H1_H1 ;  /* 0x30000007ff077230 */ /* 0x000fe40000004100 */
[----:B------:R-:W-:Y:S01]  /*8390*/  FMUL.FTZ R28, R4, R26 ;  /* 0x0000001a041c7220 */ /* 0x000fe20000410000 */
[----:B------:R-:W-:Y:S01]  /*83a0*/  HADD2.F32 R14, -RZ, R3.H1_H1 ;  /* 0x30000003ff0e7230 */ /* 0x000fe20000004100 */
[----:B------:R-:W-:Y:S01]  /*83b0*/  F2FP.SATFINITE.E4M3.F32.PACK_AB_MERGE_C R33, R33, R36, RZ ;  /* 0x000000242121723e */ /* 0x000fe200048070ff */
[--C-:B------:R-:W-:Y:S02]  /*83c0*/  HADD2.F32 R3, -RZ, R5.reuse.H0_H0 ;  /* 0x20000005ff037230 */ /* 0x100fe40000004100 */
[----:B------:R-:W-:Y:S01]  /*83d0*/  FMUL.FTZ R4, R7, R20 ;  /* 0x0000001407047220 */ /* 0x000fe20000410000 */
[----:B------:R-:W-:-:S02]  /*83e0*/  HADD2.F32 R5, -RZ, R5.H1_H1 ;  /* 0x30000005ff057230 */ /* 0x000fc40000004100 */
[----:B------:R-:W-:Y:S01]  /*83f0*/  FMUL.FTZ R7, R7, R14 ;  /* 0x0000000e07077220 */ /* 0x000fe20000410000 */
[C---:B------:R-:W-:Y:S01]  /*8400*/  FFMA.FTZ R28, R3.reuse, R13, -R28 ;  /* 0x0000000d031c7223 */ /* 0x040fe2000001081c */
[----:B------:R-:W-:Y:S01]  /*8410*/  FFMA.FTZ R27, R3, R26, R27 ;  /* 0x0000001a031b7223 */ /* 0x000fe2000001001b */
[C---:B------:R-:W-:Y:S01]  /*8420*/  FFMA.FTZ R3, R5.reuse, R14, -R4 ;  /* 0x0000000e05037223 */ /* 0x040fe20000010804 */
[----:B------:R-:W-:Y:S01]  /*8430*/  FFMA.FTZ R20, R5, R20, R7 ;  /* 0x0000001405147223 */ /* 0x000fe20000010007 */
[----:B------:R-:W-:Y:S02]  /*8440*/  F2FP.SATFINITE.E4M3.F32.PACK_AB_MERGE_C R5, R15, R10, RZ ;  /* 0x0000000a0f05723e */ /* 0x000fe400048070ff */
[----:B------:R-:W-:Y:S02]  /*8450*/  F2FP.SATFINITE.E4M3.F32.PACK_AB_MERGE_C R7, R47, R32, RZ ;  /* 0x000000202f07723e */ /* 0x000fe400048070ff */
[----:B------:R-:W-:Y:S02]  /*8460*/  F2FP.SATFINITE.E4M3.F32.PACK_AB_MERGE_C R4, R43, R42, RZ ;  /* 0x0000002a2b04723e */ /* 0x000fe400048070ff */
[----:B------:R-:W-:-:S02]  /*8470*/  F2FP.SATFINITE.E4M3.F32.PACK_AB_MERGE_C R10, R46, R35, RZ ;  /* 0x000000232e0a723e */ /* 0x000fc400048070ff */
[----:B------:R-:W-:Y:S02]  /*8480*/  F2FP.SATFINITE.E4M3.F32.PACK_AB_MERGE_C R5, R11, R6, R5 ;  /* 0x000000060b05723e */ /* 0x000fe40004807005 */
[----:B------:R-:W-:Y:S02]  /*8490*/  F2FP.SATFINITE.E4M3.F32.PACK_AB_MERGE_C R7, R31, R24, R7 ;  /* 0x000000181f07723e */ /* 0x000fe40004807007 */
[----:B------:R-:W-:Y:S02]  /*84a0*/  F2FP.SATFINITE.E4M3.F32.PACK_AB_MERGE_C R4, R40, R39, R4 ;  /* 0x000000272804723e */ /* 0x000fe40004807004 */
[----:B------:R-:W-:Y:S02]  /*84b0*/  F2FP.SATFINITE.E4M3.F32.PACK_AB_MERGE_C R6, R3, R28, R33 ;  /* 0x0000001c0306723e */ /* 0x000fe40004807021 */
[----:B------:R-:W-:Y:S02]  /*84c0*/  F2FP.SATFINITE.E4M3.F32.PACK_AB_MERGE_C R11, R30, R21, R34 ;  /* 0x000000151e0b723e */ /* 0x000fe40004807022 */
[----:B------:R-:W-:Y:S01]  /*84d0*/  F2FP.SATFINITE.E4M3.F32.PACK_AB_MERGE_C R10, R20, R27, R10 ;  /* 0x0000001b140a723e */ /* 0x000fe2000480700a */
[----:B------:R0:W-:Y:S04]  /*84e0*/  STS.128 [R50+0xb000], R4 ;  /* 0x00b0000432007388 */ /* 0x0001e80000000c00 */
[----:B------:R0:W-:Y:S02]  /*84f0*/  STS.128 [R0+0xb000], R8 ;  /* 0x00b0000800007388 */ /* 0x0001e40000000c00 */
.L_x_2406:
[----:B------:R-:W-:Y:S05]  /*8500*/  BSYNC B0 ;  /* 0x0000000000007941 */ /* 0x000fea0003800000 */
.L_x_2399:
        /* <DEDUP_REMOVED lines=8> */
.L_x_2396:
[----:B------:R-:W-:-:S13]  /*8590*/  ISETP.NE.AND P0, PT, R157, 0x3, PT ;  /* 0x000000039d00780c */ /* 0x000fda0003f05270 */
[----:B------:R-:W-:Y:S05]  /*85a0*/  @!P0 BRA `(.L_x_2414) ;  /* 0x0000000000048947 */ /* 0x000fea0003800000 */
[----:B------:R-:W-:Y:S01]  /*85b0*/  BPT.TRAP 0x1 ;  /* 0x000000040000795c */ /* 0x000fe20000300000 */
.L_x_2414:
[----:B0----5:R-:W-:Y:S01]  /*85c0*/  IMAD R12, R22, 0x8, R18 ;  /* 0x00000008160c7824 */ /* 0x021fe200078e0212 */
[----:B-1----:R-:W-:-:S04]  /*85d0*/  SHF.L.U32 R3, R156, 0x1f, RZ ;  /* 0x0000001f9c037819 */ /* 0x002fc800000006ff */
[----:B------:R0:W1:Y:S01]  /*85e0*/  SYNCS.PHASECHK.TRANS64.TRYWAIT P1, [R12+URZ+0x13230], R3 ;  /* 0x013230030c0075a7 */ /* 0x000062000802017f */
[----:B------:R-:W-:Y:S05]  /*85f0*/  @!P0 BRA `(.L_x_2415) ;  /* 0x0000000000048947 */ /* 0x000fea0003800000 */
[----:B------:R-:W-:Y:S01]  /*8600*/  BPT.TRAP 0x1 ;  /* 0x000000040000795c */ /* 0x000fe20000300000 */
.L_x_2415:
[----:B--2---:R-:W-:-:S05]  /*8610*/  VIADD R0, R18, 0xe000 ;  /* 0x0000e00012007836 */ /* 0x004fca0000000000 */
        /* <DEDUP_REMOVED lines=8> */
.L_x_2416:
        /* <DEDUP_REMOVED lines=21> */
[----:B------:R-:W-:-:S02]  /*87f0*/  R2UR UR14, R8 ;  /* 0x00000000080e72ca */ /* 0x000fc400000e0000 */
[----:B------:R-:W-:Y:S01]  /*8800*/  R2UR UR15, R9 ;  /* 0x00000000090f72ca */ /* 0x000fe200000e0000 */
[----:B------:R-:W-:Y:S01]  /*8810*/  QGMMA.64x32x32.F32.E4M3.E4M3 R88, gdesc[UR4], RZ, !UPT, gsb0 ;  /* 0x00600000045879f3 */ /* 0x000fe2000c0008ff */
[----:B------:R-:W-:Y:S01]  /*8820*/  R2UR UR12, R4 ;  /* 0x00000000040c72ca */ /* 0x000fe200000e0000 */
[----:B------:R-:W-:Y:S01]  /*8830*/  IMAD.MOV.U32 R9, RZ, RZ, -0x7fffffe0 ;  /* 0x80000020ff097424 */ /* 0x000fe200078e00ff */
[----:B------:R-:W-:Y:S02]  /*8840*/  R2UR UR13, R5 ;  /* 0x00000000050d72ca */ /* 0x000fe400000e0000 */
        /* <DEDUP_REMOVED lines=8> */
[----:B------:R-:W-:Y:S02]  /*88d0*/  R2UR UR20, R4 ;  /* 0x00000000041472ca */ /* 0x000fe400000e0000 */
[----:B------:R-:W-:Y:S02]  /*88e0*/  R2UR UR21, R5 ;  /* 0x00000000051572ca */ /* 0x000fe400000e0000 */
[----:B------:R-:W-:Y:S01]  /*88f0*/  R2UR UR6, R6 ;  /* 0x00000000060672ca */ /* 0x000fe200000e0000 */
[C---:B------:R-:W-:Y:S01]  /*8900*/  VIADD R6, R10.reuse, 0x102 ;  /* 0x000001020a067836 */ /* 0x040fe20000000000 */
[----:B------:R-:W-:Y:S01]  /*8910*/  R2UR UR7, R7 ;  /* 0x00000000070772ca */ /* 0x000fe200000e0000 */
[----:B------:R-:W-:Y:S01]  /*8920*/  IMAD.MOV.U32 R7, RZ, RZ, -0x7fffffe0 ;  /* 0x80000020ff077424 */ /* 0x000fe200078e00ff */
[----:B------:R-:W-:Y:S01]  /*8930*/  IADD3 R8, R10, 0x82, RZ ;  /* 0x000000820a087810 */ /* 0x000fe20007ffe0ff */
[----:B------:R-:W-:-:S02]  /*8940*/  WARPGROUP.DEPBAR.LE gsb0, 0x0 ;  /* 0x00008000000079c5 */ /* 0x000fc40000010000 */
        /* <DEDUP_REMOVED lines=52> */
.L_x_2418:
[----:B------:R-:W2:Y:S01]  /*8c90*/  LDL R0, [R1+0x4c] ;  /* 0x00004c0001007983 */ /* 0x000ea20000100800 */
[----:B01----:R-:W0:Y:S03]  /*8ca0*/  LDC R3, c[0x0][0x448] ;  /* 0x00011200ff037b82 */ /* 0x003e260000000800 */
        /* <DEDUP_REMOVED lines=8> */
[----:B--2---:R-:W-:-:S04]  /*8d30*/  IMAD.IADD R8, R0, 0x1, R110 ;  /* 0x0000000100087824 */ /* 0x004fc800078e026e */
[----:B0-----:R-:W-:-:S05]  /*8d40*/  @P4 IMAD.HI.U32 R0, R8, R3, RZ ;  /* 0x0000000308004227 */ /* 0x001fca00078e00ff */
[----:B-1----:R-:W-:-:S05]  /*8d50*/  @P4 SHF.R.U32.HI R8, RZ, R9, R0 ;  /* 0x00000009ff084219 */ /* 0x002fca0000011600 */
[----:B------:R-:W0:Y:S01]  /*8d60*/  SHFL.IDX PT, R9, R8, 0x1, 0x1c1f ;  /* 0x003c1f0008097f89 */ /* 0x000e2200000e0000 */
[----:B------:R-:W-:Y:S02]  /*8d70*/  IMAD.MOV.U32 R3, RZ, RZ, -0xa0 ;  /* 0xffffff60ff037424 */ /* 0x000fe400078e00ff */
[C---:B---3--:R-:W-:Y:S02]  /*8d80*/  IMAD R0, R104.reuse, -0xa0, R106 ;  /* 0xffffff6068007824 */ /* 0x048fe400078e026a */
[----:B------:R-:W-:Y:S02]  /*8d90*/  IMAD R3, R104, R3, 0xa1 ;  /* 0x000000a168037424 */ /* 0x000fe400078e0203 */
[----:B------:R-:W-:Y:S02]  /*8da0*/  VIADD R0, R0, 0xa0 ;  /* 0x000000a000007836 */ /* 0x000fe40000000000 */
[C---:B----4-:R-:W-:Y:S02]  /*8db0*/  IMAD R3, R10.reuse, -0x2, R3 ;  /* 0xfffffffe0a037824 */ /* 0x050fe400078e0203 */
[----:B------:R-:W-:-:S03]  /*8dc0*/  IMAD R10, R10, -0x2, R0 ;  /* 0xfffffffe0a0a7824 */ /* 0x000fc600078e0200 */
[----:B-----5:R-:W-:-:S04]  /*8dd0*/  IADD3 R3, -R108, R3, R106 ;  /* 0x000000036c037210 */ /* 0x020fc80007ffe16a */
[----:B0-----:R-:W-:-:S04]  /*8de0*/  VIADDMNMX R0, R9, R3, R10, PT ;  /* 0x0000000309007246 */ /* 0x001fc8000380010a */
        /* <DEDUP_REMOVED lines=117> */
[----:B------:R-:W-:-:S04]  /*9540*/  FMNMX.FTZ R39, R133, R0, !PT ;  /* 0x0000000085277209 */ /* 0x000fc80007810000 */
[----:B------:R-:W-:-:S05]  /*9550*/  FMNMX.FTZ R20, R14, R39, !PT ;  /* 0x000000270e147209 */ /* 0x000fca0007810000 */
[----:B------:R-:W0:Y:S04]  /*9560*/  SHFL.BFLY PT, R39, R20, 0x2, 0x1f ;  /* 0x0c401f0014277f89 */ /* 0x000e2800000e0000 */
[----:B------:R-:W1:Y:S01]  /*9570*/  SHFL.IDX PT, R8, R8, RZ, 0x1c1f ;  /* 0x001c1fff08087589 */ /* 0x000e6200000e0000 */
[----:B0-----:R-:W-:-:S05]  /*9580*/  FMNMX.FTZ R26, R20, R39, !PT ;  /* 0x00000027141a7209 */ /* 0x001fca0007810000 */
[----:B------:R-:W0:Y:S01]  /*9590*/  SHFL.BFLY PT, R39, R26, 0x1, 0x1f ;  /* 0x0c201f001a277f89 */ /* 0x000e2200000e0000 */
[----:B-1----:R-:W-:-:S04]  /*95a0*/  VIADDMNMX R3, R8, R3, R10, PT ;  /* 0x0000000308037246 */ /* 0x002fc8000380010a */
[C---:B------:R-:W-:Y:S02]  /*95b0*/  ISETP.GT.AND P2, PT, R3.reuse, 0x1, PT ;  /* 0x000000010300780c */ /* 0x040fe40003f44270 */
[----:B------:R-:W-:Y:S02]  /*95c0*/  ISETP.GT.AND P3, PT, R3, 0x8, PT ;  /* 0x000000080300780c */ /* 0x000fe40003f64270 */
[----:B0-----:R-:W-:-:S04]  /*95d0*/  FMNMX.FTZ R0, R26, R39, !PT ;  /* 0x000000271a007209 */ /* 0x001fc80007810000 */
[----:B------:R-:W-:Y:S01]  /*95e0*/  FSETP.NEU.FTZ.AND P1, PT, R0, -INF , PT ;  /* 0xff8000000000780b */ /* 0x000fe20003f3d000 */
[----:B------:R-:W-:-:S05]  /*95f0*/  FFMA.FTZ R39, R2, R0, -8 ;  /* 0xc100000002277423 */ /* 0x000fca0000010000 */
[----:B------:R-:W-:Y:S02]  /*9600*/  FSEL R39, R39, RZ, P1 ;  /* 0x000000ff27277208 */ /* 0x000fe40000800000 */
[----:B------:R-:W-:Y:S02]  /*9610*/  ISETP.GT.AND P1, PT, R3, RZ, PT ;  /* 0x000000ff0300720c */ /* 0x000fe40003f24270 */
[----:B------:R-:W-:Y:S01]  /*9620*/  FSEL R89, R89, -INF , P2 ;  /* 0xff80000059597808 */ /* 0x000fe20001000000 */
[----:B------:R-:W-:-:S01]  /*9630*/  FFMA.FTZ R91, R2, R91, -R39 ;  /* 0x0000005b025b7223 */ /* 0x000fc20000010827 */
[----:B------:R-:W-:Y:S01]  /*9640*/  FFMA.FTZ R30, R2, R13, -R39 ;  /* 0x0000000d021e7223 */ /* 0x000fe20000010827 */
[----:B------:R-:W-:Y:S02]  /*9650*/  FSEL R13, R88, -INF , P1 ;  /* 0xff800000580d7808 */ /* 0x000fe40000800000 */
[----:B------:R0:W-:Y:S01]  /*9660*/  MUFU.EX2 R20, R91 ;  /* 0x0000005b00147308 */ /* 0x0001e20000000800 */
[----:B------:R-:W-:-:S02]  /*9670*/  ISETP.GT.AND P1, PT, R3, 0x9, PT ;  /* 0x000000090300780c */ /* 0x000fc40003f24270 */
[----:B------:R-:W-:Y:S02]  /*9680*/  FMNMX.FTZ R10, R13, R89, !PT ;  /* 0x000000590d0a7209 */ /* 0x000fe40007810000 */
[----:B------:R-:W-:Y:S02]  /*9690*/  ISETP.GT.AND P2, PT, R3, 0x10, PT ;  /* 0x000000100300780c */ /* 0x000fe40003f44270 */
[----:B0-----:R-:W-:Y:S01]  /*96a0*/  FSEL R91, R92, -INF , P3 ;  /* 0xff8000005c5b7808 */ /* 0x001fe20001800000 */
[----:B------:R0:W-:Y:S01]  /*96b0*/  MUFU.EX2 R8, R30 ;  /* 0x0000001e00087308 */ /* 0x0001e20000000800 */
[----:B------:R-:W-:Y:S01]  /*96c0*/  FSEL R93, R93, -INF , P1 ;  /* 0xff8000005d5d7808 */ /* 0x000fe20000800000 */
[----:B------:R-:W-:Y:S01]  /*96d0*/  FFMA.FTZ R34, R2, R15, -R39 ;  /* 0x0000000f02227223 */ /* 0x000fe20000010827 */
[----:B------:R-:W-:Y:S02]  /*96e0*/  ISETP.GT.AND P1, PT, R3, 0x11, PT ;  /* 0x000000110300780c */ /* 0x000fe40003f24270 */
[----:B------:R-:W-:-:S02]  /*96f0*/  FSEL R15, R96, -INF , P2 ;  /* 0xff800000600f7808 */ /* 0x000fc40001000000 */
[----:B0-----:R-:W-:-:S04]  /*9700*/  FMNMX.FTZ R30, R91, R10, !PT ;  /* 0x0000000a5b1e7209 */ /* 0x001fc80007810000 */
[----:B------:R-:W-:Y:S02]  /*9710*/  FMNMX.FTZ R30, R93, R30, !PT ;  /* 0x0000001e5d1e7209 */ /* 0x000fe40007810000 */
[----:B------:R-:W-:Y:S02]  /*9720*/  ISETP.GT.AND P2, PT, R3, 0x18, PT ;  /* 0x000000180300780c */ /* 0x000fe40003f44270 */
[----:B------:R-:W-:Y:S02]  /*9730*/  FSEL R97, R97, -INF , P1 ;  /* 0xff80000061617808 */ /* 0x000fe40000800000 */
[----:B------:R-:W-:Y:S01]  /*9740*/  FMNMX.FTZ R30, R15, R30, !PT ;  /* 0x0000001e0f1e7209 */ /* 0x000fe20007810000 */
[C-C-:B------:R-:W-:Y:S01]  /*9750*/  FFMA.FTZ R26, R2.reuse, R95, -R39.reuse ;  /* 0x0000005f021a7223 */ /* 0x140fe20000010827 */
[----:B------:R-:W-:-:S01]  /*9760*/  FFMA.FTZ R95, R2, R99, -R39 ;  /* 0x00000063025f7223 */ /* 0x000fc20000010827 */
[----:B------:R-:W-:Y:S02]  /*9770*/  ISETP.GT.AND P1, PT, R3, 0x19, PT ;  /* 0x000000190300780c */ /* 0x000fe40003f24270 */
[----:B------:R-:W-:-:S02]  /*9780*/  FSEL R99, R100, -INF , P2 ;  /* 0xff80000064637808 */ /* 0x000fc40001000000 */
[----:B------:R-:W-:Y:S02]  /*9790*/  FMNMX.FTZ R30, R97, R30, !PT ;  /* 0x0000001e611e7209 */ /* 0x000fe40007810000 */
[----:B------:R-:W-:Y:S02]  /*97a0*/  FSEL R101, R101, -INF , P1 ;  /* 0xff80000065657808 */ /* 0x000fe40000800000 */
[----:B------:R-:W-:Y:S02]  /*97b0*/  ISETP.GT.AND P1, PT, R3, 0x20, PT ;  /* 0x000000200300780c */ /* 0x000fe40003f24270 */
[----:B------:R-:W-:Y:S02]  /*97c0*/  FMNMX.FTZ R30, R99, R30, !PT ;  /* 0x0000001e631e7209 */ /* 0x000fe40007810000 */
[----:B------:R-:W-:Y:S02]  /*97d0*/  ISETP.GT.AND P2, PT, R3, 0x21, PT ;  /* 0x000000210300780c */ /* 0x000fe40003f44270 */
[----:B------:R-:W-:-:S02]  /*97e0*/  FSEL R135, R72, -INF , P1 ;  /* 0xff80000048877808 */ /* 0x000fc40000800000 */
[----:B------:R-:W-:Y:S01]  /*97f0*/  FMNMX.FTZ R30, R101, R30, !PT ;  /* 0x0000001e651e7209 */ /* 0x000fe20007810000 */
[----:B------:R0:W-:Y:S01]  /*9800*/  MUFU.EX2 R10, R34 ;  /* 0x00000022000a7308 */ /* 0x0001e20000000800 */
[----:B------:R-:W-:Y:S02]  /*9810*/  ISETP.GT.AND P1, PT, R3, 0x28, PT ;  /* 0x000000280300780c */ /* 0x000fe40003f24270 */
[----:B------:R-:W-:Y:S01]  /*9820*/  FSEL R73, R73, -INF , P2 ;  /* 0xff80000049497808 */ /* 0x000fe20001000000 */
[----:B------:R-:W-:-:S01]  /*9830*/  FFMA.FTZ R42, R2, R75, -R39 ;  /* 0x0000004b022a7223 */ /* 0x000fc20000010827 */
[----:B------:R-:W-:Y:S02]  /*9840*/  ISETP.GT.AND P2, PT, R3, 0x29, PT ;  /* 0x000000290300780c */ /* 0x000fe40003f44270 */
[----:B0-----:R-:W-:Y:S02]  /*9850*/  FMNMX.FTZ R34, R135, R30, !PT ;  /* 0x0000001e87227209 */ /* 0x001fe40007810000 */
[----:B------:R-:W-:-:S02]  /*9860*/  FSEL R75, R76, -INF , P1 ;  /* 0xff8000004c4b7808 */ /* 0x000fc40000800000 */
[----:B------:R-:W-:Y:S02]  /*9870*/  FMNMX.FTZ R34, R73, R34, !PT ;  /* 0x0000002249227209 */ /* 0x000fe40007810000 */
[----:B------:R-:W-:Y:S02]  /*9880*/  ISETP.GT.AND P1, PT, R3, 0x30, PT ;  /* 0x000000300300780c */ /* 0x000fe40003f24270 */
[----:B------:R-:W-:Y:S02]  /*9890*/  FSEL R77, R77, -INF , P2 ;  /* 0xff8000004d4d7808 */ /* 0x000fe40001000000 */
[----:B------:R-:W-:Y:S01]  /*98a0*/  FMNMX.FTZ R38, R75, R34, !PT ;  /* 0x000000224b267209 */ /* 0x000fe20007810000 */
[----:B------:R-:W-:-:S01]  /*98b0*/  FFMA.FTZ R46, R2, R105, -R39 ;  /* 0x00000069022e7223 */ /* 0x000fc20000010827 */
[----:B------:R-:W-:Y:S02]  /*98c0*/  ISETP.GT.AND P2, PT, R3, 0x31, PT ;  /* 0x000000310300780c */ /* 0x000fe40003f44270 */
[----:B------:R-:W-:-:S02]  /*98d0*/  FSEL R105, R80, -INF , P1 ;  /* 0xff80000050697808 */ /* 0x000fc40000800000 */
[----:B------:R-:W-:Y:S02]  /*98e0*/  FMNMX.FTZ R38, R77, R38, !PT ;  /* 0x000000264d267209 */ /* 0x000fe40007810000 */
[----:B------:R-:W-:Y:S02]  /*98f0*/  ISETP.GT.AND P1, PT, R3, 0x38, PT ;  /* 0x000000380300780c */ /* 0x000fe40003f24270 */
[----:B------:R-:W-:Y:S02]  /*9900*/  FSEL R81, R81, -INF , P2 ;  /* 0xff80000051517808 */ /* 0x000fe40001000000 */
[----:B------:R-:W-:Y:S01]  /*9910*/  FMNMX.FTZ R38, R105, R38, !PT ;  /* 0x0000002669267209 */ /* 0x000fe20007810000 */
[----:B------:R-:W-:Y:S01]  /*9920*/  FFMA.FTZ R137, R2, R79, -R39 ;  /* 0x0000004f02897223 */ /* 0x000fe20000010827 */
[----:B------:R-:W-:Y:S02]  /*9930*/  ISETP.GT.AND P2, PT, R3, 0x39, PT ;  /* 0x000000390300780c */ /* 0x000fe40003f44270 */
[----:B------:R-:W-:-:S02]  /*9940*/  FSEL R79, R84, -INF , P1 ;  /* 0xff800000544f7808 */ /* 0x000fc40000800000 */
[----:B------:R-:W-:Y:S01]  /*9950*/  FMNMX.FTZ R38, R81, R38, !PT ;  /* 0x0000002651267209 */ /* 0x000fe20007810000 */
[----:B------:R0:W-:Y:S01]  /*9960*/  MUFU.EX2 R30, R42 ;  /* 0x0000002a001e7308 */ /* 0x0001e20000000800 */
[----:B------:R-:W-:Y:S02]  /*9970*/  FSEL R85, R85, -INF , P2 ;  /* 0xff80000055557808 */ /* 0x000fe40001000000 */
[C---:B------:R-:W-:Y:S02]  /*9980*/  ISETP.GT.AND P1, PT, R3.reuse, 0x40, PT ;  /* 0x000000400300780c */ /* 0x040fe40003f24270 */
[----:B------:R-:W-:Y:S02]  /*9990*/  ISETP.GT.AND P2, PT, R3, 0x41, PT ;  /* 0x000000410300780c */ /* 0x000fe40003f44270 */
[----:B0-----:R-:W-:Y:S01]  /*99a0*/  FMNMX.FTZ R42, R79, R38, !PT ;  /* 0x000000264f2a7209 */ /* 0x001fe20007810000 */
[----:B------:R0:W-:Y:S03]  /*99b0*/  MUFU.EX2 R34, R46 ;  /* 0x0000002e00227308 */ /* 0x0001e60000000800 */
[----:B------:R-:W-:Y:S01]  /*99c0*/  FMNMX.FTZ R42, R85, R42, !PT ;  /* 0x0000002a552a7209 */ /* 0x000fe20007810000 */
[----:B0-----:R-:W-:Y:S01]  /*99d0*/  FFMA.FTZ R46, R2, R107, -R39 ;  /* 0x0000006b022e7223 */ /* 0x001fe20000010827 */
[----:B------:R-:W-:-:S02]  /*99e0*/  FSEL R107, R56, -INF , P1 ;  /* 0xff800000386b7808 */ /* 0x000fc40000800000 */
[----:B------:R-:W-:Y:S02]  /*99f0*/  ISETP.GT.AND P1, PT, R3, 0x48, PT ;  /* 0x000000480300780c */ /* 0x000fe40003f24270 */
[----:B------:R-:W-:Y:S02]  /*9a00*/  FSEL R57, R57, -INF , P2 ;  /* 0xff80000039397808 */ /* 0x000fe40001000000 */
[----:B------:R-:W-:Y:S01]  /*9a10*/  FMNMX.FTZ R42, R107, R42, !PT ;  /* 0x0000002a6b2a7209 */ /* 0x000fe20007810000 */
[----:B------:R-:W-:-:S01]  /*9a20*/  FFMA.FTZ R139, R2, R83, -R39 ;  /* 0x00000053028b7223 */ /* 0x000fc20000010827 */
[----:B------:R-:W-:Y:S02]  /*9a30*/  ISETP.GT.AND P2, PT, R3, 0x49, PT ;  /* 0x000000490300780c */ /* 0x000fe40003f44270 */
[----:B------:R-:W-:Y:S02]  /*9a40*/  FSEL R83, R60, -INF , P1 ;  /* 0xff8000003c537808 */ /* 0x000fe40000800000 */
[----:B------:R-:W-:Y:S01]  /*9a50*/  FMNMX.FTZ R42, R57, R42, !PT ;  /* 0x0000002a392a7209 */ /* 0x000fe20007810000 */
[----:B------:R0:W-:Y:S01]  /*9a60*/  MUFU.EX2 R38, R46 ;  /* 0x0000002e00267308 */ /* 0x0001e20000000800 */
[----:B------:R-:W-:-:S02]  /*9a70*/  ISETP.GT.AND P1, PT, R3, 0x50, PT ;  /* 0x000000500300780c */ /* 0x000fc40003f24270 */
[----:B------:R-:W-:Y:S01]  /*9a80*/  FSEL R61, R61, -INF , P2 ;  /* 0xff8000003d3d7808 */ /* 0x000fe20001000000 */
[----:B------:R-:W-:-:S01]  /*9a90*/  FFMA.FTZ R50, R2, R109, -R39 ;  /* 0x0000006d02327223 */ /* 0x000fc20000010827 */
[----:B------:R-:W-:Y:S02]  /*9aa0*/  ISETP.GT.AND P2, PT, R3, 0x51, PT ;  /* 0x000000510300780c */ /* 0x000fe40003f44270 */
[----:B0-----:R-:W-:Y:S02]  /*9ab0*/  FMNMX.FTZ R46, R83, R42, !PT ;  /* 0x0000002a532e7209 */ /* 0x001fe40007810000 */
[----:B------:R-:W-:Y:S02]  /*9ac0*/  FSEL R109, R64, -INF , P1 ;  /* 0xff800000406d7808 */ /* 0x000fe40000800000 */
[----:B------:R-:W-:Y:S02]  /*9ad0*/  FMNMX.FTZ R46, R61, R46, !PT ;  /* 0x0000002e3d2e7209 */ /* 0x000fe40007810000 */
[----:B------:R-:W-:-:S02]  /*9ae0*/  ISETP.GT.AND P1, PT, R3, 0x58, PT ;  /* 0x000000580300780c */ /* 0x000fc40003f24270 */
[----:B------:R-:W-:Y:S02]  /*9af0*/  FSEL R65, R65, -INF , P2 ;  /* 0xff80000041417808 */ /* 0x000fe40001000000 */
[----:B------:R-:W-:Y:S01]  /*9b00*/  FMNMX.FTZ R46, R109, R46, !PT ;  /* 0x0000002e6d2e7209 */ /* 0x000fe20007810000 */
[----:B------:R-:W-:-:S01]  /*9b10*/  FFMA.FTZ R141, R2, R87, -R39 ;  /* 0x00000057028d7223 */ /* 0x000fc20000010827 */
[----:B------:R-:W-:Y:S02]  /*9b20*/  ISETP.GT.AND P2, PT, R3, 0x59, PT ;  /* 0x000000590300780c */ /* 0x000fe40003f44270 */
[----:B------:R-:W-:Y:S02]  /*9b30*/  FSEL R87, R68, -INF , P1 ;  /* 0xff80000044577808 */ /* 0x000fe40000800000 */
[----:B------:R-:W-:Y:S02]  /*9b40*/  FMNMX.FTZ R46, R65, R46, !PT ;  /* 0x0000002e412e7209 */ /* 0x000fe40007810000 */
[----:B------:R-:W-:-:S02]  /*9b50*/  FSEL R69, R69, -INF , P2 ;  /* 0xff80000045457808 */ /* 0x000fc40001000000 */
[----:B------:R-:W-:Y:S02]  /*9b60*/  ISETP.GT.AND P1, PT, R3, 0x60, PT ;  /* 0x000000600300780c */ /* 0x000fe40003f24270 */
[----:B------:R-:W-:Y:S01]  /*9b70*/  FMNMX.FTZ R46, R87, R46, !PT ;  /* 0x0000002e572e7209 */ /* 0x000fe20007810000 */
[----:B------:R0:W-:Y:S01]  /*9b80*/  MUFU.EX2 R42, R50 ;  /* 0x00000032002a7308 */ /* 0x0001e20000000800 */
[----:B------:R-:W-:Y:S02]  /*9b90*/  ISETP.GT.AND P2, PT, R3, 0x61, PT ;  /* 0x000000610300780c */ /* 0x000fe40003f44270 */
[----:B------:R-:W-:Y:S01]  /*9ba0*/  FMNMX.FTZ R46, R69, R46, !PT ;  /* 0x0000002e452e7209 */ /* 0x000fe20007810000 */
[----:B0-----:R-:W-:-:S01]  /*9bb0*/  FFMA.FTZ R50, R2, R111, -R39 ;  /* 0x0000006f02327223 */ /* 0x001fc20000010827 */
[----:B------:R-:W-:Y:S02]  /*9bc0*/  FSEL R111, R40, -INF , P1 ;  /* 0xff800000286f7808 */ /* 0x000fe40000800000 */
[----:B------:R-:W-:-:S02]  /*9bd0*/  ISETP.GT.AND P1, PT, R3, 0x68, PT ;  /* 0x000000680300780c */ /* 0x000fc40003f24270 */
[----:B------:R-:W-:Y:S02]  /*9be0*/  FSEL R41, R41, -INF , P2 ;  /* 0xff80000029297808 */ /* 0x000fe40001000000 */
[----:B------:R-:W-:Y:S01]  /*9bf0*/  FMNMX.FTZ R46, R111, R46, !PT ;  /* 0x0000002e6f2e7209 */ /* 0x000fe20007810000 */
[----:B------:R-:W-:Y:S01]  /*9c00*/  FFMA.FTZ R143, R2, R59, -R39 ;  /* 0x0000003b028f7223 */ /* 0x000fe20000010827 */
[----:B------:R-:W-:Y:S02]  /*9c10*/  ISETP.GT.AND P2, PT, R3, 0x69, PT ;  /* 0x000000690300780c */ /* 0x000fe40003f44270 */
        /* <DEDUP_REMOVED lines=9> */
[----:B------:R-:W-:-:S02]  /*9cb0*/  ISETP.GT.AND P1, PT, R3, 0x78, PT ;  /* 0x000000780300780c */ /* 0x000fc40003f24270 */
[----:B------:R-:W-:Y:S02]  /*9cc0*/  FSEL R49, R49, -INF , P2 ;  /* 0xff80000031317808 */ /* 0x000fe40001000000 */
[----:B------:R-:W-:Y:S01]  /*9cd0*/  FMNMX.FTZ R46, R113, R46, !PT ;  /* 0x0000002e712e7209 */ /* 0x000fe20007810000 */
[----:B------:R-:W-:Y:S01]  /*9ce0*/  FFMA.FTZ R145, R2, R63, -R39 ;  /* 0x0000003f02917223 */ /* 0x000fe20000010827 */
[----:B------:R-:W-:Y:S02]  /*9cf0*/  ISETP.GT.AND P2, PT, R3, 0x79, PT ;  /* 0x000000790300780c */ /* 0x000fe40003f44270 */
[----:B------:R-:W-:Y:S02]  /*9d00*/  FSEL R63, R52, -INF , P1 ;  /* 0xff800000343f7808 */ /* 0x000fe40000800000 */
[----:B------:R-:W-:Y:S02]  /*9d10*/  FMNMX.FTZ R46, R49, R46, !PT ;  /* 0x0000002e312e7209 */ /* 0x000fe40007810000 */
[----:B------:R-:W-:-:S02]  /*9d20*/  FSEL R53, R53, -INF , P2 ;  /* 0xff80000035357808 */ /* 0x000fc40001000000 */
[----:B------:R-:W-:Y:S02]  /*9d30*/  ISETP.GT.AND P1, PT, R3, 0x80, PT ;  /* 0x000000800300780c */ /* 0x000fe40003f24270 */
        /* <DEDUP_REMOVED lines=27> */
[----:B------:R-:W-:-:S04]  /*9ef0*/  FMNMX.FTZ R46, R71, R46, !PT ;  /* 0x0000002e472e7209 */ /* 0x000fc80007810000 */
[----:B------:R-:W-:Y:S01]  /*9f00*/  FMNMX.FTZ R3, R37, R46, !PT ;  /* 0x0000002e25037209 */ /* 0x000fe20007810000 */
[----:B------:R0:W-:Y:S04]  /*9f10*/  MUFU.EX2 R24, R48 ;  /* 0x0000003000187308 */ /* 0x0001e80000000800 */
[----:B0-----:R-:W0:Y:S02]  /*9f20*/  SHFL.BFLY PT, R48, R3, 0x2, 0x1f ;  /* 0x0c401f0003307f89 */ /* 0x001e2400000e0000 */
[----:B0-----:R-:W-:-:S05]  /*9f30*/  FMNMX.FTZ R54, R3, R48, !PT ;  /* 0x0000003003367209 */ /* 0x001fca0007810000 */
[----:B------:R-:W0:Y:S01]  /*9f40*/  SHFL.BFLY PT, R3, R54, 0x1, 0x1f ;  /* 0x0c201f0036037f89 */ /* 0x000e2200000e0000 */
[----:B------:R-:W-:-:S01]  /*9f50*/  FFMA.FTZ R9, R2, R9, -R39 ;  /* 0x0000000902097223 */ /* 0x000fc20000010827 */
[----:B------:R-:W-:Y:S01]  /*9f60*/  FFMA.FTZ R11, R2, R11, -R39 ;  /* 0x0000000b020b7223 */ /* 0x000fe20000010827 */
[----:B0-----:R-:W-:-:S04]  /*9f70*/  FMNMX.FTZ R3, R54, R3, !PT ;  /* 0x0000000336037209 */ /* 0x001fc80007810000 */
[----:B------:R-:W-:Y:S01]  /*9f80*/  FSETP.NEU.FTZ.AND P1, PT, R3, -INF , PT ;  /* 0xff8000000300780b */ /* 0x000fe20003f3d000 */
[----:B------:R-:W-:-:S05]  /*9f90*/  FFMA.FTZ R56, R2, R3, -8 ;  /* 0xc100000002387423 */ /* 0x000fca0000010003 */
[----:B------:R-:W-:-:S05]  /*9fa0*/  FSEL R56, R56, RZ, P1 ;  /* 0x000000ff38387208 */ /* 0x000fca0000800000 */
[C-C-:B------:R-:W-:Y:S01]  /*9fb0*/  FFMA.FTZ R13, R2.reuse, R13, -R56.reuse ;  /* 0x0000000d020d7223 */ /* 0x140fe20000010838 */
[----:B------:R-:W-:-:S01]  /*9fc0*/  FFMA.FTZ R58, R2, R89, -R56 ;  /* 0x00000059023a7223 */ /* 0x000fc20000010838 */
[C-C-:B------:R-:W-:Y:S01]  /*9fd0*/  FFMA.FTZ R60, R2.reuse, R91, -R56.reuse ;  /* 0x0000005b023c7223 */ /* 0x140fe20000010838 */
[----:B------:R-:W0:Y:S01]  /*9fe0*/  MUFU.EX2 R9, R9 ;  /* 0x0000000900097308 */ /* 0x000e220000000800 */
[----:B------:R-:W-:-:S01]  /*9ff0*/  FFMA.FTZ R89, R2, R93, -R56 ;  /* 0x0000005d02597223 */ /* 0x000fc20000010838 */
[----:B------:R-:W-:-:S06]  /*a000*/  FFMA.FTZ R15, R2, R15, -R56 ;  /* 0x0000000f020f7223 */ /* 0x000fcc0000010838 */
[----:B------:R-:W-:Y:S08]  /*a010*/  MUFU.EX2 R13, R13 ;  /* 0x0000000d000d7308 */ /* 0x000ff00000000800 */
[----:B------:R-:W1:Y:S01]  /*a020*/  MUFU.EX2 R58, R58 ;  /* 0x0000003a003a7308 */ /* 0x000e620000000800 */
[----:B------:R-:W-:-:S07]  /*a030*/  FFMA.FTZ R62, R2, R97, -R56 ;  /* 0x00000061023e7223 */ /* 0x000fce0000010838 */
[----:B------:R-:W2:Y:S08]  /*a040*/  MUFU.EX2 R11, R11 ;  /* 0x0000000b000b7308 */ /* 0x000eb00000000800 */
[----:B------:R-:W3:Y:S01]  /*a050*/  MUFU.EX2 R60, R60 ;  /* 0x0000003c003c7308 */ /* 0x000ee20000000800 */
[----:B------:R-:W-:-:S07]  /*a060*/  FFMA.FTZ R64, R2, R99, -R56 ;  /* 0x0000006302407223 */ /* 0x000fce0000010838 */
[----:B------:R-:W4:Y:S08]  /*a070*/  MUFU.EX2 R26, R26 ;  /* 0x0000001a001a7308 */ /* 0x000f300000000800 */
[----:B------:R-:W5:Y:S01]  /*a080*/  MUFU.EX2 R89, R89 ;  /* 0x0000005900597308 */ /* 0x000f620000000800 */
[----:B------:R-:W-:-:S01]  /*a090*/  FFMA.FTZ R32, R2, R119, -R39 ;  /* 0x0000007702207223 */ /* 0x000fc20000010827 */
[----:B------:R-:W-:Y:S01]  /*a0a0*/  FFMA.FTZ R54, R2, R35, -R39 ;  /* 0x0000002302367223 */ /* 0x000fe20000010827 */
[----:B0-----:R-:W-:-:S01]  /*a0b0*/  FADD.FTZ R84, R9, R20 ;  /* 0x0000001409547221 */ /* 0x001fc20000010000 */
[----:B------:R-:W-:-:S04]  /*a0c0*/  FFMA.FTZ R82, R2, R45, -R56 ;  /* 0x0000002d02527223 */ /* 0x000fc80000010838 */
[----:B------:R-:W0:Y:S01]  /*a0d0*/  MUFU.EX2 R15, R15 ;  /* 0x0000000f000f7308 */ /* 0x000e220000000800 */
[----:B------:R-:W-:-:S01]  /*a0e0*/  FFMA.FTZ R103, R2, R103, -R39 ;  /* 0x0000006702677223 */ /* 0x000fc20000010827 */
[C-C-:B------:R-:W-:Y:S01]  /*a0f0*/  FFMA.FTZ R21, R2.reuse, R21, -R39.reuse ;  /* 0x0000001502157223 */ /* 0x140fe20000010827 */
[----:B------:R-:W-:-:S01]  /*a100*/  FFMA.FTZ R43, R2, R43, -R39 ;  /* 0x0000002b022b7223 */ /* 0x000fc20000010827 */
[C-C-:B------:R-:W-:Y:S01]  /*a110*/  FFMA.FTZ R36, R2.reuse, R121, -R39.reuse ;  /* 0x0000007902247223 */ /* 0x140fe20000010827 */
[----:B------:R-:W-:-:S01]  /*a120*/  FFMA.FTZ R47, R2, R47, -R39 ;  /* 0x0000002f022f7223 */ /* 0x000fc20000010827 */
[C-C-:B------:R-:W-:Y:S02]  /*a130*/  FFMA.FTZ R46, R2.reuse, R123, -R39.reuse ;  /* 0x0000007b022e7223 */ /* 0x140fe40000010827 */
        /* <DEDUP_REMOVED lines=8> */
[----:B------:R2:W-:Y:S01]  /*a1c0*/  MUFU.EX2 R40, R50 ;  /* 0x0000003200287308 */ /* 0x0005e20000000800 */
[----:B------:R-:W-:-:S01]  /*a1d0*/  FFMA.FTZ R35, R2, R133, -R39 ;  /* 0x0000008502237223 */ /* 0x000fc20000010827 */
[----:B------:R-:W-:Y:S01]  /*a1e0*/  FFMA.FTZ R14, R2, R14, -R39 ;  /* 0x0000000e020e7223 */ /* 0x000fe20000010827 */
[----:B-1----:R-:W-:-:S01]  /*a1f0*/  FADD.FTZ R45, R13, R58 ;  /* 0x0000003a0d2d7221 */ /* 0x002fc20000010000 */
[----:B------:R-:W-:-:S04]  /*a200*/  FFMA.FTZ R91, R2, R101, -R56 ;  /* 0x00000065025b7223 */ /* 0x000fc80000010838 */
[----:B------:R-:W1:Y:S01]  /*a210*/  MUFU.EX2 R62, R62 ;  /* 0x0000003e003e7308 */ /* 0x000e620000000800 */
[----:B--2---:R-:W-:-:S01]  /*a220*/  FFMA.FTZ R50, R2, R127, -R39 ;  /* 0x0000007f02327223 */ /* 0x004fc20000010827 */
[C-C-:B------:R-:W-:Y:S01]  /*a230*/  FFMA.FTZ R39, R2.reuse, R41, -R56.reuse ;  /* 0x0000002902277223 */ /* 0x140fe20000010838 */
[----:B------:R-:W-:-:S01]  /*a240*/  FFMA.FTZ R41, R2, R59, -R56 ;  /* 0x0000003b02297223 */ /* 0x000fc20000010838 */
[----:B------:R-:W-:Y:S01]  /*a250*/  FADD.FTZ R59, R11, R84 ;  /* 0x000000540b3b7221 */ /* 0x000fe20000010000 */
[----:B---3--:R-:W-:-:S01]  /*a260*/  FADD.FTZ R84, R60, R45 ;  /* 0x0000002d3c547221 */ /* 0x008fc20000010000 */
[----:B------:R-:W-:Y:S02]  /*a270*/  FFMA.FTZ R66, R2, R135, -R56 ;  /* 0x0000008702427223 */ /* 0x000fe40000010838 */
[----:B------:R-:W2:Y:S01]  /*a280*/  MUFU.EX2 R64, R64 ;  /* 0x0000004000407308 */ /* 0x000ea20000000800 */
[----:B------:R-:W-:Y:S02]  /*a290*/  VIADD R12, R12, 0x13240 ;  /* 0x000132400c0c7836 */ /* 0x000fe40000000000 */
[----:B----4-:R-:W-:Y:S01]  /*a2a0*/  FADD.FTZ R59, R26, R59 ;  /* 0x0000003b1a3b7221 */ /* 0x010fe20000010000 */
[----:B-----5:R-:W-:-:S01]  /*a2b0*/  FADD.FTZ R84, R89, R84 ;  /* 0x0000005459547221 */ /* 0x020fc20000010000 */
[C-C-:B------:R-:W-:Y:S01]  /*a2c0*/  FFMA.FTZ R73, R2.reuse, R73, -R56.reuse ;  /* 0x0000004902497223 */ /* 0x140fe20000010838 */
[----:B------:R-:W-:-:S02]  /*a2d0*/  FFMA.FTZ R80, R2, R69, -R56 ;  /* 0x0000004502507223 */ /* 0x000fc40000010838 */
[----:B------:R-:W3:Y:S01]  /*a2e0*/  MUFU.EX2 R103, R103 ;  /* 0x0000006700677308 */ /* 0x000ee20000000800 */
[----:B------:R-:W-:Y:S01]  /*a2f0*/  PRMT R69, R112, 0x654, R12 ;  /* 0x0000065470457816 */ /* 0x000fe2000000000c */
[----:B------:R-:W-:Y:S01]  /*a300*/  FADD.FTZ R86, R8, R59 ;  /* 0x0000003b08567221 */ /* 0x000fe20000010000 */
[----:B0-----:R-:W-:-:S01]  /*a310*/  FADD.FTZ R59, R15, R84 ;  /* 0x000000540f3b7221 */ /* 0x001fc20000010000 */
[----:B------:R-:W-:Y:S01]  /*a320*/  FFMA.FTZ R70, R2, R75, -R56 ;  /* 0x0000004b02467223 */ /* 0x000fe20000010838 */
[----:B------:R0:W-:Y:S03]  /*a330*/  SYNCS.ARRIVE.TRANS64.RED.A1T0 RZ, [R69+URZ], RZ ;  /* 0x000000ff45ff79a7 */ /* 0x0001e6000810043f */
[----:B------:R-:W4:Y:S01]  /*a340*/  MUFU.EX2 R91, R91 ;  /* 0x0000005b005b7308 */ /* 0x000f220000000800 */
[----:B-1----:R-:W-:-:S07]  /*a350*/  FADD.FTZ R59, R62, R59 ;  /* 0x0000003b3e3b7221 */ /* 0x002fce0000010000 */
[----:B------:R-:W1:Y:S01]  /*a360*/  MUFU.EX2 R21, R21 ;  /* 0x0000001500157308 */ /* 0x000e620000000800 */
[----:B0-----:R-:W-:-:S01]  /*a370*/  FADD.FTZ R69, R95, R86 ;  /* 0x000000565f457221 */ /* 0x001fc20000010000 */
[----:B------:R-:W-:-:S06]  /*a380*/  FFMA.FTZ R77, R2, R77, -R56 ;  /* 0x0000004d024d7223 */ /* 0x000fcc0000010838 */
[----:B------:R-:W0:Y:S01]  /*a390*/  MUFU.EX2 R66, R66 ;  /* 0x0000004200427308 */ /* 0x000e220000000800 */
[----:B------:R-:W-:-:S01]  /*a3a0*/  FADD.FTZ R86, R10, R69 ;  /* 0x000000450a567221 */ /* 0x000fc20000010000 */
[----:B--2---:R-:W-:-:S06]  /*a3b0*/  FADD.FTZ R84, R64, R59 ;  /* 0x0000003b40547221 */ /* 0x004fcc0000010000 */
[----:B------:R-:W2:Y:S01]  /*a3c0*/  MUFU.EX2 R73, R73 ;  /* 0x0000004900497308 */ /* 0x000ea20000000800 */
[----:B------:R-:W-:-:S01]  /*a3d0*/  FFMA.FTZ R68, R2, R105, -R56 ;  /* 0x0000006902447223 */ /* 0x000fc20000010838 */
[----:B---3--:R-:W-:Y:S01]  /*a3e0*/  FADD.FTZ R86, R103, R86 ;  /* 0x0000005667567221 */ /* 0x008fe20000010000 */
[----:B----4-:R-:W-:-:S05]  /*a3f0*/  FADD.FTZ R59, R91, R84 ;  /* 0x000000545b3b7221 */ /* 0x010fca0000010000 */
[----:B------:R-:W3:Y:S01]  /*a400*/  MUFU.EX2 R70, R70 ;  /* 0x0000004600467308 */ /* 0x000ee20000000800 */
[----:B------:R-:W-:-:S01]  /*a410*/  FFMA.FTZ R75, R2, R81, -R56 ;  /* 0x00000051024b7223 */ /* 0x000fc20000010838 */
[----:B-1----:R-:W-:-:S06]  /*a420*/  FADD.FTZ R69, R21, R86 ;  /* 0x0000005615457221 */ /* 0x002fcc0000010000 */
[----:B------:R-:W1:Y:S01]  /*a430*/  MUFU.EX2 R137, R137 ;  /* 0x0000008900897308 */ /* 0x000e620000000800 */
[----:B0-----:R-:W-:-:S01]  /*a440*/  FADD.FTZ R84, R66, R59 ;  /* 0x0000003b42547221 */ /* 0x001fc20000010000 */
[----:B------:R-:W-:-:S06]  /*a450*/  FFMA.FTZ R74, R2, R79, -R56 ;  /* 0x0000004f024a7223 */ /* 0x000fcc0000010838 */
[----:B------:R-:W0:Y:S01]  /*a460*/  MUFU.EX2 R77, R77 ;  /* 0x0000004d004d7308 */ /* 0x000e220000000800 */
[----:B------:R-:W-:-:S01]  /*a470*/  FADD.FTZ R69, R30, R69 ;  /* 0x000000451e457221 */ /* 0x000fc20000010000 */
[----:B------:R-:W-:Y:S01]  /*a480*/  FFMA.FTZ R81, R2, R85, -R56 ;  /* 0x0000005502517223 */ /* 0x000fe20000010838 */
[----:B--2---:R-:W-:-:S05]  /*a490*/  FADD.FTZ R59, R73, R84 ;  /* 0x00000054493b7221 */ /* 0x004fca0000010000 */
[----:B------:R-:W2:Y:S01]  /*a4a0*/  MUFU.EX2 R68, R68 ;  /* 0x0000004400447308 */ /* 0x000ea20000000800 */
[----:B------:R-:W-:-:S01]  /*a4b0*/  FADD.FTZ R84, R34, R69 ;  /* 0x0000004522547221 */ /* 0x000fc20000010000 */
[----:B------:R-:W-:-:S06]  /*a4c0*/  F2FP.SATFINITE.E4M3.F32.PACK_AB_MERGE_C R153, R26, R11, RZ ;  /* 0x0000000b1a99723e */ /* 0x000fcc00048070ff */
[----:B------:R-:W-:Y:S01]  /*a4d0*/  MUFU.EX2 R139, R139 ;  /* 0x0000008b008b7308 */ /* 0x000fe20000000800 */
[----:B---3--:R-:W-:-:S01]  /*a4e0*/  FADD.FTZ R26, R70, R59 ;  /* 0x0000003b461a7221 */ /* 0x008fc20000010000 */
[----:B------:R-:W-:-:S06]  /*a4f0*/  FFMA.FTZ R72, R2, R107, -R56 ;  /* 0x0000006b02487223 */ /* 0x000fcc0000010838 */
[----:B------:R-:W3:Y:S01]  /*a500*/  MUFU.EX2 R75, R75 ;  /* 0x0000004b004b7308 */ /* 0x000ee20000000800 */
[----:B-1----:R-:W-:-:S01]  /*a510*/  FADD.FTZ R59, R137, R84 ;  /* 0x00000054893b7221 */ /* 0x002fc20000010000 */
[----:B0-----:R-:W-:-:S06]  /*a520*/  FADD.FTZ R11, R77, R26 ;  /* 0x0000001a4d0b7221 */ /* 0x001fcc0000010000 */
[----:B------:R-:W0:Y:S01]  /*a530*/  MUFU.EX2 R74, R74 ;  /* 0x0000004a004a7308 */ /* 0x000e220000000800 */
[----:B------:R-:W-:-:S01]  /*a540*/  FFMA.FTZ R57, R2, R57, -R56 ;  /* 0x0000003902397223 */ /* 0x000fc20000010838 */
[----:B------:R-:W-:-:S06]  /*a550*/  FFMA.FTZ R49, R2, R49, -R56 ;  /* 0x0000003102317223 */ /* 0x000fcc0000010838 */
[----:B------:R-:W1:Y:S01]  /*a560*/  MUFU.EX2 R141, R141 ;  /* 0x0000008d008d7308 */ /* 0x000e620000000800 */
[----:B------:R-:W-:Y:S01]  /*a570*/  F2FP.SATFINITE.E4M3.F32.PACK_AB_MERGE_C R155, R103, R10, RZ ;  /* 0x0000000a679b723e */ /* 0x000fe200048070ff */
[----:B------:R-:W-:-:S06]  /*a580*/  FADD.FTZ R26, R38, R59 ;  /* 0x0000003b261a7221 */ /* 0x000fcc0000010000 */
[----:B------:R-:W4:Y:S01]  /*a590*/  MUFU.EX2 R81, R81 ;  /* 0x0000005100517308 */ /* 0x000f220000000800 */
[----:B------:R-:W-:-:S01]  /*a5a0*/  FFMA.FTZ R79, R2, R61, -R56 ;  /* 0x0000003d024f7223 */ /* 0x000fc20000010838 */
[----:B------:R-:W-:Y:S01]  /*a5b0*/  FFMA.FTZ R78, R2, R65, -R56 ;  /* 0x00000041024e7223 */ /* 0x000fe20000010838 */
[----:B--2---:R-:W-:-:S01]  /*a5c0*/  FADD.FTZ R10, R68, R11 ;  /* 0x0000000b440a7221 */ /* 0x004fc20000010000 */
[C-C-:B------:R-:W-:Y:S01]  /*a5d0*/  FFMA.FTZ R76, R2.reuse, R83, -R56.reuse ;  /* 0x00000053024c7223 */ /* 0x140fe20000010838 */
[----:B------:R-:W-:-:S01]  /*a5e0*/  FFMA.FTZ R61, R2, R109, -R56 ;  /* 0x0000006d023d7223 */ /* 0x000fc20000010838 */
[C-C-:B------:R-:W-:Y:S02]  /*a5f0*/  FFMA.FTZ R65, R2.reuse, R87, -R56.reuse ;  /* 0x0000005702417223 */ /* 0x140fe40000010838 */
        /* <DEDUP_REMOVED lines=12> */
[----:B------:R-:W-:Y:S01]  /*a6c0*/  FFMA.FTZ R37, R2, R37, -R56 ;  /* 0x0000002502257223 */ /* 0x000fe20000010838 */
[----:B------:R-:W5:Y:S01]  /*a6d0*/  MUFU.EX2 R143, R143 ;  /* 0x0000008f008f7308 */ /* 0x000f620000000800 */
[----:B---3--:R-:W-:-:S01]  /*a6e0*/  FADD.FTZ R11, R75, R10 ;  /* 0x0000000a4b0b7221 */ /* 0x008fc20000010000 */
[----:B------:R-:W-:-:S06]  /*a6f0*/  F2FP.SATFINITE.E4M3.F32.PACK_AB_MERGE_C R153, R20, R9, R153 ;  /* 0x000000091499723e */ /* 0x000fcc0004807099 */
[----:B------:R3:W-:Y:S01]  /*a700*/  MUFU.EX2 R56, R49 ;  /* 0x0000003100387308 */ /* 0x0007e20000000800 */
[----:B0-----:R-:W-:-:S07]  /*a710*/  FADD.FTZ R20, R74, R11 ;  /* 0x0000000b4a147221 */ /* 0x001fce0000010000 */
[----:B------:R-:W0:Y:S01]  /*a720*/  MUFU.EX2 R57, R57 ;  /* 0x0000003900397308 */ /* 0x000e220000000800 */
[----:B---3--:R-:W-:-:S01]  /*a730*/  FADD.FTZ R49, R139, R26 ;  /* 0x0000001a8b317221 */ /* 0x008fc20000010000 */
[----:B-1----:R-:W-:-:S03]  /*a740*/  F2FP.SATFINITE.E4M3.F32.PACK_AB_MERGE_C R151, R141, R42, RZ ;  /* 0x0000002a8d97723e */ /* 0x002fc600048070ff */
[----:B------:R-:W-:-:S03]  /*a750*/  FADD.FTZ R26, R42, R49 ;  /* 0x000000312a1a7221 */ /* 0x000fc60000010000 */
[----:B------:R-:W1:Y:S01]  /*a760*/  MUFU.EX2 R44, R44 ;  /* 0x0000002c002c7308 */ /* 0x000e620000000800 */
[----:B------:R-:W-:-:S01]  /*a770*/  FADD.FTZ R141, R141, R26 ;  /* 0x0000001a8d8d7221 */ /* 0x000fc20000010000 */
[C---:B----4-:R-:W-:Y:S01]  /*a780*/  F2FP.SATFINITE.E4M3.F32.PACK_AB_MERGE_C R150, R81.reuse, R74, RZ ;  /* 0x0000004a5196723e */ /* 0x050fe200048070ff */
[----:B------:R-:W-:-:S05]  /*a790*/  FADD.FTZ R81, R81, R20 ;  /* 0x0000001451517221 */ /* 0x000fca0000010000 */
[----:B------:R-:W3:Y:S01]  /*a7a0*/  MUFU.EX2 R76, R76 ;  /* 0x0000004c004c7308 */ /* 0x000ee20000000800 */
[----:B------:R-:W-:-:S01]  /*a7b0*/  FADD.FTZ R20, R40, R141 ;  /* 0x0000008d28147221 */ /* 0x000fc20000010000 */
[----:B------:R-:W-:-:S06]  /*a7c0*/  F2FP.SATFINITE.E4M3.F32.PACK_AB_MERGE_C R155, R95, R8, R155 ;  /* 0x000000085f9b723e */ /* 0x000fcc000480709b */
[----:B------:R-:W4:Y:S01]  /*a7d0*/  MUFU.EX2 R145, R145 ;  /* 0x0000009100917308 */ /* 0x000f220000000800 */
[----:B--2---:R-:W-:-:S07]  /*a7e0*/  FADD.FTZ R8, R72, R81 ;  /* 0x0000005148087221 */ /* 0x004fce0000010000 */
[----:B------:R-:W2:Y:S01]  /*a7f0*/  MUFU.EX2 R79, R79 ;  /* 0x0000004f004f7308 */ /* 0x000ea20000000800 */
[----:B-----5:R-:W-:-:S01]  /*a800*/  FADD.FTZ R11, R143, R20 ;  /* 0x000000148f0b7221 */ /* 0x020fc20000010000 */
[----:B0-----:R-:W-:-:S06]  /*a810*/  FADD.FTZ R9, R57, R8 ;  /* 0x0000000839097221 */ /* 0x001fcc0000010000 */
[----:B------:R-:W0:Y:S01]  /*a820*/  MUFU.EX2 R61, R61 ;  /* 0x0000003d003d7308 */ /* 0x000e220000000800 */
[----:B-1----:R-:W-:-:S01]  /*a830*/  FADD.FTZ R26, R44, R11 ;  /* 0x0000000b2c1a7221 */ /* 0x002fc20000010000 */
[----:B---3--:R-:W-:-:S06]  /*a840*/  FADD.FTZ R8, R76, R9 ;  /* 0x000000094c087221 */ /* 0x008fcc0000010000 */
[----:B------:R-:W1:Y:S01]  /*a850*/  MUFU.EX2 R147, R147 ;  /* 0x0000009300937308 */ /* 0x000e620000000800 */
[----:B----4-:R-:W-:-:S07]  /*a860*/  F2FP.SATFINITE.E4M3.F32.PACK_AB_MERGE_C R44, R145, R44, RZ ;  /* 0x0000002c912c723e */ /* 0x010fce00048070ff */
[----:B------:R-:W3:Y:S01]  /*a870*/  MUFU.EX2 R78, R78 ;  /* 0x0000004e004e7308 */ /* 0x000ee20000000800 */
[----:B------:R-:W-:-:S01]  /*a880*/  FADD.FTZ R145, R145, R26 ;  /* 0x0000001a91917221 */ /* 0x000fc20000010000 */
[----:B--2---:R-:W-:-:S06]  /*a890*/  FADD.FTZ R26, R79, R8 ;  /* 0x000000084f1a7221 */ /* 0x004fcc0000010000 */
[----:B------:R-:W2:Y:S08]  /*a8a0*/  MUFU.EX2 R28, R28 ;  /* 0x0000001c001c7308 */ /* 0x000eb00000000800 */
[----:B------:R-:W4:Y:S01]  /*a8b0*/  MUFU.EX2 R65, R65 ;  /* 0x0000004100417308 */ /* 0x000f220000000800 */
[----:B------:R-:W-:Y:S01]  /*a8c0*/  F2FP.SATFINITE.E4M3.F32.PACK_AB_MERGE_C R34, R137, R34, RZ ;  /* 0x000000228922723e */ /* 0x000fe200048070ff */
[----:B------:R-:W-:-:S06]  /*a8d0*/  FADD.FTZ R42, R24, R145 ;  /* 0x00000091182a7221 */ /* 0x000fcc0000010000 */
[----:B------:R-:W5:Y:S01]  /*a8e0*/  MUFU.EX2 R149, R149 ;  /* 0x0000009500957308 */ /* 0x000f620000000800 */
[----:B0-----:R-:W-:-:S07]  /*a8f0*/  FADD.FTZ R9, R61, R26 ;  /* 0x0000001a3d097221 */ /* 0x001fce0000010000 */
[----:B------:R-:W0:Y:S01]  /*a900*/  MUFU.EX2 R80, R80 ;  /* 0x0000005000507308 */ /* 0x000e220000000800 */
[----:B------:R-:W-:Y:S01]  /*a910*/  F2FP.SATFINITE.E4M3.F32.PACK_AB_MERGE_C R8, R30, R21, R34 ;  /* 0x000000151e08723e */ /* 0x000fe20004807022 */
[----:B-1----:R-:W-:-:S06]  /*a920*/  FADD.FTZ R11, R147, R42 ;  /* 0x0000002a930b7221 */ /* 0x002fcc0000010000 */
[----:B------:R-:W1:Y:S01]  /*a930*/  MUFU.EX2 R32, R32 ;  /* 0x0000002000207308 */ /* 0x000e620000000800 */
[----:B---3--:R-:W-:-:S07]  /*a940*/  FADD.FTZ R30, R78, R9 ;  /* 0x000000094e1e7221 */ /* 0x008fce0000010000 */
[----:B------:R-:W3:Y:S01]  /*a950*/  MUFU.EX2 R12, R111 ;  /* 0x0000006f000c7308 */ /* 0x000ee20000000800 */
[----:B--2---:R-:W-:-:S01]  /*a960*/  FADD.FTZ R34, R28, R11 ;  /* 0x0000000b1c227221 */ /* 0x004fc20000010000 */
[----:B----4-:R-:W-:-:S06]  /*a970*/  FADD.FTZ R9, R65, R30 ;  /* 0x0000001e41097221 */ /* 0x010fcc0000010000 */
[----:B------:R-:W2:Y:S01]  /*a980*/  MUFU.EX2 R43, R43 ;  /* 0x0000002b002b7308 */ /* 0x000ea20000000800 */
[----:B-----5:R-:W-:-:S07]  /*a990*/  F2FP.SATFINITE.E4M3.F32.PACK_AB_MERGE_C R11, R149, R28, RZ ;  /* 0x0000001c950b723e */ /* 0x020fce00048070ff */
[----:B------:R-:W4:Y:S01]  /*a9a0*/  MUFU.EX2 R39, R39 ;  /* 0x0000002700277308 */ /* 0x000f220000000800 */
[----:B------:R-:W-:-:S01]  /*a9b0*/  FADD.FTZ R149, R149, R34 ;  /* 0x0000002295957221 */ /* 0x000fc20000010000 */
[----:B0-----:R-:W-:-:S06]  /*a9c0*/  FADD.FTZ R9, R80, R9 ;  /* 0x0000000950097221 */ /* 0x001fcc0000010000 */
[----:B------:R-:W0:Y:S08]  /*a9d0*/  MUFU.EX2 R36, R36 ;  /* 0x0000002400247308 */ /* 0x000e300000000800 */
[----:B------:R-:W5:Y:S01]  /*a9e0*/  MUFU.EX2 R41, R41 ;  /* 0x0000002900297308 */ /* 0x000f620000000800 */
[----:B-1----:R-:W-:-:S07]  /*a9f0*/  FADD.FTZ R30, R32, R149 ;  /* 0x00000095201e7221 */ /* 0x002fce0000010000 */
[----:B------:R-:W-:Y:S01]  /*aa00*/  MUFU.EX2 R47, R47 ;  /* 0x0000002f002f7308 */ /* 0x000fe20000000800 */
[----:B---3--:R-:W-:-:S07]  /*aa10*/  FADD.FTZ R28, R12, R9 ;  /* 0x000000090c1c7221 */ /* 0x008fce0000010000 */
[----:B------:R-:W1:Y:S01]  /*aa20*/  MUFU.EX2 R82, R82 ;  /* 0x0000005200527308 */ /* 0x000e620000000800 */
[----:B--2---:R-:W-:-:S01]  /*aa30*/  FADD.FTZ R9, R43, R30 ;  /* 0x0000001e2b097221 */ /* 0x004fc20000010000 */
[----:B----4-:R-:W-:-:S06]  /*aa40*/  FADD.FTZ R28, R39, R28 ;  /* 0x0000001c271c7221 */ /* 0x010fcc0000010000 */
[----:B------:R-:W2:Y:S08]  /*aa50*/  MUFU.EX2 R46, R46 ;  /* 0x0000002e002e7308 */ /* 0x000eb00000000800 */
[----:B------:R-:W3:Y:S01]  /*aa60*/  MUFU.EX2 R25, R113 ;  /* 0x0000007100197308 */ /* 0x000ee20000000800 */
[----:B0-----:R-:W-:-:S01]  /*aa70*/  FADD.FTZ R30, R36, R9 ;  /* 0x00000009241e7221 */ /* 0x001fc20000010000 */
[----:B------:R-:W-:-:S06]  /*aa80*/  F2FP.SATFINITE.E4M3.F32.PACK_AB_MERGE_C R154, R91, R64, RZ ;  /* 0x000000405b9a723e */ /* 0x000fcc00048070ff */
[----:B------:R-:W0:Y:S01]  /*aa90*/  MUFU.EX2 R51, R51 ;  /* 0x0000003300337308 */ /* 0x000e220000000800 */
[----:B-----5:R-:W-:-:S01]  /*aaa0*/  FADD.FTZ R9, R41, R28 ;  /* 0x0000001c29097221 */ /* 0x020fc20000010000 */
[----:B-1----:R-:W-:Y:S02]  /*aab0*/  F2FP.SATFINITE.E4M3.F32.PACK_AB_MERGE_C R140, R82, R41, RZ ;  /* 0x00000029528c723e */ /* 0x002fe400048070ff */
[----:B------:R-:W-:-:S04]  /*aac0*/  F2FP.SATFINITE.E4M3.F32.PACK_AB_MERGE_C R141, R47, R36, RZ ;  /* 0x000000242f8d723e */ /* 0x000fc800048070ff */
[----:B------:R-:W-:Y:S01]  /*aad0*/  MUFU.EX2 R63, R63 ;  /* 0x0000003f003f7308 */ /* 0x000fe20000000800 */
[----:B------:R-:W-:-:S01]  /*aae0*/  FADD.FTZ R47, R47, R30 ;  /* 0x0000001e2f2f7221 */ /* 0x000fc20000010000 */
[----:B------:R-:W-:-:S06]  /*aaf0*/  F2FP.SATFINITE.E4M3.F32.PACK_AB_MERGE_C R154, R62, R15, R154 ;  /* 0x0000000f3e9a723e */ /* 0x000fcc000480709a */
[----:B------:R-:W1:Y:S01]  /*ab00*/  MUFU.EX2 R10, R53 ;  /* 0x00000035000a7308 */ /* 0x000e620000000800 */
[----:B------:R-:W-:-:S01]  /*ab10*/  FADD.FTZ R82, R82, R9 ;  /* 0x0000000952527221 */ /* 0x000fc20000010000 */
[----:B------:R-:W4:Y:S01]  /*ab20*/  @P4 LDC R15, c[0x0][0x44c] ;  /* 0x00011300ff0f4b82 */ /* 0x000f220000000800 */
[----:B------:R-:W-:Y:S01]  /*ab30*/  F2FP.SATFINITE.E4M3.F32.PACK_AB_MERGE_C R140, R39, R12, R140 ;  /* 0x0000000c278c723e */ /* 0x000fe2000480708c */
[----:B--2---:R-:W-:Y:S01]  /*ab40*/  FADD.FTZ R12, R46, R47 ;  /* 0x0000002f2e0c7221 */ /* 0x004fe20000010000 */
[----:B---3--:R-:W-:-:S03]  /*ab50*/  FADD.FTZ R9, R25, R82 ;  /* 0x0000005219097221 */ /* 0x008fc60000010000 */
[----:B------:R-:W-:Y:S01]  /*ab60*/  MUFU.EX2 R48, R125 ;  /* 0x0000007d00307308 */ /* 0x000fe20000000800 */
[----:B------:R-:W-:Y:S01]  /*ab70*/  F2FP.SATFINITE.E4M3.F32.PACK_AB_MERGE_C R147, R147, R24, R11 ;  /* 0x000000189393723e */ /* 0x000fe2000480700b */
[----:B------:R-:W2:Y:S01]  /*ab80*/  @P4 LDC R30, c[0x0][0x450] ;  /* 0x00011400ff1e4b82 */ /* 0x000ea20000000800 */
[----:B0-----:R-:W-:-:S05]  /*ab90*/  FADD.FTZ R11, R51, R12 ;  /* 0x0000000c330b7221 */ /* 0x001fca0000010000 */
[----:B------:R-:W0:Y:S01]  /*aba0*/  MUFU.EX2 R55, R55 ;  /* 0x0000003700377308 */ /* 0x000e220000000800 */
[----:B------:R-:W-:-:S07]  /*abb0*/  FADD.FTZ R12, R56, R9 ;  /* 0x00000009380c7221 */ /* 0x000fce0000010000 */
[----:B------:R-:W3:Y:S01]  /*abc0*/  MUFU.EX2 R115, R115 ;  /* 0x0000007300737308 */ /* 0x000ee20000000800 */
[----:B-1----:R-:W-:Y:S01]  /*abd0*/  F2FP.SATFINITE.E4M3.F32.PACK_AB_MERGE_C R142, R10, R63, RZ ;  /* 0x0000003f0a8e723e */ /* 0x002fe200048070ff */
[----:B------:R-:W-:-:S06]  /*abe0*/  FADD.FTZ R63, R63, R12 ;  /* 0x0000000c3f3f7221 */ /* 0x000fcc0000010000 */
[----:B------:R-:W1:Y:S01]  /*abf0*/  MUFU.EX2 R20, R45 ;  /* 0x0000002d00147308 */ /* 0x000e620000000800 */
[----:B------:R-:W-:-:S07]  /*ac00*/  FADD.FTZ R12, R10, R63 ;  /* 0x0000003f0a0c7221 */ /* 0x000fce0000010000 */
[----:B------:R-:W-:Y:S08]  /*ac10*/  MUFU.EX2 R67, R67 ;  /* 0x0000004300437308 */ /* 0x000ff00000000800 */
[----:B------:R-:W5:Y:S01]  /*ac20*/  MUFU.EX2 R26, R29 ;  /* 0x0000001d001a7308 */ /* 0x000f620000000800 */
[----:B------:R-:W-:-:S07]  /*ac30*/  F2FP.SATFINITE.E4M3.F32.PACK_AB_MERGE_C R145, R143, R40, R44 ;  /* 0x000000288f91723e */ /* 0x000fce000480702c */
[----:B------:R-:W2:Y:S01]  /*ac40*/  MUFU.EX2 R50, R50 ;  /* 0x0000003200327308 */ /* 0x000ea20000000800 */
[----:B0-----:R-:W-:Y:S01]  /*ac50*/  F2FP.SATFINITE.E4M3.F32.PACK_AB_MERGE_C R143, R55, R48, RZ ;  /* 0x00000030378f723e */ /* 0x001fe200048070ff */
[----:B---3--:R-:W-:Y:S01]  /*ac60*/  FADD.FTZ R9, R115, R12 ;  /* 0x0000000c73097221 */ /* 0x008fe20000010000 */
[----:B------:R-:W-:-:S05]  /*ac70*/  FADD.FTZ R48, R48, R11 ;  /* 0x0000000b30307221 */ /* 0x000fca0000010000 */
[----:B------:R-:W0:Y:S01]  /*ac80*/  MUFU.EX2 R27, R27 ;  /* 0x0000001b001b7308 */ /* 0x000e220000000800 */
[----:B------:R-:W-:Y:S01]  /*ac90*/  F2FP.SATFINITE.E4M3.F32.PACK_AB_MERGE_C R152, R89, R60, RZ ;  /* 0x0000003c5998723e */ /* 0x000fe200048070ff */
[----:B-1----:R-:W-:-:S06]  /*aca0*/  FADD.FTZ R12, R20, R9 ;  /* 0x00000009140c7221 */ /* 0x002fcc0000010000 */
[----:B------:R-:W1:Y:S01]  /*acb0*/  MUFU.EX2 R117, R117 ;  /* 0x0000007500757308 */ /* 0x000e620000000800 */
[----:B------:R-:W-:-:S01]  /*acc0*/  FADD.FTZ R55, R55, R48 ;  /* 0x0000003037377221 */ /* 0x000fc20000010000 */
[----:B----4-:R-:W-:-:S06]  /*acd0*/  @P4 IMAD.HI.U32 R15, R110, R15, RZ ;  /* 0x0000000f6e0f4227 */ /* 0x010fcc00078e00ff */
[----:B------:R-:W3:Y:S01]  /*ace0*/  MUFU.EX2 R52, R52 ;  /* 0x0000003400347308 */ /* 0x000ee20000000800 */
[----:B-----5:R-:W-:Y:S01]  /*acf0*/  F2FP.SATFINITE.E4M3.F32.PACK_AB_MERGE_C R136, R26, R67, RZ ;  /* 0x000000431a88723e */ /* 0x020fe200048070ff */
[----:B------:R-:W-:Y:S01]  /*ad00*/  FADD.FTZ R67, R67, R12 ;  /* 0x0000000c43437221 */ /* 0x000fe20000010000 */
[----:B------:R-:W-:-:S05]  /*ad10*/  F2FP.SATFINITE.E4M3.F32.PACK_AB_MERGE_C R152, R58, R13, R152 ;  /* 0x0000000d3a98723e */ /* 0x000fca0004807098 */
[----:B------:R-:W4:Y:S01]  /*ad20*/  MUFU.EX2 R24, R33 ;  /* 0x0000002100187308 */ /* 0x000f220000000800 */
[----:B------:R-:W-:Y:S02]  /*ad30*/  IMAD.MOV.U32 R13, RZ, RZ, R110 ;  /* 0x000000ffff0d7224 */ /* 0x000fe400078e006e */
[----:B--2---:R-:W-:-:S05]  /*ad40*/  FADD.FTZ R28, R50, R55 ;  /* 0x00000037321c7221 */ /* 0x004fca0000010000 */
[----:B------:R-:W2:Y:S01]  /*ad50*/  MUFU.EX2 R119, R119 ;  /* 0x0000007700777308 */ /* 0x000ea20000000800 */
[----:B------:R-:W-:Y:S01]  /*ad60*/  @P4 SHF.R.U32.HI R13, RZ, R30, R15 ;  /* 0x0000001eff0d4219 */ /* 0x000fe2000001160f */
[----:B------:R-:W-:-:S06]  /*ad70*/  FADD.FTZ R26, R26, R67 ;  /* 0x000000431a1a7221 */ /* 0x000fcc0000010000 */
[----:B------:R-:W5:Y:S01]  /*ad80*/  MUFU.EX2 R71, R71 ;  /* 0x0000004700477308 */ /* 0x000f620000000800 */
[----:B0-----:R-:W-:-:S01]  /*ad90*/  FADD.FTZ R11, R27, R28 ;  /* 0x0000001c1b0b7221 */ /* 0x001fc20000010000 */
[----:B------:R-:W-:-:S06]  /*ada0*/  IADD3 R12, R13, R106, -R108 ;  /* 0x0000006a0d0c7210 */ /* 0x000fcc0007ffe86c */
[----:B------:R-:W0:Y:S01]  /*adb0*/  MUFU.EX2 R31, R31 ;  /* 0x0000001f001f7308 */ /* 0x000e220000000800 */
[----:B------:R-:W-:Y:S01]  /*adc0*/  F2FP.SATFINITE.E4M3.F32.PACK_AB_MERGE_C R136, R20, R115, R136 ;  /* 0x000000731488723e */ /* 0x000fe20004807088 */
[----:B-1----:R-:W-:Y:S01]  /*add0*/  FADD.FTZ R9, R117, R26 ;  /* 0x0000001a75097221 */ /* 0x002fe20000010000 */
[----:B---3--:R-:W-:-:S05]  /*ade0*/  FADD.FTZ R20, R52, R11 ;  /* 0x0000000b34147221 */ /* 0x008fca0000010000 */
[----:B------:R-:W1:Y:S01]  /*adf0*/  MUFU.EX2 R54, R54 ;  /* 0x0000003600367308 */ /* 0x000e620000000800 */
[----:B------:R-:W-:-:S04]  /*ae00*/  IMAD.HI R15, R12, 0x66666667, RZ ;  /* 0x666666670c0f7827 */ /* 0x000fc800078e02ff */
[----:B----4-:R-:W-:-:S03]  /*ae10*/  FADD.FTZ R12, R24, R9 ;  /* 0x00000009180c7221 */ /* 0x010fc60000010000 */
[----:B------:R-:W-:Y:S01]  /*ae20*/  MUFU.EX2 R35, R35 ;  /* 0x0000002300237308 */ /* 0x000fe20000000800 */
[----:B--2---:R-:W-:-:S07]  /*ae30*/  FADD.FTZ R20, R119, R20 ;  /* 0x0000001477147221 */ /* 0x004fce0000010000 */
[----:B------:R-:W2:Y:S01]  /*ae40*/  MUFU.EX2 R14, R14 ;  /* 0x0000000e000e7308 */ /* 0x000ea20000000800 */
[----:B-----5:R-:W-:-:S01]  /*ae50*/  FADD.FTZ R21, R71, R12 ;  /* 0x0000000c47157221 */ /* 0x020fc20000010000 */
[----:B0-----:R-:W-:Y:S01]  /*ae60*/  FADD.FTZ R11, R31, R20 ;  /* 0x000000141f0b7221 */ /* 0x001fe20000010000 */
[----:B------:R-:W-:-:S03]  /*ae70*/  SHF.R.U32.HI R12, RZ, 0x1f, R15 ;  /* 0x0000001fff0c7819 */ /* 0x000fc6000001160f */
[----:B-1----:R-:W-:Y:S01]  /*ae80*/  FADD.FTZ R20, R54, R11 ;  /* 0x0000000b36147221 */ /* 0x002fe20000010000 */
[----:B------:R-:W-:Y:S02]  /*ae90*/  LEA.HI.SX32 R12, R15, R12, 0x1a ;  /* 0x0000000c0f0c7211 */ /* 0x000fe400078fd2ff */
[----:B------:R-:W-:Y:S02]  /*aea0*/  F2FP.SATFINITE.E4M3.F32.PACK_AB_MERGE_C R142, R56, R25, R142 ;  /* 0x00000019388e723e */ /* 0x000fe4000480708e */
[----:B------:R-:W-:Y:S01]  /*aeb0*/  VIMNMX R56, RZ, R12, !PT ;  /* 0x0000000cff387248 */ /* 0x000fe20007fe0100 */
[----:B------:R-:W0:Y:S01]  /*aec0*/  MUFU.EX2 R10, R37 ;  /* 0x00000025000a7308 */ /* 0x000e220000000800 */
[C---:B--2---:R-:W-:Y:S01]  /*aed0*/  F2FP.SATFINITE.E4M3.F32.PACK_AB_MERGE_C R9, R14.reuse, R35, RZ ;  /* 0x000000230e09723e */ /* 0x044fe200048070ff */
[----:B------:R-:W-:Y:S02]  /*aee0*/  FADD.FTZ R35, R35, R20 ;  /* 0x0000001423237221 */ /* 0x000fe40000010000 */
[----:B------:R1:W-:Y:S02]  /*aef0*/  STL [R1], R56 ;  /* 0x0000003801007387 */ /* 0x0003e40000100800 */
[----:B------:R-:W-:-:S01]  /*af00*/  FADD.FTZ R20, R14, R35 ;  /* 0x000000230e147221 */ /* 0x000fc20000010000 */
[----:B------:R-:W-:-:S05]  /*af10*/  VIADD R14, R104, 0xfffffffe ;  /* 0xfffffffe680e7836 */ /* 0x000fca0000000000 */
[----:B------:R-:W-:Y:S02]  /*af20*/  ISETP.GE.AND P1, PT, R14, R56, PT ;  /* 0x000000380e00720c */ /* 0x000fe40003f26270 */
[----:B------:R-:W-:Y:S02]  /*af30*/  F2FP.SATFINITE.E4M3.F32.PACK_AB_MERGE_C R52, R119, R52, RZ ;  /* 0x000000347734723e */ /* 0x000fe400048070ff */
[----:B0-----:R-:W-:Y:S01]  /*af40*/  F2FP.SATFINITE.E4M3.F32.PACK_AB_MERGE_C R13, R10, R71, RZ ;  /* 0x000000470a0d723e */ /* 0x001fe200048070ff */
[----:B------:R-:W-:Y:S01]  /*af50*/  BSSY B0, `(.L_x_2419) ;  /* 0x0000336000007945 */ /* 0x000fe20003800000 */
[----:B------:R-:W-:Y:S02]  /*af60*/  LOP3.LUT R23, R23, 0xffffffef, RZ, 0xc0, !PT ;  /* 0xffffffef17177812 */ /* 0x000fe400078ec0ff */
[----:B------:R-:W-:Y:S02]  /*af70*/  F2FP.SATFINITE.E4M3.F32.PACK_AB_MERGE_C R148, R77, R70, RZ ;  /* 0x000000464d94723e */ /* 0x000fe400048070ff */
[----:B------:R-:W-:-:S02]  /*af80*/  F2FP.SATFINITE.E4M3.F32.PACK_AB_MERGE_C R144, R79, R76, RZ ;  /* 0x0000004c4f90723e */ /* 0x000fc400048070ff */
[----:B------:R-:W-:Y:S02]  /*af90*/  F2FP.SATFINITE.E4M3.F32.PACK_AB_MERGE_C R146, R80, R65, RZ ;  /* 0x000000415092723e */ /* 0x000fe400048070ff */
[----:B------:R-:W-:Y:S01]  /*afa0*/  F2FP.SATFINITE.E4M3.F32.PACK_AB_MERGE_C R151, R139, R38, R151 ;  /* 0x000000268b97723e */ /* 0x000fe20004807097 */
[----:B------:R-:W-:Y:S01]  /*afb0*/  FADD.FTZ R21, R10, R21 ;  /* 0x000000150a157221 */ /* 0x000fe20000010000 */
[----:B------:R-:W-:Y:S02]  /*afc0*/  F2FP.SATFINITE.E4M3.F32.PACK_AB_MERGE_C R141, R43, R32, R141 ;  /* 0x000000202b8d723e */ /* 0x000fe4000480708d */
[----:B------:R-:W-:Y:S02]  /*afd0*/  CS2R R48, SRZ ;  /* 0x0000000000307805 */ /* 0x000fe4000001ff00 */
[----:B------:R-:W-:Y:S02]  /*afe0*/  F2FP.SATFINITE.E4M3.F32.PACK_AB_MERGE_C R143, R51, R46, R143 ;  /* 0x0000002e338f723e */ /* 0x000fe4000480708f */
[----:B------:R-:W-:-:S02]  /*aff0*/  CS2R R46, SRZ ;  /* 0x00000000002e7805 */ /* 0x000fc4000001ff00 */
[----:B------:R-:W-:Y:S02]  /*b000*/  F2FP.SATFINITE.E4M3.F32.PACK_AB_MERGE_C R137, R27, R50, R52 ;  /* 0x000000321b89723e */ /* 0x000fe40004807034 */
[----:B------:R-:W-:Y:S02]  /*b010*/  CS2R R52, SRZ ;  /* 0x0000000000347805 */ /* 0x000fe4000001ff00 */
[----:B------:R-:W-:Y:S02]  /*b020*/  F2FP.SATFINITE.E4M3.F32.PACK_AB_MERGE_C R138, R24, R117, R13 ;  /* 0x00000075188a723e */ /* 0x000fe4000480700d */
[----:B------:R-:W-:Y:S02]  /*b030*/  CS2R R50, SRZ ;  /* 0x0000000000327805 */ /* 0x000fe4000001ff00 */
[----:B------:R-:W-:Y:S02]  /*b040*/  F2FP.SATFINITE.E4M3.F32.PACK_AB_MERGE_C R139, R54, R31, R9 ;  /* 0x0000001f368b723e */ /* 0x000fe40004807009 */
[----:B------:R-:W-:-:S02]  /*b050*/  CS2R R54, SRZ ;  /* 0x0000000000367805 */ /* 0x000fc4000001ff00 */
[----:B------:R-:W-:Y:S02]  /*b060*/  @P4 LOP3.LUT R23, R23, 0x10, RZ, 0xfc, !PT ;  /* 0x0000001017174812 */ /* 0x000fe400078efcff */
[----:B------:R-:W-:Y:S02]  /*b070*/  CS2R R44, SRZ ;  /* 0x00000000002c7805 */ /* 0x000fe4000001ff00 */
        /* <DEDUP_REMOVED lines=8> */
[----:B------:R-:W-:Y:S02]  /*b100*/  CS2R R34, SRZ ;  /* 0x0000000000227805 */ /* 0x000fe4000001ff00 */
[----:B------:R-:W-:-:S02]  /*b110*/  CS2R R32, SRZ ;  /* 0x0000000000207805 */ /* 0x000fc4000001ff00 */
[----:B------:R-:W-:Y:S02]  /*b120*/  CS2R R30, SRZ ;  /* 0x00000000001e7805 */ /* 0x000fe4000001ff00 */
[----:B------:R-:W-:Y:S02]  /*b130*/  CS2R R28, SRZ ;  /* 0x00000000001c7805 */ /* 0x000fe4000001ff00 */
[----:B------:R-:W-:Y:S02]  /*b140*/  CS2R R26, SRZ ;  /* 0x00000000001a7805 */ /* 0x000fe4000001ff00 */
[----:B------:R-:W-:Y:S01]  /*b150*/  CS2R R24, SRZ ;  /* 0x0000000000187805 */ /* 0x000fe2000001ff00 */
[----:B------:R-:W-:Y:S01]  /*b160*/  IMAD.MOV.U32 R149, RZ, RZ, R8 ;  /* 0x000000ffff957224 */ /* 0x000fe200078e0008 */
[----:B-1----:R-:W-:Y:S06]  /*b170*/  @!P1 BRA `(.L_x_2420) ;  /* 0x00000030004c9947 */ /* 0x002fec0003800000 */
[----:B------:R-:W-:Y:S01]  /*b180*/  BSSY B1, `(.L_x_2420) ;  /* 0x0000312000017945 */ /* 0x000fe20003800000 */
[----:B------:R-:W-:Y:S02]  /*b190*/  IMAD.MOV.U32 R8, RZ, RZ, R0 ;  /* 0x000000ffff087224 */ /* 0x000fe400078e0000 */
[----:B------:R-:W-:Y:S02]  /*b1a0*/  IMAD.MOV.U32 R9, RZ, RZ, R3 ;  /* 0x000000ffff097224 */ /* 0x000fe400078e0003 */
[----:B------:R-:W-:Y:S02]  /*b1b0*/  IMAD.MOV.U32 R11, RZ, RZ, R156 ;  /* 0x000000ffff0b7224 */ /* 0x000fe400078e009c */
[----:B------:R-:W-:Y:S02]  /*b1c0*/  IMAD.MOV.U32 R10, RZ, RZ, R22 ;  /* 0x000000ffff0a7224 */ /* 0x000fe400078e0016 */
[----:B------:R-:W-:-:S07]  /*b1d0*/  IMAD.MOV.U32 R55, RZ, RZ, RZ ;  /* 0x000000ffff377224 */ /* 0x000fce00078e00ff */
.L_x_2433:
[----:B------:R-:W-:-:S04]  /*b1e0*/  ISETP.NE.AND P1, PT, R10, 0x1, PT ;  /* 0x000000010a00780c */ /* 0x000fc80003f25270 */
[----:B------:R-:W-:-:S04]  /*b1f0*/  SEL R156, RZ, 0x1, P1 ;  /* 0x00000001ff9c7807 */ /* 0x000fc80000800000 */
[----:B------:R-:W-:Y:S01]  /*b200*/  LOP3.LUT R156, R11, R156, RZ, 0x3c, !PT ;  /* 0x0000009c0b9c7212 */ /* 0x000fe200078e3cff */
[----:B------:R-:W-:Y:S06]  /*b210*/  @!P0 BRA `(.L_x_2421) ;  /* 0x0000000000048947 */ /* 0x000fec0003800000 */
[----:B------:R-:W-:Y:S01]  /*b220*/  BPT.TRAP 0x1 ;  /* 0x000000040000795c */ /* 0x000fe20000300000 */
.L_x_2421:
[----:B------:R-:W-:Y:S01]  /*b230*/  VIADD R22, R10, 0x1 ;  /* 0x000000010a167836 */ /* 0x000fe20000000000 */
[----:B------:R-:W-:-:S04]  /*b240*/  SHF.L.U32 R3, R156, 0x1f, RZ ;  /* 0x0000001f9c037819 */ /* 0x000fc800000006ff */
[----:B------:R-:W-:-:S04]  /*b250*/  ISETP.NE.AND P1, PT, R22, 0x2, PT ;  /* 0x000000021600780c */ /* 0x000fc80003f25270 */
[----:B------:R-:W-:-:S05]  /*b260*/  SEL R22, R22, RZ, P1 ;  /* 0x000000ff16167207 */ /* 0x000fca0000800000 */
[----:B------:R-:W-:-:S04]  /*b270*/  IMAD R0, R22, 0x8, R18 ;  /* 0x0000000816007824 */ /* 0x000fc800078e0212 */
[----:B------:R0:W1:Y:S01]  /*b280*/  SYNCS.PHASECHK.TRANS64.TRYWAIT P1, [R0+URZ+0x13230], R3 ;  /* 0x01323003000075a7 */ /* 0x000062000802017f */
[----:B------:R-:W-:Y:S05]  /*b290*/  @!P0 BRA `(.L_x_2422) ;  /* 0x0000000000048947 */ /* 0x000fea0003800000 */
[----:B------:R-:W-:Y:S01]  /*b2a0*/  BPT.TRAP 0x1 ;  /* 0x000000040000795c */ /* 0x000fe20000300000 */
.L_x_2422:
[----:B------:R-:W2:Y:S01]  /*b2b0*/  LDL R12, [R1+0x4] ;  /* 0x00000400010c7983 */ /* 0x000ea20000100800 */
[----:B------:R-:W-:Y:S01]  /*b2c0*/  BSSY B2, `(.L_x_2423) ;  /* 0x0000007000027945 */ /* 0x000fe20003800000 */
[----:B--2---:R-:W-:-:S04]  /*b2d0*/  IMAD R15, R22, 0x280, R12 ;  /* 0x00000280160f7824 */ /* 0x004fc800078e020c */
[C---:B------:R-:W-:Y:S01]  /*b2e0*/  VIADD R57, R15.reuse, 0x80 ;  /* 0x000000800f397836 */ /* 0x040fe20000000000 */
[----:B------:R-:W-:Y:S01]  /*b2f0*/  IADD3 R58, R15, 0x100, RZ ;  /* 0x000001000f3a7810 */ /* 0x000fe20007ffe0ff */
[----:B-1----:R-:W-:Y:S06]  /*b300*/  @P1 BRA `(.L_x_2424) ;  /* 0x0000000000081947 */ /* 0x002fec0003800000 */
[----:B------:R-:W1:Y:S02]  /*b310*/  SYNCS.PHASECHK.TRANS64.TRYWAIT P1, [R0+URZ+0x13230], R3 ;  /* 0x01323003000075a7 */ /* 0x000e64000802017f */
[----:B-1----:R-:W-:Y:S05]  /*b320*/  @!P1 BRA `(.L_x_2425) ;  /* 0x000000f800b89947 */ /* 0x002fea0003800000 */
.L_x_2424:
[----:B------:R-:W-:Y:S05]  /*b330*/  BSYNC B2 ;  /* 0x0000000000027941 */ /* 0x000fea0003800000 */
.L_x_2423:
[----:B------:R-:W-:Y:S01]  /*b340*/  IMAD.MOV.U32 R12, RZ, RZ, R15 ;  /* 0x000000ffff0c7224 */ /* 0x000fe200078e000f */
[----:B------:R-:W-:Y:S01]  /*b350*/  R2UR UR4, R4 ;  /* 0x00000000040472ca */ /* 0x000fe200000e0000 */
[----:B------:R-:W-:Y:S01]  /*b360*/  IMAD.MOV.U32 R13, RZ, RZ, -0x7fffffe0 ;  /* 0x80000020ff0d7424 */ /* 0x000fe200078e00ff */
[----:B------:R-:W-:Y:S01]  /*b370*/  R2UR UR5, R5 ;  /* 0x00000000050572ca */ /* 0x000fe200000e0000 */
[----:B------:R-:W-:Y:S01]  /*b380*/  WARPGROUP.ARRIVE ;  /* 0x00000000000079c5 */ /* 0x000fe20000000000 */
[----:B------:R-:W-:Y:S01]  /*b390*/  R2UR UR6, R12 ;  /* 0x000000000c0672ca */ /* 0x000fe200000e0000 */
[----:B------:R-:W-:Y:S01]  /*b3a0*/  IMAD.MOV.U32 R12, RZ, RZ, R57 ;  /* 0x000000ffff0c7224 */ /* 0x000fe200078e0039 */
[----:B------:R-:W-:Y:S01]  /*b3b0*/  R2UR UR7, R13 ;  /* 0x000000000d0772ca */ /* 0x000fe200000e0000 */
[----:B------:R-:W-:Y:S01]  /*b3c0*/  VIADD R56, R15, 0x180 ;  /* 0x000001800f387836 */ /* 0x000fe20000000000 */
[----:B------:R-:W-:Y:S01]  /*b3d0*/  R2UR UR11, R13 ;  /* 0x000000000d0b72ca */ /* 0x000fe200000e0000 */
[----:B------:R-:W-:Y:S01]  /*b3e0*/  IMAD.MOV.U32 R57, RZ, RZ, -0x7fffffe0 ;  /* 0x80000020ff397424 */ /* 0x000fe200078e00ff */
[----:B------:R-:W-:Y:S01]  /*b3f0*/  R2UR UR10, R12 ;  /* 0x000000000c0a72ca */ /* 0x000fe200000e0000 */
[----:B------:R-:W-:Y:S01]  /*b400*/  IMAD.MOV.U32 R12, RZ, RZ, R58 ;  /* 0x000000ffff0c7224 */ /* 0x000fe200078e003a */
[----:B------:R-:W-:Y:S01]  /*b410*/  R2UR UR8, R4 ;  /* 0x00000000040872ca */ /* 0x000fe200000e0000 */
[----:B------:R-:W-:Y:S01]  /*b420*/  VIADD R58, R15, 0x102 ;  /* 0x000001020f3a7836 */ /* 0x000fe20000000000 */
[----:B------:R-:W-:Y:S01]  /*b430*/  R2UR UR9, R5 ;  /* 0x00000000050972ca */ /* 0x000fe200000e0000 */
[----:B------:R-:W-:Y:S01]  /*b440*/  IMAD.MOV.U32 R59, RZ, RZ, -0x7fffffe0 ;  /* 0x80000020ff3b7424 */ /* 0x000fe200078e00ff */
[----:B------:R-:W-:Y:S01]  /*b450*/  R2UR UR14, R12 ;  /* 0x000000000c0e72ca */ /* 0x000fe200000e0000 */
[----:B------:R-:W-:Y:S01]  /*b460*/  VIADD R12, R15, 0x200 ;  /* 0x000002000f0c7836 */ /* 0x000fe20000000000 */
[----:B------:R-:W-:Y:S01]  /*b470*/  R2UR UR15, R13 ;  /* 0x000000000d0f72ca */ /* 0x000fe200000e0000 */
[----:B------:R-:W-:Y:S01]  /*b480*/  QGMMA.64x32x32.F32.E4M3.E4M3 R120, gdesc[UR4], RZ, !UPT, gsb0 ;  /* 0x00600000047879f3 */ /* 0x000fe2000c0008ff */
[----:B------:R-:W-:-:S02]  /*b490*/  R2UR UR12, R4 ;  /* 0x00000000040c72ca */ /* 0x000fc400000e0000 */
[----:B------:R-:W-:Y:S02]  /*b4a0*/  R2UR UR13, R5 ;  /* 0x00000000050d72ca */ /* 0x000fe400000e0000 */
[----:B------:R-:W-:Y:S01]  /*b4b0*/  R2UR UR18, R56 ;  /* 0x00000000381272ca */ /* 0x000fe200000e0000 */
[----:B------:R-:W-:Y:S01]  /*b4c0*/  VIADD R56, R15, 0x2 ;  /* 0x000000020f387836 */ /* 0x000fe20000000000 */
[----:B------:R-:W-:Y:S02]  /*b4d0*/  R2UR UR19, R57 ;  /* 0x00000000391372ca */ /* 0x000fe400000e0000 */
[----:B------:R-:W-:Y:S02]  /*b4e0*/  R2UR UR16, R4 ;  /* 0x00000000041072ca */ /* 0x000fe400000e0000 */
[----:B------:R-:W-:Y:S02]  /*b4f0*/  R2UR UR17, R5 ;  /* 0x00000000051172ca */ /* 0x000fe400000e0000 */
[----:B------:R-:W-:Y:S01]  /*b500*/  R2UR UR22, R12 ;  /* 0x000000000c1672ca */ /* 0x000fe200000e0000 */
[----:B------:R-:W-:Y:S01]  /*b510*/  VIADD R12, R15, 0x82 ;  /* 0x000000820f0c7836 */ /* 0x000fe20000000000 */
        /* <DEDUP_REMOVED lines=57> */
.L_x_2426:
[----:B01----:R-:W-:Y:S01]  /*b8b0*/  SHF.L.U32 R3, R11, 0x1f, RZ ;  /* 0x0000001f0b037819 */ /* 0x003fe200000006ff */
[----:B------:R-:W-:-:S04]  /*b8c0*/  IMAD R15, R10, 0x8, R18 ;  /* 0x000000080a0f7824 */ /* 0x000fc800078e0212 */
[----:B------:R0:W1:Y:S01]  /*b8d0*/  SYNCS.PHASECHK.TRANS64.TRYWAIT P1, [R15+URZ+0x13250], R3 ;  /* 0x013250030f0075a7 */ /* 0x000062000802017f */
[----:B------:R-:W-:Y:S05]  /*b8e0*/  @!P0 BRA `(.L_x_2427) ;  /* 0x0000000000048947 */ /* 0x000fea0003800000 */
[----:B------:R-:W-:Y:S01]  /*b8f0*/  BPT.TRAP 0x1 ;  /* 0x000000040000795c */ /* 0x000fe20000300000 */
.L_x_2427:
[----:B------:R-:W-:Y:S04]  /*b900*/  BSSY B2, `(.L_x_2428) ;  /* 0x0000004000027945 */ /* 0x000fe80003800000 */
[----:B-1----:R-:W-:Y:S05]  /*b910*/  @P1 BRA `(.L_x_2429) ;  /* 0x0000000000081947 */ /* 0x002fea0003800000 */
[----:B------:R-:W1:Y:S02]  /*b920*/  SYNCS.PHASECHK.TRANS64.TRYWAIT P1, [R15+URZ+0x13250], R3 ;  /* 0x013250030f0075a7 */ /* 0x000e64000802017f */
[----:B-1----:R-:W-:Y:S05]  /*b930*/  @!P1 BRA `(.L_x_2430) ;  /* 0x000000f400489947 */ /* 0x002fea0003800000 */
.L_x_2429:
[----:B------:R-:W-:Y:S05]  /*b940*/  BSYNC B2 ;  /* 0x0000000000027941 */ /* 0x000fea0003800000 */
.L_x_2428:
        /* <DEDUP_REMOVED lines=10> */
[----:B------:R-:W-:Y:S02]  /*b9f0*/  R2UR UR7, R11 ;  /* 0x000000000b0772ca */ /* 0x000fe400000e0000 */
[----:B------:R-:W-:-:S11]  /*ba00*/  MOV R11, 0xc0000010 ;  /* 0xc0000010000b7802 */ /* 0x000fd60000000f00 */
        /* <DEDUP_REMOVED lines=29> */
.L_x_2431:
[----:B------:R-:W2:Y:S01]  /*bbe0*/  LDL R136, [R1+0x24] ;  /* 0x0000240001887983 */ /* 0x000ea20000100800 */
[----:B01----:R-:W0:Y:S03]  /*bbf0*/  LDC R3, c[0x0][0x448] ;  /* 0x00011200ff037b82 */ /* 0x003e260000000800 */
[----:B------:R-:W3:Y:S04]  /*bc00*/  LDL R138, [R1+0x34] ;  /* 0x00003400018a7983 */ /* 0x000ee80000100800 */
[----:B------:R-:W3:Y:S04]  /*bc10*/  LDL R137, [R1+0x4c] ;  /* 0x00004c0001897983 */ /* 0x000ee80000100800 */
[----:B------:R-:W4:Y:S04]  /*bc20*/  LDL R13, [R1+0x48] ;  /* 0x00004800010d7983 */ /* 0x000f280000100800 */
[----:B------:R-:W5:Y:S04]  /*bc30*/  LDL R12, [R1+0x38] ;  /* 0x00003800010c7983 */ /* 0x000f680000100800 */
[----:B------:R-:W5:Y:S01]  /*bc40*/  LDL R11, [R1+0xc] ;  /* 0x00000c00010b7983 */ /* 0x000f620000100800 */
[----:B0-----:R-:W-:Y:S01]  /*bc50*/  ISETP.NE.AND P1, PT, R3, 0x1, PT ;  /* 0x000000010300780c */ /* 0x001fe20003f25270 */
[----:B------:R-:W-:-:S12]  /*bc60*/  VIADD R0, R0, 0x13240 ;  /* 0x0001324000007836 */ /* 0x000fd80000000000 */
[----:B------:R-:W0:Y:S08]  /*bc70*/  @P1 LDC R10, c[0x0][0x44c] ;  /* 0x00011300ff0a1b82 */ /* 0x000e300000000800 */
[----:B------:R-:W1:Y:S01]  /*bc80*/  @P1 LDC R3, c[0x0][0x450] ;  /* 0x00011400ff031b82 */ /* 0x000e620000000800 */
[----:B--2---:R-:W-:-:S04]  /*bc90*/  PRMT R0, R136, 0x654, R0 ;  /* 0x0000065488007816 */ /* 0x004fc80000000000 */
[----:B------:R3:W-:Y:S02]  /*bca0*/  SYNCS.ARRIVE.TRANS64.RED.A1T0 RZ, [R0+URZ], RZ ;  /* 0x000000ff00ff79a7 */ /* 0x0007e4000810043f */
[----:B---3--:R-:W-:-:S04]  /*bcb0*/  IMAD.IADD R0, R137, 0x1, R138 ;  /* 0x0000000189007824 */ /* 0x008fc800078e028a */
[----:B0-----:R-:W-:-:S05]  /*bcc0*/  @P1 IMAD.HI.U32 R10, R0, R10, RZ ;  /* 0x0000000a000a1227 */ /* 0x001fca00078e00ff */
[----:B-1----:R-:W-:-:S05]  /*bcd0*/  @P1 SHF.R.U32.HI R0, RZ, R3, R10 ;  /* 0x00000003ff001219 */ /* 0x002fca000001160a */
[----:B------:R-:W0:Y:S01]  /*bce0*/  SHFL.IDX PT, R3, R0, RZ, 0x1c1f ;  /* 0x001c1fff00037589 */ /* 0x000e2200000e0000 */
[----:B------:R-:W-:-:S04]  /*bcf0*/  IMAD.MOV.U32 R10, RZ, RZ, -0xa0 ;  /* 0xffffff60ff0a7424 */ /* 0x000fc800078e00ff */
[----:B------:R-:W-:-:S04]  /*bd00*/  IMAD R10, R14, R10, 0x1 ;  /* 0x000000010e0a7424 */ /* 0x000fc800078e020a */
[----:B----4-:R-:W-:-:S05]  /*bd10*/  IMAD R10, R13, -0x2, R10 ;  /* 0xfffffffe0d0a7824 */ /* 0x010fca00078e020a */
[----:B-----5:R-:W-:-:S05]  /*bd20*/  IADD3 R10, -R11, R10, R12 ;  /* 0x0000000a0b0a7210 */ /* 0x020fca0007ffe10c */
[----:B0-----:R-:W-:-:S05]  /*bd30*/  IMAD.IADD R3, R10, 0x1, R3 ;  /* 0x000000010a037824 */ /* 0x001fca00078e0203 */
[C---:B------:R-:W-:Y:S02]  /*bd40*/  ISETP.GT.AND P2, PT, R3.reuse, RZ, PT ;  /* 0x000000ff0300720c */ /* 0x040fe40003f44270 */
[C---:B------:R-:W-:Y:S02]  /*bd50*/  ISETP.GT.AND P5, PT, R3.reuse, 0x1, PT ;  /* 0x000000010300780c */ /* 0x040fe40003fa4270 */
[C---:B------:R-:W-:Y:S02]  /*bd60*/  ISETP.GT.AND P1, PT, R3.reuse, 0x8, PT ;  /* 0x000000080300780c */ /* 0x040fe40003f24270 */
[C---:B------:R-:W-:Y:S02]  /*bd70*/  ISETP.GT.AND P4, PT, R3.reuse, 0x9, PT ;  /* 0x000000090300780c */ /* 0x040fe40003f84270 */
[----:B------:R-:W-:Y:S02]  /*bd80*/  ISETP.GT.AND P3, PT, R3, 0x10, PT ;  /* 0x000000100300780c */ /* 0x000fe40003f64270 */
[----:B------:R-:W-:-:S02]  /*bd90*/  FSEL R120, R120, -INF , P2 ;  /* 0xff80000078787808 */ /* 0x000fc40001000000 */
[----:B------:R-:W-:Y:S02]  /*bda0*/  FSEL R121, R121, -INF , P5 ;  /* 0xff80000079797808 */ /* 0x000fe40002800000 */
[----:B------:R-:W-:Y:S02]  /*bdb0*/  FSEL R124, R124, -INF , P1 ;  /* 0xff8000007c7c7808 */ /* 0x000fe40000800000 */
[----:B------:R-:W-:Y:S02]  /*bdc0*/  FSEL R125, R125, -INF , P4 ;  /* 0xff8000007d7d7808 */ /* 0x000fe40002000000 */
[----:B------:R-:W-:Y:S02]  /*bdd0*/  FSEL R128, R128, -INF , P3 ;  /* 0xff80000080807808 */ /* 0x000fe40001800000 */
[C---:B------:R-:W-:Y:S02]  /*bde0*/  ISETP.GT.AND P2, PT, R3.reuse, 0x11, PT ;  /* 0x000000110300780c */ /* 0x040fe40003f44270 */
[----:B------:R-:W-:-:S02]  /*bdf0*/  ISETP.GT.AND P5, PT, R3, 0x18, PT ;  /* 0x000000180300780c */ /* 0x000fc40003fa4270 */
[C---:B------:R-:W-:Y:S02]  /*be00*/  ISETP.GT.AND P1, PT, R3.reuse, 0x19, PT ;  /* 0x000000190300780c */ /* 0x040fe40003f24270 */
[C---:B------:R-:W-:Y:S02]  /*be10*/  ISETP.GT.AND P4, PT, R3.reuse, 0x20, PT ;  /* 0x000000200300780c */ /* 0x040fe40003f84270 */
[----:B------:R-:W-:Y:S02]  /*be20*/  ISETP.GT.AND P3, PT, R3, 0x21, PT ;  /* 0x000000210300780c */ /* 0x000fe40003f64270 */
[----:B------:R-:W-:Y:S02]  /*be30*/  FSEL R129, R129, -INF , P2 ;  /* 0xff80000081817808 */ /* 0x000fe40001000000 */
[----:B------:R-:W-:Y:S02]  /*be40*/  FSEL R132, R132, -INF , P5 ;  /* 0xff80000084847808 */ /* 0x000fe40002800000 */
[----:B------:R-:W-:-:S02]  /*be50*/  FSEL R133, R133, -INF , P1 ;  /* 0xff80000085857808 */ /* 0x000fc40000800000 */
[----:B------:R-:W-:Y:S02]  /*be60*/  FSEL R104, R104, -INF , P4 ;  /* 0xff80000068687808 */ /* 0x000fe40002000000 */
[----:B------:R-:W-:Y:S02]  /*be70*/  FSEL R105, R105, -INF , P3 ;  /* 0xff80000069697808 */ /* 0x000fe40001800000 */
[C---:B------:R-:W-:Y:S02]  /*be80*/  ISETP.GT.AND P2, PT, R3.reuse, 0x28, PT ;  /* 0x000000280300780c */ /* 0x040fe40003f44270 */
[C---:B------:R-:W-:Y:S02]  /*be90*/  ISETP.GT.AND P5, PT, R3.reuse, 0x29, PT ;  /* 0x000000290300780c */ /* 0x040fe40003fa4270 */
[C---:B------:R-:W-:Y:S02]  /*bea0*/  ISETP.GT.AND P1, PT, R3.reuse, 0x30, PT ;  /* 0x000000300300780c */ /* 0x040fe40003f24270 */
[----:B------:R-:W-:-:S02]  /*beb0*/  ISETP.GT.AND P4, PT, R3, 0x31, PT ;  /* 0x000000310300780c */ /* 0x000fc40003f84270 */
[----:B------:R-:W-:Y:S02]  /*bec0*/  ISETP.GT.AND P3, PT, R3, 0x38, PT ;  /* 0x000000380300780c */ /* 0x000fe40003f64270 */
[----:B------:R-:W-:Y:S02]  /*bed0*/  FSEL R108, R108, -INF , P2 ;  /* 0xff8000006c6c7808 */ /* 0x000fe40001000000 */
[----:B------:R-:W-:Y:S02]  /*bee0*/  FSEL R109, R109, -INF , P5 ;  /* 0xff8000006d6d7808 */ /* 0x000fe40002800000 */
[----:B------:R-:W-:Y:S02]  /*bef0*/  FSEL R112, R112, -INF , P1 ;  /* 0xff80000070707808 */ /* 0x000fe40000800000 */
[----:B------:R-:W-:Y:S02]  /*bf00*/  FSEL R113, R113, -INF , P4 ;  /* 0xff80000071717808 */ /* 0x000fe40002000000 */
[----:B------:R-:W-:-:S02]  /*bf10*/  FSEL R116, R116, -INF , P3 ;  /* 0xff80000074747808 */ /* 0x000fc40001800000 */
[C---:B------:R-:W-:Y:S02]  /*bf20*/  ISETP.GT.AND P2, PT, R3.reuse, 0x39, PT ;  /* 0x000000390300780c */ /* 0x040fe40003f44270 */
        /* <DEDUP_REMOVED lines=59> */
[----:B------:R-:W-:Y:S01]  /*c2e0*/  FMNMX.FTZ R3, R117, R3, !PT ;  /* 0x0000000375037209 */ /* 0x000fe20007810000 */
[----:B------:R-:W0:Y:S03]  /*c2f0*/  SHFL.IDX PT, R0, R0, 0x1, 0x1c1f ;  /* 0x003c1f0000007f89 */ /* 0x000e2600000e0000 */
[----:B------:R-:W-:-:S04]  /*c300*/  FMNMX.FTZ R3, R88, R3, !PT ;  /* 0x0000000358037209 */ /* 0x000fc80007810000 */
[----:B------:R-:W-:-:S04]  /*c310*/  FMNMX.FTZ R3, R89, R3, !PT ;  /* 0x0000000359037209 */ /* 0x000fc80007810000 */
[----:B------:R-:W-:-:S04]  /*c320*/  FMNMX.FTZ R3, R92, R3, !PT ;  /* 0x000000035c037209 */ /* 0x000fc80007810000 */
[----:B------:R-:W-:-:S04]  /*c330*/  FMNMX.FTZ R3, R93, R3, !PT ;  /* 0x000000035d037209 */ /* 0x000fc80007810000 */
[----:B------:R-:W-:-:S04]  /*c340*/  FMNMX.FTZ R3, R96, R3, !PT ;  /* 0x0000000360037209 */ /* 0x000fc80007810000 */
[----:B------:R-:W-:Y:S01]  /*c350*/  FMNMX.FTZ R3, R97, R3, !PT ;  /* 0x0000000361037209 */ /* 0x000fe20007810000 */
[----:B0-----:R-:W-:-:S03]  /*c360*/  IMAD.IADD R0, R10, 0x1, R0 ;  /* 0x000000010a007824 */ /* 0x001fc600078e0200 */
[----:B------:R-:W-:Y:S02]  /*c370*/  FMNMX.FTZ R3, R100, R3, !PT ;  /* 0x0000000364037209 */ /* 0x000fe40007810000 */
[----:B------:R-:W-:Y:S02]  /*c380*/  FSEL R61, R61, -INF , P2 ;  /* 0xff8000003d3d7808 */ /* 0x000fe40001000000 */
[----:B------:R-:W-:Y:S02]  /*c390*/  FMNMX.FTZ R3, R101, R3, !PT ;  /* 0x0000000365037209 */ /* 0x000fe40007810000 */
[----:B------:R-:W-:Y:S02]  /*c3a0*/  ISETP.GT.AND P2, PT, R0, RZ, PT ;  /* 0x000000ff0000720c */ /* 0x000fe40003f44270 */
[----:B------:R-:W-:Y:S02]  /*c3b0*/  FMNMX.FTZ R3, R72, R3, !PT ;  /* 0x0000000348037209 */ /* 0x000fe40007810000 */
[----:B------:R-:W-:-:S02]  /*c3c0*/  FSEL R122, R122, -INF , P2 ;  /* 0xff8000007a7a7808 */ /* 0x000fc40001000000 */
[----:B------:R-:W-:Y:S02]  /*c3d0*/  ISETP.GT.AND P2, PT, R0, 0x1, PT ;  /* 0x000000010000780c */ /* 0x000fe40003f44270 */
[----:B------:R-:W-:Y:S02]  /*c3e0*/  FMNMX.FTZ R3, R73, R3, !PT ;  /* 0x0000000349037209 */ /* 0x000fe40007810000 */
[----:B------:R-:W-:Y:S02]  /*c3f0*/  FSEL R123, R123, -INF , P2 ;  /* 0xff8000007b7b7808 */ /* 0x000fe40001000000 */
[----:B------:R-:W-:Y:S02]  /*c400*/  FMNMX.FTZ R3, R76, R3, !PT ;  /* 0x000000034c037209 */ /* 0x000fe40007810000 */
[----:B------:R-:W-:Y:S02]  /*c410*/  ISETP.GT.AND P2, PT, R0, 0x8, PT ;  /* 0x000000080000780c */ /* 0x000fe40003f44270 */
[----:B------:R-:W-:-:S02]  /*c420*/  FMNMX.FTZ R3, R77, R3, !PT ;  /* 0x000000034d037209 */ /* 0x000fc40007810000 */
[----:B------:R-:W-:Y:S02]  /*c430*/  FSEL R126, R126, -INF , P2 ;  /* 0xff8000007e7e7808 */ /* 0x000fe40001000000 */
        /* <DEDUP_REMOVED lines=8> */
[----:B------:R-:W-:Y:S02]  /*c4c0*/  FSEL R131, R131, -INF , P2 ;  /* 0xff80000083837808 */ /* 0x000fe40001000000 */
[----:B------:R-:W-:Y:S02]  /*c4d0*/  FMNMX.FTZ R3, R85, R3, !PT ;  /* 0x0000000355037209 */ /* 0x000fe40007810000 */
[----:B------:R-:W-:-:S02]  /*c4e0*/  ISETP.GT.AND P2, PT, R0, 0x18, PT ;  /* 0x000000180000780c */ /* 0x000fc40003f44270 */
[----:B------:R-:W-:Y:S02]  /*c4f0*/  FMNMX.FTZ R3, R56, R3, !PT ;  /* 0x0000000338037209 */ /* 0x000fe40007810000 */
[----:B------:R-:W-:Y:S02]  /*c500*/  FSEL R134, R134, -INF , P2 ;  /* 0xff80000086867808 */ /* 0x000fe40001000000 */
[C---:B------:R-:W-:Y:S02]  /*c510*/  ISETP.GT.AND P2, PT, R0.reuse, 0x19, PT ;  /* 0x000000190000780c */ /* 0x040fe40003f44270 */
[----:B------:R-:W-:Y:S02]  /*c520*/  FMNMX.FTZ R3, R57, R3, !PT ;  /* 0x0000000339037209 */ /* 0x000fe40007810000 */
[----:B------:R-:W-:Y:S02]  /*c530*/  FSEL R135, R135, -INF , P2 ;  /* 0xff80000087877808 */ /* 0x000fe40001000000 */
[----:B------:R-:W-:-:S02]  /*c540*/  ISETP.GT.AND P2, PT, R0, 0x20, PT ;  /* 0x000000200000780c */ /* 0x000fc40003f44270 */
[----:B------:R-:W-:Y:S02]  /*c550*/  FMNMX.FTZ R3, R60, R3, !PT ;  /* 0x000000033c037209 */ /* 0x000fe40007810000 */
[----:B------:R-:W-:Y:S02]  /*c560*/  FSEL R106, R106, -INF , P2 ;  /* 0xff8000006a6a7808 */ /* 0x000fe40001000000 */
[----:B------:R-:W-:Y:S02]  /*c570*/  ISETP.GT.AND P2, PT, R0, 0x21, PT ;  /* 0x000000210000780c */ /* 0x000fe40003f44270 */
[----:B------:R-:W-:Y:S02]  /*c580*/  FSEL R64, R64, -INF , P5 ;  /* 0xff80000040407808 */ /* 0x000fe40002800000 */
[----:B------:R-:W-:Y:S02]  /*c590*/  FMNMX.FTZ R3, R61, R3, !PT ;  /* 0x000000033d037209 */ /* 0x000fe40007810000 */
[----:B------:R-:W-:-:S02]  /*c5a0*/  FSEL R107, R107, -INF , P2 ;  /* 0xff8000006b6b7808 */ /* 0x000fc40001000000 */
[----:B------:R-:W-:Y:S02]  /*c5b0*/  FSEL R65, R65, -INF , P1 ;  /* 0xff80000041417808 */ /* 0x000fe40000800000 */
[----:B------:R-:W-:Y:S02]  /*c5c0*/  FMNMX.FTZ R3, R64, R3, !PT ;  /* 0x0000000340037209 */ /* 0x000fe40007810000 */
[----:B------:R-:W-:Y:S02]  /*c5d0*/  ISETP.GT.AND P2, PT, R0, 0x28, PT ;  /* 0x000000280000780c */ /* 0x000fe40003f44270 */
[----:B------:R-:W-:Y:S02]  /*c5e0*/  FSEL R68, R68, -INF , P4 ;  /* 0xff80000044447808 */ /* 0x000fe40002000000 */
[----:B------:R-:W-:Y:S02]  /*c5f0*/  FMNMX.FTZ R3, R65, R3, !PT ;  /* 0x0000000341037209 */ /* 0x000fe40007810000 */
[----:B------:R-:W-:-:S02]  /*c600*/  FSEL R110, R110, -INF , P2 ;  /* 0xff8000006e6e7808 */ /* 0x000fc40001000000 */
[----:B------:R-:W-:Y:S02]  /*c610*/  ISETP.GT.AND P2, PT, R0, 0x29, PT ;  /* 0x000000290000780c */ /* 0x000fe40003f44270 */
[----:B------:R-:W-:Y:S02]  /*c620*/  FSEL R69, R69, -INF , P3 ;  /* 0xff80000045457808 */ /* 0x000fe40001800000 */
[----:B------:R-:W-:Y:S02]  /*c630*/  FMNMX.FTZ R3, R68, R3, !PT ;  /* 0x0000000344037209 */ /* 0x000fe40007810000 */
[----:B------:R-:W-:Y:S02]  /*c640*/  FSEL R111, R111, -INF , P2 ;  /* 0xff8000006f6f7808 */ /* 0x000fe40001000000 */
[----:B------:R-:W-:Y:S02]  /*c650*/  ISETP.GT.AND P2, PT, R0, 0x30, PT ;  /* 0x000000300000780c */ /* 0x000fe40003f44270 */
[----:B------:R-:W-:-:S02]  /*c660*/  FMNMX.FTZ R3, R69, R3, !PT ;  /* 0x0000000345037209 */ /* 0x000fc40007810000 */
[----:B------:R-:W-:Y:S02]  /*c670*/  FSEL R114, R114, -INF , P2 ;  /* 0xff80000072727808 */ /* 0x000fe40001000000 */
[C---:B------:R-:W-:Y:S01]  /*c680*/  ISETP.GT.AND P2, PT, R0.reuse, 0x31, PT ;  /* 0x000000310000780c */ /* 0x040fe20003f44270 */
[----:B------:R-:W0:Y:S03]  /*c690*/  SHFL.BFLY PT, R10, R3, 0x2, 0x1f ;  /* 0x0c401f00030a7f89 */ /* 0x000e2600000e0000 */
[----:B------:R-:W-:Y:S02]  /*c6a0*/  FSEL R115, R115, -INF , P2 ;  /* 0xff80000073737808 */ /* 0x000fe40001000000 */
[----:B------:R-:W-:-:S04]  /*c6b0*/  ISETP.GT.AND P2, PT, R0, 0x38, PT ;  /* 0x000000380000780c */ /* 0x000fc80003f44270 */
[----:B------:R-:W-:Y:S02]  /*c6c0*/  FSEL R118, R118, -INF , P2 ;  /* 0xff80000076767808 */ /* 0x000fe40001000000 */
[----:B------:R-:W-:-:S04]  /*c6d0*/  ISETP.GT.AND P2, PT, R0, 0x39, PT ;  /* 0x000000390000780c */ /* 0x000fc80003f44270 */
[----:B------:R-:W-:Y:S02]  /*c6e0*/  FSEL R119, R119, -INF , P2 ;  /* 0xff80000077777808 */ /* 0x000fe40001000000 */
[----:B------:R-:W-:-:S04]  /*c6f0*/  ISETP.GT.AND P2, PT, R0, 0x40, PT ;  /* 0x000000400000780c */ /* 0x000fc80003f44270 */
[----:B------:R-:W-:Y:S02]  /*c700*/  FSEL R90, R90, -INF , P2 ;  /* 0xff8000005a5a7808 */ /* 0x000fe40001000000 */
[C---:B------:R-:W-:Y:S02]  /*c710*/  ISETP.GT.AND P2, PT, R0.reuse, 0x41, PT ;  /* 0x000000410000780c */ /* 0x040fe40003f44270 */
[----:B0-----:R-:W-:Y:S02]  /*c720*/  FMNMX.FTZ R3, R3, R10, !PT ;  /* 0x0000000a03037209 */ /* 0x001fe40007810000 */
[----:B------:R-:W-:Y:S02]  /*c730*/  FSEL R91, R91, -INF , P2 ;  /* 0xff8000005b5b7808 */ /* 0x000fe40001000000 */
[----:B------:R-:W-:Y:S01]  /*c740*/  ISETP.GT.AND P2, PT, R0, 0x48, PT ;  /* 0x000000480000780c */ /* 0x000fe20003f44270 */
[----:B------:R-:W0:Y:S03]  /*c750*/  SHFL.BFLY PT, R10, R3, 0x1, 0x1f ;  /* 0x0c201f00030a7f89 */ /* 0x000e2600000e0000 */
[----:B------:R-:W-:-:S02]  /*c760*/  FSEL R94, R94, -INF , P2 ;  /* 0xff8000005e5e7808 */ /* 0x000fc40001000000 */
[----:B------:R-:W-:-:S04]  /*c770*/  ISETP.GT.AND P2, PT, R0, 0x49, PT ;  /* 0x000000490000780c */ /* 0x000fc80003f44270 */
[----:B------:R-:W-:Y:S02]  /*c780*/  FSEL R95, R95, -INF , P2 ;  /* 0xff8000005f5f7808 */ /* 0x000fe40001000000 */
[----:B------:R-:W-:Y:S02]  /*c790*/  ISETP.GT.AND P2, PT, R0, 0x50, PT ;  /* 0x000000500000780c */ /* 0x000fe40003f44270 */
[----:B------:R-:W-:Y:S02]  /*c7a0*/  LOP3.LUT R23, R23, 0xffffffdf, RZ, 0xc0, !PT ;  /* 0xffffffdf17177812 */ /* 0x000fe400078ec0ff */
[----:B------:R-:W-:Y:S02]  /*c7b0*/  FSEL R98, R98, -INF , P2 ;  /* 0xff80000062627808 */ /* 0x000fe40001000000 */
[C---:B------:R-:W-:Y:S02]  /*c7c0*/  ISETP.GT.AND P2, PT, R0.reuse, 0x51, PT ;  /* 0x000000510000780c */ /* 0x040fe40003f44270 */
[----:B------:R-:W-:-:S02]  /*c7d0*/  ISETP.GT.AND P1, PT, R0, 0x61, PT ;  /* 0x000000610000780c */ /* 0x000fc40003f24270 */
[----:B------:R-:W-:Y:S02]  /*c7e0*/  @P0 LOP3.LUT R23, R23, 0x20, RZ, 0xfc, !PT ;  /* 0x0000002017170812 */ /* 0x000fe400078efcff */
[C---:B------:R-:W-:Y:S02]  /*c7f0*/  ISETP.GT.AND P0, PT, R0.reuse, 0x81, PT ;  /* 0x000000810000780c */ /* 0x040fe40003f04270 */
[----:B------:R-:W-:Y:S02]  /*c800*/  FSEL R99, R99, -INF , P2 ;  /* 0xff80000063637808 */ /* 0x000fe40001000000 */
[C---:B------:R-:W-:Y:S02]  /*c810*/  ISETP.GT.AND P2, PT, R0.reuse, 0x58, PT ;  /* 0x000000580000780c */ /* 0x040fe40003f44270 */
[----:B------:R-:W-:Y:S02]  /*c820*/  FSEL R75, R75, -INF , P1 ;  /* 0xff8000004b4b7808 */ /* 0x000fe40000800000 */
[----:B------:R-:W-:-:S02]  /*c830*/  ISETP.GT.AND P1, PT, R0, 0x78, PT ;  /* 0x000000780000780c */ /* 0x000fc40003f24270 */
[----:B------:R-:W-:Y:S02]  /*c840*/  FSEL R102, R102, -INF , P2 ;  /* 0xff80000066667808 */ /* 0x000fe40001000000 */
[----:B------:R-:W-:Y:S02]  /*c850*/  ISETP.GT.AND P2, PT, R0, 0x59, PT ;  /* 0x000000590000780c */ /* 0x000fe40003f44270 */
[----:B------:R-:W-:Y:S02]  /*c860*/  FSEL R86, R86, -INF , P1 ;  /* 0xff80000056567808 */ /* 0x000fe40000800000 */
[----:B------:R-:W-:Y:S02]  /*c870*/  ISETP.GT.AND P1, PT, R0, 0x89, PT ;  /* 0x000000890000780c */ /* 0x000fe40003f24270 */
[----:B------:R-:W-:Y:S02]  /*c880*/  LOP3.LUT R23, R23, 0xffffffbf, RZ, 0xc0, !PT ;  /* 0xffffffbf17177812 */ /* 0x000fe400078ec0ff */
[----:B------:R-:W-:-:S02]  /*c890*/  FSEL R103, R103, -INF , P2 ;  /* 0xff80000067677808 */ /* 0x000fc40001000000 */
[----:B0-----:R-:W-:Y:S02]  /*c8a0*/  FMNMX.FTZ R3, R3, R10, !PT ;  /* 0x0000000a03037209 */ /* 0x001fe40007810000 */
[----:B------:R-:W-:Y:S02]  /*c8b0*/  ISETP.GT.AND P2, PT, R0, 0x60, PT ;  /* 0x000000600000780c */ /* 0x000fe40003f44270 */
[----:B------:R-:W-:Y:S01]  /*c8c0*/  @P0 LOP3.LUT R23, R23, 0x40, RZ, 0xfc, !PT ;  /* 0x0000004017170812 */ /* 0x000fe200078efcff */
[----:B------:R-:W-:-:S01]  /*c8d0*/  FFMA.FTZ R11, R2, R3, -8 ;  /* 0xc1000000020b7423 */ /* 0x000fc20000010003 */
[----:B------:R-:W-:Y:S02]  /*c8e0*/  FSEL R74, R74, -INF , P2 ;  /* 0xff8000004a4a7808 */ /* 0x000fe40001000000 */
[C---:B------:R-:W-:Y:S02]  /*c8f0*/  ISETP.GT.AND P5, PT, R0.reuse, 0x68, PT ;  /* 0x000000680000780c */ /* 0x040fe40003fa4270 */
[----:B------:R-:W-:-:S02]  /*c900*/  ISETP.GT.AND P4, PT, R0, 0x69, PT ;  /* 0x000000690000780c */ /* 0x000fc40003f84270 */
[C---:B------:R-:W-:Y:S02]  /*c910*/  ISETP.GT.AND P3, PT, R0.reuse, 0x70, PT ;  /* 0x000000700000780c */ /* 0x040fe40003f64270 */
[----:B------:R-:W-:Y:S02]  /*c920*/  ISETP.GT.AND P2, PT, R0, 0x71, PT ;  /* 0x000000710000780c */ /* 0x000fe40003f44270 */
[----:B------:R-:W-:Y:S02]  /*c930*/  LOP3.LUT R23, R23, 0xffffff7f, RZ, 0xc0, !PT ;  /* 0xffffff7f17177812 */ /* 0x000fe400078ec0ff */
[----:B------:R-:W-:Y:S02]  /*c940*/  FSETP.NEU.FTZ.AND P6, PT, R3, -INF , PT ;  /* 0xff8000000300780b */ /* 0x000fe40003fdd000 */
[----:B------:R-:W-:Y:S02]  /*c950*/  FSEL R78, R78, -INF , P5 ;  /* 0xff8000004e4e7808 */ /* 0x000fe40002800000 */
[----:B------:R-:W-:-:S02]  /*c960*/  FSEL R79, R79, -INF , P4 ;  /* 0xff8000004f4f7808 */ /* 0x000fc40002000000 */
[----:B------:R-:W-:Y:S02]  /*c970*/  FSEL R82, R82, -INF , P3 ;  /* 0xff80000052527808 */ /* 0x000fe40001800000 */
[----:B------:R-:W-:Y:S02]  /*c980*/  FSEL R83, R83, -INF , P2 ;  /* 0xff80000053537808 */ /* 0x000fe40001000000 */
[----:B------:R-:W-:Y:S02]  /*c990*/  @P1 LOP3.LUT R23, R23, 0x80, RZ, 0xfc, !PT ;  /* 0x0000008017171812 */ /* 0x000fe400078efcff */
[----:B------:R-:W-:Y:S02]  /*c9a0*/  FSEL R10, R3, RZ, P6 ;  /* 0x000000ff030a7208 */ /* 0x000fe40003000000 */
[----:B------:R-:W-:Y:S02]  /*c9b0*/  FSEL R11, R11, RZ, P6 ;  /* 0x000000ff0b0b7208 */ /* 0x000fe40003000000 */
[----:B------:R-:W-:-:S02]  /*c9c0*/  ISETP.GT.AND P2, PT, R0, 0x90, PT ;  /* 0x000000900000780c */ /* 0x000fc40003f44270 */
[C---:B------:R-:W-:Y:S02]  /*c9d0*/  ISETP.GT.AND P3, PT, R0.reuse, 0x91, PT ;  /* 0x000000910000780c */ /* 0x040fe40003f64270 */
[C---:B------:R-:W-:Y:S02]  /*c9e0*/  ISETP.GT.AND P4, PT, R0.reuse, 0x98, PT ;  /* 0x000000980000780c */ /* 0x040fe40003f84270 */
[C---:B------:R-:W-:Y:S02]  /*c9f0*/  ISETP.GT.AND P5, PT, R0.reuse, 0x99, PT ;  /* 0x000000990000780c */ /* 0x040fe40003fa4270 */
[C---:B------:R-:W-:Y:S02]  /*ca00*/  ISETP.GT.AND P1, PT, R0.reuse, 0x79, PT ;  /* 0x000000790000780c */ /* 0x040fe40003f24270 */
[C---:B------:R-:W-:Y:S02]  /*ca10*/  ISETP.GT.AND P0, PT, R0.reuse, 0x80, PT ;  /* 0x000000800000780c */ /* 0x040fe40003f04270 */
[----:B------:R-:W-:-:S02]  /*ca20*/  ISETP.GT.AND P6, PT, R0, 0x88, PT ;  /* 0x000000880000780c */ /* 0x000fc40003fc4270 */
        /* <DEDUP_REMOVED lines=29> */
[----:B------:R-:W-:Y:S02]  /*cc00*/  FMNMX.FTZ R0, R83, R0, !PT ;  /* 0x0000000053007209 */ /* 0x000fe40007810000 */
[----:B------:R-:W-:Y:S02]  /*cc10*/  FSEL R87, R87, -INF , P1 ;  /* 0xff80000057577808 */ /* 0x000fe40000800000 */
[----:B------:R-:W-:Y:S02]  /*cc20*/  FMNMX.FTZ R0, R86, R0, !PT ;  /* 0x0000000056007209 */ /* 0x000fe40007810000 */
[----:B------:R-:W-:Y:S02]  /*cc30*/  FSEL R58, R58, -INF , P0 ;  /* 0xff8000003a3a7808 */ /* 0x000fe40000000000 */
[----:B------:R-:W-:Y:S02]  /*cc40*/  LOP3.LUT P0, RZ, R23, 0x40, RZ, 0xc0, !PT ;  /* 0x0000004017ff7812 */ /* 0x000fe4000780c0ff */
[----:B------:R-:W-:-:S02]  /*cc50*/  FMNMX.FTZ R0, R87, R0, !PT ;  /* 0x0000000057007209 */ /* 0x000fc40007810000 */
[----:B------:R-:W-:Y:S02]  /*cc60*/  FSEL R59, R59, -INF , P0 ;  /* 0xff8000003b3b7808 */ /* 0x000fe40000000000 */
[----:B------:R-:W-:Y:S02]  /*cc70*/  FMNMX.FTZ R0, R58, R0, !PT ;  /* 0x000000003a007209 */ /* 0x000fe40007810000 */
[----:B------:R-:W-:Y:S02]  /*cc80*/  LOP3.LUT P1, RZ, R23, 0x80, RZ, 0xc0, !PT ;  /* 0x0000008017ff7812 */ /* 0x000fe4000782c0ff */
[----:B------:R-:W-:Y:S02]  /*cc90*/  FSEL R62, R62, -INF , P6 ;  /* 0xff8000003e3e7808 */ /* 0x000fe40003000000 */
[----:B------:R-:W-:Y:S02]  /*cca0*/  FMNMX.FTZ R0, R59, R0, !PT ;  /* 0x000000003b007209 */ /* 0x000fe40007810000 */
[----:B------:R-:W-:-:S02]  /*ccb0*/  FSEL R63, R63, -INF , P1 ;  /* 0xff8000003f3f7808 */ /* 0x000fc40000800000 */
[----:B------:R-:W-:Y:S02]  /*ccc0*/  FMNMX.FTZ R0, R62, R0, !PT ;  /* 0x000000003e007209 */ /* 0x000fe40007810000 */
[----:B------:R-:W-:Y:S02]  /*ccd0*/  FSEL R66, R66, -INF , P2 ;  /* 0xff80000042427808 */ /* 0x000fe40001000000 */
[----:B------:R-:W-:Y:S02]  /*cce0*/  FMNMX.FTZ R0, R63, R0, !PT ;  /* 0x000000003f007209 */ /* 0x000fe40007810000 */
[----:B------:R-:W-:Y:S02]  /*ccf0*/  FSEL R67, R67, -INF , P3 ;  /* 0xff80000043437808 */ /* 0x000fe40001800000 */
[----:B------:R-:W-:Y:S02]  /*cd00*/  FMNMX.FTZ R0, R66, R0, !PT ;  /* 0x0000000042007209 */ /* 0x000fe40007810000 */
[----:B------:R-:W-:-:S02]  /*cd10*/  FSEL R70, R70, -INF , P4 ;  /* 0xff80000046467808 */ /* 0x000fc40002000000 */
[----:B------:R-:W-:Y:S02]  /*cd20*/  FMNMX.FTZ R0, R67, R0, !PT ;  /* 0x0000000043007209 */ /* 0x000fe40007810000 */
[----:B------:R-:W-:Y:S02]  /*cd30*/  FSEL R71, R71, -INF , P5 ;  /* 0xff80000047477808 */ /* 0x000fe40002800000 */
[----:B------:R-:W-:-:S04]  /*cd40*/  FMNMX.FTZ R0, R70, R0, !PT ;  /* 0x0000000046007209 */ /* 0x000fc80007810000 */
[----:B------:R-:W-:Y:S01]  /*cd50*/  FMNMX.FTZ R0, R71, R0, !PT ;  /* 0x0000000047007209 */ /* 0x000fe20007810000 */
[----:B------:R-:W-:-:S04]  /*cd60*/  FADD.FTZ R9, -R10, R9 ;  /* 0x000000090a097221 */ /* 0x000fc80000010100 */
[----:B------:R-:W0:Y:S02]  /*cd70*/  SHFL.BFLY PT, R10, R0, 0x2, 0x1f ;  /* 0x0c401f00000a7f89 */ /* 0x000e2400000e0000 */
[----:B0-----:R-:W-:-:S05]  /*cd80*/  FMNMX.FTZ R0, R0, R10, !PT ;  /* 0x0000000a00007209 */ /* 0x001fca0007810000 */
[----:B------:R-:W0:Y:S01]  /*cd90*/  SHFL.BFLY PT, R10, R0, 0x1, 0x1f ;  /* 0x0c201f00000a7f89 */ /* 0x000e2200000e0000 */
[----:B------:R-:W-:-:S01]  /*cda0*/  FFMA.FTZ R120, R2, R120, -R11 ;  /* 0x0000007802787223 */ /* 0x000fc2000001080b */
[C---:B------:R-:W-:Y:S01]  /*cdb0*/  FMUL.FTZ R9, R2.reuse, R9 ;  /* 0x0000000902097220 */ /* 0x040fe20000410000 */
[----:B------:R-:W-:-:S01]  /*cdc0*/  FFMA.FTZ R121, R2, R121, -R11 ;  /* 0x0000007902797223 */ /* 0x000fc2000001080b */
[----:B0-----:R-:W-:-:S04]  /*cdd0*/  FMNMX.FTZ R0, R0, R10, !PT ;  /* 0x0000000a00007209 */ /* 0x001fc80007810000 */
[----:B------:R-:W-:Y:S01]  /*cde0*/  FSETP.NEU.FTZ.AND P1, PT, R0, -INF , PT ;  /* 0xff8000000000780b */ /* 0x000fe20003f3d000 */
[----:B------:R-:W-:-:S03]  /*cdf0*/  FFMA.FTZ R13, R2, R0, -8 ;  /* 0xc1000000020d7423 */ /* 0x000fc60000010000 */
[----:B------:R-:W-:Y:S02]  /*ce00*/  FSEL R10, R0, RZ, P1 ;  /* 0x000000ff000a7208 */ /* 0x000fe40000800000 */
[----:B------:R-:W-:-:S03]  /*ce10*/  FSEL R13, R13, RZ, P1 ;  /* 0x000000ff0d0d7208 */ /* 0x000fc60000800000 */
[----:B------:R-:W-:Y:S02]  /*ce20*/  FADD.FTZ R8, -R10, R8 ;  /* 0x000000080a087221 */ /* 0x000fe40000010100 */
[----:B------:R-:W-:-:S02]  /*ce30*/  FFMA.FTZ R122, R2, R122, -R13 ;  /* 0x0000007a027a7223 */ /* 0x000fc4000001080d */
[C---:B------:R-:W-:Y:S01]  /*ce40*/  FMUL.FTZ R8, R2.reuse, R8 ;  /* 0x0000000802087220 */ /* 0x040fe20000410000 */
[----:B------:R-:W-:-:S01]  /*ce50*/  FFMA.FTZ R123, R2, R123, -R13 ;  /* 0x0000007b027b7223 */ /* 0x000fc2000001080d */
[----:B------:R-:W-:Y:S01]  /*ce60*/  MUFU.EX2 R120, R120 ;  /* 0x0000007800787308 */ /* 0x000fe20000000800 */
[----:B------:R-:W-:-:S01]  /*ce70*/  FFMA.FTZ R124, R2, R124, -R11 ;  /* 0x0000007c027c7223 */ /* 0x000fc2000001080b */
[----:B------:R-:W-:-:S06]  /*ce80*/  FFMA.FTZ R126, R2, R126, -R13 ;  /* 0x0000007e027e7223 */ /* 0x000fcc000001080d */
[----:B------:R-:W-:Y:S01]  /*ce90*/  MUFU.EX2 R122, R122 ;  /* 0x0000007a007a7308 */ /* 0x000fe20000000800 */
[----:B------:R-:W-:-:S01]  /*cea0*/  FFMA.FTZ R125, R2, R125, -R11 ;  /* 0x0000007d027d7223 */ /* 0x000fc2000001080b */
[----:B------:R-:W-:-:S06]  /*ceb0*/  FFMA.FTZ R127, R2, R127, -R13 ;  /* 0x0000007f027f7223 */ /* 0x000fcc000001080d */
[----:B------:R-:W0:Y:S08]  /*cec0*/  MUFU.EX2 R9, R9 ;  /* 0x0000000900097308 */ /* 0x000e300000000800 */
[----:B------:R-:W1:Y:S01]  /*ced0*/  MUFU.EX2 R8, R8 ;  /* 0x0000000800087308 */ /* 0x000e620000000800 */
[----:B------:R-:W-:-:S01]  /*cee0*/  FFMA.FTZ R128, R2, R128, -R11 ;  /* 0x0000008002807223 */ /* 0x000fc2000001080b */
[----:B------:R-:W-:-:S06]  /*cef0*/  FFMA.FTZ R130, R2, R130, -R13 ;  /* 0x0000008202827223 */ /* 0x000fcc000001080d */
[----:B------:R-:W2:Y:S08]  /*cf00*/  MUFU.EX2 R121, R121 ;  /* 0x0000007900797308 */ /* 0x000eb00000000800 */
[----:B------:R-:W3:Y:S01]  /*cf10*/  MUFU.EX2 R123, R123 ;  /* 0x0000007b007b7308 */ /* 0x000ee20000000800 */
[----:B------:R-:W-:-:S01]  /*cf20*/  FFMA.FTZ R129, R2, R129, -R11 ;  /* 0x0000008102817223 */ /* 0x000fc2000001080b */
[----:B------:R-:W-:-:S06]  /*cf30*/  FFMA.FTZ R131, R2, R131, -R13 ;  /* 0x0000008302837223 */ /* 0x000fcc000001080d */
[----:B------:R-:W4:Y:S08]  /*cf40*/  MUFU.EX2 R124, R124 ;  /* 0x0000007c007c7308 */ /* 0x000f300000000800 */
[----:B------:R-:W5:Y:S01]  /*cf50*/  MUFU.EX2 R126, R126 ;  /* 0x0000007e007e7308 */ /* 0x000f620000000800 */
[----:B0-----:R-:W-:-:S01]  /*cf60*/  FFMA.FTZ R21, R9, R21, R120 ;  /* 0x0000001509157223 */ /* 0x001fc20000010078 */
[----:B-1----:R-:W-:-:S06]  /*cf70*/  FFMA.FTZ R20, R8, R20, R122 ;  /* 0x0000001408147223 */ /* 0x002fcc000001007a */
[----:B------:R-:W0:Y:S01]  /*cf80*/  MUFU.EX2 R125, R125 ;  /* 0x0000007d007d7308 */ /* 0x000e220000000800 */
[----:B------:R-:W-:-:S01]  /*cf90*/  FFMA.FTZ R132, R2, R132, -R11 ;  /* 0x0000008402847223 */ /* 0x000fc2000001080b */
[----:B------:R-:W-:-:S06]  /*cfa0*/  FFMA.FTZ R134, R2, R134, -R13 ;  /* 0x0000008602867223 */ /* 0x000fcc000001080d */
[----:B------:R-:W1:Y:S01]  /*cfb0*/  MUFU.EX2 R127, R127 ;  /* 0x0000007f007f7308 */ /* 0x000e620000000800 */
[----:B--2---:R-:W-:-:S01]  /*cfc0*/  FADD.FTZ R10, R121, R21 ;  /* 0x00000015790a7221 */ /* 0x004fc20000010000 */
[----:B---3--:R-:W-:-:S06]  /*cfd0*/  FADD.FTZ R12, R123, R20 ;  /* 0x000000147b0c7221 */ /* 0x008fcc0000010000 */
[----:B------:R-:W2:Y:S01]  /*cfe0*/  MUFU.EX2 R128, R128 ;  /* 0x0000008000807308 */ /* 0x000ea20000000800 */
[----:B------:R-:W-:-:S01]  /*cff0*/  FFMA.FTZ R133, R2, R133, -R11 ;  /* 0x0000008502857223 */ /* 0x000fc2000001080b */
[----:B------:R-:W-:-:S06]  /*d000*/  FFMA.FTZ R135, R2, R135, -R13 ;  /* 0x0000008702877223 */ /* 0x000fcc000001080d */
[----:B------:R-:W3:Y:S01]  /*d010*/  MUFU.EX2 R130, R130 ;  /* 0x0000008200827308 */ /* 0x000ee20000000800 */
[----:B----4-:R-:W-:-:S01]  /*d020*/  FADD.FTZ R10, R124, R10 ;  /* 0x0000000a7c0a7221 */ /* 0x010fc20000010000 */
[----:B-----5:R-:W-:-:S06]  /*d030*/  FADD.FTZ R12, R126, R12 ;  /* 0x0000000c7e0c7221 */ /* 0x020fcc0000010000 */
[----:B------:R-:W4:Y:S01]  /*d040*/  MUFU.EX2 R129, R129 ;  /* 0x0000008100817308 */ /* 0x000f220000000800 */
[----:B------:R-:W-:-:S01]  /*d050*/  FFMA.FTZ R104, R2, R104, -R11 ;  /* 0x0000006802687223 */ /* 0x000fc2000001080b */
[----:B------:R-:W-:-:S06]  /*d060*/  FFMA.FTZ R106, R2, R106, -R13 ;  /* 0x0000006a026a7223 */ /* 0x000fcc000001080d */
[----:B------:R-:W5:Y:S01]  /*d070*/  MUFU.EX2 R131, R131 ;  /* 0x0000008300837308 */ /* 0x000f620000000800 */
[----:B0-----:R-:W-:-:S01]  /*d080*/  FADD.FTZ R10, R125, R10 ;  /* 0x0000000a7d0a7221 */ /* 0x001fc20000010000 */
[----:B-1----:R-:W-:-:S06]  /*d090*/  FADD.FTZ R12, R127, R12 ;  /* 0x0000000c7f0c7221 */ /* 0x002fcc0000010000 */
        /* <DEDUP_REMOVED lines=186> */
[----:B------:R-:W2:Y:S08]  /*dc40*/  MUFU.EX2 R65, R65 ;  /* 0x0000004100417308 */ /* 0x000eb00000000800 */
[----:B------:R-:W3:Y:S01]  /*dc50*/  MUFU.EX2 R67, R67 ;  /* 0x0000004300437308 */ /* 0x000ee20000000800 */
[----:B----4-:R-:W-:-:S01]  /*dc60*/  FADD.FTZ R10, R61, R10 ;  /* 0x0000000a3d0a7221 */ /* 0x010fc20000010000 */
[----:B-----5:R-:W-:-:S06]  /*dc70*/  FADD.FTZ R12, R63, R12 ;  /* 0x0000000c3f0c7221 */ /* 0x020fcc0000010000 */
[----:B------:R-:W4:Y:S01]  /*dc80*/  MUFU.EX2 R68, R68 ;  /* 0x0000004400447308 */ /* 0x000f220000000800 */
[----:B------:R-:W-:-:S07]  /*dc90*/  LOP3.LUT P0, RZ, R23, 0x20, RZ, 0xc0, !PT ;  /* 0x0000002017ff7812 */ /* 0x000fce000780c0ff */
[----:B------:R-:W5:Y:S01]  /*dca0*/  MUFU.EX2 R70, R70 ;  /* 0x0000004600467308 */ /* 0x000f620000000800 */
[----:B0-----:R-:W-:-:S01]  /*dcb0*/  FADD.FTZ R10, R64, R10 ;  /* 0x0000000a400a7221 */ /* 0x001fc20000010000 */
[----:B-1----:R-:W-:-:S06]  /*dcc0*/  FADD.FTZ R12, R66, R12 ;  /* 0x0000000c420c7221 */ /* 0x002fcc0000010000 */
[----:B------:R-:W0:Y:S08]  /*dcd0*/  MUFU.EX2 R11, R11 ;  /* 0x0000000b000b7308 */ /* 0x000e300000000800 */
[----:B------:R-:W1:Y:S01]  /*dce0*/  MUFU.EX2 R13, R13 ;  /* 0x0000000d000d7308 */ /* 0x000e620000000800 */
[----:B--2---:R-:W-:-:S01]  /*dcf0*/  FADD.FTZ R10, R65, R10 ;  /* 0x0000000a410a7221 */ /* 0x004fc20000010000 */
[----:B---3--:R-:W-:-:S03]  /*dd00*/  FADD.FTZ R12, R67, R12 ;  /* 0x0000000c430c7221 */ /* 0x008fc60000010000 */
[----:B----4-:R-:W-:Y:S01]  /*dd10*/  FADD.FTZ R10, R68, R10 ;  /* 0x0000000a440a7221 */ /* 0x010fe20000010000 */
[----:B-----5:R-:W-:-:S03]  /*dd20*/  FADD.FTZ R12, R70, R12 ;  /* 0x0000000c460c7221 */ /* 0x020fc60000010000 */
[----:B0-----:R-:W-:Y:S01]  /*dd30*/  FADD.FTZ R21, R11, R10 ;  /* 0x0000000a0b157221 */ /* 0x001fe20000010000 */
[----:B-1----:R-:W-:-:S01]  /*dd40*/  FADD.FTZ R20, R13, R12 ;  /* 0x0000000c0d147221 */ /* 0x002fc20000010000 */
[----:B------:R-:W-:Y:S06]  /*dd50*/  @!P0 BRA `(.L_x_2432) ;  /* 0x0000000000048947 */ /* 0x000fec0003800000 */
[----:B------:R-:W-:Y:S01]  /*dd60*/  BPT.TRAP 0x1 ;  /* 0x000000040000795c */ /* 0x000fe20000300000 */
.L_x_2432:
[----:B------:R-:W2:Y:S01]  /*dd70*/  LDL R10, [R1] ;  /* 0x00000000010a7983 */ /* 0x000ea20000100800 */
        /* <DEDUP_REMOVED lines=78> */
[C---:B--2---:R-:W-:Y:S01]  /*e260*/  ISETP.GT.AND P1, PT, R14.reuse, R10, PT ;  /* 0x0000000a0e00720c */ /* 0x044fe20003f24270 */
[----:B------:R-:W-:Y:S02]  /*e270*/  VIADD R14, R14, 0xffffffff ;  /* 0xffffffff0e0e7836 */ /* 0x000fe40000000000 */
[----:B------:R-:W-:-:S10]  /*e280*/  IMAD.MOV.U32 R10, RZ, RZ, R22 ;  /* 0x000000ffff0a7224 */ /* 0x000fd400078e0016 */
[----:B0-----:R-:W-:Y:S05]  /*e290*/  @P1 BRA `(.L_x_2433) ;  /* 0xffffffcc00d01947 */ /* 0x001fea000383ffff */
[----:B------:R-:W-:Y:S05]  /*e2a0*/  BSYNC B1 ;  /* 0x0000000000017941 */ /* 0x000fea0003800000 */
.L_x_2420:
[----:B------:R-:W-:Y:S05]  /*e2b0*/  BSYNC B0 ;  /* 0x0000000000007941 */ /* 0x000fea0003800000 */
.L_x_2419:
[----:B------:R-:W-:Y:S01]  /*e2c0*/  ISETP.GE.AND P1, PT, R14, RZ, PT ;  /* 0x000000ff0e00720c */ /* 0x000fe20003f26270 */
[----:B------:R-:W-:-:S12]  /*e2d0*/  BSSY B0, `(.L_x_2434) ;  /* 0x000024f000007945 */ /* 0x000fd80003800000 */
[----:B------:R-:W-:Y:S05]  /*e2e0*/  @!P1 BRA `(.L_x_2435) ;  /* 0x0000002400349947 */ /* 0x000fea0003800000 */
[----:B------:R-:W-:Y:S02]  /*e2f0*/  IMAD.MOV.U32 R10, RZ, RZ, R0 ;  /* 0x000000ffff0a7224 */ /* 0x000fe400078e0000 */
[----:B------:R-:W-:Y:S02]  /*e300*/  IMAD.MOV.U32 R11, RZ, RZ, R3 ;  /* 0x000000ffff0b7224 */ /* 0x000fe400078e0003 */
[----:B------:R-:W-:Y:S02]  /*e310*/  IMAD.MOV.U32 R9, RZ, RZ, R156 ;  /* 0x000000ffff097224 */ /* 0x000fe400078e009c */
[----:B------:R-:W-:-:S07]  /*e320*/  IMAD.MOV.U32 R8, RZ, RZ, R22 ;  /* 0x000000ffff087224 */ /* 0x000fce00078e0016 */
.L_x_2448:
        /* <DEDUP_REMOVED lines=8> */
.L_x_2436:
[----:B------:R-:W-:Y:S01]  /*e3b0*/  IMAD R12, R22, 0x8, R18 ;  /* 0x00000008160c7824 */ /* 0x000fe200078e0212 */
[----:B------:R-:W-:-:S04]  /*e3c0*/  SHF.L.U32 R13, R156, 0x1f, RZ ;  /* 0x0000001f9c0d7819 */ /* 0x000fc800000006ff */
[----:B------:R0:W1:Y:S01]  /*e3d0*/  SYNCS.PHASECHK.TRANS64.TRYWAIT P1, [R12+URZ+0x13230], R13 ;  /* 0x0132300d0c0075a7 */ /* 0x000062000802017f */
[----:B------:R-:W-:Y:S05]  /*e3e0*/  @!P0 BRA `(.L_x_2437) ;  /* 0x0000000000048947 */ /* 0x000fea0003800000 */
[----:B------:R-:W-:Y:S01]  /*e3f0*/  BPT.TRAP 0x1 ;  /* 0x000000040000795c */ /* 0x000fe20000300000 */
.L_x_2437:
        /* <DEDUP_REMOVED lines=8> */
.L_x_2439:
[----:B------:R-:W-:Y:S05]  /*e480*/  BSYNC B1 ;  /* 0x0000000000017941 */ /* 0x000fea0003800000 */
.L_x_2438:
        /* <DEDUP_REMOVED lines=30> */
[C---:B------:R-:W-:Y:S01]  /*e670*/  VIADD R12, R3.reuse, 0x82 ;  /* 0x00000082030c7836 */ /* 0x040fe20000000000 */
        /* <DEDUP_REMOVED lines=56> */
.L_x_2441:
[----:B------:R-:W-:Y:S01]  /*ea00*/  SHF.L.U32 R3, R9, 0x1f, RZ ;  /* 0x0000001f09037819 */ /* 0x000fe200000006ff */
[----:B------:R-:W-:-:S04]  /*ea10*/  IMAD R15, R8, 0x8, R18 ;  /* 0x00000008080f7824 */ /* 0x000fc800078e0212 */
[----:B------:R0:W1:Y:S01]  /*ea20*/  SYNCS.PHASECHK.TRANS64.TRYWAIT P1, [R15+URZ+0x13250], R3 ;  /* 0x013250030f0075a7 */ /* 0x000062000802017f */
[----:B------:R-:W-:Y:S05]  /*ea30*/  @!P0 BRA `(.L_x_2442) ;  /* 0x0000000000048947 */ /* 0x000fea0003800000 */
[----:B------:R-:W-:Y:S01]  /*ea40*/  BPT.TRAP 0x1 ;  /* 0x000000040000795c */ /* 0x000fe20000300000 */
.L_x_2442:
[----:B------:R-:W-:Y:S04]  /*ea50*/  BSSY B1, `(.L_x_2443) ;  /* 0x0000004000017945 */ /* 0x000fe80003800000 */
[----:B-1----:R-:W-:Y:S05]  /*ea60*/  @P1 BRA `(.L_x_2444) ;  /* 0x0000000000081947 */ /* 0x002fea0003800000 */
[----:B------:R-:W1:Y:S02]  /*ea70*/  SYNCS.PHASECHK.TRANS64.TRYWAIT P1, [R15+URZ+0x13250], R3 ;  /* 0x013250030f0075a7 */ /* 0x000e64000802017f */
[----:B-1----:R-:W-:Y:S05]  /*ea80*/  @!P1 BRA `(.L_x_2445) ;  /* 0x000000c4001c9947 */ /* 0x002fea0003800000 */
.L_x_2444:
[----:B------:R-:W-:Y:S05]  /*ea90*/  BSYNC B1 ;  /* 0x0000000000017941 */ /* 0x000fea0003800000 */
.L_x_2443:
        /* <DEDUP_REMOVED lines=41> */
.L_x_2446:
[----:B------:R-:W2:Y:S01]  /*ed30*/  LDL R136, [R1+0x24] ;  /* 0x0000240001887983 */ /* 0x000ea20000100800 */
[----:B------:R-:W-:-:S04]  /*ed40*/  IMAD R0, R0, 0x8, R18 ;  /* 0x0000000800007824 */ /* 0x000fc800078e0212 */
[----:B------:R-:W-:-:S05]  /*ed50*/  VIADD R0, R0, 0x13240 ;  /* 0x0001324000007836 */ /* 0x000fca0000000000 */
[----:B--2---:R-:W-:-:S04]  /*ed60*/  PRMT R0, R136, 0x654, R0 ;  /* 0x0000065488007816 */ /* 0x004fc80000000000 */
[----:B------:R2:W-:Y:S02]  /*ed70*/  SYNCS.ARRIVE.TRANS64.RED.A1T0 RZ, [R0+URZ], RZ ;  /* 0x000000ff00ff79a7 */ /* 0x0005e4000810043f */
[----:B--2---:R-:W-:-:S04]  /*ed80*/  FMNMX.FTZ R0, R120, R11, !PT ;  /* 0x0000000b78007209 */ /* 0x004fc80007810000 */
        /* <DEDUP_REMOVED lines=155> */
[----:B------:R-:W-:Y:S01]  /*f740*/  FADD.FTZ R10, -R0, R10 ;  /* 0x0000000a000a7221 */ /* 0x000fe20000010100 */
[----:B------:R-:W-:-:S01]  /*f750*/  FFMA.FTZ R11, R2, R0, -8 ;  /* 0xc1000000020b7423 */ /* 0x000fc20000010000 */
[C---:B------:R-:W-:Y:S01]  /*f760*/  FMUL.FTZ R8, R2.reuse, R8 ;  /* 0x0000000802087220 */ /* 0x040fe20000410000 */
[----:B------:R-:W-:Y:S01]  /*f770*/  MUFU.EX2 R76, R76 ;  /* 0x0000004c004c7308 */ /* 0x000fe20000000800 */
[C---:B------:R-:W-:Y:S01]  /*f780*/  FMUL.FTZ R10, R2.reuse, R10 ;  /* 0x0000000a020a7220 */ /* 0x040fe20000410000 */
[C-C-:B------:R-:W-:Y:S01]  /*f790*/  FFMA.FTZ R122, R2.reuse, R122, -R11.reuse ;  /* 0x0000007a027a7223 */ /* 0x140fe2000001080b */
[----:B------:R-:W-:-:S01]  /*f7a0*/  FFMA.FTZ R123, R2, R123, -R11 ;  /* 0x0000007b027b7223 */ /* 0x000fc2000001080b */
[C-C-:B------:R-:W-:Y:S01]  /*f7b0*/  FFMA.FTZ R126, R2.reuse, R126, -R11.reuse ;  /* 0x0000007e027e7223 */ /* 0x140fe2000001080b */
[----:B------:R-:W-:-:S01]  /*f7c0*/  FFMA.FTZ R127, R2, R127, -R11 ;  /* 0x0000007f027f7223 */ /* 0x000fc2000001080b */
[C-C-:B------:R-:W-:Y:S01]  /*f7d0*/  FFMA.FTZ R130, R2.reuse, R130, -R11.reuse ;  /* 0x0000008202827223 */ /* 0x140fe2000001080b */
[----:B------:R-:W-:-:S01]  /*f7e0*/  FFMA.FTZ R131, R2, R131, -R11 ;  /* 0x0000008302837223 */ /* 0x000fc2000001080b */
[----:B------:R-:W0:Y:S01]  /*f7f0*/  MUFU.EX2 R8, R8 ;  /* 0x0000000800087308 */ /* 0x000e220000000800 */
        /* <DEDUP_REMOVED lines=15> */
[----:B------:R-:W1:Y:S01]  /*f8f0*/  MUFU.EX2 R122, R122 ;  /* 0x0000007a007a7308 */ /* 0x000e620000000800 */
[----:B0-----:R-:W-:-:S01]  /*f900*/  FFMA.FTZ R21, R8, R21, R120 ;  /* 0x0000001508157223 */ /* 0x001fc20000010078 */
[C-C-:B------:R-:W-:Y:S01]  /*f910*/  FFMA.FTZ R98, R2.reuse, R98, -R11.reuse ;  /* 0x0000006202627223 */ /* 0x140fe2000001080b */
[----:B------:R-:W-:-:S01]  /*f920*/  FFMA.FTZ R99, R2, R99, -R11 ;  /* 0x0000006302637223 */ /* 0x000fc2000001080b */
[----:B------:R-:W-:Y:S01]  /*f930*/  FFMA.FTZ R102, R2, R102, -R11 ;  /* 0x0000006602667223 */ /* 0x000fe2000001080b */
[----:B------:R-:W-:-:S01]  /*f940*/  FADD.FTZ R12, R121, R21 ;  /* 0x00000015790c7221 */ /* 0x000fc20000010000 */
[C-C-:B------:R-:W-:Y:S01]  /*f950*/  FFMA.FTZ R103, R2.reuse, R103, -R11.reuse ;  /* 0x0000006702677223 */ /* 0x140fe2000001080b */
[----:B------:R-:W-:-:S01]  /*f960*/  FFMA.FTZ R74, R2, R74, -R11 ;  /* 0x0000004a024a7223 */ /* 0x000fc2000001080b */
[----:B------:R-:W0:Y:S01]  /*f970*/  MUFU.EX2 R123, R123 ;  /* 0x0000007b007b7308 */ /* 0x000e220000000800 */
        /* <DEDUP_REMOVED lines=8> */
[----:B-1----:R-:W-:-:S01]  /*fa00*/  FFMA.FTZ R20, R10, R20, R122 ;  /* 0x000000140a147223 */ /* 0x002fc2000001007a */
[----:B------:R-:W-:Y:S01]  /*fa10*/  FADD.FTZ R12, R128, R12 ;  /* 0x0000000c800c7221 */ /* 0x000fe20000010000 */
[----:B------:R-:W-:-:S01]  /*fa20*/  FFMA.FTZ R86, R2, R86, -R11 ;  /* 0x0000005602567223 */ /* 0x000fc2000001080b */
[C-C-:B------:R-:W-:Y:S01]  /*fa30*/  FFMA.FTZ R87, R2.reuse, R87, -R11.reuse ;  /* 0x0000005702577223 */ /* 0x140fe2000001080b */
[----:B------:R-:W-:-:S01]  /*fa40*/  FFMA.FTZ R58, R2, R58, -R11 ;  /* 0x0000003a023a7223 */ /* 0x000fc2000001080b */
[----:B------:R-:W-:Y:S01]  /*fa50*/  FADD.FTZ R12, R129, R12 ;  /* 0x0000000c810c7221 */ /* 0x000fe20000010000 */
[----:B------:R-:W-:-:S01]  /*fa60*/  FFMA.FTZ R59, R2, R59, -R11 ;  /* 0x0000003b023b7223 */ /* 0x000fc2000001080b */
[----:B------:R-:W1:Y:S01]  /*fa70*/  MUFU.EX2 R127, R127 ;  /* 0x0000007f007f7308 */ /* 0x000e620000000800 */
        /* <DEDUP_REMOVED lines=8> */
[----:B--2---:R-:W-:-:S01]  /*fb00*/  FADD.FTZ R13, R126, R13 ;  /* 0x0000000d7e0d7221 */ /* 0x004fc20000010000 */
[----:B------:R-:W-:Y:S01]  /*fb10*/  FADD.FTZ R12, R104, R12 ;  /* 0x0000000c680c7221 */ /* 0x000fe20000010000 */
[----:B------:R-:W-:-:S01]  /*fb20*/  FFMA.FTZ R70, R2, R70, -R11 ;  /* 0x0000004602467223 */ /* 0x000fc2000001080b */
[----:B------:R-:W-:-:S02]  /*fb30*/  FFMA.FTZ R11, R2, R71, -R11 ;  /* 0x00000047020b7223 */ /* 0x000fc4000001080b */
[----:B------:R-:W-:-:S02]  /*fb40*/  FADD.FTZ R12, R105, R12 ;  /* 0x0000000c690c7221 */ /* 0x000fc40000010000 */
        /* <DEDUP_REMOVED lines=112> */
[----:B--2---:R-:W-:-:S01]  /*10250*/  FADD.FTZ R13, R70, R13 ;  /* 0x0000000d460d7221 */ /* 0x004fc20000010000 */
[----:B-1----:R-:W-:-:S03]  /*10260*/  FADD.FTZ R21, R9, R12 ;  /* 0x0000000c09157221 */ /* 0x002fc60000010000 */
[----:B0-----:R-:W-:Y:S01]  /*10270*/  FADD.FTZ R20, R11, R13 ;  /* 0x0000000d0b147221 */ /* 0x001fe20000010000 */
[----:B------:R-:W-:Y:S06]  /*10280*/  @!P0 BRA `(.L_x_2447) ;  /* 0x0000000000048947 */ /* 0x000fec0003800000 */
[----:B------:R-:W-:Y:S01]  /*10290*/  BPT.TRAP 0x1 ;  /* 0x000000040000795c */ /* 0x000fe20000300000 */
.L_x_2447:
[----:B------:R-:W-:Y:S01]  /*102a0*/  ISETP.GT.AND P1, PT, R14, RZ, PT ;  /* 0x000000ff0e00720c */ /* 0x000fe20003f24270 */
        /* <DEDUP_REMOVED lines=79> */
[----:B------:R-:W-:Y:S01]  /*107a0*/  MOV R11, R3 ;  /* 0x00000003000b7202 */ /* 0x000fe20000000f00 */
[----:B0-----:R-:W-:Y:S06]  /*107b0*/  @P1 BRA `(.L_x_2448) ;  /* 0xffffffd800dc1947 */ /* 0x001fec000383ffff */
.L_x_2435:
[----:B------:R-:W-:Y:S05]  /*107c0*/  BSYNC B0 ;  /* 0x0000000000007941 */ /* 0x000fea0003800000 */
.L_x_2434:
[----:B------:R-:W-:Y:S06]  /*107d0*/  BAR.ARV 0x8, 0x200 ;  /* 0x0208000000007b1d */ /* 0x000fec0000002000 */
[----:B------:R-:W-:Y:S05]  /*107e0*/  @!P0 BRA `(.L_x_2449) ;  /* 0x0000000000048947 */ /* 0x000fea0003800000 */
[----:B------:R-:W-:Y:S01]  /*107f0*/  BPT.TRAP 0x1 ;  /* 0x000000040000795c */ /* 0x000fe20000300000 */
.L_x_2449:
[----:B------:R-:W-:Y:S01]  /*10800*/  IMAD R10, R22, 0x8, R18 ;  /* 0x00000008160a7824 */ /* 0x000fe200078e0212 */
[----:B------:R-:W-:-:S04]  /*10810*/  SHF.L.U32 R5, R156, 0x1f, RZ ;  /* 0x0000001f9c057819 */ /* 0x000fc800000006ff */
[----:B------:R0:W1:Y:S01]  /*10820*/  SYNCS.PHASECHK.TRANS64.TRYWAIT P1, [R10+URZ+0x13250], R5 ;  /* 0x013250050a0075a7 */ /* 0x000062000802017f */
[----:B------:R-:W-:Y:S05]  /*10830*/  @!P0 BRA `(.L_x_2450) ;  /* 0x0000000000048947 */ /* 0x000fea0003800000 */
[----:B------:R-:W-:Y:S01]  /*10840*/  BPT.TRAP 0x1 ;  /* 0x000000040000795c */ /* 0x000fe20000300000 */
.L_x_2450:
[----:B------:R-:W-:Y:S04]  /*10850*/  BSSY B0, `(.L_x_2451) ;  /* 0x0000004000007945 */ /* 0x000fe80003800000 */
[----:B-1----:R-:W-:Y:S05]  /*10860*/  @P1 BRA `(.L_x_2452) ;  /* 0x0000000000081947 */ /* 0x002fea0003800000 */
[----:B------:R-:W1:Y:S02]  /*10870*/  SYNCS.PHASECHK.TRANS64.TRYWAIT P1, [R10+URZ+0x13250], R5 ;  /* 0x013250050a0075a7 */ /* 0x000e64000802017f */
[----:B-1----:R-:W-:Y:S05]  /*10880*/  @!P1 BRA `(.L_x_2453) ;  /* 0x000000a400b09947 */ /* 0x002fea0003800000 */
.L_x_2452:
[----:B------:R-:W-:Y:S05]  /*10890*/  BSYNC B0 ;  /* 0x0000000000007941 */ /* 0x000fea0003800000 */
.L_x_2451:
[----:B------:R-:W2:Y:S04]  /*108a0*/  LDL R11, [R1+0x68] ;  /* 0x00006800010b7983 */ /* 0x000ea80000100800 */
[----:B------:R-:W3:Y:S01]  /*108b0*/  LDL R14, [R1+0x50] ;  /* 0x00005000010e7983 */ /* 0x000ee20000100800 */
[----:B------:R-:W-:-:S03]  /*108c0*/  ULDC.64 UR4, c[0x0][0x9a0] ;  /* 0x0002680000047ab9 */ /* 0x000fc60000000a00 */
[----:B------:R-:W4:Y:S01]  /*108d0*/  LDL.LU R13, [R1+0x8] ;  /* 0x00000800010d7983 */ /* 0x000f220000300800 */
[----:B------:R-:W-:Y:S01]  /*108e0*/  VIADD R18, R18, 0x1000 ;  /* 0x0000100012127836 */ /* 0x000fe20000000000 */
[----:B------:R-:W-:Y:S01]  /*108f0*/  ISETP.NE.U32.AND P1, PT, RZ, UR4, PT ;  /* 0x00000004ff007c0c */ /* 0x000fe2000bf25070 */
[----:B------:R-:W-:-:S03]  /*10900*/  WARPGROUP.ARRIVE ;  /* 0x00000000000079c5 */ /* 0x000fc60000000000 */
[----:B------:R-:W-:Y:S02]  /*10910*/  SHF.R.U32.HI R18, RZ, 0x4, R18 ;  /* 0x00000004ff127819 */ /* 0x000fe40000011612 */
[----:B------:R-:W-:Y:S02]  /*10920*/  ISETP.NE.AND.EX P1, PT, RZ, UR5, PT, P1 ;  /* 0x00000005ff007c0c */ /* 0x000fe4000bf25310 */
[----:B------:R-:W-:-:S04]  /*10930*/  LOP3.LUT R18, R18, 0x3fff, RZ, 0xc0, !PT ;  /* 0x00003fff12127812 */ /* 0x000fc800078ec0ff */
[----:B01----:R-:W-:-:S05]  /*10940*/  LOP3.LUT R5, R18, 0x10000, RZ, 0xfc, !PT ;  /* 0x0001000012057812 */ /* 0x003fca00078efcff */
[----:B------:R-:W-:Y:S02]  /*10950*/  IMAD R4, R22, 0x280, R5 ;  /* 0x0000028016047824 */ /* 0x000fe400078e0205 */
[----:B------:R-:W-:Y:S01]  /*10960*/  IMAD.MOV.U32 R5, RZ, RZ, -0x3ffffff0 ;  /* 0xc0000010ff057424 */ /* 0x000fe200078e00ff */
[----:B------:R-:W2:Y:S02]  /*10970*/  @P1 LDC.64 R8, c[0x0][0x9c8] ;  /* 0x00027200ff081b82 */ /* 0x000ea40000000a00 */
[----:B------:R-:W-:Y:S02]  /*10980*/  R2UR UR6, R4 ;  /* 0x00000000040672ca */ /* 0x000fe400000e0000 */
[----:B------:R-:W-:-:S04]  /*10990*/  R2UR UR7, R5 ;  /* 0x00000000050772ca */ /* 0x000fc800000e0000 */
[----:B------:R-:W0:Y:S09]  /*109a0*/  @P1 LDC.64 R6, c[0x0][0x9d0] ;  /* 0x00027400ff061b82 */ /* 0x000e320000000a00 */
[----:B------:R-:W-:Y:S03]  /*109b0*/  QGMMA.64x64x32.F32.E4M3.E4M3 R24, R152, gdesc[UR4], R24, gsb0 ;  /* 0x00e0000498187df3 */ /* 0x000fe60008000818 */
[----:B------:R-:W-:-:S02]  /*109c0*/  WARPGROUP.DEPBAR.LE gsb0, 0x0 ;  /* 0x00008000000079c5 */ /* 0x000fc40000010000 */
[----:B------:R-:W-:Y:S01]  /*109d0*/  WARPGROUP.ARRIVE ;  /* 0x00000000000079c5 */ /* 0x000fe20000000000 */
[----:B--2---:R-:W-:-:S04]  /*109e0*/  @P1 IMAD R12, R11, R8, RZ ;  /* 0x000000080b0c1224 */ /* 0x004fc800078e02ff */
[C---:B---3--:R-:W-:Y:S02]  /*109f0*/  @P1 IMAD R5, R14.reuse, R9, R12 ;  /* 0x000000090e051224 */ /* 0x048fe400078e020c */
[----:B------:R-:W-:Y:S01]  /*10a00*/  @P1 IMAD.WIDE.U32 R8, R14, R8, RZ ;  /* 0x000000080e081225 */ /* 0x000fe200078e00ff */
[----:B----4-:R-:W-:-:S03]  /*10a10*/  @P1 SHF.R.S32.HI R11, RZ, 0x1f, R13 ;  /* 0x0000001fff0b1819 */ /* 0x010fc6000001140d */
[----:B------:R-:W-:Y:S02]  /*10a20*/  @P1 IMAD.IADD R9, R9, 0x1, R5 ;  /* 0x0000000109091824 */ /* 0x000fe400078e0205 */
[-C--:B0-----:R-:W-:Y:S02]  /*10a30*/  @P1 IMAD R12, R11, R6.reuse, RZ ;  /* 0x000000060b0c1224 */ /* 0x081fe400078e02ff */
[----:B------:R-:W-:Y:S02]  /*10a40*/  IMAD.MOV.U32 R11, RZ, RZ, 0x3f800000 ;  /* 0x3f800000ff0b7424 */ /* 0x000fe400078e00ff */
[C---:B------:R-:W-:Y:S02]  /*10a50*/  @P1 IMAD R5, R13.reuse, R7, R12 ;  /* 0x000000070d051224 */ /* 0x040fe400078e020c */
[----:B------:R-:W-:-:S04]  /*10a60*/  @P1 IMAD.WIDE.U32 R6, R13, R6, R8 ;  /* 0x000000060d061225 */ /* 0x000fc800078e0008 */
[----:B------:R-:W-:Y:S01]  /*10a70*/  @P1 IMAD.IADD R5, R7, 0x1, R5 ;  /* 0x0000000107051824 */ /* 0x000fe200078e0205 */
[----:B------:R-:W-:Y:S01]  /*10a80*/  @P1 LEA R8, P2, R6, UR4, 0x2 ;  /* 0x0000000406081c11 */ /* 0x000fe2000f8410ff */
[----:B------:R-:W-:-:S03]  /*10a90*/  IMAD.MOV.U32 R7, RZ, RZ, -0x3ffffff0 ;  /* 0xc0000010ff077424 */ /* 0x000fc600078e00ff */
[----:B------:R-:W-:Y:S01]  /*10aa0*/  @P1 LEA.HI.X R9, R6, UR5, R5, 0x2, P2 ;  /* 0x0000000506091c11 */ /* 0x000fe200090f1405 */
[----:B------:R-:W-:Y:S01]  /*10ab0*/  VIADD R6, R4, 0x80 ;  /* 0x0000008004067836 */ /* 0x000fe20000000000 */
[----:B------:R-:W-:-:S03]  /*10ac0*/  R2UR UR7, R7 ;  /* 0x00000000070772ca */ /* 0x000fc600000e0000 */
[----:B------:R0:W2:Y:S01]  /*10ad0*/  @P1 LDG.E R11, desc[UR40][R8.64] ;  /* 0x00000028080b1981 */ /* 0x0000a2000c1e1900 */
[----:B------:R-:W-:Y:S01]  /*10ae0*/  R2UR UR6, R6 ;  /* 0x00000000060672ca */ /* 0x000fe200000e0000 */
[----:B------:R-:W-:Y:S02]  /*10af0*/  VIADD R6, R4, 0x100 ;  /* 0x0000010004067836 */ /* 0x000fe40000000000 */
[----:B------:R-:W-:Y:S01]  /*10b00*/  IMAD.MOV.U32 R7, RZ, RZ, -0x3ffffff0 ;  /* 0xc0000010ff077424 */ /* 0x000fe200078e00ff */
[----:B------:R-:W0:Y:S09]  /*10b10*/  SHFL.BFLY PT, R5, R20, 0x2, 0x1f ;  /* 0x0c401f0014057f89 */ /* 0x000e3200000e0000 */
[----:B------:R-:W-:Y:S01]  /*10b20*/  QGMMA.64x64x32.F32.E4M3.E4M3 R24, R148, gdesc[UR4], R24, gsb0 ;  /* 0x00e0000494187df3 */ /* 0x000fe20008000818 */
[----:B------:R-:W-:Y:S01]  /*10b30*/  R2UR UR6, R6 ;  /* 0x00000000060672ca */ /* 0x000fe200000e0000 */
[----:B------:R-:W-:Y:S01]  /*10b40*/  VIADD R6, R4, 0x180 ;  /* 0x0000018004067836 */ /* 0x000fe20000000000 */
[----:B------:R-:W-:Y:S01]  /*10b50*/  R2UR UR7, R7 ;  /* 0x00000000070772ca */ /* 0x000fe200000e0000 */
[----:B------:R-:W-:-:S02]  /*10b60*/  IMAD.MOV.U32 R7, RZ, RZ, -0x3ffffff0 ;  /* 0xc0000010ff077424 */ /* 0x000fc400078e00ff */
[----:B------:R-:W-:Y:S02]  /*10b70*/  VIADD R4, R4, 0x200 ;  /* 0x0000020004047836 */ /* 0x000fe40000000000 */
[----:B0-----:R-:W-:-:S01]  /*10b80*/  FADD.FTZ R8, R5, R20 ;  /* 0x0000001405087221 */ /* 0x001fc20000010000 */
[----:B------:R-:W-:Y:S02]  /*10b90*/  IMAD.MOV.U32 R5, RZ, RZ, -0x3ffffff0 ;  /* 0xc0000010ff057424 */ /* 0x000fe400078e00ff */
[----:B------:R-:W-:Y:S01]  /*10ba0*/  IMAD.MOV.U32 R20, RZ, RZ, -0x800000 ;  /* 0xff800000ff147424 */ /* 0x000fe200078e00ff */
[----:B------:R-:W-:Y:S02]  /*10bb0*/  WARPGROUP.DEPBAR.LE gsb0, 0x0 ;  /* 0x00008000000079c5 */ /* 0x000fe40000010000 */
[----:B------:R-:W-:-:S06]  /*10bc0*/  WARPGROUP.ARRIVE ;  /* 0x00000000000079c5 */ /* 0x000fcc0000000000 */
[----:B------:R-:W-:Y:S01]  /*10bd0*/  QGMMA.64x64x32.F32.E4M3.E4M3 R24, R144, gdesc[UR4], R24, gsb0 ;  /* 0x00e0000490187df3 */ /* 0x000fe20008000818 */
[----:B------:R-:W-:Y:S02]  /*10be0*/  R2UR UR6, R6 ;  /* 0x00000000060672ca */ /* 0x000fe400000e0000 */
[----:B------:R-:W-:Y:S01]  /*10bf0*/  R2UR UR7, R7 ;  /* 0x00000000070772ca */ /* 0x000fe200000e0000 */
[----:B------:R-:W0:Y:S02]  /*10c00*/  SHFL.BFLY PT, R6, R21, 0x2, 0x1f ;  /* 0x0c401f0015067f89 */ /* 0x000e2400000e0000 */
[----:B0-----:R-:W-:-:S01]  /*10c10*/  FADD.FTZ R6, R6, R21 ;  /* 0x0000001506067221 */ /* 0x001fc20000010000 */
[----:B------:R-:W-:-:S04]  /*10c20*/  IMAD.MOV.U32 R21, RZ, RZ, -0x800000 ;  /* 0xff800000ff157424 */ /* 0x000fc800078e00ff */
[----:B------:R-:W0:Y:S02]  /*10c30*/  SHFL.BFLY PT, R7, R6, 0x1, 0x1f ;  /* 0x0c201f0006077f89 */ /* 0x000e2400000e0000 */
[----:B0-----:R-:W-:-:S04]  /*10c40*/  FADD.FTZ R9, R6, R7 ;  /* 0x0000000706097221 */ /* 0x001fc80000010000 */
[C---:B------:R-:W-:Y:S01]  /*10c50*/  FMUL.FTZ R13, R9.reuse, 0.00390625 ;  /* 0x3b800000090d7820 */ /* 0x040fe20000410000 */
[----:B------:R-:W-:-:S04]  /*10c60*/  FSETP.NE.FTZ.AND P1, PT, R9, RZ, PT ;  /* 0x000000ff0900720b */ /* 0x000fc80003f35000 */
[----:B------:R-:W-:Y:S01]  /*10c70*/  FSETP.NE.FTZ.AND P2, PT, R13, RZ, PT ;  /* 0x000000ff0d00720b */ /* 0x000fe20003f55000 */
[----:B------:R-:W-:Y:S02]  /*10c80*/  WARPGROUP.DEPBAR.LE gsb0, 0x0 ;  /* 0x00008000000079c5 */ /* 0x000fe40000010000 */
[----:B------:R-:W-:-:S10]  /*10c90*/  WARPGROUP.ARRIVE ;  /* 0x00000000000079c5 */ /* 0x000fd40000000000 */
[----:B------:R-:W-:Y:S01]  /*10ca0*/  @P2 FMUL.FTZ R6, R2, 0.69314718246459960938 ;  /* 0x3f31721802062820 */ /* 0x000fe20000410000 */
[----:B------:R-:W-:Y:S01]  /*10cb0*/  QGMMA.64x64x32.F32.E4M3.E4M3 R24, R140, gdesc[UR4], R24, gsb0 ;  /* 0x00e000048c187df3 */ /* 0x000fe20008000818 */
[----:B------:R-:W-:Y:S01]  /*10cc0*/  R2UR UR6, R4 ;  /* 0x00000000040672ca */ /* 0x000fe200000e0000 */
[----:B------:R-:W-:Y:S01]  /*10cd0*/  IMAD.MOV.U32 R4, RZ, RZ, RZ ;  /* 0x000000ffff047224 */ /* 0x000fe200078e00ff */
[----:B------:R-:W-:Y:S02]  /*10ce0*/  R2UR UR7, R5 ;  /* 0x00000000050772ca */ /* 0x000fe400000e0000 */
[----:B------:R-:W0:Y:S03]  /*10cf0*/  SHFL.BFLY PT, R5, R8, 0x1, 0x1f ;  /* 0x0c201f0008057f89 */ /* 0x000e2600000e0000 */
[----:B------:R-:W-:Y:S01]  /*10d00*/  @P1 MUFU.RCP R4, R9 ;  /* 0x0000000900041308 */ /* 0x000fe20000001000 */
[----:B0-----:R-:W-:-:S01]  /*10d10*/  FADD.FTZ R12, R8, R5 ;  /* 0x00000005080c7221 */ /* 0x001fc20000010000 */
[----:B------:R-:W-:-:S06]  /*10d20*/  IMAD.MOV.U32 R8, RZ, RZ, RZ ;  /* 0x000000ffff087224 */ /* 0x000fcc00078e00ff */
[----:B------:R-:W0:Y:S01]  /*10d30*/  @P2 MUFU.LG2 R5, R13 ;  /* 0x0000000d00052308 */ /* 0x000e220000000c00 */
[C---:B------:R-:W-:Y:S01]  /*10d40*/  FMUL.FTZ R14, R12.reuse, 0.00390625 ;  /* 0x3b8000000c0e7820 */ /* 0x040fe20000410000 */
[----:B------:R-:W-:-:S04]  /*10d50*/  FSETP.NE.FTZ.AND P1, PT, R12, RZ, PT ;  /* 0x000000ff0c00720b */ /* 0x000fc80003f35000 */
[----:B------:R-:W-:-:S09]  /*10d60*/  FSETP.NE.FTZ.AND P3, PT, R14, RZ, PT ;  /* 0x000000ff0e00720b */ /* 0x000fd20003f75000 */
[----:B------:R-:W-:Y:S01]  /*10d70*/  @P1 MUFU.RCP R8, R12 ;  /* 0x0000000c00081308 */ /* 0x000fe20000001000 */
[----:B0-----:R-:W-:-:S03]  /*10d80*/  @P2 FMUL.FTZ R5, R5, 0.69314718246459960938 ;  /* 0x3f31721805052820 */ /* 0x001fc60000410000 */
[----:B------:R-:W-:Y:S01]  /*10d90*/  @P3 FMUL.FTZ R2, R2, 0.69314718246459960938 ;  /* 0x3f31721802023820 */ /* 0x000fe20000410000 */
[----:B------:R-:W-:-:S03]  /*10da0*/  @P2 FFMA.FTZ R21, R6, R3, R5 ;  /* 0x0000000306152223 */ /* 0x000fc60000010005 */
[----:B------:R-:W0:Y:S02]  /*10db0*/  @P3 MUFU.LG2 R7, R14 ;  /* 0x0000000e00073308 */ /* 0x000e240000000c00 */
[----:B0-----:R-:W-:-:S04]  /*10dc0*/  @P3 FMUL.FTZ R7, R7, 0.69314718246459960938 ;  /* 0x3f31721807073820 */ /* 0x001fc80000410000 */
[----:B------:R-:W-:Y:S01]  /*10dd0*/  @P3 FFMA.FTZ R20, R2, R0, R7 ;  /* 0x0000000002143223 */ /* 0x000fe20000010007 */
[----:B------:R-:W-:Y:S02]  /*10de0*/  WARPGROUP.DEPBAR.LE gsb0, 0x0 ;  /* 0x00008000000079c5 */ /* 0x000fe40000010000 */
[----:B------:R-:W-:-:S06]  /*10df0*/  WARPGROUP.ARRIVE ;  /* 0x00000000000079c5 */ /* 0x000fcc0000000000 */
[----:B------:R-:W-:Y:S01]  /*10e00*/  QGMMA.64x64x32.F32.E4M3.E4M3 R24, R136, gdesc[UR4], R24, gsb0 ;  /* 0x00e0000488187df3 */ /* 0x000fe20008000818 */
[-C--:B--2---:R-:W-:Y:S01]  /*10e10*/  FMUL.FTZ R4, R4, R11.reuse ;  /* 0x0000000b04047220 */ /* 0x084fe20000410000 */
[----:B------:R-:W-:Y:S01]  /*10e20*/  FMUL.FTZ R2, R8, R11 ;  /* 0x0000000b08027220 */ /* 0x000fe20000410000 */
[----:B------:R-:W-:Y:S02]  /*10e30*/  WARPGROUP.DEPBAR.LE gsb0, 0x0 ;  /* 0x00008000000079c5 */ /* 0x000fe40000010000 */
[----:B------:R-:W-:Y:S05]  /*10e40*/  @!P0 BRA `(.L_x_2454) ;  /* 0x0000000000048947 */ /* 0x000fea0003800000 */
[----:B------:R-:W-:Y:S01]  /*10e50*/  BPT.TRAP 0x1 ;  /* 0x000000040000795c */ /* 0x000fe20000300000 */
.L_x_2454:
[----:B------:R-:W2:Y:S01]  /*10e60*/  LDL.LU R0, [R1+0x24] ;  /* 0x0000240001007983 */ /* 0x000ea20000300800 */
[----:B------:R-:W-:Y:S02]  /*10e70*/  VIADD R10, R10, 0x13260 ;  /* 0x000132600a0a7836 */ /* 0x000fe40000000000 */
[-C--:B------:R-:W-:Y:S01]  /*10e80*/  FMUL.FTZ R58, R24, R4.reuse ;  /* 0x00000004183a7220 */ /* 0x080fe20000410000 */
[----:B------:R-:W-:Y:S01]  /*10e90*/  FMUL.FTZ R56, R25, R4 ;  /* 0x0000000419387220 */ /* 0x000fe20000410000 */
[----:B------:R-:W3:Y:S01]  /*10ea0*/  LDL.LU R18, [R1+0x64] ;  /* 0x0000640001127983 */ /* 0x000ee20000300800 */
[----:B------:R-:W-:-:S05]  /*10eb0*/  VIADD R22, R22, 0x1 ;  /* 0x0000000116167836 */ /* 0x000fca0000000000 */
[----:B------:R-:W-:Y:S01]  /*10ec0*/  ISETP.NE.AND P1, PT, R22, 0x2, PT ;  /* 0x000000021600780c */ /* 0x000fe20003f25270 */
[----:B------:R-:W-:-:S03]  /*10ed0*/  FMUL.FTZ R57, R28, R4 ;  /* 0x000000041c397220 */ /* 0x000fc60000410000 */
[----:B------:R-:W-:Y:S01]  /*10ee0*/  SEL R3, RZ, 0x1, P1 ;  /* 0x00000001ff037807 */ /* 0x000fe20000800000 */
        /* <DEDUP_REMOVED lines=27> */
[----:B------:R-:W-:Y:S01]  /*110a0*/  FMUL.FTZ R55, R55, R2 ;  /* 0x0000000237377220 */ /* 0x000fe20000410000 */
[----:B------:R-:W-:-:S02]  /*110b0*/  LOP3.LUT R156, R156, R3, RZ, 0x3c, !PT ;  /* 0x000000039c9c7212 */ /* 0x000fc400078e3cff */
[----:B------:R-:W-:Y:S02]  /*110c0*/  SEL R22, R22, RZ, P1 ;  /* 0x000000ff16167207 */ /* 0x000fe40000800000 */
[----:B--2---:R-:W-:Y:S01]  /*110d0*/  PRMT R0, R0, 0x654, R10 ;  /* 0x0000065400007816 */ /* 0x004fe2000000000a */
[----:B---3--:R-:W-:-:S03]  /*110e0*/  VIADD R18, R18, 0x1 ;  /* 0x0000000112127836 */ /* 0x008fc60000000000 */
[----:B------:R0:W-:Y:S02]  /*110f0*/  SYNCS.ARRIVE.TRANS64.RED.A1T0 RZ, [R0+URZ], RZ ;  /* 0x000000ff00ff79a7 */ /* 0x0001e4000810043f */
[----:B------:R0:W-:Y:S01]  /*11100*/  STL [R1+0x64], R18 ;  /* 0x0000641201007387 */ /* 0x0001e20000100800 */
[----:B------:R-:W-:Y:S01]  /*11110*/  FMUL.FTZ R10, R41, R4 ;  /* 0x00000004290a7220 */ /* 0x000fe20000410000 */
[----:B------:R-:W-:-:S07]  /*11120*/  FMUL.FTZ R4, R51, R2 ;  /* 0x0000000233047220 */ /* 0x000fce0000410000 */
.L_x_2389:
        /* <DEDUP_REMOVED lines=18> */
[----:B0-----:R-:W4:Y:S04]  /*11250*/  LDL R32, [R1+0x80] ;  /* 0x0000800001207983 */ /* 0x001f280000100800 */
[----:B------:R-:W4:Y:S01]  /*11260*/  LDL R52, [R1+0x4c] ;  /* 0x00004c0001347983 */ /* 0x000f220000100800 */
[----:B------:R-:W-:-:S03]  /*11270*/  F2FP.BF16.F32.PACK_AB R9, R46, R9 ;  /* 0x000000092e09723e */ /* 0x000fc600000010ff */
[----:B------:R-:W4:Y:S04]  /*11280*/  LDL.LU R48, [R1+0x58] ;  /* 0x0000580001307983 */ /* 0x000f280000300800 */
[----:B------:R-:W4:Y:S01]  /*11290*/  LDL.LU R46, [R1+0x5c] ;  /* 0x00005c00012e7983 */ /* 0x000f220000300800 */
[----:B------:R-:W0:Y:S01]  /*112a0*/  S2R R41, SR_SWINHI ;  /* 0x0000000000297919 */ /* 0x000e220000002f00 */
[----:B------:R-:W-:Y:S02]  /*112b0*/  F2FP.BF16.F32.PACK_AB R6, R53, R6 ;  /* 0x000000063506723e */ /* 0x000fe400000010ff */
[----:B------:R-:W-:Y:S01]  /*112c0*/  F2FP.BF16.F32.PACK_AB R14, R37, R14 ;  /* 0x0000000e250e723e */ /* 0x000fe200000010ff */
[----:B------:R-:W4:Y:S01]  /*112d0*/  LDL R42, [R1+0x34] ;  /* 0x00003400012a7983 */ /* 0x000f220000100800 */
        /* <DEDUP_REMOVED lines=11> */
[----:B------:R-:W-:Y:S01]  /*11390*/  F2FP.BF16.F32.PACK_AB R5, R54, R5 ;  /* 0x000000053605723e */ /* 0x000fe200000010ff */
[----:B------:R-:W4:Y:S01]  /*113a0*/  LDL R44, [R1+0x54] ;  /* 0x00005400012c7983 */ /* 0x000f220000100800 */
[----:B------:R-:W-:Y:S01]  /*113b0*/  BAR.SYNC.DEFER_BLOCKING 0x1, 0x180 ;  /* 0x0046000000007b1d */ /* 0x000fe20000010000 */
[----:B--2---:R-:W-:Y:S01]  /*113c0*/  IMAD.MOV.U32 R26, RZ, RZ, R2 ;  /* 0x000000ffff1a7224 */ /* 0x004fe200078e0002 */
[----:B---3-5:R-:W-:Y:S01]  /*113d0*/  MOV R28, R0 ;  /* 0x00000000001c7202 */ /* 0x028fe20000000f00 */
[----:B-1----:R-:W-:-:S05]  /*113e0*/  IMAD.SHL.U32 R0, R27, 0x4, RZ ;  /* 0x000000041b007824 */ /* 0x002fca00078e00ff */
[----:B------:R-:W-:-:S04]  /*113f0*/  LOP3.LUT R0, R0, 0xc, RZ, 0xc0, !PT ;  /* 0x0000000c00007812 */ /* 0x000fc800078ec0ff */
[----:B------:R-:W-:-:S05]  /*11400*/  IADD3 R2, P0, R0, UR4, RZ ;  /* 0x0000000400027c10 */ /* 0x000fca000ff1e0ff */
[----:B------:R-:W-:Y:S01]  /*11410*/  IMAD.X R3, RZ, RZ, UR5, P0 ;  /* 0x00000005ff037e24 */ /* 0x000fe200080e06ff */
[----:B------:R-:W-:-:S04]  /*11420*/  ULDC.64 UR4, c[0x0][0xc00] ;  /* 0x0003000000047ab9 */ /* 0x000fc80000000a00 */
[----:B------:R1:W2:Y:S02]  /*11430*/  LDG.E.CONSTANT R0, desc[UR40][R2.64] ;  /* 0x0000002802007981 */ /* 0x0002a4000c1e9900 */
[----:B-1----:R-:W-:-:S04]  /*11440*/  LOP3.LUT P1, R2, R27, 0x3, RZ, 0xc0, !PT ;  /* 0x000000031b027812 */ /* 0x002fc8000782c0ff */
[----:B------:R-:W-:Y:S02]  /*11450*/  ISETP.EQ.OR P1, PT, R2, 0x3, !P1 ;  /* 0x000000030200780c */ /* 0x000fe40004f22670 */
[----:B------:R-:W-:Y:S02]  /*11460*/  MOV R2, R18 ;  /* 0x0000001200027202 */ /* 0x000fe40000000f00 */
[----:B0-----:R-:W-:Y:S02]  /*11470*/  MOV R3, R41 ;  /* 0x0000002900037202 */ /* 0x001fe40000000f00 */
[----:B------:R-:W-:Y:S02]  /*11480*/  SEL R35, R7, R6, P1 ;  /* 0x0000000607237207 */ /* 0x000fe40000800000 */
[----:B------:R-:W-:Y:S01]  /*11490*/  SEL R37, R6, R7, P1 ;  /* 0x0000000706257207 */ /* 0x000fe20000800000 */
[----:B----4-:R-:W-:Y:S01]  /*114a0*/  IMAD.WIDE R6, R32, 0x2, R2 ;  /* 0x0000000220067825 */ /* 0x010fe200078e0202 */
[----:B------:R-:W-:-:S02]  /*114b0*/  SEL R41, R13, R12, P1 ;  /* 0x0000000c0d297207 */ /* 0x000fc40000800000 */
[----:B------:R-:W-:Y:S02]  /*114c0*/  SEL R27, R57, R56, P1 ;  /* 0x00000038391b7207 */ /* 0x000fe40000800000 */
[C---:B------:R-:W-:Y:S02]  /*114d0*/  IADD3 R59, P0, R6.reuse, 0x60, RZ ;  /* 0x00000060063b7810 */ /* 0x040fe40007f1e0ff */
[----:B------:R-:W-:Y:S02]  /*114e0*/  IADD3 R55, P2, R6, 0x40, RZ ;  /* 0x0000004006377810 */ /* 0x000fe40007f5e0ff */
[----:B------:R-:W-:Y:S02]  /*114f0*/  SEL R39, R25, R24, P1 ;  /* 0x0000001819277207 */ /* 0x000fe40000800000 */
[----:B------:R-:W-:Y:S02]  /*11500*/  SEL R13, R12, R13, P1 ;  /* 0x0000000d0c0d7207 */ /* 0x000fe40000800000 */
[----:B------:R-:W-:-:S02]  /*11510*/  SEL R57, R56, R57, P1 ;  /* 0x0000003938397207 */ /* 0x000fc40000800000 */
[----:B------:R-:W-:Y:S02]  /*11520*/  SEL R25, R24, R25, P1 ;  /* 0x0000001918197207 */ /* 0x000fe40000800000 */
[----:B------:R-:W-:Y:S02]  /*11530*/  SEL R43, R9, R8, P1 ;  /* 0x00000008092b7207 */ /* 0x000fe40000800000 */
[----:B------:R-:W-:Y:S02]  /*11540*/  SEL R45, R8, R9, P1 ;  /* 0x00000009082d7207 */ /* 0x000fe40000800000 */
[----:B------:R-:W-:Y:S02]  /*11550*/  LOP3.LUT R8, R55, 0x380, RZ, 0xc0, !PT ;  /* 0x0000038037087812 */ /* 0x000fe400078ec0ff */
[----:B------:R-:W-:Y:S02]  /*11560*/  LOP3.LUT R24, R59, 0x380, RZ, 0xc0, !PT ;  /* 0x000003803b187812 */ /* 0x000fe400078ec0ff */
[----:B------:R-:W-:-:S02]  /*11570*/  SEL R29, R15, R14, P1 ;  /* 0x0000000e0f1d7207 */ /* 0x000fc40000800000 */
[----:B------:R-:W-:Y:S02]  /*11580*/  SEL R15, R14, R15, P1 ;  /* 0x0000000f0e0f7207 */ /* 0x000fe40000800000 */
[----:B------:R-:W-:Y:S02]  /*11590*/  SHF.R.U64 R8, R8, 0x3, RZ ;  /* 0x0000000308087819 */ /* 0x000fe400000012ff */
[----:B------:R-:W-:Y:S02]  /*115a0*/  SHF.R.U64 R24, R24, 0x3, RZ ;  /* 0x0000000318187819 */ /* 0x000fe400000012ff */
[----:B------:R-:W-:Y:S02]  /*115b0*/  SEL R31, R11, R10, P1 ;  /* 0x0000000a0b1f7207 */ /* 0x000fe40000800000 */
[----:B------:R-:W-:Y:S02]  /*115c0*/  SEL R33, R10, R11, P1 ;  /* 0x0000000b0a217207 */ /* 0x000fe40000800000 */
[----:B------:R-:W-:-:S02]  /*115d0*/  SEL R47, R5, R4, P1 ;  /* 0x00000004052f7207 */ /* 0x000fc40000800000 */
[----:B------:R-:W-:Y:S02]  /*115e0*/  SEL R49, R4, R5, P1 ;  /* 0x0000000504317207 */ /* 0x000fe40000800000 */
[----:B------:R-:W-:Y:S01]  /*115f0*/  LOP3.LUT R10, R8, R55, RZ, 0x3c, !PT ;  /* 0x00000037080a7212 */ /* 0x000fe200078e3cff */
[----:B------:R-:W-:Y:S01]  /*11600*/  IMAD.MOV.U32 R60, RZ, RZ, R26 ;  /* 0x000000ffff3c7224 */ /* 0x000fe200078e001a */
[----:B------:R-:W-:Y:S01]  /*11610*/  LOP3.LUT R8, R24, R59, RZ, 0x3c, !PT ;  /* 0x0000003b18087212 */ /* 0x000fe200078e3cff */
[----:B------:R-:W-:Y:S01]  /*11620*/  IMAD.MOV.U32 R50, RZ, RZ, R28 ;  /* 0x000000ffff327224 */ /* 0x000fe200078e001c */
[C---:B------:R-:W-:Y:S02]  /*11630*/  IADD3 R53, P3, R6.reuse, 0x20, RZ ;  /* 0x0000002006357810 */ /* 0x040fe40007f7e0ff */
[----:B------:R-:W-:Y:S02]  /*11640*/  LOP3.LUT R51, R6, 0x380, RZ, 0xc0, !PT ;  /* 0x0000038006337812 */ /* 0x000fe400078ec0ff */
[----:B------:R-:W-:-:S02]  /*11650*/  LOP3.LUT R4, R53, 0x380, RZ, 0xc0, !PT ;  /* 0x0000038035047812 */ /* 0x000fc400078ec0ff */
[----:B------:R-:W-:Y:S02]  /*11660*/  SHF.R.U64 R51, R51, 0x3, RZ ;  /* 0x0000000333337819 */ /* 0x000fe400000012ff */
[----:B------:R-:W-:Y:S01]  /*11670*/  SHF.R.U64 R4, R4, 0x3, RZ ;  /* 0x0000000304047819 */ /* 0x000fe200000012ff */
[--C-:B------:R-:W-:Y:S01]  /*11680*/  IMAD.X R5, RZ, RZ, R7.reuse, P3 ;  /* 0x000000ffff057224 */ /* 0x100fe200018e0607 */
[----:B------:R-:W-:Y:S02]  /*11690*/  LOP3.LUT R6, R51, R6, RZ, 0x3c, !PT ;  /* 0x0000000633067212 */ /* 0x000fe400078e3cff */
[----:B------:R-:W-:Y:S01]  /*116a0*/  LOP3.LUT R4, R4, R53, RZ, 0x3c, !PT ;  /* 0x0000003504047212 */ /* 0x000fe200078e3cff */
[--C-:B------:R-:W-:Y:S01]  /*116b0*/  IMAD.X R9, RZ, RZ, R7.reuse, P0 ;  /* 0x000000ffff097224 */ /* 0x100fe200000e0607 */
[----:B------:R-:W-:Y:S01]  /*116c0*/  MOV R40, R6 ;  /* 0x0000000600287202 */ /* 0x000fe20000000f00 */
[----:B------:R-:W-:Y:S01]  /*116d0*/  IMAD.X R11, RZ, RZ, R7, P2 ;  /* 0x000000ffff0b7224 */ /* 0x000fe200010e0607 */
[----:B------:R-:W-:-:S02]  /*116e0*/  MOV R38, R4 ;  /* 0x0000000400267202 */ /* 0x000fc40000000f00 */
        /* <DEDUP_REMOVED lines=14> */
[----:B------:R-:W3:Y:S04]  /*117d0*/  SHFL.IDX PT, R34, R45, R12, 0x1c1f ;  /* 0x001c1f0c2d227589 */ /* 0x000ee800000e0000 */
[----:B------:R-:W-:Y:S04]  /*117e0*/  SHFL.IDX PT, R35, R35, R0, 0x1c1f ;  /* 0x001c1f0023237589 */ /* 0x000fe800000e0000 */
[----:B------:R-:W4:Y:S04]  /*117f0*/  SHFL.IDX PT, R28, R37, R12, 0x1c1f ;  /* 0x001c1f0c251c7589 */ /* 0x000f2800000e0000 */
[----:B------:R2:W-:Y:S04]  /*11800*/  SHFL.IDX PT, R47, R47, R0, 0x1c1f ;  /* 0x001c1f002f2f7589 */ /* 0x0005e800000e0000 */
[----:B------:R4:W4:Y:S01]  /*11810*/  SHFL.IDX PT, R36, R49, R12, 0x1c1f ;  /* 0x001c1f0c31247589 */ /* 0x00092200000e0000 */
        /* <DEDUP_REMOVED lines=10> */
[----:B---3--:R-:W-:Y:S02]  /*118c0*/  SEL R9, R43, R34, P1 ;  /* 0x000000222b097207 */ /* 0x008fe40000800000 */
[----:B------:R-:W-:Y:S02]  /*118d0*/  SEL R11, R34, R43, P1 ;  /* 0x0000002b220b7207 */ /* 0x000fe40000800000 */
[----:B----4-:R-:W-:Y:S02]  /*118e0*/  SEL R12, R35, R28, P1 ;  /* 0x0000001c230c7207 */ /* 0x010fe40000800000 */
[----:B------:R-:W-:Y:S02]  /*118f0*/  SEL R14, R28, R35, P1 ;  /* 0x000000231c0e7207 */ /* 0x000fe40000800000 */
[----:B------:R-:W-:-:S02]  /*11900*/  SEL R13, R47, R36, P1 ;  /* 0x000000242f0d7207 */ /* 0x000fc40000800000 */
[----:B-1----:R-:W-:Y:S02]  /*11910*/  SEL R4, R29, R24, P1 ;  /* 0x000000181d047207 */ /* 0x002fe40000800000 */
[----:B------:R-:W-:Y:S02]  /*11920*/  SEL R6, R24, R29, P1 ;  /* 0x0000001d18067207 */ /* 0x000fe40000800000 */
[----:B------:R-:W-:Y:S02]  /*11930*/  SEL R5, R41, R32, P1 ;  /* 0x0000002029057207 */ /* 0x000fe40000800000 */
[----:B------:R-:W-:Y:S02]  /*11940*/  SEL R7, R32, R41, P1 ;  /* 0x0000002920077207 */ /* 0x000fe40000800000 */
[----:B------:R-:W-:Y:S01]  /*11950*/  SEL R15, R36, R47, P1 ;  /* 0x0000002f240f7207 */ /* 0x000fe20000800000 */
[----:B------:R-:W-:Y:S01]  /*11960*/  IMAD.IADD R31, R52, 0x1, R42 ;  /* 0x00000001341f7824 */ /* 0x000fe200078e022a */
[----:B------:R-:W-:Y:S01]  /*11970*/  SEL R33, R50, RZ, !P0 ;  /* 0x000000ff32217207 */ /* 0x000fe20004000000 */
[----:B------:R1:W-:Y:S04]  /*11980*/  STSM.16.M88.4 [R38], R4 ;  /* 0x0000000426007844 */ /* 0x0003e80000000200 */
[----:B------:R2:W-:Y:S04]  /*11990*/  STSM.16.M88.4 [R30], R8 ;  /* 0x000000081e007844 */ /* 0x0005e80000000200 */
[----:B------:R3:W-:Y:S01]  /*119a0*/  STSM.16.M88.4 [R27], R12 ;  /* 0x0000000c1b007844 */ /* 0x0007e20000000200 */
[----:B------:R-:W-:Y:S01]  /*119b0*/  IADD3 R24, P2, R48, UR4, RZ ;  /* 0x0000000430187c10 */ /* 0x000fe2000ff5e0ff */
[----:B------:R-:W-:Y:S01]  /*119c0*/  IMAD.MOV.U32 R28, RZ, RZ, RZ ;  /* 0x000000ffff1c7224 */ /* 0x000fe200078e00ff */
[----:B------:R-:W-:Y:S01]  /*119d0*/  ULDC UR8, c[0x0][0xa88] ;  /* 0x0002a20000087ab9 */ /* 0x000fe20000000800 */
[----:B------:R-:W4:Y:S01]  /*119e0*/  LDL R34, [R1+0x6c] ;  /* 0x00006c0001227983 */ /* 0x000f220000100800 */
[----:B------:R-:W-:Y:S01]  /*119f0*/  IADD3.X R25, R46, UR5, RZ, P2, !PT ;  /* 0x000000052e197c10 */ /* 0x000fe200097fe4ff */
[----:B------:R-:W-:Y:S01]  /*11a00*/  ULDC.64 UR4, c[0x0][0xb90] ;  /* 0x0002e40000047ab9 */ /* 0x000fe20000000a00 */
[----:B------:R-:W-:Y:S06]  /*11a10*/  BAR.SYNC.DEFER_BLOCKING 0x1, 0x180 ;  /* 0x0046000000007b1d */ /* 0x000fec0000010000 */
[----:B------:R-:W3:Y:S01]  /*11a20*/  @P0 LDG.E R28, desc[UR40][R24.64] ;  /* 0x00000028181c0981 */ /* 0x000ee2000c1e1900 */
[----:B0-----:R-:W-:-:S13]  /*11a30*/  ISETP.NE.AND P2, PT, R0, 0x1, PT ;  /* 0x000000010000780c */ /* 0x001fda0003f45270 */
[----:B------:R-:W0:Y:S08]  /*11a40*/  @P2 LDC R26, c[0x0][0xbec] ;  /* 0x0002fb00ff1a2b82 */ /* 0x000e300000000800 */
[----:B------:R-:W2:Y:S01]  /*11a50*/  @P2 LDC R29, c[0x0][0xbf0] ;  /* 0x0002fc00ff1d2b82 */ /* 0x000ea20000000800 */
[----:B------:R-:W-:Y:S01]  /*11a60*/  SHF.R.S32.HI R32, RZ, 0x1f, R44 ;  /* 0x0000001fff207819 */ /* 0x000fe2000001142c */
[----:B-1----:R-:W-:-:S04]  /*11a70*/  IMAD.MOV.U32 R7, RZ, RZ, R31 ;  /* 0x000000ffff077224 */ /* 0x002fc800078e001f */
[----:B------:R-:W-:Y:S02]  /*11a80*/  IMAD R5, R32, UR4, RZ ;  /* 0x0000000420057c24 */ /* 0x000fe4000f8e02ff */
[----:B0-----:R-:W-:-:S05]  /*11a90*/  @P2 IMAD.HI.U32 R4, R31, R26, RZ ;  /* 0x0000001a1f042227 */ /* 0x001fca00078e00ff */
[----:B--2---:R-:W-:Y:S01]  /*11aa0*/  @P2 SHF.R.U32.HI R7, RZ, R29, R4 ;  /* 0x0000001dff072219 */ /* 0x004fe20000011604 */
[----:B------:R-:W-:Y:S01]  /*11ab0*/  IMAD R11, R44, UR5, R5 ;  /* 0x000000052c0b7c24 */ /* 0x000fe2000f8e0205 */
[----:B------:R-:W-:-:S03]  /*11ac0*/  SEL R30, R60, RZ, !P0 ;  /* 0x000000ff3c1e7207 */ /* 0x000fc60004000000 */
[----:B------:R-:W-:Y:S02]  /*11ad0*/  IMAD.MOV R9, RZ, RZ, -R7 ;  /* 0x000000ffff097224 */ /* 0x000fe400078e0a07 */
[----:B------:R-:W-:Y:S02]  /*11ae0*/  IMAD R6, R30, UR6, RZ ;  /* 0x000000061e067c24 */ /* 0x000fe4000f8e02ff */
        /* <DEDUP_REMOVED lines=29> */
[----:B------:R-:W-:-:S05]  /*11cc0*/  SHF.R.S32.HI R37, RZ, 0x3, R37 ;  /* 0x00000003ff257819 */ /* 0x000fca0000011425 */
[----:B----4-:R-:W-:Y:S01]  /*11cd0*/  IMAD R11, R37, 0x40, R34 ;  /* 0x00000040250b7824 */ /* 0x010fe200078e0222 */
[----:B-1----:R-:W-:Y:S06]  /*11ce0*/  @P1 BRA `(.L_x_2457) ;  /* 0x0000000000101947 */ /* 0x002fec0003800000 */
[----:B------:R-:W-:Y:S05]  /*11cf0*/  @!P0 BRA `(.L_x_2457) ;  /* 0x00000000000c8947 */ /* 0x000fea0003800000 */
[----:B------:R-:W2:Y:S04]  /*11d00*/  LDG.E R4, desc[UR40][R24.64] ;  /* 0x0000002818047981 */ /* 0x000ea8000c1e1900 */
[----:B-----5:R-:W2:Y:S02]  /*11d10*/  LDG.E R9, desc[UR40][R24.64+0x4] ;  /* 0x0000042818097981 */ /* 0x020ea4000c1e1900 */
[----:B--2---:R-:W-:-:S07]  /*11d20*/  IMAD.IADD R9, R9, 0x1, -R4 ;  /* 0x0000000109097824 */ /* 0x004fce00078e0a04 */
.L_x_2457:
[----:B------:R-:W2:Y:S01]  /*11d30*/  LDL R12, [R1+0x7c] ;  /* 0x00007c00010c7983 */ /* 0x000ea20000100800 */
[----:B------:R-:W-:Y:S01]  /*11d40*/  VIADD R13, R13, 0xffffff80 ;  /* 0xffffff800d0d7836 */ /* 0x000fe20000000000 */
[----:B------:R-:W-:Y:S01]  /*11d50*/  ULDC.64 UR4, c[0x0][0xaa0] ;  /* 0x0002a80000047ab9 */ /* 0x000fe20000000a00 */
[----:B-----5:R-:W-:Y:S01]  /*11d60*/  IMAD R35, R9, R0, RZ ;  /* 0x0000000009237224 */ /* 0x020fe200078e02ff */
[----:B------:R-:W-:Y:S01]  /*11d70*/  SHFL.IDX PT, R4, R10, RZ, 0x1c1f ;  /* 0x001c1fff0a047589 */ /* 0x000fe200000e0000 */
[----:B------:R-:W-:Y:S01]  /*11d80*/  IMAD.WIDE R2, R11, 0x2, R2 ;  /* 0x000000020b027825 */ /* 0x000fe200078e0202 */
[----:B------:R-:W-:Y:S02]  /*11d90*/  SHF.R.S32.HI R8, RZ, 0x1f, R13 ;  /* 0x0000001fff087819 */ /* 0x000fe4000001140d */
[----:B------:R-:W0:Y:S02]  /*11da0*/  SHFL.IDX PT, R5, R14, RZ, 0x1c1f ;  /* 0x001c1fff0e057589 */ /* 0x000e2400000e0000 */
[----:B------:R-:W-:-:S02]  /*11db0*/  LEA.HI R8, R8, R13, RZ, 0x7 ;  /* 0x0000000d08087211 */ /* 0x000fc400078f38ff */
[----:B------:R-:W-:Y:S04]  /*11dc0*/  SHFL.IDX PT, R6, R10, 0x1, 0x1c1f ;  /* 0x003c1f000a067f89 */ /* 0x000fe800000e0000 */
[----:B------:R-:W1:Y:S01]  /*11dd0*/  SHFL.IDX PT, R7, R14, 0x1, 0x1c1f ;  /* 0x003c1f000e077f89 */ /* 0x000e6200000e0000 */
[----:B------:R-:W-:Y:S02]  /*11de0*/  LOP3.LUT R8, R8, 0xffffff80, RZ, 0xc0, !PT ;  /* 0xffffff8008087812 */ /* 0x000fe400078ec0ff */
[----:B------:R-:W-:Y:S02]  /*11df0*/  SHF.R.S32.HI R36, RZ, 0x1f, R48 ;  /* 0x0000001fff247819 */ /* 0x000fe40000011430 */
[----:B------:R-:W-:Y:S01]  /*11e00*/  IADD3 R25, P4, R2, 0x3000, RZ ;  /* 0x0000300002197810 */ /* 0x000fe20007f9e0ff */
[----:B------:R-:W-:Y:S01]  /*11e10*/  IMAD.IADD R8, R13, 0x1, -R8 ;  /* 0x000000010d087824 */ /* 0x000fe200078e0a08 */
[----:B------:R-:W-:-:S02]  /*11e20*/  LEA.HI R36, R36, R48, RZ, 0x3 ;  /* 0x0000003024247211 */ /* 0x000fc400078f18ff */
[----:B------:R-:W-:Y:S02]  /*11e30*/  IADD3 R13, P3, R2, 0x1800, RZ ;  /* 0x00001800020d7810 */ /* 0x000fe40007f7e0ff */
[----:B------:R-:W-:Y:S02]  /*11e40*/  LOP3.LUT P0, RZ, R8, 0x3, RZ, 0xc0, !PT ;  /* 0x0000000308ff7812 */ /* 0x000fe4000780c0ff */
[----:B------:R-:W-:Y:S02]  /*11e50*/  LOP3.LUT R9, R2, 0x380, RZ, 0xc0, !PT ;  /* 0x0000038002097812 */ /* 0x000fe400078ec0ff */
[----:B------:R-:W-:Y:S02]  /*11e60*/  LOP3.LUT R36, R36, 0xfffffff8, RZ, 0xc0, !PT ;  /* 0xfffffff824247812 */ /* 0x000fe400078ec0ff */
[----:B------:R-:W-:Y:S02]  /*11e70*/  LOP3.LUT R24, R25, 0x380, RZ, 0xc0, !PT ;  /* 0x0000038019187812 */ /* 0x000fe400078ec0ff */
[----:B------:R-:W-:-:S02]  /*11e80*/  SHF.R.U64 R9, R9, 0x3, RZ ;  /* 0x0000000309097819 */ /* 0x000fc400000012ff */
[----:B------:R-:W-:Y:S02]  /*11e90*/  IADD3 R36, R48, -R36, RZ ;  /* 0x8000002430247210 */ /* 0x000fe40007ffe0ff */
[----:B------:R-:W-:-:S04]  /*11ea0*/  SHF.R.U64 R24, R24, 0x3, RZ ;  /* 0x0000000318187819 */ /* 0x000fc800000012ff */
[----:B------:R-:W-:Y:S01]  /*11eb0*/  LOP3.LUT R24, R24, R25, RZ, 0x3c, !PT ;  /* 0x0000001918187212 */ /* 0x000fe200078e3cff */
[----:B------:R-:W-:Y:S02]  /*11ec0*/  IMAD.X R25, RZ, RZ, R3, P4 ;  /* 0x000000ffff197224 */ /* 0x000fe400020e0603 */
[----:B--2---:R-:W-:-:S04]  /*11ed0*/  IMAD.IADD R12, R12, 0x1, R42 ;  /* 0x000000010c0c7824 */ /* 0x004fc800078e022a */
[C---:B------:R-:W-:Y:S01]  /*11ee0*/  VIADD R8, R12.reuse, 0x8 ;  /* 0x000000080c087836 */ /* 0x040fe20000000000 */
[-C--:B------:R-:W-:Y:S02]  /*11ef0*/  ISETP.GE.OR P1, PT, R12, R35.reuse, P0 ;  /* 0x000000230c00720c */ /* 0x080fe40000726670 */
[----:B------:R-:W-:Y:S02]  /*11f00*/  LOP3.LUT R12, R13, 0x380, RZ, 0xc0, !PT ;  /* 0x000003800d0c7812 */ /* 0x000fe400078ec0ff */
[----:B------:R-:W-:Y:S02]  /*11f10*/  ISETP.GE.OR P0, PT, R8, R35, P0 ;  /* 0x000000230800720c */ /* 0x000fe40000706670 */
[----:B------:R-:W-:Y:S02]  /*11f20*/  SHF.R.U64 R12, R12, 0x3, RZ ;  /* 0x000000030c0c7819 */ /* 0x000fe400000012ff */
[----:B------:R-:W-:Y:S01]  /*11f30*/  LOP3.LUT R8, R9, R2, RZ, 0x3c, !PT ;  /* 0x0000000209087212 */ /* 0x000fe200078e3cff */
[--C-:B------:R-:W-:Y:S01]  /*11f40*/  IMAD.MOV.U32 R9, RZ, RZ, R3.reuse ;  /* 0x000000ffff097224 */ /* 0x100fe200078e0003 */
[----:B------:R-:W-:Y:S01]  /*11f50*/  LOP3.LUT R12, R12, R13, RZ, 0x3c, !PT ;  /* 0x0000000d0c0c7212 */ /* 0x000fe200078e3cff */
[----:B------:R-:W-:-:S02]  /*11f60*/  IMAD.X R13, RZ, RZ, R3, P3 ;  /* 0x000000ffff0d7224 */ /* 0x000fc400018e0603 */
[----:B0-----:R-:W-:Y:S04]  /*11f70*/  @!P1 ST.E desc[UR40][R4.64], R21 ;  /* 0x0000001504009985 */ /* 0x001fe8000c101928 */
[----:B-1----:R0:W-:Y:S04]  /*11f80*/  @!P0 ST.E desc[UR40][R6.64], R20 ;  /* 0x0000001406008985 */ /* 0x0021e8000c101928 */
[----:B------:R-:W2:Y:S04]  /*11f90*/  LD.E.128 R8, desc[UR40][R8.64] ;  /* 0x0000002808087980 */ /* 0x000ea8000c101d00 */
[----:B------:R-:W3:Y:S01]  /*11fa0*/  LD.E.128 R12, desc[UR40][R12.64] ;  /* 0x000000280c0c7980 */ /* 0x000ee2000c101d00 */
[----:B0-----:R-:W-:-:S03]  /*11fb0*/  IMAD R20, R36, 0x30, R37 ;  /* 0x0000003024147824 */ /* 0x001fc600078e0225 */
[----:B------:R-:W4:Y:S01]  /*11fc0*/  LD.E.128 R24, desc[UR40][R24.64] ;  /* 0x0000002818187980 */ /* 0x000f22000c101d00 */
[----:B------:R-:W-:-:S03]  /*11fd0*/  IADD3 R31, P0, R2, 0x4800, RZ ;  /* 0x00004800021f7810 */ /* 0x000fc60007f1e0ff */
[----:B------:R-:W2:Y:S01]  /*11fe0*/  LDL R36, [R1+0x84] ;  /* 0x0000840001247983 */ /* 0x000ea20000100800 */
[----:B------:R-:W-:Y:S01]  /*11ff0*/  LOP3.LUT R2, R31, 0x380, RZ, 0xc0, !PT ;  /* 0x000003801f027812 */ /* 0x000fe200078ec0ff */
[----:B------:R-:W-:-:S03]  /*12000*/  IMAD.X R5, RZ, RZ, R3, P0 ;  /* 0x000000ffff057224 */ /* 0x000fc600000e0603 */
[----:B------:R-:W-:-:S04]  /*12010*/  SHF.R.U64 R2, R2, 0x3, RZ ;  /* 0x0000000302027819 */ /* 0x000fc800000012ff */
[----:B------:R-:W-:Y:S02]  /*12020*/  LOP3.LUT R4, R2, R31, RZ, 0x3c, !PT ;  /* 0x0000001f02047212 */ /* 0x000fe400078e3cff */
[----:B------:R-:W0:Y:S01]  /*12030*/  @P2 LDC R31, c[0x0][0xbec] ;  /* 0x0002fb00ff1f2b82 */ /* 0x000e220000000800 */
[----:B------:R-:W-:-:S03]  /*12040*/  IMAD R3, R29, UR4, RZ ;  /* 0x000000041d037c24 */ /* 0x000fc6000f8e02ff */
[----:B------:R-:W5:Y:S01]  /*12050*/  LD.E.128 R4, desc[UR40][R4.64] ;  /* 0x0000002804047980 */ /* 0x000f62000c101d00 */
[C---:B------:R-:W-:Y:S02]  /*12060*/  IMAD R21, R28.reuse, UR5, R3 ;  /* 0x000000051c157c24 */ /* 0x040fe4000f8e0203 */
[----:B------:R-:W-:Y:S01]  /*12070*/  IMAD.WIDE.U32 R2, R28, UR4, RZ ;  /* 0x000000041c027c25 */ /* 0x000fe2000f8e00ff */
[----:B------:R-:W1:Y:S01]  /*12080*/  @P2 LDC R29, c[0x0][0xbf0] ;  /* 0x0002fc00ff1d2b82 */ /* 0x000e620000000800 */
[----:B------:R-:W-:Y:S01]  /*12090*/  ULDC.64 UR4, c[0x0][0xae8] ;  /* 0x0002ba0000047ab9 */ /* 0x000fe20000000a00 */
[----:B------:R-:W-:Y:S01]  /*120a0*/  @!PT LDS RZ, [RZ] ;  /* 0x00000000fffff984 */ /* 0x000fe20000000800 */
[----:B------:R-:W-:Y:S01]  /*120b0*/  @!PT LDS RZ, [RZ] ;  /* 0x00000000fffff984 */ /* 0x000fe20000000800 */
[----:B------:R-:W-:Y:S01]  /*120c0*/  @!PT LDS RZ, [RZ] ;  /* 0x00000000fffff984 */ /* 0x000fe20000000800 */
[----:B------:R-:W-:Y:S01]  /*120d0*/  @!PT LDS RZ, [RZ] ;  /* 0x00000000fffff984 */ /* 0x000fe20000000800 */
[----:B------:R0:W-:Y:S06]  /*120e0*/  MEMBAR.ALL.CTA ;  /* 0x0000000000007992 */ /* 0x0001ec0000008000 */
[----:B0-----:R-:W0:Y:S01]  /*120f0*/  FENCE.VIEW.ASYNC.S ;  /* 0x00000000000073c6 */ /* 0x001e220000000000 */
[----:B------:R-:W-:-:S02]  /*12100*/  IMAD.IADD R3, R3, 0x1, R21 ;  /* 0x0000000103037824 */ /* 0x000fc400078e0215 */
[----:B------:R-:W-:Y:S02]  /*12110*/  IMAD R21, R32, UR4, RZ ;  /* 0x0000000420157c24 */ /* 0x000fe4000f8e02ff */
[----:B------:R-:W-:Y:S02]  /*12120*/  IMAD.IADD R32, R42, 0x1, R20 ;  /* 0x000000012a207824 */ /* 0x000fe400078e0214 */
[C---:B------:R-:W-:Y:S02]  /*12130*/  IMAD R21, R44.reuse, UR5, R21 ;  /* 0x000000052c157c24 */ /* 0x040fe4000f8e0215 */
[----:B------:R-:W-:Y:S01]  /*12140*/  IMAD.WIDE.U32 R2, R44, UR4, R2 ;  /* 0x000000042c027c25 */ /* 0x000fe2000f8e0002 */
[----:B------:R-:W-:-:S03]  /*12150*/  ULDC.64 UR4, c[0x0][0xaf0] ;  /* 0x0002bc0000047ab9 */ /* 0x000fc60000000a00 */
[----:B------:R-:W-:-:S04]  /*12160*/  @P2 IMAD.HI.U32 R20, R32, R31, RZ ;  /* 0x0000001f20142227 */ /* 0x000fc800078e00ff */
[----:B------:R-:W-:Y:S02]  /*12170*/  IMAD.IADD R3, R3, 0x1, R21 ;  /* 0x0000000103037824 */ /* 0x000fe400078e0215 */
[----:B------:R-:W-:Y:S02]  /*12180*/  IMAD.MOV.U32 R21, RZ, RZ, R32 ;  /* 0x000000ffff157224 */ /* 0x000fe400078e0020 */
[----:B------:R-:W-:Y:S01]  /*12190*/  IMAD R28, R30, UR4, RZ ;  /* 0x000000041e1c7c24 */ /* 0x000fe2000f8e02ff */
[----:B-1----:R-:W-:Y:S01]  /*121a0*/  @P2 SHF.R.U32.HI R21, RZ, R29, R20 ;  /* 0x0000001dff152219 */ /* 0x002fe20000011614 */
[----:B------:R-:W-:-:S04]  /*121b0*/  IMAD.WIDE.U32 R2, R33, UR4, R2 ;  /* 0x0000000421027c25 */ /* 0x000fc8000f8e0002 */
[----:B------:R-:W-:Y:S01]  /*121c0*/  IMAD R29, R33, UR5, R28 ;  /* 0x00000005211d7c24 */ /* 0x000fe2000f8e021c */
[--C-:B------:R-:W-:Y:S01]  /*121d0*/  SHF.R.S32.HI R20, RZ, 0x1f, R21.reuse ;  /* 0x0000001fff147819 */ /* 0x100fe20000011415 */
[----:B------:R-:W-:Y:S01]  /*121e0*/  IMAD.MOV R31, RZ, RZ, -R21 ;  /* 0x000000ffff1f7224 */ /* 0x000fe200078e0a15 */
[----:B------:R-:W-:Y:S01]  /*121f0*/  ULDC.64 UR4, c[0x0][0xae0] ;  /* 0x0002b80000047ab9 */ /* 0x000fe20000000a00 */
        /* <DEDUP_REMOVED lines=11> */
[----:B------:R-:W-:-:S03]  /*122b0*/  ULDC.64 UR4, c[0x0][0xa80] ;  /* 0x0002a00000047ab9 */ /* 0x000fc60000000a00 */
[----:B------:R-:W-:Y:S01]  /*122c0*/  IMAD.IADD R3, R3, 0x1, R21 ;  /* 0x0000000103037824 */ /* 0x000fe200078e0215 */
[C---:B------:R-:W-:Y:S01]  /*122d0*/  LEA R30, P0, R2.reuse, UR4, 0x1 ;  /* 0x00000004021e7c11 */ /* 0x040fe2000f8008ff */
[----:B------:R-:W-:Y:S01]  /*122e0*/  IMAD.IADD R32, R37, 0x1, R42 ;  /* 0x0000000125207824 */ /* 0x000fe200078e022a */
        /* <DEDUP_REMOVED lines=35> */
.L_x_2456:
        /* <DEDUP_REMOVED lines=20> */
[----:B---3-5:R-:W-:-:S12]  /*12660*/  VIADD R28, R7, 0xffffff80 ;  /* 0xffffff80071c7836 */ /* 0x028fd80000000000 */
[----:B------:R-:W1:Y:S01]  /*12670*/  @P2 LDC R27, c[0x0][0xbec] ;  /* 0x0002fb00ff1b2b82 */ /* 0x000e620000000800 */
[----:B------:R-:W-:Y:S01]  /*12680*/  ISETP.GE.AND P3, PT, R28, 0xc0, PT ;  /* 0x000000c01c00780c */ /* 0x000fe20003f66270 */
[----:B--2---:R-:W-:-:S12]  /*12690*/  @P1 BRA `(.L_x_2459) ;  /* 0x0000000000101947 */ /* 0x004fd80003800000 */
[----:B------:R-:W-:Y:S05]  /*126a0*/  @!P0 BRA `(.L_x_2459) ;  /* 0x00000000000c8947 */ /* 0x000fea0003800000 */
[----:B------:R-:W2:Y:S04]  /*126b0*/  LDG.E R5, desc[UR40][R2.64] ;  /* 0x0000002802057981 */ /* 0x000ea8000c1e1900 */
[----:B------:R-:W2:Y:S02]  /*126c0*/  LDG.E R0, desc[UR40][R2.64+0x4] ;  /* 0x0000042802007981 */ /* 0x000ea4000c1e1900 */
[----:B--2---:R-:W-:-:S07]  /*126d0*/  IMAD.IADD R0, R0, 0x1, -R5 ;  /* 0x0000000100007824 */ /* 0x004fce00078e0a05 */
.L_x_2459:
[----:B------:R-:W2:Y:S04]  /*126e0*/  LDL.LU R3, [R1+0x50] ;  /* 0x0000500001037983 */ /* 0x000ea80000300800 */
[----:B------:R-:W3:Y:S04]  /*126f0*/  LDL.LU R2, [R1+0x68] ;  /* 0x0000680001027983 */ /* 0x000ee80000300800 */
[----:B------:R-:W4:Y:S04]  /*12700*/  LDL R26, [R1+0x54] ;  /* 0x00005400011a7983 */ /* 0x000f280000100800 */
[----:B------:R0:W5:Y:S01]  /*12710*/  LDL R24, [R1+0x34] ;  /* 0x0000340001187983 */ /* 0x0001620000100800 */
[----:B------:R-:W-:Y:S01]  /*12720*/  BSSY B1, `(.L_x_2460) ;  /* 0x000002c000017945 */ /* 0x000fe20003800000 */
[----:B------:R-:W-:-:S02]  /*12730*/  SHF.R.S32.HI R11, RZ, 0x1f, R6 ;  /* 0x0000001fff0b7819 */ /* 0x000fc40000011406 */
[----:B--2---:R-:W-:Y:S02]  /*12740*/  SEL R13, R3, RZ, !P0 ;  /* 0x000000ff030d7207 */ /* 0x004fe40004000000 */
[----:B---3--:R-:W-:Y:S02]  /*12750*/  SEL R12, R2, RZ, !P0 ;  /* 0x000000ff020c7207 */ /* 0x008fe40004000000 */
[----:B----4-:R-:W-:Y:S01]  /*12760*/  SHF.R.S32.HI R10, RZ, 0x1f, R26 ;  /* 0x0000001fff0a7819 */ /* 0x010fe2000001141a */
[----:B0-----:R-:W-:Y:S06]  /*12770*/  @P3 BRA `(.L_x_2461) ;  /* 0x0000000000983947 */ /* 0x001fec0003800000 */
[----:B------:R-:W0:Y:S01]  /*12780*/  LDC R9, c[0x0][0xbe8] ;  /* 0x0002fa00ff097b82 */ /* 0x000e220000000800 */
[----:B-----5:R-:W-:Y:S01]  /*12790*/  IADD3 R8, R24, -0x80, R7 ;  /* 0xffffff8018087810 */ /* 0x020fe20007ffe007 */
        /* <DEDUP_REMOVED lines=36> */
.L_x_2461:
[----:B------:R-:W-:Y:S05]  /*129e0*/  BSYNC B1 ;  /* 0x0000000000017941 */ /* 0x000fea0003800000 */
.L_x_2460:
        /* <DEDUP_REMOVED lines=14> */
[----:B------:R-:W-:Y:S01]  /*12ad0*/  IMAD.IADD R4, R28, 0x1, -R4 ;  /* 0x000000011c047824 */ /* 0x000fe200078e0a04 */
[----:B------:R-:W-:-:S03]  /*12ae0*/  IADD3 R3, R3, R5, RZ ;  /* 0x0000000503037210 */ /* 0x000fc60007ffe0ff */
[----:B------:R-:W-:Y:S02]  /*12af0*/  IMAD R6, R4, 0x30, R14 ;  /* 0x0000003004067824 */ /* 0x000fe400078e020e */
[----:B------:R-:W-:Y:S02]  /*12b00*/  IMAD R4, R10, UR4, RZ ;  /* 0x000000040a047c24 */ /* 0x000fe4000f8e02ff */
[----:B-----5:R-:W-:Y:S02]  /*12b10*/  IMAD.IADD R8, R24, 0x1, R6 ;  /* 0x0000000118087824 */ /* 0x020fe400078e0206 */
[----:B------:R-:W-:Y:S02]  /*12b20*/  IMAD R7, R26, UR5, R4 ;  /* 0x000000051a077c24 */ /* 0x000fe4000f8e0204 */
        /* <DEDUP_REMOVED lines=26> */
[----:B------:R-:W-:Y:S01]  /*12cd0*/  IMAD.IADD R14, R14, 0x1, R24 ;  /* 0x000000010e0e7824 */ /* 0x000fe200078e0218 */
[----:B------:R-:W-:Y:S01]  /*12ce0*/  ULDC UR4, c[0x0][0xac8] ;  /* 0x0002b20000047ab9 */ /* 0x000fe20000000800 */
[----:B------:R-:W-:Y:S01]  /*12cf0*/  IMAD R25, R0, R25, RZ ;  /* 0x0000001900197224 */ /* 0x000fe200078e02ff */
[----:B------:R-:W-:Y:S01]  /*12d00*/  LEA.HI.X R8, R2, UR5, R3, 0x1, P0 ;  /* 0x0000000502087c11 */ /* 0x000fe200080f0c03 */
[----:B------:R-:W0:Y:S01]  /*12d10*/  SHFL.IDX PT, R6, R4, RZ, 0x181f ;  /* 0x00181fff04067589 */ /* 0x000e2200000e0000 */
[C---:B------:R-:W-:Y:S02]  /*12d20*/  VIADD R0, R14.reuse, 0x30 ;  /* 0x000000300e007836 */ /* 0x040fe40000000000 */
[C---:B------:R-:W-:Y:S01]  /*12d30*/  VIADD R2, R14.reuse, 0x60 ;  /* 0x000000600e027836 */ /* 0x040fe20000000000 */
[----:B------:R-:W1:Y:S01]  /*12d40*/  SHFL.IDX PT, R9, R4, 0x1, 0x181f ;  /* 0x00381f0004097f89 */ /* 0x000e6200000e0000 */
[----:B------:R-:W-:-:S03]  /*12d50*/  VIADD R3, R14, 0x90 ;  /* 0x000000900e037836 */ /* 0x000fc60000000000 */
[----:B------:R-:W4:Y:S04]  /*12d60*/  SHFL.IDX PT, R11, R4, 0x2, 0x181f ;  /* 0x00581f00040b7f89 */ /* 0x000f2800000e0000 */
[----:B------:R-:W3:Y:S04]  /*12d70*/  SHFL.IDX PT, R5, R8, RZ, 0x181f ;  /* 0x00181fff08057589 */ /* 0x000ee800000e0000 */
[----:B------:R1:W3:Y:S04]  /*12d80*/  SHFL.IDX PT, R13, R4, 0x3, 0x181f ;  /* 0x00781f00040d7f89 */ /* 0x0002e800000e0000 */
[----:B------:R-:W3:Y:S04]  /*12d90*/  SHFL.IDX PT, R7, R8, 0x1, 0x181f ;  /* 0x00381f0008077f89 */ /* 0x000ee800000e0000 */
[----:B------:R-:W3:Y:S04]  /*12da0*/  SHFL.IDX PT, R10, R8, 0x2, 0x181f ;  /* 0x00581f00080a7f89 */ /* 0x000ee800000e0000 */
[----:B------:R3:W3:Y:S01]  /*12db0*/  SHFL.IDX PT, R12, R8, 0x3, 0x181f ;  /* 0x00781f00080c7f89 */ /* 0x0006e200000e0000 */
        /* <DEDUP_REMOVED lines=9> */
[C---:B------:R-:W-:Y:S02]  /*12e50*/  @!P0 LEA R8, P6, R15.reuse, R13, 0x1 ;  /* 0x0000000d0f088211 */ /* 0x040fe400078c08ff */
[C-C-:B------:R-:W-:Y:S01]  /*12e60*/  @!P2 LEA.HI.X R5, R15.reuse, R7, R20.reuse, 0x1, P5 ;  /* 0x000000070f05a211 */ /* 0x140fe200028f0c14 */
[----:B------:R1:W-:Y:S01]  /*12e70*/  @!P3 ST.E.128 desc[UR40][R2.64], RZ ;  /* 0x000000ff0200b985 */ /* 0x0003e2000c101d28 */
[----:B------:R-:W-:-:S02]  /*12e80*/  @!P1 LEA.HI.X R7, R15, R10, R20, 0x1, P4 ;  /* 0x0000000a0f079211 */ /* 0x000fc400020f0c14 */
[----:B------:R-:W-:Y:S01]  /*12e90*/  @!P0 LEA.HI.X R9, R15, R12, R20, 0x1, P6 ;  /* 0x0000000c0f098211 */ /* 0x000fe200030f0c14 */
[----:B------:R1:W-:Y:S04]  /*12ea0*/  @!P2 ST.E.128 desc[UR40][R4.64], RZ ;  /* 0x000000ff0400a985 */ /* 0x0003e8000c101d28 */
[----:B------:R1:W-:Y:S04]  /*12eb0*/  @!P1 ST.E.128 desc[UR40][R6.64], RZ ;  /* 0x000000ff06009985 */ /* 0x0003e8000c101d28 */
[----:B------:R1:W-:Y:S02]  /*12ec0*/  @!P0 ST.E.128 desc[UR40][R8.64], RZ ;  /* 0x000000ff08008985 */ /* 0x0003e4000c101d28 */
.L_x_2458:
[----:B------:R-:W-:Y:S05]  /*12ed0*/  BSYNC B0 ;  /* 0x0000000000007941 */ /* 0x000fea0003800000 */
.L_x_2455:
[----:B------:R-:W3:Y:S01]  /*12ee0*/  LDL R0, [R1+0xc] ;  /* 0x00000c0001007983 */ /* 0x000ee20000100800 */
[----:B------:R-:W-:Y:S02]  /*12ef0*/  ULDC UR4, c[0x0][0xc3c] ;  /* 0x00030f0000047ab9 */ /* 0x000fe40000000800 */
[----:B---3--:R-:W-:-:S13]  /*12f00*/  ISETP.GE.AND P0, PT, R0, UR4, PT ;  /* 0x0000000400007c0c */ /* 0x008fda000bf06270 */
[----:B------:R-:W-:Y:S05]  /*12f10*/  @!P0 BRA `(.L_x_2462) ;  /* 0xfffffee0007c8947 */ /* 0x000fea000383ffff */
[----:B------:R-:W-:Y:S05]  /*12f20*/  BRA `(.L_x_2345) ;  /* 0x00000074007c7947 */ /* 0x000fea0003800000 */
.L_x_2343:
[----:B------:R-:W-:-:S08]  /*12f30*/  NOP ;  /* 0x0000000000007918 */ /* 0x000fd00000000000 */
[----:B--2---:R-:W0:-:S00]  /*12f40*/  USETMAXREG.DEALLOC.CTAPOOL 0x20 ;  /* 0x00000020000079c8 */ /* 0x004e0000080e0500 */
        /* <DEDUP_REMOVED lines=54> */
.L_x_2468:
        /* <DEDUP_REMOVED lines=12> */
.L_x_2467:
[----:B------:R-:W-:Y:S05]  /*13370*/  BSYNC B0 ;  /* 0x0000000000007941 */ /* 0x000fea0003800000 */
.L_x_2466:
[----:B0----5:R-:W0:Y:S02]  /*13380*/  SHFL.UP PT, R2, R0, 0x1, RZ ;  /* 0x0420000000027989 */ /* 0x021e2400000e00ff */
        /* <DEDUP_REMOVED lines=21> */
.L_x_2464:
        /* <DEDUP_REMOVED lines=21> */
.L_x_2469:
        /* <DEDUP_REMOVED lines=48> */
[----:B------:R-:W-:Y:S02]  /*13930*/  @!P2 IADD3 R2, -R2, RZ, RZ ;  /* 0x000000ff0202a210 */ /* 0x000fe40007ffe1ff */
[----:B------:R-:W-:Y:S01]  /*13940*/  @!P1 LOP3.LUT R2, RZ, R7, RZ, 0x33, !PT ;  /* 0x00000007ff029212 */ /* 0x000fe200078e33ff */
[----:B------:R-:W-:-:S03]  /*13950*/  IMAD.MOV R7, RZ, RZ, -R7 ;  /* 0x000000ffff077224 */ /* 0x000fc600078e0a07 */
[----:B------:R-:W-:Y:S01]  /*13960*/  LOP3.LUT R17, RZ, R2, RZ, 0x33, !PT ;  /* 0x00000002ff117212 */ /* 0x000fe200078e33ff */
[----:B------:R-:W-:-:S04]  /*13970*/  IMAD R18, R2, R7, R3 ;  /* 0x0000000702127224 */ /* 0x000fc800078e0203 */
[----:B------:R-:W-:Y:S01]  /*13980*/  IMAD.IADD R17, R0, 0x1, R17 ;  /* 0x0000000100117824 */ /* 0x000fe200078e0211 */
[----:B------:R-:W-:Y:S06]  /*13990*/  BRA `(.L_x_2470) ;  /* 0x00000000000c7947 */ /* 0x000fec0003800000 */
.L_x_2465:
[----:B------:R-:W-:Y:S02]  /*139a0*/  IMAD.MOV.U32 R17, RZ, RZ, RZ ;  /* 0x000000ffff117224 */ /* 0x000fe400078e00ff */
[----:B------:R-:W-:Y:S02]  /*139b0*/  IMAD.U32 R16, RZ, RZ, UR6 ;  /* 0x00000006ff107e24 */ /* 0x000fe4000f8e00ff */
[----:B------:R-:W-:-:S07]  /*139c0*/  IMAD.MOV.U32 R18, RZ, RZ, RZ ;  /* 0x000000ffff127224 */ /* 0x000fce00078e00ff */
.L_x_2470:
[----:B------:R-:W-:-:S13]  /*139d0*/  ISETP.NE.AND P0, PT, R5, RZ, PT ;  /* 0x000000ff0500720c */ /* 0x000fda0003f05270 */
[----:B------:R-:W0:Y:S01]  /*139e0*/  @!P0 S2R R3, SR_CgaCtaId ;  /* 0x0000000000038919 */ /* 0x000e220000008800 */
[----:B------:R-:W-:-:S04]  /*139f0*/  @!P0 MOV R0, 0x400 ;  /* 0x0000040000008802 */ /* 0x000fc80000000f00 */
[----:B0-----:R-:W-:-:S05]  /*13a00*/  @!P0 LEA R0, R3, R0, 0x18 ;  /* 0x0000000003008211 */ /* 0x001fca00078ec0ff */
[----:B------:R2:W-:Y:S01]  /*13a10*/  @!P0 STS.128 [R0+0x132d0], R16 ;  /* 0x0132d01000008388 */ /* 0x0005e20000000c00 */
[----:B------:R-:W-:Y:S06]  /*13a20*/  BAR.ARV 0x5, 0x200 ;  /* 0x0148000000007b1d */ /* 0x000fec0000002000 */
.L_x_2463:
        /* <DEDUP_REMOVED lines=60> */
.L_x_2581:
[----:B0----5:R-:W0:Y:S02]  /*13df0*/  LDC.64 R24, c[0x0][0xc88] ;  /* 0x00032200ff187b82 */ /* 0x021e240000000a00 */
[----:B0-----:R-:W-:-:S06]  /*13e00*/  IMAD.WIDE R24, R19, 0x4, R24 ;  /* 0x0000000413187825 */ /* 0x001fcc00078e0218 */
[----:B-1----:R-:W1:Y:S01]  /*13e10*/  LDG.E R24, desc[UR40][R24.64] ;  /* 0x0000002818187981 */ /* 0x002e62000c1e1900 */
[----:B------:R-:W-:Y:S05]  /*13e20*/  YIELD ;  /* 0x0000000000007946 */ /* 0x000fea0003800000 */
[----:B------:R-:W-:Y:S01]  /*13e30*/  ULDC.64 UR4, c[0x0][0xa28] ;  /* 0x00028a0000047ab9 */ /* 0x000fe20000000a00 */
[----:B------:R-:W-:Y:S01]  /*13e40*/  IMAD.MOV.U32 R10, RZ, RZ, RZ ;  /* 0x000000ffff0a7224 */ /* 0x000fe200078e00ff */
[----:B------:R-:W-:Y:S01]  /*13e50*/  ISETP.NE.U32.AND P0, PT, RZ, UR4, PT ;  /* 0x00000004ff007c0c */ /* 0x000fe2000bf05070 */
[----:B------:R-:W-:Y:S01]  /*13e60*/  IMAD.MOV.U32 R6, RZ, RZ, RZ ;  /* 0x000000ffff067224 */ /* 0x000fe200078e00ff */
[----:B------:R-:W-:Y:S01]  /*13e70*/  ULDC.64 UR8, c[0x0][0xa18] ;  /* 0x0002860000087ab9 */ /* 0x000fe20000000a00 */
[----:B------:R-:W-:Y:S01]  /*13e80*/  ULDC.64 UR6, c[0x0][0xa10] ;  /* 0x0002840000067ab9 */ /* 0x000fe20000000a00 */
[----:B------:R-:W-:-:S02]  /*13e90*/  ISETP.NE.AND.EX P0, PT, RZ, UR5, PT, P0 ;  /* 0x00000005ff007c0c */ /* 0x000fc4000bf05300 */
[----:B-1-3--:R-:W-:-:S11]  /*13ea0*/  SHF.R.S32.HI R0, RZ, 0x1f, R24 ;  /* 0x0000001fff007819 */ /* 0x00afd60000011418 */
[C---:B--2---:R-:W-:Y:S01]  /*13eb0*/  @P0 LEA R2, P1, R24.reuse, UR4, 0x2 ;  /* 0x0000000418020c11 */ /* 0x044fe2000f8210ff */
[C---:B------:R-:W-:Y:S01]  /*13ec0*/  IMAD.SHL.U32 R25, R24.reuse, 0x4, RZ ;  /* 0x0000000418197824 */ /* 0x040fe200078e00ff */
[C-C-:B------:R-:W-:Y:S01]  /*13ed0*/  SHF.L.U64.HI R26, R24.reuse, 0x2, R0.reuse ;  /* 0x00000002181a7819 */ /* 0x140fe20000010200 */
[----:B------:R0:W-:Y:S01]  /*13ee0*/  STL [R1+0x5c], R0 ;  /* 0x00005c0001007387 */ /* 0x0001e20000100800 */
[----:B------:R-:W-:Y:S01]  /*13ef0*/  @P0 LEA.HI.X R3, R24, UR5, R0, 0x2, P1 ;  /* 0x0000000518030c11 */ /* 0x000fe200088f1400 */
[----:B------:R-:W-:-:S04]  /*13f00*/  ULDC.64 UR4, c[0x0][0xa00] ;  /* 0x0002800000047ab9 */ /* 0x000fc80000000a00 */
[----:B------:R1:W2:Y:S01]  /*13f10*/  @P0 LDG.E R10, desc[UR40][R2.64] ;  /* 0x00000028020a0981 */ /* 0x0002a2000c1e1900 */
[----:B------:R-:W-:Y:S02]  /*13f20*/  ISETP.NE.U32.AND P0, PT, RZ, UR4, PT ;  /* 0x00000004ff007c0c */ /* 0x000fe4000bf05070 */
[----:B------:R-:W-:Y:S01]  /*13f30*/  ISETP.NE.U32.AND P2, PT, RZ, UR8, PT ;  /* 0x00000008ff007c0c */ /* 0x000fe2000bf45070 */
[----:B0-----:R-:W-:Y:S01]  /*13f40*/  IMAD.MOV.U32 R0, RZ, RZ, RZ ;  /* 0x000000ffff007224 */ /* 0x001fe200078e00ff */
[----:B------:R-:W-:Y:S02]  /*13f50*/  ISETP.NE.AND.EX P0, PT, RZ, UR5, PT, P0 ;  /* 0x00000005ff007c0c */ /* 0x000fe4000bf05300 */
[----:B------:R-:W-:Y:S02]  /*13f60*/  ISETP.NE.AND.EX P2, PT, RZ, UR9, PT, P2 ;  /* 0x00000009ff007c0c */ /* 0x000fe4000bf45320 */
[----:B------:R-:W-:Y:S02]  /*13f70*/  ISETP.NE.U32.AND P1, PT, RZ, UR6, PT ;  /* 0x00000006ff007c0c */ /* 0x000fe4000bf25070 */
[----:B-1----:R-:W-:-:S02]  /*13f80*/  IADD3 R2, P3, R25, UR4, RZ ;  /* 0x0000000419027c10 */ /* 0x002fc4000ff7e0ff */
[----:B------:R-:W-:Y:S02]  /*13f90*/  ISETP.NE.AND.EX P1, PT, RZ, UR7, PT, P1 ;  /* 0x00000007ff007c0c */ /* 0x000fe4000bf25310 */
[----:B------:R-:W-:Y:S02]  /*13fa0*/  IADD3.X R3, R26, UR5, RZ, P3, !PT ;  /* 0x000000051a037c10 */ /* 0x000fe40009ffe4ff */
[----:B------:R-:W-:-:S03]  /*13fb0*/  IADD3 R4, P4, R25, UR6, RZ ;  /* 0x0000000619047c10 */ /* 0x000fc6000ff9e0ff */
[----:B------:R-:W3:Y:S01]  /*13fc0*/  @P0 LDG.E R6, desc[UR40][R2.64] ;  /* 0x0000002802060981 */ /* 0x000ee2000c1e1900 */
[----:B------:R-:W-:Y:S01]  /*13fd0*/  ULDC UR4, c[0x0][0x288] ;  /* 0x0000a20000047ab9 */ /* 0x000fe20000000800 */
[----:B------:R-:W-:Y:S01]  /*13fe0*/  IADD3.X R5, R26, UR7, RZ, P4, !PT ;  /* 0x000000071a057c10 */ /* 0x000fe2000a7fe4ff */
[----:B------:R-:W-:Y:S01]  /*13ff0*/  IMAD.U32 R8, RZ, RZ, UR4 ;  /* 0x00000004ff087e24 */ /* 0x000fe2000f8e00ff */
[----:B------:R-:W-:-:S03]  /*14000*/  ULDC.64 UR4, c[0x0][0x418] ;  /* 0x0001060000047ab9 */ /* 0x000fc60000000a00 */
[----:B------:R-:W5:Y:S04]  /*14010*/  @P1 LDG.E R0, desc[UR40][R4.64] ;  /* 0x0000002804001981 */ /* 0x000f68000c1e1900 */
[----:B---3--:R0:W-:Y:S02]  /*14020*/  STL [R1+0x48], R6 ;  /* 0x0000480601007387 */ /* 0x0081e40000100800 */
[----:B0-----:R-:W-:-:S04]  /*14030*/  @P2 IADD3 R6, P3, R25, UR8, RZ ;  /* 0x0000000819062c10 */ /* 0x001fc8000ff7e0ff */
[----:B------:R-:W-:-:S05]  /*14040*/  @P2 IADD3.X R7, R26, UR9, RZ, P3, !PT ;  /* 0x000000091a072c10 */ /* 0x000fca0009ffe4ff */
[----:B------:R0:W3:Y:S01]  /*14050*/  @P2 LDG.E R8, desc[UR40][R6.64] ;  /* 0x0000002806082981 */ /* 0x0000e2000c1e1900 */
[----:B------:R-:W-:-:S03]  /*14060*/  UISETP.NE.U32.AND UP0, UPT, UR4, URZ, UPT ;  /* 0x0000003f0400728c */ /* 0x000fc6000bf05070 */
[----:B------:R-:W-:Y:S01]  /*14070*/  ULDC UR4, c[0x0][0x424] ;  /* 0x0001090000047ab9 */ /* 0x000fe20000000800 */
[----:B------:R-:W-:-:S03]  /*14080*/  UISETP.NE.AND.EX UP0, UPT, UR5, URZ, UPT, UP0 ;  /* 0x0000003f0500728c */ /* 0x000fc6000bf05300 */
[----:B------:R-:W-:Y:S01]  /*14090*/  ULDC UR5, c[0x0][0x2f0] ;  /* 0x0000bc0000057ab9 */ /* 0x000fe20000000800 */
[----:B------:R-:W-:-:S04]  /*140a0*/  USEL UR4, UR4, 0x1, UP0 ;  /* 0x0000000104047887 */ /* 0x000fc80008000000 */
[----:B------:R-:W-:-:S03]  /*140b0*/  UIMAD UR4, UR4, UR5, URZ ;  /* 0x00000005040472a4 */ /* 0x000fc6000f8e023f */
[----:B------:R-:W-:Y:S02]  /*140c0*/  ULDC UR5, c[0x0][0x348] ;  /* 0x0000d20000057ab9 */ /* 0x000fe40000000800 */
[----:B0-----:R-:W-:Y:S01]  /*140d0*/  IMAD.U32 R6, RZ, RZ, UR5 ;  /* 0x00000005ff067e24 */ /* 0x001fe2000f8e00ff */
[----:B------:R-:W-:Y:S01]  /*140e0*/  MOV R7, UR4 ;  /* 0x0000000400077c02 */ /* 0x000fe20008000f00 */
[----:B---3--:R0:W-:Y:S04]  /*140f0*/  STL [R1+0x54], R8 ;  /* 0x0000540801007387 */ /* 0x0081e80000100800 */
[----:B--2---:R0:W-:Y:S01]  /*14100*/  STL [R1+0x20], R10 ;  /* 0x0000200a01007387 */ /* 0x0041e20000100800 */
[----:B------:R-:W-:Y:S01]  /*14110*/  IMAD.MOV.U32 R9, RZ, RZ, R8 ;  /* 0x000000ffff097224 */ /* 0x000fe200078e0008 */
[----:B------:R-:W-:Y:S06]  /*14120*/  @P2 BRA `(.L_x_2472) ;  /* 0x0000000000142947 */ /* 0x000fec0003800000 */
[----:B------:R-:W-:Y:S05]  /*14130*/  @!P0 BRA `(.L_x_2472) ;  /* 0x0000000000108947 */ /* 0x000fea0003800000 */
[----:B0-----:R-:W2:Y:S04]  /*14140*/  LDG.E R8, desc[UR40][R2.64] ;  /* 0x0000002802087981 */ /* 0x001ea8000c1e1900 */
[----:B------:R-:W2:Y:S02]  /*14150*/  LDG.E R2, desc[UR40][R2.64+0x4] ;  /* 0x0000042802027981 */ /* 0x000ea4000c1e1900 */
[----:B--2---:R-:W-:-:S05]  /*14160*/  IMAD.IADD R9, R2, 0x1, -R8 ;  /* 0x0000000102097824 */ /* 0x004fca00078e0a08 */
[----:B------:R1:W-:Y:S02]  /*14170*/  STL [R1+0x54], R9 ;  /* 0x0000540901007387 */ /* 0x0003e40000100800 */
.L_x_2472:
[----:B0-----:R-:W-:Y:S01]  /*14180*/  IMAD.MOV.U32 R8, RZ, RZ, R24 ;  /* 0x000000ffff087224 */ /* 0x001fe200078e0018 */
[----:B------:R-:W-:Y:S02]  /*14190*/  ULDC.64 UR4, c[0x0][0xa20] ;  /* 0x0002880000047ab9 */ /* 0x000fe40000000a00 */
[----:B------:R-:W-:Y:S02]  /*141a0*/  ISETP.NE.U32.AND P0, PT, RZ, UR4, PT ;  /* 0x00000004ff007c0c */ /* 0x000fe4000bf05070 */
[----:B------:R0:W-:Y:S02]  /*141b0*/  STL [R1+0xc], R8 ;  /* 0x00000c0801007387 */ /* 0x0001e40000100800 */
[----:B------:R-:W-:-:S13]  /*141c0*/  ISETP.NE.AND.EX P0, PT, RZ, UR5, PT, P0 ;  /* 0x00000005ff007c0c */ /* 0x000fda000bf05300 */
[----:B0-----:R-:W-:Y:S05]  /*141d0*/  @!P0 BRA `(.L_x_2473) ;  /* 0x0000000000108947 */ /* 0x001fea0003800000 */
[----:B------:R-:W-:-:S04]  /*141e0*/  IADD3 R2, P0, R25, UR4, RZ ;  /* 0x0000000419027c10 */ /* 0x000fc8000ff1e0ff */
[----:B------:R-:W-:-:S05]  /*141f0*/  IADD3.X R3, R26, UR5, RZ, P0, !PT ;  /* 0x000000051a037c10 */ /* 0x000fca00087fe4ff */
[----:B------:R0:W5:Y:S01]  /*14200*/  LDG.E R7, desc[UR40][R2.64] ;  /* 0x0000002802077981 */ /* 0x000162000c1e1900 */
[----:B------:R-:W-:Y:S05]  /*14210*/  BRA `(.L_x_2474) ;  /* 0x0000000000247947 */ /* 0x000fea0003800000 */
.L_x_2473:
[----:B------:R-:W-:Y:S02]  /*14220*/  ULDC.64 UR4, c[0x0][0xa08] ;  /* 0x0002820000047ab9 */ /* 0x000fe40000000a00 */
[----:B------:R-:W-:-:S04]  /*14230*/  ISETP.NE.U32.AND P0, PT, RZ, UR4, PT ;  /* 0x00000004ff007c0c */ /* 0x000fc8000bf05070 */
[----:B------:R-:W-:-:S13]  /*14240*/  ISETP.NE.AND.EX P0, PT, RZ, UR5, PT, P0 ;  /* 0x00000005ff007c0c */ /* 0x000fda000bf05300 */
[----:B------:R-:W-:Y:S05]  /*14250*/  @!P0 BRA `(.L_x_2474) ;  /* 0x0000000000148947 */ /* 0x000fea0003800000 */
[----:B------:R-:W0:Y:S02]  /*14260*/  LDC.64 R2, c[0x0][0xa08] ;  /* 0x00028200ff027b82 */ /* 0x000e240000000a00 */
[----:B0-----:R-:W-:-:S05]  /*14270*/  IMAD.WIDE R2, R8, 0x4, R2 ;  /* 0x0000000408027825 */ /* 0x001fca00078e0202 */
[----:B------:R-:W2:Y:S04]  /*14280*/  LDG.E R7, desc[UR40][R2.64] ;  /* 0x0000002802077981 */ /* 0x000ea8000c1e1900 */
[----:B------:R-:W2:Y:S02]  /*14290*/  LDG.E R2, desc[UR40][R2.64+0x4] ;  /* 0x0000042802027981 */ /* 0x000ea4000c1e1900 */
[----:B--2---:R-:W-:-:S07]  /*142a0*/  IMAD.IADD R7, R2, 0x1, -R7 ;  /* 0x0000000102077824 */ /* 0x004fce00078e0a07 */
.L_x_2474:
[----:B0-----:R-:W2:Y:S01]  /*142b0*/  @P1 LDG.E R2, desc[UR40][R4.64] ;  /* 0x0000002804021981 */ /* 0x001ea2000c1e1900 */
[----:B------:R-:W0:Y:S03]  /*142c0*/  LDC R3, c[0x0][0x448] ;  /* 0x00011200ff037b82 */ /* 0x000e260000000800 */
[----:B------:R3:W2:Y:S01]  /*142d0*/  @P1 LDG.E R4, desc[UR40][R4.64+0x4] ;  /* 0x0000042804041981 */ /* 0x0006a2000c1e1900 */
[----:B-----5:R-:W-:Y:S01]  /*142e0*/  IMAD.IADD R7, R7, 0x1, -R10 ;  /* 0x0000000107077824 */ /* 0x020fe200078e0a0a */
[----:B------:R-:W-:Y:S01]  /*142f0*/  BSSY B0, `(.L_x_2475) ;  /* 0x00000f5000007945 */ /* 0x000fe20003800000 */
[----:B0-----:R-:W-:-:S13]  /*14300*/  ISETP.NE.AND P0, PT, R3, 0x1, PT ;  /* 0x000000010300780c */ /* 0x001fda0003f05270 */
[----:B------:R-:W0:Y:S08]  /*14310*/  @P0 LDC R3, c[0x0][0x44c] ;  /* 0x00011300ff030b82 */ /* 0x000e300000000800 */
[----:B---3--:R-:W3:Y:S01]  /*14320*/  @P0 LDC R5, c[0x0][0x450] ;  /* 0x00011400ff050b82 */ /* 0x008ee20000000800 */
[----:B--2---:R-:W-:Y:S02]  /*14330*/  @P1 IMAD.IADD R6, R4, 0x1, -R2 ;  /* 0x0000000104061824 */ /* 0x004fe400078e0a02 */
[----:B------:R-:W-:-:S02]  /*14340*/  IMAD R2, R17, 0xc0, RZ ;  /* 0x000000c011027824 */ /* 0x000fc400078e02ff */
[----:B------:R-:W-:Y:S02]  /*14350*/  IMAD.IADD R27, R7, 0x1, R6 ;  /* 0x00000001071b7824 */ /* 0x000fe400078e0206 */
[----:B------:R-:W-:Y:S02]  /*14360*/  VIADD R2, R2, 0xbf ;  /* 0x000000bf02027836 */ /* 0x000fe40000000000 */
[C---:B------:R-:W-:Y:S01]  /*14370*/  VIADD R28, R27.reuse, 0x9f ;  /* 0x0000009f1b1c7836 */ /* 0x040fe20000000000 */
[----:B------:R-:W-:Y:S01]  /*14380*/  IADD3 R20, R27, 0xa0, -R9 ;  /* 0x000000a01b147810 */ /* 0x000fe20007ffe809 */
[----:B0-----:R-:W-:-:S04]  /*14390*/  @P0 IMAD.HI.U32 R3, R2, R3, RZ ;  /* 0x0000000302030227 */ /* 0x001fc800078e00ff */
[----:B------:R-:W-:Y:S01]  /*143a0*/  IMAD.HI R28, R28, 0x66666667, RZ ;  /* 0x666666671c1c7827 */ /* 0x000fe200078e02ff */
[----:B---3--:R-:W-:-:S03]  /*143b0*/  @P0 SHF.R.U32.HI R2, RZ, R5, R3 ;  /* 0x00000005ff020219 */ /* 0x008fc60000011603 */
[----:B------:R-:W-:Y:S01]  /*143c0*/  IMAD.MOV R4, RZ, RZ, -R7 ;  /* 0x000000ffff047224 */ /* 0x000fe200078e0a07 */
[----:B------:R-:W-:Y:S01]  /*143d0*/  SHF.R.U32.HI R3, RZ, 0x1f, R28 ;  /* 0x0000001fff037819 */ /* 0x000fe2000001161c */
[----:B------:R-:W-:-:S03]  /*143e0*/  IMAD.IADD R2, R20, 0x1, R2 ;  /* 0x0000000114027824 */ /* 0x000fc600078e0202 */
[----:B------:R-:W-:Y:S01]  /*143f0*/  LEA.HI.SX32 R28, R28, R3, 0x1a ;  /* 0x000000031c1c7211 */ /* 0x000fe200078fd2ff */
[----:B------:R-:W-:Y:S01]  /*14400*/  IMAD.HI R2, R2, 0x66666667, RZ ;  /* 0x6666666702027827 */ /* 0x000fe200078e02ff */
[----:B------:R-:W-:-:S04]  /*14410*/  VIMNMX R4, RZ, R4, !PT ;  /* 0x00000004ff047248 */ /* 0x000fc80007fe0100 */
[----:B------:R-:W-:-:S04]  /*14420*/  SHF.R.U32.HI R3, RZ, 0x1f, R2 ;  /* 0x0000001fff037819 */ /* 0x000fc80000011602 */
[----:B------:R-:W-:-:S04]  /*14430*/  LEA.HI.SX32 R2, R2, R3, 0x1a ;  /* 0x0000000302027211 */ /* 0x000fc800078fd2ff */
[----:B------:R-:W-:-:S05]  /*14440*/  VIMNMX R2, R28, R2, PT ;  /* 0x000000021c027248 */ /* 0x000fca0003fe0100 */
        /* <DEDUP_REMOVED lines=19> */
[----:B------:R0:W2:Y:S02]  /*14580*/  SHFL.IDX PT, R14, R5, RZ, 0x1f ;  /* 0x00001fff050e7589 */ /* 0x0000a400000e0000 */
.L_x_2629:
[----:B--2---:R-:W-:Y:S02]  /*14590*/  ISETP.NE.AND P0, PT, R14, RZ, PT ;  /* 0x000000ff0e00720c */ /* 0x004fe40003f05270 */
[----:B------:R-:W-:-:S11]  /*145a0*/  PLOP3.LUT P6, PT, PT, PT, PT, 0x8, 0x0 ;  /* 0x000000000000781c */ /* 0x000fd60003fce170 */
[----:B------:R-:W-:Y:S05]  /*145b0*/  @P0 BRA `(.L_x_2478) ;  /* 0x00000000000c0947 */ /* 0x000fea0003800000 */
[----:B------:R-:W-:-:S03]  /*145c0*/  UMOV UR4, 0xffffffff ;  /* 0xffffffff00047882 */ /* 0x000fc60000000000 */
[----:B------:R-:W-:Y:S05]  /*145d0*/  BRA.DIV UR4, `(.L_x_2479) ;  /* 0x0000006a04a47947 */ /* 0x000fea000b800000 */
[----:B------:R-:W-:-:S13]  /*145e0*/  ELECT P6, URZ, PT ;  /* 0x00000000003f782f */ /* 0x000fda00038c0000 */
.L_x_2478:
        /* <DEDUP_REMOVED lines=9> */
.L_x_2632:
[----:B------:R-:W-:Y:S05]  /*14680*/  BSYNC B1 ;  /* 0x0000000000017941 */ /* 0x000fea0003800000 */
.L_x_2480:
[----:B------:R-:W-:Y:S04]  /*14690*/  BSSY B1, `(.L_x_2482) ;  /* 0x0000050000017945 */ /* 0x000fe80003800000 */
[----:B------:R-:W-:Y:S05]  /*146a0*/  @!P6 BRA `(.L_x_2483) ;  /* 0x000000040038e947 */ /* 0x000fea0003800000 */
[----:B------:R-:W0:Y:S04]  /*146b0*/  LDL R8, [R1+0x8] ;  /* 0x0000080001087983 */ /* 0x000e280000100800 */
[----:B------:R-:W1:Y:S01]  /*146c0*/  LDL R7, [R1+0x14] ;  /* 0x0000140001077983 */ /* 0x000e620000100800 */
[----:B------:R-:W2:Y:S01]  /*146d0*/  S2R R6, SR_TID.X ;  /* 0x0000000000067919 */ /* 0x000ea20000002100 */
[----:B------:R-:W-:Y:S01]  /*146e0*/  BSSY B2, `(.L_x_2484) ;  /* 0x0000007000027945 */ /* 0x000fe20003800000 */
[----:B--2---:R-:W-:-:S04]  /*146f0*/  LOP3.LUT R6, R6, 0x7f, RZ, 0xc0, !PT ;  /* 0x0000007f06067812 */ /* 0x004fc800078ec0ff */
[----:B------:R-:W-:Y:S01]  /*14700*/  ISETP.NE.AND P1, PT, R6, RZ, PT ;  /* 0x000000ff0600720c */ /* 0x000fe20003f25270 */
[----:B0-----:R-:W-:Y:S01]  /*14710*/  IMAD R5, R8, 0x8, R22 ;  /* 0x0000000808057824 */ /* 0x001fe200078e0216 */
[----:B-1----:R-:W-:-:S04]  /*14720*/  SHF.L.U32 R9, R7, 0x1f, RZ ;  /* 0x0000001f07097819 */ /* 0x002fc800000006ff */
[----:B------:R-:W0:Y:S02]  /*14730*/  SYNCS.PHASECHK.TRANS64.TRYWAIT P0, [R5+URZ+0x132a0], R9 ;  /* 0x0132a009050075a7 */ /* 0x000e24000800017f */
[----:B0-----:R-:W-:Y:S05]  /*14740*/  @!P0 BRA `(.L_x_2485) ;  /* 0x00000068007c8947 */ /* 0x001fea0003800000 */
.L_x_2633:
[----:B------:R-:W-:Y:S05]  /*14750*/  BSYNC B2 ;  /* 0x0000000000027941 */ /* 0x000fea0003800000 */
.L_x_2484:
        /* <DEDUP_REMOVED lines=9> */
.L_x_2487:
[----:B------:R-:W-:Y:S05]  /*147f0*/  BSYNC B2 ;  /* 0x0000000000027941 */ /* 0x000fea0003800000 */
.L_x_2486:
        /* <DEDUP_REMOVED lines=13> */
.L_x_2488:
        /* <DEDUP_REMOVED lines=13> */
.L_x_2634:
[----:B------:R-:W-:Y:S05]  /*149a0*/  BSYNC B2 ;  /* 0x0000000000027941 */ /* 0x000fea0003800000 */
.L_x_2489:
[----:B------:R-:W-:Y:S01]  /*149b0*/  BSSY B2, `(.L_x_2491) ;  /* 0x000000b000027945 */ /* 0x000fe20003800000 */
[----:B------:R-:W-:Y:S02]  /*149c0*/  IMAD.MOV.U32 R8, RZ, RZ, 0x0 ;  /* 0x00000000ff087424 */ /* 0x000fe400078e00ff */
[----:B01----:R-:W-:Y:S01]  /*149d0*/  IMAD.MOV.U32 R9, RZ, RZ, 0x12f00000 ;  /* 0x12f00000ff097424 */ /* 0x003fe200078e00ff */
[----:B------:R-:W-:Y:S06]  /*149e0*/  @P1 BRA `(.L_x_2492) ;  /* 0x00000000001c1947 */ /* 0x000fec0003800000 */
[----:B------:R-:W0:Y:S02]  /*149f0*/  S2R R7, SR_TID.X ;  /* 0x0000000000077919 */ /* 0x000e240000002100 */
[----:B0-----:R-:W-:Y:S01]  /*14a00*/  LOP3.LUT R12, R7, 0x1f, RZ, 0xc0, !PT ;  /* 0x0000001f070c7812 */ /* 0x001fe200078ec0ff */
[----:B------:R-:W-:-:S03]  /*14a10*/  IMAD.MOV.U32 R7, RZ, RZ, 0x2800 ;  /* 0x00002800ff077424 */ /* 0x000fc600078e00ff */
[----:B------:R-:W-:Y:S01]  /*14a20*/  ISETP.NE.AND P0, PT, R12, RZ, PT ;  /* 0x000000ff0c00720c */ /* 0x000fe20003f05270 */
[----:B------:R0:W-:-:S12]  /*14a30*/  SYNCS.ARRIVE.TRANS64 RZ, [R5+URZ+0x132b0], R7 ;  /* 0x0132b00705ff79a7 */ /* 0x0001d8000800003f */
[----:B0-----:R-:W-:Y:S05]  /*14a40*/  @!P0 BRA `(.L_x_2492) ;  /* 0x0000000000048947 */ /* 0x001fea0003800000 */
[----:B------:R-:W-:Y:S01]  /*14a50*/  BPT.TRAP 0x1 ;  /* 0x000000040000795c */ /* 0x000fe20000300000 */
.L_x_2492:
[----:B------:R-:W-:Y:S05]  /*14a60*/  BSYNC B2 ;  /* 0x0000000000027941 */ /* 0x000fea0003800000 */
.L_x_2491:
        /* <DEDUP_REMOVED lines=8> */
.L_x_2493:
        /* <DEDUP_REMOVED lines=9> */
[----:B--2---:R-:W-:Y:S05]  /*14b80*/  @P0 BRA.U.ANY `(.L_x_2493) ;  /* 0xfffffffd00d80947 */ /* 0x004fea000393ffff */
.L_x_2483:
[----:B------:R-:W-:Y:S05]  /*14b90*/  BSYNC B1 ;  /* 0x0000000000017941 */ /* 0x000fea0003800000 */
.L_x_2482:
[----:B------:R-:W0:Y:S04]  /*14ba0*/  LDL.LU R8, [R1+0x8] ;  /* 0x0000080001087983 */ /* 0x000e280000300800 */
[----:B------:R-:W2:Y:S01]  /*14bb0*/  LDL.LU R7, [R1+0x14] ;  /* 0x0000140001077983 */ /* 0x000ea20000300800 */
[----:B------:R-:W-:Y:S01]  /*14bc0*/  VIADD R4, R4, 0xfffffffe ;  /* 0xfffffffe04047836 */ /* 0x000fe20000000000 */
[----:B------:R-:W-:-:S04]  /*14bd0*/  PLOP3.LUT P0, PT, PT, PT, PT, 0x8, 0x0 ;  /* 0x000000000000781c */ /* 0x000fc80003f0e170 */
[----:B------:R-:W-:Y:S02]  /*14be0*/  ISETP.GE.AND P2, PT, R4, R3, PT ;  /* 0x000000030400720c */ /* 0x000fe40003f46270 */
[----:B0-----:R-:W-:-:S04]  /*14bf0*/  IADD3 R5, R8, 0x1, RZ ;  /* 0x0000000108057810 */ /* 0x001fc80007ffe0ff */
[----:B------:R-:W-:-:S04]  /*14c00*/  ISETP.NE.AND P1, PT, R5, 0x2, PT ;  /* 0x000000020500780c */ /* 0x000fc80003f25270 */
[----:B------:R-:W-:Y:S02]  /*14c10*/  SEL R6, RZ, 0x1, P1 ;  /* 0x00000001ff067807 */ /* 0x000fe40000800000 */
[----:B------:R-:W-:Y:S02]  /*14c20*/  SEL R5, R5, RZ, P1 ;  /* 0x000000ff05057207 */ /* 0x000fe40000800000 */
[----:B--2---:R-:W-:-:S03]  /*14c30*/  LOP3.LUT R7, R7, R6, RZ, 0x3c, !PT ;  /* 0x0000000607077212 */ /* 0x004fc600078e3cff */
[----:B------:R0:W-:Y:S04]  /*14c40*/  STL [R1+0x8], R5 ;  /* 0x0000080501007387 */ /* 0x0001e80000100800 */
[----:B------:R0:W-:Y:S01]  /*14c50*/  STL [R1+0x14], R7 ;  /* 0x0000140701007387 */ /* 0x0001e20000100800 */
[----:B------:R-:W-:Y:S05]  /*14c60*/  @!P2 BRA `(.L_x_2476) ;  /* 0x000000040074a947 */ /* 0x000fea0003800000 */
.L_x_2506:
[----:B------:R-:W-:Y:S05]  /*14c70*/  YIELD ;  /* 0x0000000000007946 */ /* 0x000fea0003800000 */
[----:B------:R-:W-:Y:S04]  /*14c80*/  BSSY B1, `(.L_x_2494) ;  /* 0x000004f000017945 */ /* 0x000fe80003800000 */
[----:B--2---:R-:W-:Y:S05]  /*14c90*/  @!P6 BRA `(.L_x_2495) ;  /* 0x000000040034e947 */ /* 0x004fea0003800000 */
        /* <DEDUP_REMOVED lines=10> */
.L_x_2635:
[----:B------:R-:W-:Y:S05]  /*14d40*/  BSYNC B2 ;  /* 0x0000000000027941 */ /* 0x000fea0003800000 */
.L_x_2496:
[----:B------:R-:W-:Y:S04]  /*14d50*/  BSSY B2, `(.L_x_2498) ;  /* 0x0000009000027945 */ /* 0x000fe80003800000 */
[----:B------:R-:W-:Y:S05]  /*14d60*/  @P2 BRA `(.L_x_2499) ;  /* 0x00000000001c2947 */ /* 0x000fea0003800000 */
[----:B------:R-:W2:Y:S02]  /*14d70*/  S2R R7, SR_TID.X ;  /* 0x0000000000077919 */ /* 0x000ea40000002100 */
[----:B--2---:R-:W-:Y:S01]  /*14d80*/  LOP3.LUT R8, R7, 0x1f, RZ, 0xc0, !PT ;  /* 0x0000001f07087812 */ /* 0x004fe200078ec0ff */
[----:B------:R-:W-:-:S03]  /*14d90*/  IMAD.MOV.U32 R7, RZ, RZ, 0x2800 ;  /* 0x00002800ff077424 */ /* 0x000fc600078e00ff */
[----:B------:R-:W-:Y:S01]  /*14da0*/  ISETP.NE.AND P1, PT, R8, RZ, PT ;  /* 0x000000ff0800720c */ /* 0x000fe20003f25270 */
[----:B------:R2:W-:-:S12]  /*14db0*/  SYNCS.ARRIVE.TRANS64 RZ, [R5+URZ+0x13290], R7 ;  /* 0x0132900705ff79a7 */ /* 0x0005d8000800003f */
[----:B--2---:R-:W-:Y:S05]  /*14dc0*/  @!P1 BRA `(.L_x_2499) ;  /* 0x0000000000049947 */ /* 0x004fea0003800000 */
[----:B------:R-:W-:Y:S01]  /*14dd0*/  BPT.TRAP 0x1 ;  /* 0x000000040000795c */ /* 0x000fe20000300000 */
.L_x_2499:
[----:B------:R-:W-:Y:S05]  /*14de0*/  BSYNC B2 ;  /* 0x0000000000027941 */ /* 0x000fea0003800000 */
.L_x_2498:
[----:B------:R-:W2:Y:S01]  /*14df0*/  LDL R7, [R1+0x8] ;  /* 0x0000080001077983 */ /* 0x000ea20000100800 */
[----:B------:R-:W-:Y:S01]  /*14e00*/  IMAD.MOV.U32 R11, RZ, RZ, RZ ;  /* 0x000000ffff0b7224 */ /* 0x000fe200078e00ff */
[----:B------:R-:W-:Y:S01]  /*14e10*/  UIADD3 UR4, UP0, UR38, 0x570, URZ ;  /* 0x0000057026047890 */ /* 0x000fe2000ff1e03f */
[----:B------:R-:W-:Y:S01]  /*14e20*/  PLOP3.LUT P1, PT, PT, PT, PT, 0x80, 0x0 ;  /* 0x000000000000781c */ /* 0x000fe20003f2f070 */
[----:B------:R-:W-:Y:S01]  /*14e30*/  IMAD R8, R4, 0xa0, R0 ;  /* 0x000000a004087824 */ /* 0x000fe200078e0200 */
[----:B------:R-:W-:Y:S01]  /*14e40*/  UMOV UR6, 0x0 ;  /* 0x0000000000067882 */ /* 0x000fe20000000000 */
[----:B------:R-:W-:Y:S01]  /*14e50*/  R2UR UR10, R11 ;  /* 0x000000000b0a72ca */ /* 0x000fe200000e0000 */
[----:B-1----:R-:W-:Y:S01]  /*14e60*/  VIADD R9, R5, 0x13290 ;  /* 0x0001329005097836 */ /* 0x002fe20000000000 */
[----:B------:R-:W-:Y:S01]  /*14e70*/  UIADD3.X UR5, URZ, UR39, URZ, UP0, !UPT ;  /* 0x000000273f057290 */ /* 0x000fe200087fe43f */
[----:B------:R-:W-:Y:S01]  /*14e80*/  UMOV UR7, 0x12f00000 ;  /* 0x12f0000000077882 */ /* 0x000fe20000000000 */
[----:B--2---:R-:W-:-:S04]  /*14e90*/  IMAD R7, R7, 0x2800, R22 ;  /* 0x0000280007077824 */ /* 0x004fc800078e0216 */
[----:B------:R-:W-:-:S07]  /*14ea0*/  VIADD R10, R7, 0xe000 ;  /* 0x0000e000070a7836 */ /* 0x000fce0000000000 */
.L_x_2500:
        /* <DEDUP_REMOVED lines=13> */
.L_x_2636:
[----:B------:R-:W-:Y:S05]  /*14f80*/  BSYNC B2 ;  /* 0x0000000000027941 */ /* 0x000fea0003800000 */
.L_x_2501:
        /* <DEDUP_REMOVED lines=11> */
.L_x_2504:
[----:B------:R-:W-:Y:S05]  /*15040*/  BSYNC B2 ;  /* 0x0000000000027941 */ /* 0x000fea0003800000 */
.L_x_2503:
        /* <DEDUP_REMOVED lines=8> */
.L_x_2505:
        /* <DEDUP_REMOVED lines=10> */
.L_x_2495:
[----:B------:R-:W-:Y:S05]  /*15170*/  BSYNC B1 ;  /* 0x0000000000017941 */ /* 0x000fea0003800000 */
.L_x_2494:
[----:B------:R-:W0:Y:S04]  /*15180*/  LDL.LU R6, [R1+0x8] ;  /* 0x0000080001067983 */ /* 0x000e280000300800 */
[----:B-1----:R-:W2:Y:S01]  /*15190*/  LDL.LU R9, [R1+0x14] ;  /* 0x0000140001097983 */ /* 0x002ea20000300800 */
        /* <DEDUP_REMOVED lines=10> */
.L_x_2476:
[----:B------:R-:W-:Y:S05]  /*15240*/  BSYNC B0 ;  /* 0x0000000000007941 */ /* 0x000fea0003800000 */
.L_x_2475:
[----:B------:R-:W3:Y:S01]  /*15250*/  LDC R0, c[0x0][0x448] ;  /* 0x00011200ff007b82 */ /* 0x000ee20000000800 */
[----:B------:R-:W-:Y:S01]  /*15260*/  IMAD.MOV.U32 R2, RZ, RZ, 0xc0 ;  /* 0x000000c0ff027424 */ /* 0x000fe200078e00ff */
[----:B------:R-:W-:Y:S05]  /*15270*/  @!P0 WARPSYNC.ALL ;  /* 0x0000000000008948 */ /* 0x000fea0003800000 */
[----:B------:R-:W-:Y:S01]  /*15280*/  IMAD R2, R17, R2, 0xbf ;  /* 0x000000bf11027424 */ /* 0x000fe200078e0202 */
[----:B------:R-:W-:Y:S01]  /*15290*/  @!P0 BAR.SYNC.DEFER_BLOCKING 0xc, 0x200 ;  /* 0x0308000000008b1d */ /* 0x000fe20000010000 */
[----:B---3--:R-:W-:-:S13]  /*152a0*/  ISETP.NE.AND P1, PT, R0, 0x1, PT ;  /* 0x000000010000780c */ /* 0x008fda0003f25270 */
[----:B------:R-:W3:Y:S08]  /*152b0*/  @P1 LDC R0, c[0x0][0x44c] ;  /* 0x00011300ff001b82 */ /* 0x000ef00000000800 */
[----:B------:R-:W4:Y:S01]  /*152c0*/  @P1 LDC R3, c[0x0][0x450] ;  /* 0x00011400ff031b82 */ /* 0x000f220000000800 */
[----:B---3--:R-:W-:-:S05]  /*152d0*/  @P1 IMAD.HI.U32 R0, R2, R0, RZ ;  /* 0x0000000002001227 */ /* 0x008fca00078e00ff */
[----:B----4-:R-:W-:-:S05]  /*152e0*/  @P1 SHF.R.U32.HI R2, RZ, R3, R0 ;  /* 0x00000003ff021219 */ /* 0x010fca0000011600 */
[----:B------:R-:W-:-:S04]  /*152f0*/  IMAD.IADD R0, R20, 0x1, R2 ;  /* 0x0000000114007824 */ /* 0x000fc800078e0202 */
[----:B------:R-:W-:-:S05]  /*15300*/  IMAD.HI R0, R0, 0x66666667, RZ ;  /* 0x6666666700007827 */ /* 0x000fca00078e02ff */
[----:B------:R-:W-:-:S04]  /*15310*/  SHF.R.U32.HI R2, RZ, 0x1f, R0 ;  /* 0x0000001fff027819 */ /* 0x000fc80000011600 */
[----:B------:R-:W-:-:S04]  /*15320*/  LEA.HI.SX32 R2, R0, R2, 0x1a ;  /* 0x0000000200027211 */ /* 0x000fc800078fd2ff */
[----:B------:R-:W-:-:S04]  /*15330*/  VIMNMX R28, R28, R2, PT ;  /* 0x000000021c1c7248 */ /* 0x000fc80003fe0100 */
[----:B------:R-:W-:-:S13]  /*15340*/  ISETP.GT.AND P0, PT, R28, RZ, PT ;  /* 0x000000ff1c00720c */ /* 0x000fda0003f04270 */
[----:B------:R-:W-:Y:S05]  /*15350*/  @P0 BRA `(.L_x_2507) ;  /* 0x0000000000440947 */ /* 0x000fea0003800000 */
[----:B0-2---:R-:W0:Y:S02]  /*15360*/  S2R R5, SR_TID.X ;  /* 0x0000000000057919 */ /* 0x005e240000002100 */
[----:B0-----:R-:W-:-:S04]  /*15370*/  LOP3.LUT R5, R5, 0x7f, RZ, 0xc0, !PT ;  /* 0x0000007f05057812 */ /* 0x001fc800078ec0ff */
[----:B------:R-:W-:-:S13]  /*15380*/  ISETP.NE.AND P0, PT, R5, RZ, PT ;  /* 0x000000ff0500720c */ /* 0x000fda0003f05270 */
[----:B------:R-:W-:Y:S05]  /*15390*/  @P0 BRA `(.L_x_2508) ;  /* 0x0000004000440947 */ /* 0x000fea0003800000 */
[----:B------:R-:W0:Y:S01]  /*153a0*/  S2R R5, SR_LANEID ;  /* 0x0000000000057919 */ /* 0x000e220000000000 */
[----:B------:R-:W-:Y:S01]  /*153b0*/  VOTEU.ANY UR4, UPT, PT ;  /* 0x0000000000047886 */ /* 0x000fe200038e0100 */
[----:B------:R-:W2:Y:S01]  /*153c0*/  LDC.64 R2, c[0x0][0xc60] ;  /* 0x00031800ff027b82 */ /* 0x000ea20000000a00 */
        /* <DEDUP_REMOVED lines=8> */
[----:B0-----:R-:W-:Y:S01]  /*15450*/  IADD3 R16, R0, UR36, R7 ;  /* 0x0000002400107c10 */ /* 0x001fe2000fffe007 */
[----:B------:R-:W-:Y:S06]  /*15460*/  BRA `(.L_x_2508) ;  /* 0x0000004000107947 */ /* 0x000fec0003800000 */
.L_x_2507:
        /* <DEDUP_REMOVED lines=9> */
[----:B------:R-:W3:Y:S01]  /*15500*/  LDC.64 R2, c[0x4][R2] ;  /* 0x0100000002027b82 */ /* 0x000ee20000000a00 */
[----:B0-2---:R-:W-:Y:S02]  /*15510*/  IMAD.U32 R5, RZ, RZ, UR7 ;  /* 0x00000007ff057e24 */ /* 0x005fe4000f8e00ff */
        /* <DEDUP_REMOVED lines=8> */
[----:B-1-3--:R-:W-:Y:S05]  /*155a0*/  CALL.ABS.NOINC R2 ;  /* 0x0000000002007343 */ /* 0x00afea0003c00000 */
.L_x_2510:
[----:B------:R-:W-:Y:S05]  /*155b0*/  BSYNC B6 ;  /* 0x0000000000067941 */ /* 0x000fea0003800000 */
.L_x_2509:
[----:B------:R-:W-:Y:S01]  /*155c0*/  IADD3 R0, R22, 0x6000, RZ ;  /* 0x0000600016007810 */ /* 0x000fe20007ffe0ff */
[----:B------:R-:W-:Y:S01]  /*155d0*/  BSSY B6, `(.L_x_2511) ;  /* 0x0000015000067945 */ /* 0x000fe20003800000 */
[----:B------:R-:W-:Y:S02]  /*155e0*/  LOP3.LUT R23, R23, 0xfffffffe, RZ, 0xc0, !PT ;  /* 0xfffffffe17177812 */ /* 0x000fe400078ec0ff */
        /* <DEDUP_REMOVED lines=19> */
.L_x_2512:
[----:B------:R-:W-:Y:S05]  /*15720*/  BSYNC B6 ;  /* 0x0000000000067941 */ /* 0x000fea0003800000 */
.L_x_2511:
        /* <DEDUP_REMOVED lines=20> */
.L_x_2514:
[----:B------:R-:W-:Y:S05]  /*15870*/  BSYNC B6 ;  /* 0x0000000000067941 */ /* 0x000fea0003800000 */
.L_x_2513:
[----:B------:R-:W-:Y:S01]  /*15880*/  LOP3.LUT P6, RZ, R23, 0x1, RZ, 0xc0, !PT ;  /* 0x0000000117ff7812 */ /* 0x000fe200078cc0ff */
[----:B------:R-:W-:-:S12]  /*15890*/  BSSY B6, `(.L_x_2515) ;  /* 0x0000012000067945 */ /* 0x000fd80003800000 */
[----:B------:R-:W-:Y:S05]  /*158a0*/  @!P6 BRA `(.L_x_2516) ;  /* 0x000000000040e947 */ /* 0x000fea0003800000 */
[----:B------:R-:W-:Y:S01]  /*158b0*/  MOV R2, 0x0 ;  /* 0x0000000000027802 */ /* 0x000fe20000000f00 */
[----:B------:R-:W-:Y:S01]  /*158c0*/  ULDC.64 UR4, c[0x4][0x98] ;  /* 0x0100260000047ab9 */ /* 0x000fe20000000a00 */
[----:B------:R-:W-:Y:S01]  /*158d0*/  ULDC.64 UR6, c[0x4][0xa0] ;  /* 0x0100280000067ab9 */ /* 0x000fe20000000a00 */
[----:B------:R-:W-:Y:S01]  /*158e0*/  ULDC.64 UR8, c[0x4][0x20] ;  /* 0x0100080000087ab9 */ /* 0x000fe20000000a00 */
[----:B------:R-:W-:Y:S01]  /*158f0*/  IMAD.U32 R4, RZ, RZ, UR4 ;  /* 0x00000004ff047e24 */ /* 0x000fe2000f8e00ff */
[----:B------:R-:W-:Y:S01]  /*15900*/  MOV R8, 0x70 ;  /* 0x0000007000087802 */ /* 0x000fe20000000f00 */
[----:B------:R-:W3:Y:S01]  /*15910*/  LDC.64 R2, c[0x4][R2] ;  /* 0x0100000002027b82 */ /* 0x000ee20000000a00 */
[----:B0-2---:R-:W-:Y:S02]  /*15920*/  IMAD.U32 R5, RZ, RZ, UR5 ;  /* 0x00000005ff057e24 */ /* 0x005fe4000f8e00ff */
[----:B------:R-:W-:Y:S02]  /*15930*/  IMAD.U32 R6, RZ, RZ, UR6 ;  /* 0x00000006ff067e24 */ /* 0x000fe4000f8e00ff */
[----:B------:R-:W-:-:S02]  /*15940*/  IMAD.U32 R7, RZ, RZ, UR7 ;  /* 0x00000007ff077e24 */ /* 0x000fc4000f8e00ff */
[----:B------:R-:W-:Y:S02]  /*15950*/  IMAD.U32 R10, RZ, RZ, UR8 ;  /* 0x00000008ff0a7e24 */ /* 0x000fe4000f8e00ff */
[----:B------:R-:W-:Y:S02]  /*15960*/  IMAD.U32 R11, RZ, RZ, UR9 ;  /* 0x00000009ff0b7e24 */ /* 0x000fe4000f8e00ff */
[----:B------:R-:W-:Y:S02]  /*15970*/  IMAD.MOV.U32 R12, RZ, RZ, 0x1 ;  /* 0x00000001ff0c7424 */ /* 0x000fe400078e00ff */
[----:B------:R-:W-:-:S07]  /*15980*/  IMAD.MOV.U32 R13, RZ, RZ, RZ ;  /* 0x000000ffff0d7224 */ /* 0x000fce00078e00ff */
[----:B------:R-:W-:-:S07]  /*15990*/  LEPC R20, `(.L_x_2516) ;  /* 0x000000001014794e */ /* 0x000fce0000000000 */
[----:B-1-3--:R-:W-:Y:S05]  /*159a0*/  CALL.ABS.NOINC R2 ;  /* 0x0000000002007343 */ /* 0x00afea0003c00000 */
.L_x_2516:
[----:B------:R-:W-:Y:S05]  /*159b0*/  BSYNC B6 ;  /* 0x0000000000067941 */ /* 0x000fea0003800000 */
.L_x_2515:
[----:B------:R-:W3:Y:S01]  /*159c0*/  LDL R21, [R1+0xc] ;  /* 0x00000c0001157983 */ /* 0x000ee20000100800 */
[----:B------:R-:W-:Y:S01]  /*159d0*/  ULDC.64 UR4, c[0x0][0x9f8] ;  /* 0x00027e0000047ab9 */ /* 0x000fe20000000a00 */
[----:B------:R-:W4:Y:S02]  /*159e0*/  LDC R12, c[0x0][0x430] ;  /* 0x00010c00ff0c7b82 */ /* 0x000f240000000800 */
[----:B------:R-:W3:Y:S01]  /*159f0*/  LDL R11, [R1+0x20] ;  /* 0x00002000010b7983 */ /* 0x000ee20000100800 */
[----:B------:R-:W-:-:S03]  /*15a00*/  ISETP.NE.U32.AND P0, PT, RZ, UR4, PT ;  /* 0x00000004ff007c0c */ /* 0x000fc6000bf05070 */
[----:B------:R-:W3:Y:S01]  /*15a10*/  LDL R13, [R1+0x70] ;  /* 0x00007000010d7983 */ /* 0x000ee20000100800 */
[----:B------:R-:W-:-:S13]  /*15a20*/  ISETP.NE.AND.EX P0, PT, RZ, UR5, PT, P0 ;  /* 0x00000005ff007c0c */ /* 0x000fda000bf05300 */
[----:B------:R-:W-:-:S04]  /*15a30*/  @P0 IADD3 R2, P1, R25, UR4, RZ ;  /* 0x0000000419020c10 */ /* 0x000fc8000ff3e0ff */
[----:B------:R-:W-:Y:S01]  /*15a40*/  @P0 IADD3.X R3, R26, UR5, RZ, P1, !PT ;  /* 0x000000051a030c10 */ /* 0x000fe20008ffe4ff */
[----:B------:R-:W0:Y:S01]  /*15a50*/  S2R R20, SR_TID.X ;  /* 0x0000000000147919 */ /* 0x000e220000002100 */
[----:B----4-:R-:W-:Y:S01]  /*15a60*/  ISETP.NE.AND P2, PT, R12, 0x1, PT ;  /* 0x000000010c00780c */ /* 0x010fe20003f45270 */
[----:B-12---:R-:W-:-:S04]  /*15a70*/  IMAD.MOV.U32 R9, RZ, RZ, 0xa0 ;  /* 0x000000a0ff097424 */ /* 0x006fc800078e00ff */
[----:B------:R-:W-:Y:S01]  /*15a80*/  IMAD R9, R28, R9, -0xa0 ;  /* 0xffffff601c097424 */ /* 0x000fe200078e0209 */
[----:B---3--:R1:W2:Y:S01]  /*15a90*/  @P0 LDG.E R21, desc[UR40][R2.64] ;  /* 0x0000002802150981 */ /* 0x0082a2000c1e1900 */
[C---:B0-----:R-:W-:Y:S01]  /*15aa0*/  LOP3.LUT R0, R20.reuse, 0x7f, RZ, 0xc0, !PT ;  /* 0x0000007f14007812 */ /* 0x041fe200078ec0ff */
[----:B------:R-:W-:-:S03]  /*15ab0*/  IMAD.SHL.U32 R20, R20, 0x20, RZ ;  /* 0x0000002014147824 */ /* 0x000fc600078e00ff */
[----:B------:R-:W-:Y:S02]  /*15ac0*/  SHF.R.U32.HI R0, RZ, 0x2, R0 ;  /* 0x00000002ff007819 */ /* 0x000fe40000011600 */
[----:B-1----:R-:W0:Y:S02]  /*15ad0*/  @P2 LDC R2, c[0x0][0x434] ;  /* 0x00010d00ff022b82 */ /* 0x002e240000000800 */
[----:B------:R-:W-:-:S06]  /*15ae0*/  LOP3.LUT R20, R0, 0x60, R20, 0xf8, !PT ;  /* 0x0000006000147812 */ /* 0x000fcc00078ef814 */
[----:B------:R-:W1:Y:S01]  /*15af0*/  @P2 LDC R3, c[0x0][0x438] ;  /* 0x00010e00ff032b82 */ /* 0x000e620000000800 */
[----:B------:R-:W-:Y:S02]  /*15b00*/  IMAD.IADD R8, R20, 0x1, R9 ;  /* 0x0000000114087824 */ /* 0x000fe400078e0209 */
[----:B------:R-:W3:Y:S03]  /*15b10*/  S2R R20, SR_TID.X ;  /* 0x0000000000147919 */ /* 0x000ee60000002100 */
[C---:B------:R-:W-:Y:S01]  /*15b20*/  ISETP.GE.AND P1, PT, R8.reuse, R27, PT ;  /* 0x0000001b0800720c */ /* 0x040fe20003f26270 */
[----:B------:R-:W-:-:S04]  /*15b30*/  IMAD.IADD R8, R8, 0x1, R11 ;  /* 0x0000000108087824 */ /* 0x000fc800078e020b */
[----:B------:R-:W-:Y:S02]  /*15b40*/  IMAD.MOV.U32 R0, RZ, RZ, R8 ;  /* 0x000000ffff007224 */ /* 0x000fe400078e0008 */
[----:B0-----:R-:W-:-:S06]  /*15b50*/  @P2 IMAD.HI.U32 R2, R8, R2, RZ ;  /* 0x0000000208022227 */ /* 0x001fcc00078e00ff */
[----:B------:R-:W0:Y:S01]  /*15b60*/  @!P1 LDC.64 R4, c[0x0][0x418] ;  /* 0x00010600ff049b82 */ /* 0x000e220000000a00 */
[----:B-1----:R-:W-:-:S07]  /*15b70*/  @P2 SHF.R.U32.HI R0, RZ, R3, R2 ;  /* 0x00000003ff002219 */ /* 0x002fce0000011602 */
[----:B------:R-:W1:Y:S01]  /*15b80*/  @!P1 LDC.64 R2, c[0x0][0x428] ;  /* 0x00010a00ff029b82 */ /* 0x000e620000000a00 */
[--C-:B------:R-:W-:Y:S01]  /*15b90*/  @!P1 SHF.R.S32.HI R7, RZ, 0x1f, R0.reuse ;  /* 0x0000001fff079819 */ /* 0x100fe20000011400 */
[----:B------:R-:W-:Y:S01]  /*15ba0*/  @!P1 IMAD.MOV.U32 R6, RZ, RZ, R0 ;  /* 0x000000ffff069224 */ /* 0x000fe200078e0000 */
[C---:B---3--:R-:W-:Y:S01]  /*15bb0*/  LOP3.LUT R14, R20.reuse, 0x7f, RZ, 0xc0, !PT ;  /* 0x0000007f140e7812 */ /* 0x048fe200078ec0ff */
[----:B------:R-:W-:-:S03]  /*15bc0*/  IMAD.SHL.U32 R20, R20, 0x20, RZ ;  /* 0x0000002014147824 */ /* 0x000fc600078e00ff */
[----:B------:R-:W-:-:S04]  /*15bd0*/  SHF.R.U32.HI R14, RZ, 0x2, R14 ;  /* 0x00000002ff0e7819 */ /* 0x000fc8000001160e */
[----:B------:R-:W-:-:S04]  /*15be0*/  LOP3.LUT R20, R14, 0x60, R20, 0xf8, !PT ;  /* 0x000000600e147812 */ /* 0x000fc800078ef814 */
[----:B------:R-:W-:-:S05]  /*15bf0*/  LOP3.LUT R20, R20, 0x80, RZ, 0xfc, !PT ;  /* 0x0000008014147812 */ /* 0x000fca00078efcff */
[----:B------:R-:W-:Y:S02]  /*15c00*/  IMAD.IADD R9, R20, 0x1, R9 ;  /* 0x0000000114097824 */ /* 0x000fe400078e0209 */
[----:B------:R-:W-:-:S04]  /*15c10*/  IMAD.MOV R0, RZ, RZ, -R0 ;  /* 0x000000ffff007224 */ /* 0x000fc800078e0a00 */
[----:B------:R-:W-:Y:S01]  /*15c20*/  IMAD R8, R12, R0, R8 ;  /* 0x000000000c087224 */ /* 0x000fe200078e0208 */
[----:B------:R-:W-:Y:S01]  /*15c30*/  LOP3.LUT R23, R23, 0xfffffffd, RZ, 0xc0, !PT ;  /* 0xfffffffd17177812 */ /* 0x000fe200078ec0ff */
[----:B------:R-:W-:Y:S01]  /*15c40*/  UMOV UR4, 0xffffffff ;  /* 0xffffffff00047882 */ /* 0x000fe20000000000 */
[----:B--2---:R-:W-:Y:S01]  /*15c50*/  SHF.R.S32.HI R10, RZ, 0x1f, R21 ;  /* 0x0000001fff0a7819 */ /* 0x004fe20000011415 */
[----:B-1----:R-:W-:-:S04]  /*15c60*/  @!P1 IMAD.WIDE.U32 R6, R21, R2, R6 ;  /* 0x0000000215069225 */ /* 0x002fc800078e0006 */
[----:B------:R-:W-:-:S04]  /*15c70*/  @!P1 IMAD R2, R10, R2, RZ ;  /* 0x000000020a029224 */ /* 0x000fc800078e02ff */
[----:B------:R-:W-:Y:S01]  /*15c80*/  @!P1 IMAD R3, R21, R3, R2 ;  /* 0x0000000315039224 */ /* 0x000fe200078e0202 */
[----:B------:R-:W-:Y:S01]  /*15c90*/  @P0 STL [R1+0xc], R21 ;  /* 0x00000c1501000387 */ /* 0x000fe20000100800 */
[C---:B0-----:R-:W-:Y:S02]  /*15ca0*/  @!P1 LEA R2, P0, R6.reuse, R4, 0x2 ;  /* 0x0000000406029211 */ /* 0x041fe400078010ff */
[----:B------:R-:W-:Y:S02]  /*15cb0*/  @!P1 IMAD.IADD R3, R7, 0x1, R3 ;  /* 0x0000000107039824 */ /* 0x000fe400078e0203 */
[----:B------:R-:W-:Y:S01]  /*15cc0*/  IMAD.MOV.U32 R4, RZ, RZ, RZ ;  /* 0x000000ffff047224 */ /* 0x000fe200078e00ff */
[----:B------:R-:W0:Y:S02]  /*15cd0*/  @P2 LDC R7, c[0x0][0x438] ;  /* 0x00010e00ff072b82 */ /* 0x000e240000000800 */
[----:B------:R-:W-:Y:S02]  /*15ce0*/  @!P1 LEA.HI.X R3, R6, R5, R3, 0x2, P0 ;  /* 0x0000000506039211 */ /* 0x000fe400000f1403 */
[----:B------:R-:W-:-:S03]  /*15cf0*/  ISETP.GE.AND P0, PT, R9, R27, PT ;  /* 0x0000001b0900720c */ /* 0x000fc60003f06270 */
[----:B------:R1:W5:Y:S01]  /*15d00*/  @!P1 LDG.E R4, desc[UR40][R2.64] ;  /* 0x0000002802049981 */ /* 0x000362000c1e1900 */
[----:B------:R-:W-:Y:S01]  /*15d10*/  ISETP.GT.U32.OR P0, PT, R20, 0x9f, P0 ;  /* 0x0000009f1400780c */ /* 0x000fe20000704470 */
[----:B------:R-:W2:Y:S01]  /*15d20*/  @P2 LDC R5, c[0x0][0x434] ;  /* 0x00010d00ff052b82 */ /* 0x000ea20000000800 */
[----:B------:R-:W-:-:S11]  /*15d30*/  IMAD.IADD R9, R9, 0x1, R11 ;  /* 0x0000000109097824 */ /* 0x000fd600078e020b */
[----:B-1----:R-:W1:Y:S01]  /*15d40*/  @!P0 LDC.64 R2, c[0x0][0x428] ;  /* 0x00010a00ff028b82 */ /* 0x002e620000000a00 */
[----:B------:R-:W-:Y:S02]  /*15d50*/  IMAD.MOV.U32 R6, RZ, RZ, R9 ;  /* 0x000000ffff067224 */ /* 0x000fe400078e0009 */
[----:B--2---:R-:W-:-:S05]  /*15d60*/  @P2 IMAD.HI.U32 R5, R9, R5, RZ ;  /* 0x0000000509052227 */ /* 0x004fca00078e00ff */
[----:B0-----:R-:W-:-:S04]  /*15d70*/  @P2 SHF.R.U32.HI R6, RZ, R7, R5 ;  /* 0x00000007ff062219 */ /* 0x001fc80000011605 */
[----:B------:R-:W-:Y:S01]  /*15d80*/  @!P0 SHF.R.S32.HI R7, RZ, 0x1f, R6 ;  /* 0x0000001fff078819 */ /* 0x000fe20000011406 */
[-C--:B-1----:R-:W-:Y:S01]  /*15d90*/  @!P0 IMAD R0, R10, R2.reuse, RZ ;  /* 0x000000020a008224 */ /* 0x082fe200078e02ff */
[----:B------:R0:W-:Y:S03]  /*15da0*/  STL [R1+0x24], R10 ;  /* 0x0000240a01007387 */ /* 0x0001e60000100800 */
[C---:B------:R-:W-:Y:S02]  /*15db0*/  @!P0 IMAD R0, R21.reuse, R3, R0 ;  /* 0x0000000315008224 */ /* 0x040fe400078e0200 */
[----:B0-----:R-:W-:Y:S02]  /*15dc0*/  @!P0 IMAD.WIDE.U32 R10, R21, R2, R6 ;  /* 0x00000002150a8225 */ /* 0x001fe400078e0006 */
[----:B------:R-:W0:Y:S02]  /*15dd0*/  @!P0 LDC.64 R2, c[0x0][0x418] ;  /* 0x00010600ff028b82 */ /* 0x000e240000000a00 */
[----:B------:R-:W-:-:S02]  /*15de0*/  @!P0 IMAD.IADD R0, R0, 0x1, R11 ;  /* 0x0000000100008824 */ /* 0x000fc400078e020b */
[----:B------:R-:W-:Y:S01]  /*15df0*/  IMAD.MOV.U32 R5, RZ, RZ, RZ ;  /* 0x000000ffff057224 */ /* 0x000fe200078e00ff */
[----:B0-----:R-:W-:-:S04]  /*15e00*/  @!P0 LEA R2, P1, R10, R2, 0x2 ;  /* 0x000000020a028211 */ /* 0x001fc800078210ff */
[----:B------:R-:W-:Y:S02]  /*15e10*/  @!P0 LEA.HI.X R3, R10, R3, R0, 0x2, P1 ;  /* 0x000000030a038211 */ /* 0x000fe400008f1400 */
[----:B------:R-:W-:-:S03]  /*15e20*/  ISETP.GT.U32.AND P1, PT, R20, 0x9f, PT ;  /* 0x0000009f1400780c */ /* 0x000fc60003f24070 */
[----:B------:R0:W5:Y:S01]  /*15e30*/  @!P0 LDG.E R5, desc[UR40][R2.64] ;  /* 0x0000002802058981 */ /* 0x000162000c1e1900 */
[----:B------:R-:W-:Y:S01]  /*15e40*/  ISETP.NE.AND P0, PT, R13, 0x3, PT ;  /* 0x000000030d00780c */ /* 0x000fe20003f05270 */
[----:B------:R-:W-:-:S08]  /*15e50*/  IMAD.MOV R0, RZ, RZ, -R6 ;  /* 0x000000ffff007224 */ /* 0x000fd000078e0a06 */
[----:B------:R-:W-:-:S04]  /*15e60*/  @P1 LOP3.LUT R23, R23, 0x2, RZ, 0xfc, !PT ;  /* 0x0000000217171812 */ /* 0x000fc800078efcff */
[----:B------:R-:W-:Y:S01]  /*15e70*/  LOP3.LUT R23, R23, 0xfffffffb, RZ, 0xc0, !PT ;  /* 0xfffffffb17177812 */ /* 0x000fe200078ec0ff */
[----:B------:R-:W-:-:S03]  /*15e80*/  IMAD R9, R12, R0, R9 ;  /* 0x000000000c097224 */ /* 0x000fc600078e0209 */
[----:B------:R-:W-:Y:S01]  /*15e90*/  @P0 LOP3.LUT R23, R23, 0x4, RZ, 0xfc, !PT ;  /* 0x0000000417170812 */ /* 0x000fe200078efcff */
[----:B0-----:R-:W-:Y:S06]  /*15ea0*/  BRA.DIV UR4, `(.L_x_2517) ;  /* 0x0000005204f47947 */ /* 0x001fec000b800000 */
.L_x_2639:
[----:B------:R-:W-:Y:S01]  /*15eb0*/  SHF.R.S32.HI R0, RZ, 0x1f, R18 ;  /* 0x0000001fff007819 */ /* 0x000fe20000011412 */
[----:B------:R-:W-:-:S04]  /*15ec0*/  VIADD R7, R28, 0xffffffff ;  /* 0xffffffff1c077836 */ /* 0x000fc80000000000 */
[----:B------:R0:W-:Y:S01]  /*15ed0*/  STL [R1+0x18], R0 ;  /* 0x0000180001007387 */ /* 0x0001e20000100800 */
[----:B------:R-:W-:Y:S05]  /*15ee0*/  @!P0 BRA `(.L_x_2518) ;  /* 0x0000000000048947 */ /* 0x000fea0003800000 */
[----:B------:R-:W-:Y:S01]  /*15ef0*/  BPT.TRAP 0x1 ;  /* 0x000000040000795c */ /* 0x000fe20000300000 */
.L_x_2518:
        /* <DEDUP_REMOVED lines=10> */
.L_x_2640:
[----:B------:R-:W-:Y:S05]  /*15fa0*/  BSYNC B0 ;  /* 0x0000000000007941 */ /* 0x000fea0003800000 */
.L_x_2519:
        /* <DEDUP_REMOVED lines=12> */
[----:B------:R-:W4:Y:S04]  /*16070*/  LDL R13, [R1] ;  /* 0x00000000010d7983 */ /* 0x000f280000100800 */
[----:B------:R-:W4:Y:S01]  /*16080*/  LDL R14, [R1+0x2c] ;  /* 0x00002c00010e7983 */ /* 0x000f220000100800 */
        /* <DEDUP_REMOVED lines=8> */
[----:B------:R-:W-:-:S04]  /*16110*/  SHF.R.U32.HI R15, RZ, 0x2, R15 ;  /* 0x00000002ff0f7819 */ /* 0x000fc8000001160f */
[----:B------:R-:W-:-:S04]  /*16120*/  IADD3 R7, -R15, R7, RZ ;  /* 0x000000070f077210 */ /* 0x000fc80007ffe1ff */
        /* <DEDUP_REMOVED lines=26> */
[----:B------:R4:W-:Y:S03]  /*162d0*/  STL [R1+0x4], R20 ;  /* 0x0000041401007387 */ /* 0x0009e60000100800 */
[----:B------:R-:W-:Y:S01]  /*162e0*/  IADD3.X R25, R12, UR11, R11, P1, !PT ;  /* 0x0000000b0c197c10 */ /* 0x000fe20008ffe40b */
[----:B----4-:R-:W-:Y:S01]  /*162f0*/  IMAD R20, R13, 0x2800, R14 ;  /* 0x000028000d147824 */ /* 0x010fe200078e020e */
[----:B------:R-:W-:Y:S07]  /*16300*/  BRA.DIV UR4, `(.L_x_2521) ;  /* 0x0000005204247947 */ /* 0x000fee000b800000 */
[----:B------:R-:W0:Y:S01]  /*16310*/  S2R R11, SR_TID.X ;  /* 0x00000000000b7919 */ /* 0x000e220000002100 */
[----:B------:R-:W-:Y:S02]  /*16320*/  ISETP.GE.AND P3, PT, R7, 0x81, PT ;  /* 0x000000810700780c */ /* 0x000fe40003f66270 */
        /* <DEDUP_REMOVED lines=34> */
.L_x_2652:
        /* <DEDUP_REMOVED lines=12> */
.L_x_2522:
        /* <DEDUP_REMOVED lines=11> */
.L_x_2523:
[----:B------:R2:W-:Y:S01]  /*166c0*/  SYNCS.ARRIVE.TRANS64.A1T0 RZ, [R6+URZ+0x13270], RZ ;  /* 0x013270ff06ff79a7 */ /* 0x0005e2000810003f */
[----:B------:R-:W-:Y:S05]  /*166d0*/  @!P6 BRA `(.L_x_2524) ;  /* 0x000000000004e947 */ /* 0x000fea0003800000 */
[----:B------:R-:W-:Y:S01]  /*166e0*/  BPT.TRAP 0x1 ;  /* 0x000000040000795c */ /* 0x000fe20000300000 */
.L_x_2524:
[----:B------:R-:W3:Y:S01]  /*166f0*/  LDL R0, [R1+0x50] ;  /* 0x0000500001007983 */ /* 0x000ee20000100800 */
[----:B------:R-:W-:Y:S01]  /*16700*/  BSSY B0, `(.L_x_2525) ;  /* 0x0000003000007945 */ /* 0x000fe20003800000 */
[----:B---3--:R-:W3:Y:S03]  /*16710*/  SYNCS.PHASECHK.TRANS64.TRYWAIT P0, [R6+URZ+0x13240], R0 ;  /* 0x01324000060075a7 */ /* 0x008ee6000800017f */
[----:B---3--:R-:W-:Y:S05]  /*16720*/  @!P0 BRA `(.L_x_2526) ;  /* 0x0000005000a48947 */ /* 0x008fea0003800000 */
.L_x_2653:
[----:B------:R-:W-:Y:S05]  /*16730*/  BSYNC B0 ;  /* 0x0000000000007941 */ /* 0x000fea0003800000 */
.L_x_2525:
[----:B---3--:R-:W3:Y:S01]  /*16740*/  LDL.LU R0, [R1+0x44] ;  /* 0x0000440001007983 */ /* 0x008ee20000300800 */
[----:B------:R-:W-:Y:S01]  /*16750*/  ULDC.64 UR4, c[0x0][0x300] ;  /* 0x0000c00000047ab9 */ /* 0x000fe20000000a00 */
[----:B------:R-:W-:Y:S02]  /*16760*/  ULDC.64 UR6, c[0x0][0x310] ;  /* 0x0000c40000067ab9 */ /* 0x000fe40000000a00 */
[----:B------:R-:W4:Y:S04]  /*16770*/  LDL.LU R13, [R1+0x4c] ;  /* 0x00004c00010d7983 */ /* 0x000f280000300800 */
[----:B------:R-:W5:Y:S04]  /*16780*/  LDL.LU R12, [R1+0x40] ;  /* 0x00004000010c7983 */ /* 0x000f680000300800 */
[----:B------:R-:W2:Y:S04]  /*16790*/  LDL.LU R7, [R1+0x4] ;  /* 0x0000040001077983 */ /* 0x000ea80000300800 */
[----:B------:R-:W2:Y:S01]  /*167a0*/  LDL R2, [R1+0x18] ;  /* 0x0000180001027983 */ /* 0x000ea20000100800 */
[----:B-1----:R-:W-:-:S04]  /*167b0*/  IMAD.WIDE.U32 R10, R8, UR4, RZ ;  /* 0x00000004080a7c25 */ /* 0x002fc8000f8e00ff */
        /* <DEDUP_REMOVED lines=12> */
[----:B--2---:R-:W-:Y:S02]  /*16880*/  IMAD R0, R7, UR6, RZ ;  /* 0x0000000607007c24 */ /* 0x004fe4000f8e02ff */
        /* <DEDUP_REMOVED lines=53> */
.L_x_2665:
        /* <DEDUP_REMOVED lines=14> */
.L_x_2529:
[----:B------:R-:W-:Y:S05]  /*16cc0*/  BSYNC B0 ;  /* 0x0000000000007941 */ /* 0x000fea0003800000 */
.L_x_2528:
[----:B------:R-:W-:Y:S01]  /*16cd0*/  NOP ;  /* 0x0000000000007918 */ /* 0x000fe20000000000 */
[----:B------:R-:W-:-:S13]  /*16ce0*/  PLOP3.LUT P0, PT, PT, PT, PT, 0x80, 0x0 ;  /* 0x000000000000781c */ /* 0x000fda0003f0f070 */
.L_x_2530:
        /* <DEDUP_REMOVED lines=11> */
.L_x_2531:
[----:B---34-:R2:W5:Y:S01]  /*16da0*/  LDL.LU R4, [R1+0x48] ;  /* 0x0000480001047983 */ /* 0x0185620000300800 */
        /* <DEDUP_REMOVED lines=14> */
[----:B0-----:R-:W-:-:S03]  /*16e90*/  SEL R29, R3, RZ, !P0 ;  /* 0x000000ff031d7207 */ /* 0x001fc60004000000 */
        /* <DEDUP_REMOVED lines=8> */
[----:B------:R-:W-:Y:S01]  /*16f20*/  IMAD.U32 R4, RZ, RZ, UR4 ;  /* 0x00000004ff047e24 */ /* 0x000fe2000f8e00ff */
[----:B--2---:R-:W-:Y:S01]  /*16f30*/  MOV R6, UR6 ;  /* 0x0000000600067c02 */ /* 0x004fe20008000f00 */
[----:B------:R-:W0:Y:S01]  /*16f40*/  LDC.64 R2, c[0x4][R2] ;  /* 0x0100000002027b82 */ /* 0x000e220000000a00 */
[----:B------:R-:W-:Y:S02]  /*16f50*/  IMAD.U32 R5, RZ, RZ, UR5 ;  /* 0x00000005ff057e24 */ /* 0x000fe4000f8e00ff */
[----:B-1----:R-:W-:Y:S02]  /*16f60*/  IMAD.U32 R7, RZ, RZ, UR7 ;  /* 0x00000007ff077e24 */ /* 0x002fe4000f8e00ff */
[----:B------:R-:W-:-:S02]  /*16f70*/  IMAD.U32 R10, RZ, RZ, UR8 ;  /* 0x00000008ff0a7e24 */ /* 0x000fc4000f8e00ff */
[----:B------:R-:W-:Y:S02]  /*16f80*/  IMAD.U32 R11, RZ, RZ, UR9 ;  /* 0x00000009ff0b7e24 */ /* 0x000fe4000f8e00ff */
[----:B------:R-:W-:Y:S02]  /*16f90*/  IMAD.MOV.U32 R8, RZ, RZ, 0x70 ;  /* 0x00000070ff087424 */ /* 0x000fe400078e00ff */
[----:B------:R-:W-:Y:S02]  /*16fa0*/  IMAD.MOV.U32 R12, RZ, RZ, 0x1 ;  /* 0x00000001ff0c7424 */ /* 0x000fe400078e00ff */
[----:B------:R-:W-:-:S07]  /*16fb0*/  IMAD.MOV.U32 R13, RZ, RZ, RZ ;  /* 0x000000ffff0d7224 */ /* 0x000fce00078e00ff */
[----:B------:R-:W-:-:S07]  /*16fc0*/  LEPC R20, `(.L_x_2533) ;  /* 0x000000001014794e */ /* 0x000fce0000000000 */
[----:B0-----:R-:W-:Y:S05]  /*16fd0*/  CALL.ABS.NOINC R2 ;  /* 0x0000000002007343 */ /* 0x001fea0003c00000 */
.L_x_2533:
[----:B------:R-:W-:Y:S05]  /*16fe0*/  BSYNC B6 ;  /* 0x0000000000067941 */ /* 0x000fea0003800000 */
.L_x_2532:
[----:B------:R-:W3:Y:S01]  /*16ff0*/  LDL R20, [R1+0x18] ;  /* 0x0000180001147983 */ /* 0x000ee20000100800 */
[----:B------:R-:W-:Y:S01]  /*17000*/  ULDC.64 UR4, c[0x0][0x2d8] ;  /* 0x0000b60000047ab9 */ /* 0x000fe20000000a00 */
[----:B------:R-:W-:Y:S01]  /*17010*/  IMAD.MOV.U32 R2, RZ, RZ, R26 ;  /* 0x000000ffff027224 */ /* 0x000fe200078e001a */
[----:B------:R-:W0:Y:S01]  /*17020*/  LDC R9, c[0x0][0x448] ;  /* 0x00011200ff097b82 */ /* 0x000e220000000800 */
[----:B------:R-:W-:Y:S01]  /*17030*/  IMAD.MOV.U32 R3, RZ, RZ, R25 ;  /* 0x000000ffff037224 */ /* 0x000fe200078e0019 */
[----:B------:R4:W5:Y:S01]  /*17040*/  LDL R10, [R1+0x60] ;  /* 0x00006000010a7983 */ /* 0x0009620000100800 */
[----:B------:R-:W-:Y:S01]  /*17050*/  ULDC.64 UR6, c[0x0][0x2c8] ;  /* 0x0000b20000067ab9 */ /* 0x000fe20000000a00 */
[----:B------:R-:W-:Y:S01]  /*17060*/  ULDC.64 UR8, c[0x0][0x280] ;  /* 0x0000a00000087ab9 */ /* 0x000fe20000000a00 */
[----:B------:R-:W-:Y:S01]  /*17070*/  IMAD.WIDE.U32 R2, R18, UR4, R2 ;  /* 0x0000000412027c25 */ /* 0x000fe2000f8e0002 */
[----:B0-----:R-:W-:-:S13]  /*17080*/  ISETP.NE.AND P1, PT, R9, 0x1, PT ;  /* 0x000000010900780c */ /* 0x001fda0003f25270 */
[----:B------:R-:W0:Y:S08]  /*17090*/  @P1 LDC R5, c[0x0][0x450] ;  /* 0x00011400ff051b82 */ /* 0x000e300000000800 */
[----:B-1----:R-:W1:Y:S01]  /*170a0*/  @P1 LDC R8, c[0x0][0x450] ;  /* 0x00011400ff081b82 */ /* 0x002e620000000800 */
        /* <DEDUP_REMOVED lines=16> */
[----:B--2---:R-:W-:-:S04]  /*171b0*/  IMAD R6, R17, 0xc0, R20 ;  /* 0x000000c011067824 */ /* 0x004fc800078e0214 */
[----:B----4-:R-:W-:-:S04]  /*171c0*/  @P1 IMAD.HI.U32 R0, R6, R0, RZ ;  /* 0x0000000006001227 */ /* 0x010fc800078e00ff */
[----:B------:R-:W-:Y:S01]  /*171d0*/  IMAD.MOV.U32 R4, RZ, RZ, R6 ;  /* 0x000000ffff047224 */ /* 0x000fe200078e0006 */
[----:B0-----:R-:W-:-:S04]  /*171e0*/  @P1 SHF.R.U32.HI R4, RZ, R5, R0 ;  /* 0x00000005ff041219 */ /* 0x001fc80000011600 */
[----:B------:R-:W-:-:S05]  /*171f0*/  SHF.R.S32.HI R0, RZ, 0x1f, R4 ;  /* 0x0000001fff007819 */ /* 0x000fca0000011404 */
[----:B------:R-:W-:-:S04]  /*17200*/  IMAD R0, R0, UR4, RZ ;  /* 0x0000000400007c24 */ /* 0x000fc8000f8e02ff */
[C---:B------:R-:W-:Y:S02]  /*17210*/  IMAD R7, R4.reuse, UR5, R0 ;  /* 0x0000000504077c24 */ /* 0x040fe4000f8e0200 */
[----:B------:R-:W-:Y:S02]  /*17220*/  IMAD.MOV R0, RZ, RZ, -R4 ;  /* 0x000000ffff007224 */ /* 0x000fe400078e0a04 */
[----:B------:R-:W-:-:S04]  /*17230*/  IMAD.WIDE.U32 R4, R4, UR4, R2 ;  /* 0x0000000404047c25 */ /* 0x000fc8000f8e0002 */
[----:B------:R-:W-:Y:S02]  /*17240*/  IMAD R0, R9, R0, R6 ;  /* 0x0000000009007224 */ /* 0x000fe400078e0206 */
[----:B------:R-:W-:-:S03]  /*17250*/  IMAD.IADD R5, R5, 0x1, R7 ;  /* 0x0000000105057824 */ /* 0x000fc600078e0207 */
[----:B------:R-:W-:Y:S01]  /*17260*/  SHF.R.S32.HI R7, RZ, 0x1f, R0 ;  /* 0x0000001fff077819 */ /* 0x000fe20000011400 */
[----:B------:R-:W-:-:S04]  /*17270*/  IMAD.WIDE.U32 R4, R0, UR6, R4 ;  /* 0x0000000600047c25 */ /* 0x000fc8000f8e0004 */
[----:B------:R-:W-:-:S04]  /*17280*/  IMAD R7, R7, UR6, RZ ;  /* 0x0000000607077c24 */ /* 0x000fc8000f8e02ff */
[----:B------:R-:W-:Y:S01]  /*17290*/  IMAD R7, R0, UR7, R7 ;  /* 0x0000000700077c24 */ /* 0x000fe2000f8e0207 */
[----:B------:R-:W-:-:S04]  /*172a0*/  IADD3 R0, P0, R4, UR8, RZ ;  /* 0x0000000804007c10 */ /* 0x000fc8000ff1e0ff */
[----:B------:R-:W-:Y:S02]  /*172b0*/  IADD3.X R4, R5, UR9, R7, P0, !PT ;  /* 0x0000000905047c10 */ /* 0x000fe400087fe407 */
[----:B------:R-:W0:Y:S01]  /*172c0*/  @P1 LDC R7, c[0x0][0x44c] ;  /* 0x00011300ff071b82 */ /* 0x000e220000000800 */
[----:B------:R-:W-:Y:S01]  /*172d0*/  VIADD R5, R6, 0x80 ;  /* 0x0000008006057836 */ /* 0x000fe20000000000 */
[----:B------:R-:W2:Y:S03]  /*172e0*/  S2R R21, SR_TID.X ;  /* 0x0000000000157919 */ /* 0x000ea60000002100 */
        /* <DEDUP_REMOVED lines=56> */
[----:B------:R-:W-:Y:S02]  /*17670*/  ISETP.GE.AND P1, PT, R0, R3, PT ;  /* 0x000000030000720c */ /* 0x000fe40003f26270 */
[----:B------:R-:W-:-:S04]  /*17680*/  IADD3 R0, R17, 0x60, RZ ;  /* 0x0000006011007810 */ /* 0x000fc80007ffe0ff */
[----:B------:R-:W-:Y:S02]  /*17690*/  ISETP.GE.AND P2, PT, R0, R3, PT ;  /* 0x000000030000720c */ /* 0x000fe40003f46270 */
[----:B------:R-:W0:Y:S11]  /*176a0*/  SHFL.IDX PT, R0, R5, RZ, 0x1c1f ;  /* 0x001c1fff05007589 */ /* 0x000e3600000e0000 */
[----:B-1----:R-:W-:-:S05]  /*176b0*/  @!P2 IADD3 R6, P3, R20, R6, RZ ;  /* 0x000000061406a210 */ /* 0x002fca0007f7e0ff */
[----:B------:R-:W-:Y:S02]  /*176c0*/  @!P2 IMAD.X R7, RZ, RZ, R4, P3 ;  /* 0x000000ffff07a224 */ /* 0x000fe400018e0604 */
[----:B------:R-:W1:Y:S04]  /*176d0*/  SHFL.IDX PT, R4, R2, RZ, 0x1c1f ;  /* 0x001c1fff02047589 */ /* 0x000e6800000e0000 */
[----:B------:R2:W-:Y:S01]  /*176e0*/  @!P2 LDGSTS.E.BYPASS.LTC128B.128 [R10+0xc800], desc[UR40][R6.64], !P0 ;  /* 0x0c800000060aafae */ /* 0x0005e2000c101d68 */
[----:B0-----:R-:W-:-:S05]  /*176f0*/  @!P1 IADD3 R0, P3, R20, R0, RZ ;  /* 0x0000000014009210 */ /* 0x001fca0007f7e0ff */
[----:B--2---:R-:W-:Y:S02]  /*17700*/  @!P1 IMAD.MOV.U32 R6, RZ, RZ, R0 ;  /* 0x000000ffff069224 */ /* 0x004fe400078e0000 */
[----:B------:R0:W2:Y:S04]  /*17710*/  SHFL.IDX PT, R0, R2, 0x1, 0x1c1f ;  /* 0x003c1f0002007f89 */ /* 0x0000a800000e0000 */
[----:B------:R0:W3:Y:S01]  /*17720*/  SHFL.IDX PT, R2, R5, 0x1, 0x1c1f ;  /* 0x003c1f0005027f89 */ /* 0x0000e200000e0000 */
[----:B-1----:R-:W-:-:S04]  /*17730*/  @!P1 IMAD.X R4, RZ, RZ, R4, P3 ;  /* 0x000000ffff049224 */ /* 0x002fc800018e0604 */
[----:B------:R-:W-:-:S05]  /*17740*/  @!P1 IMAD.MOV.U32 R7, RZ, RZ, R4 ;  /* 0x000000ffff079224 */ /* 0x000fca00078e0004 */
[----:B------:R0:W-:Y:S02]  /*17750*/  @!P1 LDGSTS.E.BYPASS.LTC128B.128 [R10+0xd000], desc[UR40][R6.64], !P0 ;  /* 0x0d000000060a9fae */ /* 0x0001e4000c101d68 */
.L_x_2678:
[----:B------:R-:W-:-:S05]  /*17760*/  VIADD R17, R17, 0xa0 ;  /* 0x000000a011117836 */ /* 0x000fca0000000000 */
[----:B------:R-:W-:-:S13]  /*17770*/  ISETP.GE.AND P1, PT, R17, R3, PT ;  /* 0x000000031100720c */ /* 0x000fda0003f26270 */
[----:B0--3--:R-:W-:-:S05]  /*17780*/  @!P1 IADD3 R2, P2, R20, R2, RZ ;  /* 0x0000000214029210 */ /* 0x009fca0007f5e0ff */
[----:B--2---:R-:W-:-:S05]  /*17790*/  @!P1 IMAD.X R3, RZ, RZ, R0, P2 ;  /* 0x000000ffff039224 */ /* 0x004fca00010e0600 */
[----:B------:R-:W-:Y:S01]  /*177a0*/  @!PT LDS RZ, [RZ] ;  /* 0x00000000fffff984 */ /* 0x000fe20000000800 */
[----:B------:R-:W-:Y:S01]  /*177b0*/  @!PT LDS RZ, [RZ] ;  /* 0x00000000fffff984 */ /* 0x000fe20000000800 */
[----:B------:R-:W-:Y:S01]  /*177c0*/  @!PT LDS RZ, [RZ] ;  /* 0x00000000fffff984 */ /* 0x000fe20000000800 */
[----:B------:R0:W-:Y:S01]  /*177d0*/  @!P1 LDGSTS.E.BYPASS.LTC128B.128 [R10+0xd800], desc[UR40][R2.64], !P0 ;  /* 0x0d800000020a9fae */ /* 0x0001e2000c101d68 */
[----:B------:R-:W-:Y:S01]  /*177e0*/  PLOP3.LUT P0, PT, PT, PT, PT, 0x80, 0x0 ;  /* 0x000000000000781c */ /* 0x000fe20003f0f070 */
[----:B------:R-:W-:-:S12]  /*177f0*/  NOP ;  /* 0x0000000000007918 */ /* 0x000fd80000000000 */
.L_x_2535:
        /* <DEDUP_REMOVED lines=18> */
.L_x_2679:
[----:B------:R-:W-:Y:S05]  /*17920*/  BSYNC B0 ;  /* 0x0000000000007941 */ /* 0x000fea0003800000 */
.L_x_2536:
[----:B------:R-:W-:-:S13]  /*17930*/  ISETP.GE.AND P0, PT, R28, 0x2, PT ;  /* 0x000000021c00780c */ /* 0x000fda0003f06270 */
[----:B------:R-:W-:Y:S05]  /*17940*/  @!P0 BRA `(.L_x_2538) ;  /* 0x0000001400388947 */ /* 0x000fea0003800000 */
[----:B0-----:R-:W-:Y:S01]  /*17950*/  VIADD R0, R28, 0xfffffffe ;  /* 0xfffffffe1c007836 */ /* 0x001fe20000000000 */
[----:B------:R0:W5:Y:S04]  /*17960*/  LDL.LU R21, [R1] ;  /* 0x0000000001157983 */ /* 0x0001680000300800 */
[----:B------:R0:W-:Y:S04]  /*17970*/  STL [R1+0x4], R0 ;  /* 0x0000040001007387 */ /* 0x0001e80000100800 */
[----:B------:R0:W5:Y:S02]  /*17980*/  LDL.LU R24, [R1+0x10] ;  /* 0x0000100001187983 */ /* 0x0001640000300800 */
.L_x_2558:
[----:B0-2---:R-:W2:Y:S04]  /*17990*/  LDL R3, [R1+0x20] ;  /* 0x0000200001037983 */ /* 0x005ea80000100800 */
[----:B------:R-:W3:Y:S04]  /*179a0*/  LDL R8, [R1+0x24] ;  /* 0x0000240001087983 */ /* 0x000ee80000100800 */
[----:B------:R-:W4:Y:S04]  /*179b0*/  LDL R11, [R1+0xc] ;  /* 0x00000c00010b7983 */ /* 0x000f280000100800 */
[----:B------:R-:W2:Y:S01]  /*179c0*/  LDL.LU R10, [R1+0x4] ;  /* 0x00000400010a7983 */ /* 0x000ea20000300800 */
[----:B0-----:R-:W0:Y:S01]  /*179d0*/  S2R R0, SR_TID.X ;  /* 0x0000000000007919 */ /* 0x001e220000002100 */
[----:B-1----:R-:W1:Y:S01]  /*179e0*/  S2R R2, SR_TID.X ;  /* 0x0000000000027919 */ /* 0x002e620000002100 */
[----:B------:R-:W1:Y:S01]  /*179f0*/  S2R R12, SR_TID.X ;  /* 0x00000000000c7919 */ /* 0x000e620000002100 */
[----:B------:R-:W-:Y:S05]  /*17a00*/  YIELD ;  /* 0x0000000000007946 */ /* 0x000fea0003800000 */
[----:B------:R-:W-:Y:S01]  /*17a10*/  ULDC.64 UR4, c[0x0][0x428] ;  /* 0x00010a0000047ab9 */ /* 0x000fe20000000a00 */
[----:B------:R-:W4:Y:S01]  /*17a20*/  LDL R9, [R1+0x70] ;  /* 0x0000700001097983 */ /* 0x000f220000100800 */
[----:B------:R-:W-:Y:S01]  /*17a30*/  ULDC.64 UR6, c[0x0][0x418] ;  /* 0x0001060000067ab9 */ /* 0x000fe20000000a00 */
[----:B0-----:R-:W-:-:S02]  /*17a40*/  LOP3.LUT R4, R0, 0x7f, RZ, 0xc0, !PT ;  /* 0x0000007f00047812 */ /* 0x001fc400078ec0ff */
[----:B------:R-:W0:Y:S02]  /*17a50*/  LDC R0, c[0x0][0x430] ;  /* 0x00010c00ff007b82 */ /* 0x000e240000000800 */
[----:B------:R-:W-:Y:S01]  /*17a60*/  SHF.R.U32.HI R5, RZ, 0x2, R4 ;  /* 0x00000002ff057819 */ /* 0x000fe20000011604 */
[----:B-1----:R-:W-:Y:S01]  /*17a70*/  IMAD.SHL.U32 R4, R2, 0x20, RZ ;  /* 0x0000002002047824 */ /* 0x002fe200078e00ff */
[----:B0-----:R-:W-:-:S04]  /*17a80*/  ISETP.NE.AND P0, PT, R0, 0x1, PT ;  /* 0x000000010000780c */ /* 0x001fc80003f05270 */
[----:B------:R-:W-:-:S09]  /*17a90*/  LOP3.LUT R4, R5, 0x60, R4, 0xf8, !PT ;  /* 0x0000006005047812 */ /* 0x000fd200078ef804 */
[----:B------:R-:W0:Y:S08]  /*17aa0*/  @P0 LDC R6, c[0x0][0x434] ;  /* 0x00010d00ff060b82 */ /* 0x000e300000000800 */
[----:B------:R-:W1:Y:S01]  /*17ab0*/  @P0 LDC R5, c[0x0][0x438] ;  /* 0x00010e00ff050b82 */ /* 0x000e620000000800 */
[----:B------:R-:W-:Y:S01]  /*17ac0*/  LOP3.LUT R2, R2, 0x7f, RZ, 0xc0, !PT ;  /* 0x0000007f02027812 */ /* 0x000fe200078ec0ff */
        /* <DEDUP_REMOVED lines=10> */
[----:B-1----:R-:W-:Y:S02]  /*17b70*/  @P0 SHF.R.U32.HI R2, RZ, R5, R6 ;  /* 0x00000005ff020219 */ /* 0x002fe40000011606 */
[----:B------:R-:W0:Y:S01]  /*17b80*/  @P0 LDC R6, c[0x0][0x438] ;  /* 0x00010e00ff060b82 */ /* 0x000e220000000800 */
[----:B------:R-:W-:-:S04]  /*17b90*/  IMAD.IADD R3, R12, 0x1, R3 ;  /* 0x000000010c037824 */ /* 0x000fc800078e0203 */
[----:B------:R-:W-:-:S04]  /*17ba0*/  @P0 IMAD.HI.U32 R7, R3, R7, RZ ;  /* 0x0000000703070227 */ /* 0x000fc800078e00ff */
        /* <DEDUP_REMOVED lines=25> */
[----:B------:R-:W-:Y:S02]  /*17d40*/  ISETP.GT.AND P1, PT, R2, RZ, PT ;  /* 0x000000ff0200720c */ /* 0x000fe40003f24270 */
        /* <DEDUP_REMOVED lines=11> */
.L_x_2539:
[----:B------:R-:W-:Y:S01]  /*17e00*/  IMAD R6, R3, 0x8, R22 ;  /* 0x0000000803067824 */ /* 0x000fe200078e0216 */
[----:B------:R-:W-:Y:S01]  /*17e10*/  SHF.L.U32 R29, R2, 0x1f, RZ ;  /* 0x0000001f021d7819 */ /* 0x000fe200000006ff */
[----:B------:R-:W-:Y:S01]  /*17e20*/  BSSY B0, `(.L_x_2540) ;  /* 0x0000004000007945 */ /* 0x000fe20003800000 */
[----:B------:R-:W-:Y:S02]  /*17e30*/  SHF.R.S32.HI R27, RZ, 0x1f, R4 ;  /* 0x0000001fff1b7819 */ /* 0x000fe40000011404 */
[----:B------:R-:W0:Y:S02]  /*17e40*/  SYNCS.PHASECHK.TRANS64.TRYWAIT P0, [R6+URZ+0x13280], R29 ;  /* 0x0132801d060075a7 */ /* 0x000e24000800017f */
[----:B0-----:R-:W-:Y:S05]  /*17e50*/  @!P0 BRA `(.L_x_2541) ;  /* 0x0000004800788947 */ /* 0x001fea0003800000 */
.L_x_2680:
[----:B------:R-:W-:Y:S05]  /*17e60*/  BSYNC B0 ;  /* 0x0000000000007941 */ /* 0x000fea0003800000 */
.L_x_2540:
        /* <DEDUP_REMOVED lines=13> */
[----:B------:R-:W4:Y:S01]  /*17f40*/  LDC R12, c[0x0][0x2f4] ;  /* 0x0000bd00ff0c7b82 */ /* 0x000f220000000800 */
[----:B------:R-:W-:Y:S01]  /*17f50*/  IADD3 R3, R3, R7, RZ ;  /* 0x0000000703037210 */ /* 0x000fe20007ffe0ff */
[----:B------:R-:W-:-:S04]  /*17f60*/  IMAD R7, R28, UR6, RZ ;  /* 0x000000061c077c24 */ /* 0x000fc8000f8e02ff */
[C---:B------:R-:W-:Y:S02]  /*17f70*/  IMAD R7, R5.reuse, UR7, R7 ;  /* 0x0000000705077c24 */ /* 0x040fe4000f8e0207 */
[----:B------:R-:W-:-:S04]  /*17f80*/  IMAD.WIDE.U32 R2, R5, UR6, R2 ;  /* 0x0000000605027c25 */ /* 0x000fc8000f8e0002 */
        /* <DEDUP_REMOVED lines=49> */
.L_x_2692:
        /* <DEDUP_REMOVED lines=11> */
.L_x_2543:
        /* <DEDUP_REMOVED lines=11> */
.L_x_2544:
[----:B------:R2:W-:Y:S01]  /*18400*/  SYNCS.ARRIVE.TRANS64.A1T0 RZ, [R6+URZ+0x13270], RZ ;  /* 0x013270ff06ff79a7 */ /* 0x0005e2000810003f */
[----:B------:R-:W-:Y:S05]  /*18410*/  @!P3 BRA `(.L_x_2545) ;  /* 0x000000000004b947 */ /* 0x000fea0003800000 */
[----:B------:R-:W-:Y:S01]  /*18420*/  BPT.TRAP 0x1 ;  /* 0x000000040000795c */ /* 0x000fe20000300000 */
.L_x_2545:
[----:B------:R-:W3:Y:S01]  /*18430*/  SYNCS.PHASECHK.TRANS64.TRYWAIT P0, [R6+URZ+0x13240], R29 ;  /* 0x0132401d060075a7 */ /* 0x000ee2000800017f */
[----:B------:R-:W-:Y:S04]  /*18440*/  BSSY B0, `(.L_x_2546) ;  /* 0x0000002000007945 */ /* 0x000fe80003800000 */
[----:B---3--:R-:W-:Y:S05]  /*18450*/  @!P0 BRA `(.L_x_2547) ;  /* 0x0000004800a88947 */ /* 0x008fea0003800000 */
.L_x_2693:
[----:B------:R-:W-:Y:S05]  /*18460*/  BSYNC B0 ;  /* 0x0000000000007941 */ /* 0x000fea0003800000 */
.L_x_2546:
        /* <DEDUP_REMOVED lines=59> */
.L_x_2705:
        /* <DEDUP_REMOVED lines=8> */
.L_x_2549:
        /* <DEDUP_REMOVED lines=11> */
.L_x_2550:
[----:B------:R-:W5:Y:S01]  /*18950*/  LDL R0, [R1+0x58] ;  /* 0x0000580001007983 */ /* 0x000f620000100800 */
[----:B------:R0:W-:Y:S01]  /*18960*/  SYNCS.ARRIVE.TRANS64.A1T0 RZ, [R6+URZ+0x13230], RZ ;  /* 0x013230ff06ff79a7 */ /* 0x0001e2000810003f */
[----:B-----5:R-:W-:-:S13]  /*18970*/  ISETP.NE.AND P0, PT, R0, 0x3, PT ;  /* 0x000000030000780c */ /* 0x020fda0003f05270 */
[----:B0-----:R-:W-:Y:S05]  /*18980*/  @!P0 BRA `(.L_x_2551) ;  /* 0x0000000000048947 */ /* 0x001fea0003800000 */
[----:B------:R-:W-:Y:S01]  /*18990*/  BPT.TRAP 0x1 ;  /* 0x000000040000795c */ /* 0x000fe20000300000 */
.L_x_2551:
[----:B------:R-:W-:Y:S01]  /*189a0*/  LOP3.LUT R0, R24, 0x1, RZ, 0x3c, !PT ;  /* 0x0000000118007812 */ /* 0x000fe200078e3cff */
[----:B------:R-:W-:Y:S01]  /*189b0*/  IMAD R2, R21, 0x8, R22 ;  /* 0x0000000815027824 */ /* 0x000fe200078e0216 */
[----:B------:R-:W-:Y:S02]  /*189c0*/  BSSY B0, `(.L_x_2552) ;  /* 0x0000004000007945 */ /* 0x000fe40003800000 */
[----:B------:R-:W-:-:S04]  /*189d0*/  SHF.L.U32 R0, R0, 0x1f, RZ ;  /* 0x0000001f00007819 */ /* 0x000fc800000006ff */
[----:B------:R-:W0:Y:S02]  /*189e0*/  SYNCS.PHASECHK.TRANS64.TRYWAIT P2, [R2+URZ+0x13270], R0 ;  /* 0x01327000020075a7 */ /* 0x000e24000804017f */
[----:B0-----:R-:W-:Y:S05]  /*189f0*/  @!P2 BRA `(.L_x_2553) ;  /* 0x0000004800b0a947 */ /* 0x001fea0003800000 */
.L_x_2706:
[----:B------:R-:W-:Y:S05]  /*18a00*/  BSYNC B0 ;  /* 0x0000000000007941 */ /* 0x000fea0003800000 */
.L_x_2552:
[----:B------:R-:W5:Y:S02]  /*18a10*/  LDL R3, [R1+0x70] ;  /* 0x0000700001037983 */ /* 0x000f640000100800 */
[----:B-----5:R-:W-:-:S13]  /*18a20*/  ISETP.NE.AND P2, PT, R3, 0x3, PT ;  /* 0x000000030300780c */ /* 0x020fda0003f45270 */
[----:B------:R-:W-:Y:S05]  /*18a30*/  @!P2 BRA `(.L_x_2554) ;  /* 0x000000000004a947 */ /* 0x000fea0003800000 */
[----:B------:R-:W-:Y:S01]  /*18a40*/  BPT.TRAP 0x1 ;  /* 0x000000040000795c */ /* 0x000fe20000300000 */
.L_x_2554:
[----:B------:R-:W-:Y:S01]  /*18a50*/  SHF.L.U32 R0, R24, 0x1f, RZ ;  /* 0x0000001f18007819 */ /* 0x000fe200000006ff */
[----:B------:R-:W-:-:S03]  /*18a60*/  IMAD R3, R21, 0x2800, RZ ;  /* 0x0000280015037824 */ /* 0x000fc600078e02ff */
[----:B------:R-:W0:Y:S02]  /*18a70*/  SYNCS.PHASECHK.TRANS64.TRYWAIT P2, [R2+URZ+0x13260], R0 ;  /* 0x01326000020075a7 */ /* 0x000e24000804017f */
[----:B0-----:R-:W-:Y:S05]  /*18a80*/  @!P2 BRA `(.L_x_2555) ;  /* 0x0000004800a0a947 */ /* 0x001fea0003800000 */
.L_x_2707:
[----:B------:R-:W5:Y:S04]  /*18a90*/  LDL R4, [R1+0x38] ;  /* 0x0000380001047983 */ /* 0x000f680000100800 */
[----:B------:R-:W4:Y:S04]  /*18aa0*/  LDL R10, [R1+0x34] ;  /* 0x00003400010a7983 */ /* 0x000f280000100800 */
[----:B------:R-:W4:Y:S01]  /*18ab0*/  LDL R12, [R1+0x70] ;  /* 0x00007000010c7983 */ /* 0x000f220000100800 */
[----:B------:R-:W-:Y:S05]  /*18ac0*/  WARPSYNC.ALL ;  /* 0x0000000000007948 */ /* 0x000fea0003800000 */
[----:B-----5:R-:W-:-:S05]  /*18ad0*/  LOP3.LUT R0, R3, R4, RZ, 0xfc, !PT ;  /* 0x0000000403007212 */ /* 0x020fca00078efcff */
[----:B------:R-:W-:-:S05]  /*18ae0*/  IMAD.IADD R0, R22, 0x1, R0 ;  /* 0x0000000116007824 */ /* 0x000fca00078e0200 */
[----:B--23--:R-:W0:Y:S01]  /*18af0*/  LDSM.16.MT88.4 R4, [R0+0x6000] ;  /* 0x006000000004783b */ /* 0x00ce220000004200 */
[----:B----4-:R-:W-:-:S04]  /*18b00*/  LOP3.LUT R3, R3, R10, RZ, 0xfc, !PT ;  /* 0x0000000a03037212 */ /* 0x010fc800078efcff */
[----:B------:R-:W-:Y:S02]  /*18b10*/  IADD3 R3, R22, R3, RZ ;  /* 0x0000000316037210 */ /* 0x000fe40007ffe0ff */
        /* <DEDUP_REMOVED lines=38> */
.L_x_2556:
[----:B--2---:R2:W-:Y:S01]  /*18d80*/  SYNCS.ARRIVE.TRANS64.A1T0 RZ, [R2+URZ+0x13250], RZ ;  /* 0x013250ff02ff79a7 */ /* 0x0045e2000810003f */
[----:B------:R-:W-:Y:S06]  /*18d90*/  BAR.SYNC.DEFER_BLOCKING 0x2, 0x80 ;  /* 0x0082000000007b1d */ /* 0x000fec0000010000 */
[----:B------:R-:W-:Y:S05]  /*18da0*/  @!P0 BRA `(.L_x_2557) ;  /* 0x0000000000048947 */ /* 0x000fea0003800000 */
[----:B------:R-:W-:Y:S01]  /*18db0*/  BPT.TRAP 0x1 ;  /* 0x000000040000795c */ /* 0x000fe20000300000 */
.L_x_2557:
[----:B------:R-:W3:Y:S01]  /*18dc0*/  LDL R0, [R1+0x28] ;  /* 0x0000280001007983 */ /* 0x000ee20000100800 */
[----:B--2---:R-:W-:-:S03]  /*18dd0*/  VIADD R2, R2, 0x13280 ;  /* 0x0001328002027836 */ /* 0x004fc60000000000 */
[----:B------:R2:W5:Y:S04]  /*18de0*/  LDL R21, [R1] ;  /* 0x0000000001157983 */ /* 0x0005680000100800 */
[----:B------:R2:W5:Y:S01]  /*18df0*/  LDL R24, [R1+0x10] ;  /* 0x0000100001187983 */ /* 0x0005620000100800 */
[----:B---3--:R-:W-:-:S04]  /*18e00*/  PRMT R2, R0, 0x654, R2 ;  /* 0x0000065400027816 */ /* 0x008fc80000000002 */
[----:B------:R2:W-:Y:S01]  /*18e10*/  SYNCS.ARRIVE.TRANS64.RED.A1T0 RZ, [R2+URZ], RZ ;  /* 0x000000ff02ff79a7 */ /* 0x0005e2000810043f */
[----:B------:R-:W-:Y:S05]  /*18e20*/  @P1 BRA `(.L_x_2558) ;  /* 0xffffffe800d81947 */ /* 0x000fea000383ffff */
.L_x_2538:
[----:B0-----:R-:W2:Y:S02]  /*18e30*/  S2R R0, SR_TID.X ;  /* 0x0000000000007919 */ /* 0x001ea40000002100 */
[----:B--2---:R-:W-:Y:S02]  /*18e40*/  LOP3.LUT R2, R0, 0x7f, RZ, 0xc0, !PT ;  /* 0x0000007f00027812 */ /* 0x004fe400078ec0ff */
[----:B------:R-:W2:Y:S01]  /*18e50*/  LDL R0, [R1+0x58] ;  /* 0x0000580001007983 */ /* 0x000ea20000100800 */
[----:B------:R-:W-:Y:S01]  /*18e60*/  BSSY B0, `(.L_x_2559) ;  /* 0x0000010000007945 */ /* 0x000fe20003800000 */
[----:B------:R-:W-:Y:S02]  /*18e70*/  ISETP.NE.AND P1, PT, R2, RZ, PT ;  /* 0x000000ff0200720c */ /* 0x000fe40003f25270 */
[----:B--2---:R-:W-:-:S11]  /*18e80*/  ISETP.NE.AND P0, PT, R0, 0x3, PT ;  /* 0x000000030000780c */ /* 0x004fd60003f05270 */
        /* <DEDUP_REMOVED lines=12> */
[----:B0-----:R-:W-:-:S07]  /*18f50*/  IADD3 R16, R0, UR36, R7 ;  /* 0x0000002400107c10 */ /* 0x001fce000fffe007 */
.L_x_2560:
[----:B------:R-:W-:Y:S05]  /*18f60*/  BSYNC B0 ;  /* 0x0000000000007941 */ /* 0x000fea0003800000 */
.L_x_2559:
[----:B------:R-:W-:Y:S05]  /*18f70*/  @!P0 BRA `(.L_x_2561) ;  /* 0x0000000000048947 */ /* 0x000fea0003800000 */
[----:B------:R-:W-:Y:S01]  /*18f80*/  BPT.TRAP 0x1 ;  /* 0x000000040000795c */ /* 0x000fe20000300000 */
.L_x_2561:
[----:B------:R-:W2:Y:S04]  /*18f90*/  LDL R0, [R1+0x10] ;  /* 0x0000100001007983 */ /* 0x000ea80000100800 */
[----:B------:R-:W3:Y:S01]  /*18fa0*/  LDL R2, [R1] ;  /* 0x0000000001027983 */ /* 0x000ee20000100800 */
[----:B------:R-:W-:Y:S01]  /*18fb0*/  BSSY B0, `(.L_x_2562) ;  /* 0x0000006000007945 */ /* 0x000fe20003800000 */
[----:B--2---:R-:W-:-:S04]  /*18fc0*/  LOP3.LUT R0, R0, 0x1, RZ, 0x3c, !PT ;  /* 0x0000000100007812 */ /* 0x004fc800078e3cff */
[----:B------:R-:W-:Y:S01]  /*18fd0*/  SHF.L.U32 R0, R0, 0x1f, RZ ;  /* 0x0000001f00007819 */ /* 0x000fe200000006ff */
[----:B---3--:R-:W-:-:S04]  /*18fe0*/  IMAD R3, R2, 0x8, R22 ;  /* 0x0000000802037824 */ /* 0x008fc800078e0216 */
[----:B------:R-:W0:Y:S02]  /*18ff0*/  SYNCS.PHASECHK.TRANS64.TRYWAIT P1, [R3+URZ+0x13270], R0 ;  /* 0x01327000030075a7 */ /* 0x000e24000802017f */
[----:B0-----:R-:W-:Y:S05]  /*19000*/  @!P1 BRA `(.L_x_2563) ;  /* 0x0000004400549947 */ /* 0x001fea0003800000 */
.L_x_2708:
[----:B------:R-:W-:Y:S05]  /*19010*/  BSYNC B0 ;  /* 0x0000000000007941 */ /* 0x000fea0003800000 */
.L_x_2562:
[----:B------:R-:W2:Y:S02]  /*19020*/  LDL R2, [R1+0x70] ;  /* 0x0000700001027983 */ /* 0x000ea40000100800 */
[----:B--2---:R-:W-:-:S13]  /*19030*/  ISETP.NE.AND P1, PT, R2, 0x3, PT ;  /* 0x000000030200780c */ /* 0x004fda0003f25270 */
[----:B------:R-:W-:Y:S05]  /*19040*/  @!P1 BRA `(.L_x_2564) ;  /* 0x0000000000049947 */ /* 0x000fea0003800000 */
[----:B------:R-:W-:Y:S01]  /*19050*/  BPT.TRAP 0x1 ;  /* 0x000000040000795c */ /* 0x000fe20000300000 */
.L_x_2564:
[----:B0-----:R-:W2:Y:S02]  /*19060*/  LDL R0, [R1+0x10] ;  /* 0x0000100001007983 */ /* 0x001ea40000100800 */
[----:B--2---:R-:W-:-:S04]  /*19070*/  SHF.L.U32 R0, R0, 0x1f, RZ ;  /* 0x0000001f00007819 */ /* 0x004fc800000006ff */
[----:B------:R-:W0:Y:S02]  /*19080*/  SYNCS.PHASECHK.TRANS64.TRYWAIT P1, [R3+URZ+0x13260], R0 ;  /* 0x01326000030075a7 */ /* 0x000e24000802017f */
[----:B0-----:R-:W-:Y:S05]  /*19090*/  @!P1 BRA `(.L_x_2565) ;  /* 0x0000004400449947 */ /* 0x001fea0003800000 */
.L_x_2709:
[----:B------:R-:W2:Y:S04]  /*190a0*/  LDL R12, [R1] ;  /* 0x00000000010c7983 */ /* 0x000ea80000100800 */
[----:B------:R-:W3:Y:S04]  /*190b0*/  LDL R4, [R1+0x38] ;  /* 0x0000380001047983 */ /* 0x000ee80000100800 */
[----:B------:R-:W4:Y:S04]  /*190c0*/  LDL R10, [R1+0x34] ;  /* 0x00003400010a7983 */ /* 0x000f280000100800 */
[----:B------:R-:W4:Y:S01]  /*190d0*/  LDL R13, [R1+0x70] ;  /* 0x00007000010d7983 */ /* 0x000f220000100800 */
[----:B------:R-:W-:Y:S05]  /*190e0*/  WARPSYNC.ALL ;  /* 0x0000000000007948 */ /* 0x000fea0003800000 */
[----:B--2---:R-:W-:-:S05]  /*190f0*/  IMAD R2, R12, 0x2800, RZ ;  /* 0x000028000c027824 */ /* 0x004fca00078e02ff */
[----:B---3--:R-:W-:-:S05]  /*19100*/  LOP3.LUT R5, R2, R4, RZ, 0xfc, !PT ;  /* 0x0000000402057212 */ /* 0x008fca00078efcff */
[----:B0-----:R-:W-:-:S05]  /*19110*/  IMAD.IADD R0, R22, 0x1, R5 ;  /* 0x0000000116007824 */ /* 0x001fca00078e0205 */
[----:B------:R-:W0:Y:S01]  /*19120*/  LDSM.16.MT88.4 R4, [R0+0x6000] ;  /* 0x006000000004783b */ /* 0x000e220000004200 */
        /* <DEDUP_REMOVED lines=40> */
.L_x_2566:
[----:B--2---:R2:W-:Y:S01]  /*193b0*/  SYNCS.ARRIVE.TRANS64.A1T0 RZ, [R3+URZ+0x13250], RZ ;  /* 0x013250ff03ff79a7 */ /* 0x0045e2000810003f */
[----:B------:R-:W-:Y:S06]  /*193c0*/  BAR.SYNC.DEFER_BLOCKING 0x2, 0x80 ;  /* 0x0082000000007b1d */ /* 0x000fec0000010000 */
[----:B------:R-:W-:Y:S05]  /*193d0*/  @!P0 BRA `(.L_x_2567) ;  /* 0x0000000000048947 */ /* 0x000fea0003800000 */
[----:B------:R-:W-:Y:S01]  /*193e0*/  BPT.TRAP 0x1 ;  /* 0x000000040000795c */ /* 0x000fe20000300000 */
.L_x_2567:
        /* <DEDUP_REMOVED lines=12> */
.L_x_2508:
        /* <DEDUP_REMOVED lines=9> */
[----:B------:R3:W4:Y:S01]  /*19540*/  LDS.128 R16, [R22+0x132d0] ;  /* 0x0132d00016107984 */ /* 0x0007220000000c00 */
[----:B------:R-:W-:Y:S06]  /*19550*/  BAR.ARV 0x4, 0x200 ;  /* 0x0108000000007b1d */ /* 0x000fec0000002000 */
[----:B------:R-:W-:Y:S05]  /*19560*/  BRA `(.L_x_2569) ;  /* 0x0000000800d47947 */ /* 0x000fea0003800000 */
.L_x_2568:
[----:B--2---:R-:W0:Y:S01]  /*19570*/  S2R R0, SR_TID.X ;  /* 0x0000000000007919 */ /* 0x004e220000002100 */
[----:B------:R-:W-:Y:S01]  /*19580*/  UMOV UR4, 0xffffffff ;  /* 0xffffffff00047882 */ /* 0x000fe20000000000 */
[----:B0-----:R-:W-:-:S04]  /*19590*/  LOP3.LUT R4, R0, 0x1f, RZ, 0xc0, !PT ;  /* 0x0000001f00047812 */ /* 0x001fc800078ec0ff */
[----:B------:R-:W-:Y:S01]  /*195a0*/  ISETP.NE.AND P0, PT, R4, 0x1f, PT ;  /* 0x0000001f0400780c */ /* 0x000fe20003f05270 */
[----:B------:R-:W-:-:S12]  /*195b0*/  BRA.DIV UR4, `(.L_x_2570) ;  /* 0x0000004204107947 */ /* 0x000fd8000b800000 */
[----:B------:R-:W-:Y:S01]  /*195c0*/  IMAD.IADD R5, R19, 0x1, R4 ;  /* 0x0000000113057824 */ /* 0x000fe200078e0204 */
        /* <DEDUP_REMOVED lines=29> */
[----:B------:R0:W2:Y:S02]  /*197a0*/  SHFL.IDX PT, R14, R3, 0x1f, 0x1f ;  /* 0x03e01f00030e7f89 */ /* 0x0000a400000e0000 */
.L_x_2719:
[----:B------:R-:W-:Y:S02]  /*197b0*/  ULDC UR4, c[0x0][0xc38] ;  /* 0x00030e0000047ab9 */ /* 0x000fe40000000800 */
[----:B------:R-:W-:-:S04]  /*197c0*/  IMAD.U32 R4, RZ, RZ, UR4 ;  /* 0x00000004ff047e24 */ /* 0x000fc8000f8e00ff */
[----:B--2---:R-:W-:-:S04]  /*197d0*/  IMAD R16, R14, R4, RZ ;  /* 0x000000040e107224 */ /* 0x004fc800078e02ff */
[----:B------:R-:W-:-:S05]  /*197e0*/  IMAD.IADD R5, R5, 0x1, R16 ;  /* 0x0000000105057824 */ /* 0x000fca00078e0210 */
[----:B------:R-:W-:-:S13]  /*197f0*/  ISETP.GT.AND P6, PT, R5, R0, PT ;  /* 0x000000000500720c */ /* 0x000fda0003fc4270 */
[----:B------:R-:W-:Y:S05]  /*19800*/  @P6 BRA `(.L_x_2571) ;  /* 0x00000000009c6947 */ /* 0x000fea0003800000 */
.L_x_2576:
[----:B------:R-:W2:Y:S01]  /*19810*/  LDC R2, c[0x0][0xc3c] ;  /* 0x00030f00ff027b82 */ /* 0x000ea20000000800 */
[----:B------:R-:W-:-:S05]  /*19820*/  VIADD R19, R19, 0x1f ;  /* 0x0000001f13137836 */ /* 0x000fca0000000000 */
[----:B--2---:R-:W-:-:S13]  /*19830*/  ISETP.GE.AND P6, PT, R19, R2, PT ;  /* 0x000000021300720c */ /* 0x004fda0003fc6270 */
        /* <DEDUP_REMOVED lines=11> */
.L_x_2574:
[----:B------:R-:W-:Y:S05]  /*198f0*/  BSYNC B0 ;  /* 0x0000000000007941 */ /* 0x000fea0003800000 */
.L_x_2573:
        /* <DEDUP_REMOVED lines=18> */
.L_x_2727:
[----:B------:R-:W-:Y:S02]  /*19a20*/  ULDC UR4, c[0x0][0xc38] ;  /* 0x00030e0000047ab9 */ /* 0x000fe40000000800 */
[----:B------:R-:W-:-:S05]  /*19a30*/  MOV R4, UR4 ;  /* 0x0000000400047c02 */ /* 0x000fca0008000f00 */
[----:B--2---:R-:W-:-:S04]  /*19a40*/  IMAD R16, R14, R4, RZ ;  /* 0x000000040e107224 */ /* 0x004fc800078e02ff */
[----:B------:R-:W-:-:S05]  /*19a50*/  IMAD.IADD R5, R16, 0x1, R5 ;  /* 0x0000000110057824 */ /* 0x000fca00078e0205 */
[----:B------:R-:W-:-:S13]  /*19a60*/  ISETP.GT.AND P6, PT, R5, R0, PT ;  /* 0x000000000500720c */ /* 0x000fda0003fc4270 */
[----:B------:R-:W-:Y:S05]  /*19a70*/  @!P6 BRA `(.L_x_2576) ;  /* 0xfffffffc0064e947 */ /* 0x000fea000383ffff */
.L_x_2571:
[----:B------:R-:W-:Y:S01]  /*19a80*/  IMAD.IADD R16, R5, 0x1, -R16 ;  /* 0x0000000105107824 */ /* 0x000fe200078e0a10 */
[----:B------:R-:W-:-:S03]  /*19a90*/  UMOV UR4, 0xffffffff ;  /* 0xffffffff00047882 */ /* 0x000fc60000000000 */
[----:B------:R-:W-:-:S05]  /*19aa0*/  IMAD R5, R3, R4, R16 ;  /* 0x0000000403057224 */ /* 0x000fca00078e0210 */
[----:B------:R-:W-:Y:S01]  /*19ab0*/  ISETP.GT.AND P6, PT, R5, R0, PT ;  /* 0x000000000500720c */ /* 0x000fe20003fc4270 */
[----:B------:R-:W-:-:S12]  /*19ac0*/  BRA.DIV UR4, `(.L_x_2577) ;  /* 0x0000004204b07947 */ /* 0x000fd8000b800000 */
[----:B------:R-:W-:-:S04]  /*19ad0*/  VOTE.ANY R5, PT, !P6 ;  /* 0x0000000000057806 */ /* 0x000fc800070e0100 */
[----:B------:R-:W2:Y:S02]  /*19ae0*/  POPC R6, R5 ;  /* 0x0000000500067309 */ /* 0x000ea40000000000 */
[----:B--2---:R2:W3:Y:S02]  /*19af0*/  SHFL.IDX PT, R17, R2, R6, 0x1f ;  /* 0x00001f0602117589 */ /* 0x0044e400000e0000 */
.L_x_2731:
[----:B------:R-:W-:Y:S01]  /*19b00*/  ISETP.NE.AND P0, PT, R5, RZ, PT ;  /* 0x000000ff0500720c */ /* 0x000fe20003f05270 */
[----:B------:R-:W-:-:S12]  /*19b10*/  IMAD.MOV.U32 R5, RZ, RZ, RZ ;  /* 0x000000ffff057224 */ /* 0x000fd800078e00ff */
[----:B------:R-:W-:Y:S05]  /*19b20*/  @!P0 BRA `(.L_x_2578) ;  /* 0x0000000000108947 */ /* 0x000fea0003800000 */
[----:B------:R-:W-:Y:S01]  /*19b30*/  UMOV UR4, 0xffffffff ;  /* 0xffffffff00047882 */ /* 0x000fe20000000000 */
[----:B------:R-:W-:Y:S02]  /*19b40*/  VIADD R12, R6, 0xffffffff ;  /* 0xffffffff060c7836 */ /* 0x000fe40000000000 */
[----:B------:R-:W-:Y:S05]  /*19b50*/  BRA.DIV UR4, `(.L_x_2579) ;  /* 0x0000004204d47947 */ /* 0x000fea000b800000 */
[----:B------:R4:W0:Y:S02]  /*19b60*/  SHFL.IDX PT, R5, R3, R12, 0x1f ;  /* 0x00001f0c03057589 */ /* 0x00082400000e0000 */
.L_x_2578:
[----:B0-2-4-:R-:W0:Y:S01]  /*19b70*/  LDC.64 R2, c[0x0][0xc90] ;  /* 0x00032400ff027b82 */ /* 0x015e220000000a00 */
[----:B------:R-:W-:-:S04]  /*19b80*/  IMAD.IADD R19, R6, 0x1, R19 ;  /* 0x0000000106137824 */ /* 0x000fc800078e0213 */
[----:B0-----:R-:W-:-:S05]  /*19b90*/  IMAD.WIDE R2, R19, 0x4, R2 ;  /* 0x0000000413027825 */ /* 0x001fca00078e0202 */
[----:B------:R-:W3:Y:S01]  /*19ba0*/  LDG.E R7, desc[UR40][R2.64] ;  /* 0x0000002802077981 */ /* 0x000ee2000c1e1900 */
[----:B------:R-:W-:-:S04]  /*19bb0*/  IMAD R16, R5, R4, R16 ;  /* 0x0000000405107224 */ /* 0x000fc800078e0210 */
[----:B------:R-:W-:Y:S02]  /*19bc0*/  IMAD.IADD R0, R0, 0x1, -R16 ;  /* 0x0000000100007824 */ /* 0x000fe400078e0a10 */
[----:B---3--:R-:W-:-:S05]  /*19bd0*/  IMAD R6, R17, R7, RZ ;  /* 0x0000000711067224 */ /* 0x008fca00078e02ff */
        /* <DEDUP_REMOVED lines=53> */
[----:B------:R-:W-:Y:S02]  /*19f30*/  @!P1 LOP3.LUT R2, RZ, R4, RZ, 0x33, !PT ;  /* 0x00000004ff029212 */ /* 0x000fe400078e33ff */
[----:B------:R-:W-:-:S05]  /*19f40*/  IADD3 R4, -R4, RZ, RZ ;  /* 0x000000ff04047210 */ /* 0x000fca0007ffe1ff */
[----:B------:R-:W-:Y:S01]  /*19f50*/  IMAD R18, R2, R4, R5 ;  /* 0x0000000402127224 */ /* 0x000fe200078e0205 */
[----:B------:R-:W-:-:S05]  /*19f60*/  LOP3.LUT R2, RZ, R2, RZ, 0x33, !PT ;  /* 0x00000002ff027212 */ /* 0x000fca00078e33ff */
[----:B------:R-:W-:Y:S01]  /*19f70*/  IMAD.IADD R17, R17, 0x1, R2 ;  /* 0x0000000111117824 */ /* 0x000fe200078e0202 */
[----:B------:R-:W-:Y:S06]  /*19f80*/  BRA `(.L_x_2580) ;  /* 0x00000000001c7947 */ /* 0x000fec0003800000 */
.L_x_2572:
[----:B------:R-:W-:Y:S01]  /*19f90*/  UMOV UR4, URZ ;  /* 0x0000003f00047c82 */ /* 0x000fe20008000000 */
[----:B------:R-:W-:Y:S01]  /*19fa0*/  UMOV UR5, URZ ;  /* 0x0000003f00057c82 */ /* 0x000fe20008000000 */
[----:B------:R-:W-:Y:S01]  /*19fb0*/  ULDC UR6, c[0x0][0xc3c] ;  /* 0x00030f0000067ab9 */ /* 0x000fe20000000800 */
[----:B------:R-:W-:Y:S02]  /*19fc0*/  IMAD.MOV.U32 R16, RZ, RZ, R0 ;  /* 0x000000ffff107224 */ /* 0x000fe400078e0000 */
[----:B------:R-:W-:Y:S02]  /*19fd0*/  IMAD.U32 R17, RZ, RZ, UR4 ;  /* 0x00000004ff117e24 */ /* 0x000fe4000f8e00ff */
[----:B------:R-:W-:Y:S02]  /*19fe0*/  IMAD.U32 R18, RZ, RZ, UR5 ;  /* 0x00000005ff127e24 */ /* 0x000fe4000f8e00ff */
[----:B------:R-:W-:-:S07]  /*19ff0*/  IMAD.U32 R19, RZ, RZ, UR6 ;  /* 0x00000006ff137e24 */ /* 0x000fce000f8e00ff */
.L_x_2580:
[----:B------:R2:W3:Y:S01]  /*1a000*/  LDL R2, [R1+0x28] ;  /* 0x0000280001027983 */ /* 0x0004e20000100800 */
[----:B------:R-:W4:Y:S01]  /*1a010*/  S2R R0, SR_TID.X ;  /* 0x0000000000007919 */ /* 0x000f220000002100 */
[----:B------:R-:W-:Y:S05]  /*1a020*/  WARPSYNC.ALL ;  /* 0x0000000000007948 */ /* 0x000fea0003800000 */
[----:B----4-:R-:W-:Y:S01]  /*1a030*/  LOP3.LUT R0, R0, 0x1f, RZ, 0xc0, !PT ;  /* 0x0000001f00007812 */ /* 0x010fe200078ec0ff */
[----:B------:R-:W-:Y:S03]  /*1a040*/  BAR.SYNC.DEFER_BLOCKING 0x4, 0x200 ;  /* 0x0108000000007b1d */ /* 0x000fe60000010000 */
[----:B------:R-:W-:-:S13]  /*1a050*/  ISETP.NE.AND P0, PT, R0, RZ, PT ;  /* 0x000000ff0000720c */ /* 0x000fda0003f05270 */
[----:B------:R-:W-:Y:S01]  /*1a060*/  @!P0 MOV R0, 0x400 ;  /* 0x0000040000008802 */ /* 0x000fe20000000f00 */
[----:B---3--:R-:W3:Y:S03]  /*1a070*/  @!P0 S2R R2, SR_CgaCtaId ;  /* 0x0000000000028919 */ /* 0x008ee60000008800 */
[----:B---3--:R-:W-:Y:S01]  /*1a080*/  @!P0 LEA R22, R2, R0, 0x18 ;  /* 0x0000000002168211 */ /* 0x008fe200078ec0ff */
[----:B------:R2:W-:Y:S04]  /*1a090*/  @!P0 STL [R1+0x28], R2 ;  /* 0x0000280201008387 */ /* 0x0005e80000100800 */
[----:B------:R2:W-:Y:S01]  /*1a0a0*/  @!P0 STS.128 [R22+0x132d0], R16 ;  /* 0x0132d01016008388 */ /* 0x0005e20000000c00 */
[----:B------:R-:W-:Y:S06]  /*1a0b0*/  BAR.ARV 0x5, 0x200 ;  /* 0x0148000000007b1d */ /* 0x000fec0000002000 */
.L_x_2569:
[----:B------:R-:W-:Y:S02]  /*1a0c0*/  ULDC UR4, c[0x0][0xc3c] ;  /* 0x00030f0000047ab9 */ /* 0x000fe40000000800 */
[----:B----4-:R-:W-:-:S13]  /*1a0d0*/  ISETP.GE.AND P0, PT, R19, UR4, PT ;  /* 0x0000000413007c0c */ /* 0x010fda000bf06270 */
[----:B------:R-:W-:Y:S05]  /*1a0e0*/  @!P0 BRA `(.L_x_2581) ;  /* 0xffffff9c00408947 */ /* 0x000fea000383ffff */
[----:B------:R-:W-:Y:S05]  /*1a0f0*/  BSYNC B7 ;  /* 0x0000000000077941 */ /* 0x000fea0003800000 */
.L_x_2471:
[----:B---3--:R-:W3:Y:S01]  /*1a100*/  LDL.LU R0, [R1+0x64] ;  /* 0x0000640001007983 */ /* 0x008ee20000300800 */
[----:B------:R-:W-:Y:S01]  /*1a110*/  BSSY B0, `(.L_x_2582) ;  /* 0x000000b000007945 */ /* 0x000fe20003800000 */
[----:B------:R-:W4:Y:S01]  /*1a120*/  S2R R5, SR_CgaCtaId ;  /* 0x0000000000057919 */ /* 0x000f220000008800 */
[----:B---3--:R-:W-:-:S05]  /*1a130*/  VIADD R0, R0, 0x1 ;  /* 0x0000000100007836 */ /* 0x008fca0000000000 */
[----:B--2---:R-:W-:-:S04]  /*1a140*/  LEA.HI R2, R0, R0, RZ, 0x1 ;  /* 0x0000000000027211 */ /* 0x004fc800078f08ff */
[----:B0-----:R-:W-:Y:S02]  /*1a150*/  LOP3.LUT R3, R2, 0xfffffffe, RZ, 0xc0, !PT ;  /* 0xfffffffe02037812 */ /* 0x001fe400078ec0ff */
[----:B------:R-:W-:-:S03]  /*1a160*/  MOV R2, 0x400 ;  /* 0x0000040000027802 */ /* 0x000fc60000000f00 */
[----:B------:R-:W-:Y:S01]  /*1a170*/  IMAD.IADD R0, R0, 0x1, -R3 ;  /* 0x0000000100007824 */ /* 0x000fe200078e0a03 */
[----:B----4-:R-:W-:-:S04]  /*1a180*/  LEA R5, R5, R2, 0x18 ;  /* 0x0000000205057211 */ /* 0x010fc800078ec0ff */
[----:B------:R-:W-:-:S04]  /*1a190*/  SHF.L.U32 R0, R0, 0x1f, RZ ;  /* 0x0000001f00007819 */ /* 0x000fc800000006ff */
[----:B------:R-:W0:Y:S02]  /*1a1a0*/  SYNCS.PHASECHK.TRANS64.TRYWAIT P0, [R5+URZ+0x13220], R0 ;  /* 0x01322000050075a7 */ /* 0x000e24000800017f */
[----:B0-----:R-:W-:Y:S05]  /*1a1b0*/  @!P0 BRA `(.L_x_2583) ;  /* 0x0000003c00648947 */ /* 0x001fea0003800000 */
.L_x_2734:
[----:B------:R-:W-:Y:S05]  /*1a1c0*/  BSYNC B0 ;  /* 0x0000000000007941 */ /* 0x000fea0003800000 */
.L_x_2582:
[----:B------:R-:W-:-:S03]  /*1a1d0*/  UMOV UR4, 0xffffffff ;  /* 0xffffffff00047882 */ /* 0x000fc60000000000 */
[----:B------:R-:W-:Y:S05]  /*1a1e0*/  BRA.DIV UR4, `(.L_x_2584) ;  /* 0x0000003e046c7947 */ /* 0x000fea000b800000 */
[----:B0-----:R-:W0:Y:S02]  /*1a1f0*/  S2R R0, SR_TID.X ;  /* 0x0000000000007919 */ /* 0x001e240000002100 */
[----:B0-----:R-:W-:-:S04]  /*1a200*/  SHF.R.U32.HI R0, RZ, 0x5, R0 ;  /* 0x00000005ff007819 */ /* 0x001fc80000011600 */
[----:B------:R-:W-:-:S05]  /*1a210*/  LOP3.LUT R0, R0, 0x3, RZ, 0xc0, !PT ;  /* 0x0000000300007812 */ /* 0x000fca00078ec0ff */
[----:B------:R0:W2:Y:S02]  /*1a220*/  SHFL.IDX PT, R14, R0, RZ, 0x1f ;  /* 0x00001fff000e7589 */ /* 0x0000a400000e0000 */
.L_x_2737:
[----:B--2---:R-:W-:-:S13]  /*1a230*/  ISETP.NE.AND P0, PT, R14, RZ, PT ;  /* 0x000000ff0e00720c */ /* 0x004fda0003f05270 */
[----:B------:R-:W-:Y:S05]  /*1a240*/  @P0 BRA `(.L_x_2345) ;  /* 0x0000000000b40947 */ /* 0x000fea0003800000 */
[----:B------:R-:W-:-:S03]  /*1a250*/  UMOV UR4, 0xffffffff ;  /* 0xffffffff00047882 */ /* 0x000fc60000000000 */
[----:B------:R-:W-:Y:S05]  /*1a260*/  BRA.DIV UR4, `(.L_x_2585) ;  /* 0x0000003e04807947 */ /* 0x000fea000b800000 */
[----:B------:R-:W-:-:S13]  /*1a270*/  ELECT P6, URZ, PT ;  /* 0x00000000003f782f */ /* 0x000fda00038c0000 */
.L_x_2740:
[----:B------:R-:W-:Y:S05]  /*1a280*/  @!P6 BRA `(.L_x_2345) ;  /* 0x0000000000a4e947 */ /* 0x000fea0003800000 */
[----:B0-----:R-:W2:Y:S02]  /*1a290*/  LDL.LU R0, [R1+0x30] ;  /* 0x0000300001007983 */ /* 0x001ea40000300800 */
[----:B--2---:R-:W-:-:S04]  /*1a2a0*/  LOP3.LUT R0, R0, 0x2, RZ, 0xfc, !PT ;  /* 0x0000000200007812 */ /* 0x004fc800078efcff */
[----:B------:R-:W-:-:S13]  /*1a2b0*/  ISETP.NE.AND P0, PT, R0, 0x3, PT ;  /* 0x000000030000780c */ /* 0x000fda0003f05270 */
[----:B------:R-:W-:Y:S05]  /*1a2c0*/  @!P0 BRA `(.L_x_2586) ;  /* 0x0000000000048947 */ /* 0x000fea0003800000 */
[----:B------:R-:W-:Y:S01]  /*1a2d0*/  BPT.TRAP 0x1 ;  /* 0x000000040000795c */ /* 0x000fe20000300000 */
.L_x_2586:
        /* <DEDUP_REMOVED lines=9> */
.L_x_2741:
[----:B------:R-:W2:Y:S01]  /*1a370*/  LDL.LU R6, [R1+0x10] ;  /* 0x0000100001067983 */ /* 0x000ea20000300800 */
[----:B------:R-:W-:Y:S02]  /*1a380*/  SEL R0, R0, RZ, P2 ;  /* 0x000000ff00007207 */ /* 0x000fe40001000000 */
[----:B--2---:R-:W-:Y:S01]  /*1a390*/  LOP3.LUT R2, R6, R2, RZ, 0x3c, !PT ;  /* 0x0000000206027212 */ /* 0x004fe200078e3cff */
[----:B------:R-:W-:Y:S06]  /*1a3a0*/  @!P0 BRA `(.L_x_2588) ;  /* 0x0000000000048947 */ /* 0x000fec0003800000 */
[----:B------:R-:W-:Y:S01]  /*1a3b0*/  BPT.TRAP 0x1 ;  /* 0x000000040000795c */ /* 0x000fe20000300000 */
.L_x_2588:
[----:B------:R-:W-:Y:S01]  /*1a3c0*/  IMAD R5, R0, 0x8, R5 ;  /* 0x0000000800057824 */ /* 0x000fe200078e0205 */
[----:B------:R-:W-:-:S04]  /*1a3d0*/  SHF.L.U32 R0, R2, 0x1f, RZ ;  /* 0x0000001f02007819 */ /* 0x000fc800000006ff */
[----:B------:R-:W2:Y:S02]  /*1a3e0*/  SYNCS.PHASECHK.TRANS64.TRYWAIT P1, [R5+URZ+0x13240], R0 ;  /* 0x01324000050075a7 */ /* 0x000ea4000802017f */
[----:B--2---:R-:W-:Y:S05]  /*1a3f0*/  @!P1 BRA `(.L_x_2589) ;  /* 0x0000003c00509947 */ /* 0x004fea0003800000 */
.L_x_2742:
[----:B------:R-:W-:Y:S05]  /*1a400*/  @!P0 BRA `(.L_x_2590) ;  /* 0x0000000000048947 */ /* 0x000fea0003800000 */
[----:B------:R-:W-:Y:S01]  /*1a410*/  BPT.TRAP 0x1 ;  /* 0x000000040000795c */ /* 0x000fe20000300000 */
.L_x_2590:
[----:B------:R-:W3:Y:S02]  /*1a420*/  SYNCS.PHASECHK.TRANS64.TRYWAIT P1, [R4+URZ+0x13260], R3 ;  /* 0x01326003040075a7 */ /* 0x000ee4000802017f */
[----:B---3--:R-:W-:Y:S05]  /*1a430*/  @!P1 BRA `(.L_x_2591) ;  /* 0x0000003c00549947 */ /* 0x008fea0003800000 */
.L_x_2743:
[----:B------:R-:W-:Y:S05]  /*1a440*/  @!P0 BRA `(.L_x_2592) ;  /* 0x0000000000048947 */ /* 0x000fea0003800000 */
[----:B------:R-:W-:Y:S01]  /*1a450*/  BPT.TRAP 0x1 ;  /* 0x000000040000795c */ /* 0x000fe20000300000 */
.L_x_2592:
[----:B------:R-:W4:Y:S02]  /*1a460*/  SYNCS.PHASECHK.TRANS64.TRYWAIT P1, [R5+URZ+0x13260], R0 ;  /* 0x01326000050075a7 */ /* 0x000f24000802017f */
[----:B----4-:R-:W-:Y:S05]  /*1a470*/  @!P1 BRA `(.L_x_2593) ;  /* 0x0000003c00589947 */ /* 0x010fea0003800000 */
.L_x_2744:
[----:B------:R-:W-:Y:S05]  /*1a480*/  @!P0 BRA `(.L_x_2594) ;  /* 0x0000000000048947 */ /* 0x000fea0003800000 */
[----:B------:R-:W-:Y:S01]  /*1a490*/  BPT.TRAP 0x1 ;  /* 0x000000040000795c */ /* 0x000fe20000300000 */
.L_x_2594:
[----:B------:R-:W0:Y:S02]  /*1a4a0*/  SYNCS.PHASECHK.TRANS64.TRYWAIT P1, [R4+URZ+0x13280], R3 ;  /* 0x01328003040075a7 */ /* 0x000e24000802017f */
[----:B0-----:R-:W-:Y:S05]  /*1a4b0*/  @!P1 BRA `(.L_x_2595) ;  /* 0x0000003c005c9947 */ /* 0x001fea0003800000 */
.L_x_2745:
[----:B------:R-:W-:Y:S05]  /*1a4c0*/  @!P0 BRA `(.L_x_2596) ;  /* 0x0000000000048947 */ /* 0x000fea0003800000 */
[----:B------:R-:W-:Y:S01]  /*1a4d0*/  BPT.TRAP 0x1 ;  /* 0x000000040000795c */ /* 0x000fe20000300000 */
.L_x_2596:
[----:B------:R0:W0:Y:S02]  /*1a4e0*/  SYNCS.PHASECHK.TRANS64.TRYWAIT P0, [R5+URZ+0x13280], R0 ;  /* 0x01328000050075a7 */ /* 0x000024000800017f */
[----:B0-----:R-:W-:Y:S05]  /*1a4f0*/  @!P0 NANOSLEEP.SYNCS 0x989680 ;  /* 0x009896800000895d */ /* 0x001fea0003900000 */
[----:B------:R-:W0:Y:S02]  /*1a500*/  @!P0 SYNCS.PHASECHK.TRANS64 P0, [R5+URZ+0x13280], R0 ;  /* 0x01328000050085a7 */ /* 0x000e24000800007f */
[----:B0-----:R-:W-:Y:S05]  /*1a510*/  @!P0 BRA `(.L_x_2596) ;  /* 0xfffffffc00f08947 */ /* 0x001fea000383ffff */
.L_x_2345:
[----:B------:R-:W-:Y:S05]  /*1a520*/  BSYNC B8 ;  /* 0x0000000000087941 */ /* 0x000fea0003800000 */
.L_x_2342:
[----:B------:R-:W-:Y:S05]  /*1a530*/  EXIT ;  /* 0x000000000000794d */ /* 0x000fea0003800000 */
.L_x_2361:
[----:B0-----:R0:W1:Y:S02]  /*1a540*/  SYNCS.PHASECHK.TRANS64.TRYWAIT P5, [R65+URZ+0x13290], R66 ;  /* 0x01329042410075a7 */ /* 0x00106400080a017f */
[----:B-1----:R-:W-:Y:S05]  /*1a550*/  @!P5 NANOSLEEP.SYNCS 0x989680 ;  /* 0x009896800000d95d */ /* 0x002fea0003900000 */
[----:B------:R-:W1:Y:S02]  /*1a560*/  @!P5 SYNCS.PHASECHK.TRANS64 P5, [R65+URZ+0x13290], R66 ;  /* 0x013290424100d5a7 */ /* 0x000e6400080a007f */
[----:B-1----:R-:W-:Y:S05]  /*1a570*/  @!P5 BRA `(.L_x_2361) ;  /* 0xfffffffc00f0d947 */ /* 0x002fea000383ffff */
[----:B------:R-:W-:Y:S05]  /*1a580*/  BRA `(.L_x_2597) ;  /* 0xfffffe80007c7947 */ /* 0x000fea000383ffff */
.L_x_2362:
[----:B------:R-:W-:Y:S01]  /*1a590*/  BSSY B1, `(.L_x_2598) ;  /* 0x0000007000017945 */ /* 0x000fe20003800000 */
[----:B------:R-:W-:Y:S02]  /*1a5a0*/  IMAD.MOV.U32 R12, RZ, RZ, RZ ;  /* 0x000000ffff0c7224 */ /* 0x000fe400078e00ff */
[----:B------:R-:W-:Y:S02]  /*1a5b0*/  IMAD.MOV.U32 R11, RZ, RZ, 0x1e1f ;  /* 0x00001e1fff0b7424 */ /* 0x000fe400078e00ff */
[----:B------:R-:W-:-:S07]  /*1a5c0*/  IMAD.MOV.U32 R15, RZ, RZ, -0x1 ;  /* 0xffffffffff0f7424 */ /* 0x000fce00078e00ff */
[----:B0-----:R-:W-:Y:S05]  /*1a5d0*/  WARPSYNC.COLLECTIVE R15, `(.L_x_2599) ;  /* 0x000000000f087348 */ /* 0x001fea0003c00000 */
[----:B------:R1:W2:Y:S02]  /*1a5e0*/  SHFL.IDX P6, R14, R13, R12, R11 ;  /* 0x0000000c0d0e7389 */ /* 0x0002a400000c000b */
[----:B012---:R-:W-:Y:S01]  /*1a5f0*/  ENDCOLLECTIVE ;  /* 0x000000000000791b */ /* 0x007fe20003800000 */
.L_x_2599:
[----:B------:R-:W-:Y:S05]  /*1a600*/  BSYNC B1 ;  /* 0x0000000000017941 */ /* 0x000fea0003800000 */
.L_x_2598:
        /* <DEDUP_REMOVED lines=8> */
.L_x_2600:
[----:B------:R-:W-:Y:S05]  /*1a690*/  BRA `(.L_x_2601) ;  /* 0xfffffe80004c7947 */ /* 0x000fea000383ffff */
.L_x_2372:
[----:B0-----:R0:W1:Y:S02]  /*1a6a0*/  SYNCS.PHASECHK.TRANS64.TRYWAIT P6, [R65+URZ+0x13290], R66 ;  /* 0x01329042410075a7 */ /* 0x00106400080c017f */
[----:B-1----:R-:W-:Y:S05]  /*1a6b0*/  @!P6 NANOSLEEP.SYNCS 0x989680 ;  /* 0x009896800000e95d */ /* 0x002fea0003900000 */
[----:B------:R-:W1:Y:S02]  /*1a6c0*/  @!P6 SYNCS.PHASECHK.TRANS64 P6, [R65+URZ+0x13290], R66 ;  /* 0x013290424100e5a7 */ /* 0x000e6400080c007f */
[----:B-1----:R-:W-:Y:S05]  /*1a6d0*/  @!P6 BRA `(.L_x_2372) ;  /* 0xfffffffc00f0e947 */ /* 0x002fea000383ffff */
[----:B------:R-:W-:Y:S05]  /*1a6e0*/  BRA `(.L_x_2602) ;  /* 0xfffffe9000807947 */ /* 0x000fea000383ffff */
.L_x_2373:
[----:B------:R-:W-:Y:S01]  /*1a6f0*/  BSSY B1, `(.L_x_2603) ;  /* 0x0000007000017945 */ /* 0x000fe20003800000 */
[----:B------:R-:W-:Y:S02]  /*1a700*/  IMAD.MOV.U32 R12, RZ, RZ, RZ ;  /* 0x000000ffff0c7224 */ /* 0x000fe400078e00ff */
[----:B------:R-:W-:Y:S02]  /*1a710*/  IMAD.MOV.U32 R11, RZ, RZ, 0x1e1f ;  /* 0x00001e1fff0b7424 */ /* 0x000fe400078e00ff */
[----:B------:R-:W-:-:S07]  /*1a720*/  IMAD.MOV.U32 R15, RZ, RZ, -0x1 ;  /* 0xffffffffff0f7424 */ /* 0x000fce00078e00ff */
[----:B0-----:R-:W-:Y:S05]  /*1a730*/  WARPSYNC.COLLECTIVE R15, `(.L_x_2604) ;  /* 0x000000000f087348 */ /* 0x001fea0003c00000 */
[----:B------:R1:W2:Y:S02]  /*1a740*/  SHFL.IDX P6, R14, R13, R12, R11 ;  /* 0x0000000c0d0e7389 */ /* 0x0002a400000c000b */
[----:B012---:R-:W-:Y:S01]  /*1a750*/  ENDCOLLECTIVE ;  /* 0x000000000000791b */ /* 0x007fe20003800000 */
.L_x_2604:
[----:B------:R-:W-:Y:S05]  /*1a760*/  BSYNC B1 ;  /* 0x0000000000017941 */ /* 0x000fea0003800000 */
.L_x_2603:
        /* <DEDUP_REMOVED lines=8> */
.L_x_2605:
[----:B------:R-:W-:Y:S01]  /*1a7f0*/  IMAD.MOV.U32 R70, RZ, RZ, R14 ;  /* 0x000000ffff467224 */ /* 0x000fe200078e000e */
[----:B------:R-:W-:Y:S06]  /*1a800*/  BRA `(.L_x_2606) ;  /* 0xfffffe90004c7947 */ /* 0x000fec000383ffff */
.L_x_2378:
[----:B0-----:R0:W1:Y:S02]  /*1a810*/  SYNCS.PHASECHK.TRANS64.TRYWAIT P3, [R65+URZ+0x13290], R66 ;  /* 0x01329042410075a7 */ /* 0x001064000806017f */
[----:B-1----:R-:W-:Y:S05]  /*1a820*/  @!P3 NANOSLEEP.SYNCS 0x989680 ;  /* 0x009896800000b95d */ /* 0x002fea0003900000 */
[----:B------:R-:W1:Y:S02]  /*1a830*/  @!P3 SYNCS.PHASECHK.TRANS64 P3, [R65+URZ+0x13290], R66 ;  /* 0x013290424100b5a7 */ /* 0x000e64000806007f */
[----:B-1----:R-:W-:Y:S05]  /*1a840*/  @!P3 BRA `(.L_x_2378) ;  /* 0xfffffffc00f0b947 */ /* 0x002fea000383ffff */
[----:B------:R-:W-:Y:S05]  /*1a850*/  BRA `(.L_x_2607) ;  /* 0xfffffea000207947 */ /* 0x000fea000383ffff */
.L_x_2379:
[----:B------:R-:W-:Y:S01]  /*1a860*/  BSSY B1, `(.L_x_2608) ;  /* 0x0000007000017945 */ /* 0x000fe20003800000 */
[----:B------:R-:W-:Y:S02]  /*1a870*/  IMAD.MOV.U32 R12, RZ, RZ, RZ ;  /* 0x000000ffff0c7224 */ /* 0x000fe400078e00ff */
[----:B------:R-:W-:Y:S02]  /*1a880*/  IMAD.MOV.U32 R11, RZ, RZ, 0x1e1f ;  /* 0x00001e1fff0b7424 */ /* 0x000fe400078e00ff */
[----:B------:R-:W-:-:S07]  /*1a890*/  IMAD.MOV.U32 R15, RZ, RZ, -0x1 ;  /* 0xffffffffff0f7424 */ /* 0x000fce00078e00ff */
[----:B0-----:R-:W-:Y:S05]  /*1a8a0*/  WARPSYNC.COLLECTIVE R15, `(.L_x_2609) ;  /* 0x000000000f087348 */ /* 0x001fea0003c00000 */
[----:B------:R1:W2:Y:S02]  /*1a8b0*/  SHFL.IDX P6, R14, R13, R12, R11 ;  /* 0x0000000c0d0e7389 */ /* 0x0002a400000c000b */
[----:B012---:R-:W-:Y:S01]  /*1a8c0*/  ENDCOLLECTIVE ;  /* 0x000000000000791b */ /* 0x007fe20003800000 */
.L_x_2609:
[----:B------:R-:W-:Y:S05]  /*1a8d0*/  BSYNC B1 ;  /* 0x0000000000017941 */ /* 0x000fea0003800000 */
.L_x_2608:
        /* <DEDUP_REMOVED lines=8> */
.L_x_2610:
[----:B------:R-:W-:Y:S05]  /*1a960*/  BRA `(.L_x_2611) ;  /* 0xfffffea000587947 */ /* 0x000fea000383ffff */
.L_x_2383:
[----:B-1----:R1:W4:Y:S02]  /*1a970*/  SYNCS.PHASECHK.TRANS64.TRYWAIT P4, [R65+URZ+0x132b0], R66 ;  /* 0x0132b042410075a7 */ /* 0x002324000808017f */
[----:B----4-:R-:W-:Y:S05]  /*1a980*/  @!P4 NANOSLEEP.SYNCS 0x989680 ;  /* 0x009896800000c95d */ /* 0x010fea0003900000 */
[----:B------:R-:W4:Y:S02]  /*1a990*/  @!P4 SYNCS.PHASECHK.TRANS64 P4, [R65+URZ+0x132b0], R66 ;  /* 0x0132b0424100c5a7 */ /* 0x000f24000808007f */
[----:B----4-:R-:W-:Y:S05]  /*1a9a0*/  @!P4 BRA `(.L_x_2383) ;  /* 0xfffffffc00f0c947 */ /* 0x010fea000383ffff */
[----:B------:R-:W-:Y:S05]  /*1a9b0*/  BRA `(.L_x_2612) ;  /* 0xfffffea000d07947 */ /* 0x000fea000383ffff */
.L_x_2401:
[----:B------:R-:W-:Y:S01]  /*1a9c0*/  BSSY B1, `(.L_x_2613) ;  /* 0x0000007000017945 */ /* 0x000fe20003800000 */
[----:B------:R-:W-:Y:S02]  /*1a9d0*/  IMAD.MOV.U32 R12, RZ, RZ, RZ ;  /* 0x000000ffff0c7224 */ /* 0x000fe400078e00ff */
[----:B------:R-:W-:Y:S02]  /*1a9e0*/  IMAD.MOV.U32 R11, RZ, RZ, 0x1e1f ;  /* 0x00001e1fff0b7424 */ /* 0x000fe400078e00ff */
[----:B------:R-:W-:-:S07]  /*1a9f0*/  IMAD.MOV.U32 R15, RZ, RZ, -0x1 ;  /* 0xffffffffff0f7424 */ /* 0x000fce00078e00ff */
[----:B------:R-:W-:Y:S05]  /*1aa00*/  WARPSYNC.COLLECTIVE R15, `(.L_x_2614) ;  /* 0x000000000f087348 */ /* 0x000fea0003c00000 */
[----:B------:R0:W1:Y:S02]  /*1aa10*/  SHFL.IDX P6, R14, R13, R12, R11 ;  /* 0x0000000c0d0e7389 */ /* 0x00006400000c000b */
[----:B01----:R-:W-:Y:S01]  /*1aa20*/  ENDCOLLECTIVE ;  /* 0x000000000000791b */ /* 0x003fe20003800000 */
.L_x_2614:
[----:B------:R-:W-:Y:S05]  /*1aa30*/  BSYNC B1 ;  /* 0x0000000000017941 */ /* 0x000fea0003800000 */
.L_x_2613:
        /* <DEDUP_REMOVED lines=8> */
.L_x_2615:
[----:B------:R-:W-:Y:S02]  /*1aac0*/  IMAD.MOV.U32 R13, RZ, RZ, R4 ;  /* 0x000000ffff0d7224 */ /* 0x000fe400078e0004 */
[----:B------:R-:W-:-:S07]  /*1aad0*/  IMAD.MOV.U32 R3, RZ, RZ, R14 ;  /* 0x000000ffff037224 */ /* 0x000fce00078e000e */
[----:B------:R-:W-:Y:S05]  /*1aae0*/  WARPSYNC.COLLECTIVE R15, `(.L_x_2616) ;  /* 0x000000000f087348 */ /* 0x000fea0003c00000 */
[----:B------:R0:W1:Y:S02]  /*1aaf0*/  SHFL.IDX P6, R14, R13, R12, R11 ;  /* 0x0000000c0d0e7389 */ /* 0x00006400000c000b */
[----:B01----:R-:W-:Y:S01]  /*1ab00*/  ENDCOLLECTIVE ;  /* 0x000000000000791b */ /* 0x003fe20003800000 */
.L_x_2616:
[----:B------:R-:W-:Y:S02]  /*1ab10*/  IMAD.MOV.U32 R13, RZ, RZ, R5 ;  /* 0x000000ffff0d7224 */ /* 0x000fe400078e0005 */
[----:B------:R-:W-:-:S07]  /*1ab20*/  IMAD.MOV.U32 R4, RZ, RZ, R14 ;  /* 0x000000ffff047224 */ /* 0x000fce00078e000e */
[----:B------:R-:W-:Y:S05]  /*1ab30*/  WARPSYNC.COLLECTIVE R15, `(.L_x_2617) ;  /* 0x000000000f087348 */ /* 0x000fea0003c00000 */
[----:B------:R0:W1:Y:S02]  /*1ab40*/  SHFL.IDX P6, R14, R13, R12, R11 ;  /* 0x0000000c0d0e7389 */ /* 0x00006400000c000b */
[----:B01----:R-:W-:Y:S01]  /*1ab50*/  ENDCOLLECTIVE ;  /* 0x000000000000791b */ /* 0x003fe20003800000 */
.L_x_2617:
[----:B------:R-:W-:Y:S05]  /*1ab60*/  BRA `(.L_x_2618) ;  /* 0xfffffeb000947947 */ /* 0x000fea000383ffff */
.L_x_2405:
[----:B-1----:R1:W2:Y:S02]  /*1ab70*/  SYNCS.PHASECHK.TRANS64.TRYWAIT P0, [R18+URZ+0x13200], R5 ;  /* 0x01320005120075a7 */ /* 0x0022a4000800017f */
[----:B--2---:R-:W-:Y:S05]  /*1ab80*/  @!P0 NANOSLEEP.SYNCS 0x989680 ;  /* 0x009896800000895d */ /* 0x004fea0003900000 */
[----:B------:R-:W2:Y:S02]  /*1ab90*/  @!P0 SYNCS.PHASECHK.TRANS64 P0, [R18+URZ+0x13200], R5 ;  /* 0x01320005120085a7 */ /* 0x000ea4000800007f */
[----:B--2---:R-:W-:Y:S05]  /*1aba0*/  @!P0 BRA `(.L_x_2405) ;  /* 0xfffffffc00f08947 */ /* 0x004fea000383ffff */
[----:B------:R-:W-:Y:S05]  /*1abb0*/  BRA `(.L_x_2619) ;  /* 0xfffffeb400347947 */ /* 0x000fea000383ffff */
.L_x_2409:
[----:B------:R-:W-:Y:S01]  /*1abc0*/  BSSY B1, `(.L_x_2620) ;  /* 0x0000007000017945 */ /* 0x000fe20003800000 */
[----:B------:R-:W-:Y:S02]  /*1abd0*/  IMAD.MOV.U32 R12, RZ, RZ, RZ ;  /* 0x000000ffff0c7224 */ /* 0x000fe400078e00ff */
[----:B------:R-:W-:Y:S02]  /*1abe0*/  IMAD.MOV.U32 R11, RZ, RZ, 0x1e1f ;  /* 0x00001e1fff0b7424 */ /* 0x000fe400078e00ff */
[----:B------:R-:W-:-:S07]  /*1abf0*/  IMAD.MOV.U32 R15, RZ, RZ, -0x1 ;  /* 0xffffffffff0f7424 */ /* 0x000fce00078e00ff */
[----:B------:R-:W-:Y:S05]  /*1ac00*/  WARPSYNC.COLLECTIVE R15, `(.L_x_2621) ;  /* 0x000000000f087348 */ /* 0x000fea0003c00000 */
[----:B------:R0:W1:Y:S02]  /*1ac10*/  SHFL.IDX P6, R14, R13, R12, R11 ;  /* 0x0000000c0d0e7389 */ /* 0x00006400000c000b */
[----:B01----:R-:W-:Y:S01]  /*1ac20*/  ENDCOLLECTIVE ;  /* 0x000000000000791b */ /* 0x003fe20003800000 */
.L_x_2621:
[----:B------:R-:W-:Y:S05]  /*1ac30*/  BSYNC B1 ;  /* 0x0000000000017941 */ /* 0x000fea0003800000 */
.L_x_2620:
        /* <DEDUP_REMOVED lines=8> */
.L_x_2622:
[----:B------:R-:W-:Y:S02]  /*1acc0*/  IMAD.MOV.U32 R13, RZ, RZ, R25 ;  /* 0x000000ffff0d7224 */ /* 0x000fe400078e0019 */
[----:B------:R-:W-:-:S07]  /*1acd0*/  IMAD.MOV.U32 R21, RZ, RZ, R14 ;  /* 0x000000ffff157224 */ /* 0x000fce00078e000e */
[----:B------:R-:W-:Y:S05]  /*1ace0*/  WARPSYNC.COLLECTIVE R15, `(.L_x_2623) ;  /* 0x000000000f087348 */ /* 0x000fea0003c00000 */
[----:B------:R0:W1:Y:S02]  /*1acf0*/  SHFL.IDX P6, R14, R13, R12, R11 ;  /* 0x0000000c0d0e7389 */ /* 0x00006400000c000b */
[----:B01----:R-:W-:Y:S01]  /*1ad00*/  ENDCOLLECTIVE ;  /* 0x000000000000791b */ /* 0x003fe20003800000 */
.L_x_2623:
[----:B------:R-:W-:Y:S02]  /*1ad10*/  IMAD.MOV.U32 R13, RZ, RZ, R0 ;  /* 0x000000ffff0d7224 */ /* 0x000fe400078e0000 */
[----:B------:R-:W-:-:S07]  /*1ad20*/  IMAD.MOV.U32 R25, RZ, RZ, R14 ;  /* 0x000000ffff197224 */ /* 0x000fce00078e000e */
[----:B------:R-:W-:Y:S05]  /*1ad30*/  WARPSYNC.COLLECTIVE R15, `(.L_x_2624) ;  /* 0x000000000f087348 */ /* 0x000fea0003c00000 */
[----:B------:R0:W1:Y:S02]  /*1ad40*/  SHFL.IDX P6, R14, R13, R12, R11 ;  /* 0x0000000c0d0e7389 */ /* 0x00006400000c000b */
[----:B01----:R-:W-:Y:S01]  /*1ad50*/  ENDCOLLECTIVE ;  /* 0x000000000000791b */ /* 0x003fe20003800000 */
.L_x_2624:
[----:B------:R-:W-:Y:S05]  /*1ad60*/  BRA `(.L_x_2625) ;  /* 0xfffffec400547947 */ /* 0x000fea000383ffff */
.L_x_2413:
[----:B-1----:R1:W2:Y:S02]  /*1ad70*/  SYNCS.PHASECHK.TRANS64.TRYWAIT P1, [R18+URZ+0x13200], R27 ;  /* 0x0132001b120075a7 */ /* 0x0022a4000802017f */
[----:B--2---:R-:W-:Y:S05]  /*1ad80*/  @!P1 NANOSLEEP.SYNCS 0x989680 ;  /* 0x009896800000995d */ /* 0x004fea0003900000 */
[----:B------:R-:W2:Y:S02]  /*1ad90*/  @!P1 SYNCS.PHASECHK.TRANS64 P1, [R18+URZ+0x13200], R27 ;  /* 0x0132001b120095a7 */ /* 0x000ea4000802007f */
[----:B--2---:R-:W-:Y:S05]  /*1ada0*/  @!P1 BRA `(.L_x_2413) ;  /* 0xfffffffc00f09947 */ /* 0x004fea000383ffff */
[----:B------:R-:W-:Y:S05]  /*1adb0*/  BRA `(.L_x_2626) ;  /* 0xfffffec400d87947 */ /* 0x000fea000383ffff */
.L_x_2417:
[----:B-1----:R1:W3:Y:S02]  /*1adc0*/  SYNCS.PHASECHK.TRANS64.TRYWAIT P1, [R12+URZ+0x13230], R3 ;  /* 0x013230030c0075a7 */ /* 0x0022e4000802017f */
[----:B---3--:R-:W-:Y:S05]  /*1add0*/  @!P1 NANOSLEEP.SYNCS 0x989680 ;  /* 0x009896800000995d */ /* 0x008fea0003900000 */
[----:B------:R-:W3:Y:S02]  /*1ade0*/  @!P1 SYNCS.PHASECHK.TRANS64 P1, [R12+URZ+0x13230], R3 ;  /* 0x013230030c0095a7 */ /* 0x000ee4000802007f */
[----:B---3--:R-:W-:Y:S05]  /*1adf0*/  @!P1 BRA `(.L_x_2417) ;  /* 0xfffffffc00f09947 */ /* 0x008fea000383ffff */
[----:B------:R-:W-:Y:S05]  /*1ae00*/  BRA `(.L_x_2416) ;  /* 0xfffffed800247947 */ /* 0x000fea000383ffff */
.L_x_2425:
[----:B-1----:R1:W2:Y:S02]  /*1ae10*/  SYNCS.PHASECHK.TRANS64.TRYWAIT P1, [R0+URZ+0x13230], R3 ;  /* 0x01323003000075a7 */ /* 0x0022a4000802017f */
[----:B--2---:R-:W-:Y:S05]  /*1ae20*/  @!P1 NANOSLEEP.SYNCS 0x989680 ;  /* 0x009896800000995d */ /* 0x004fea0003900000 */
[----:B------:R-:W2:Y:S02]  /*1ae30*/  @!P1 SYNCS.PHASECHK.TRANS64 P1, [R0+URZ+0x13230], R3 ;  /* 0x01323003000095a7 */ /* 0x000ea4000802007f */
[----:B--2---:R-:W-:Y:S05]  /*1ae40*/  @!P1 BRA `(.L_x_2425) ;  /* 0xfffffffc00f09947 */ /* 0x004fea000383ffff */
[----:B------:R-:W-:Y:S05]  /*1ae50*/  BRA `(.L_x_2424) ;  /* 0xffffff0400347947 */ /* 0x000fea000383ffff */
.L_x_2430:
[----:B-1----:R1:W2:Y:S02]  /*1ae60*/  SYNCS.PHASECHK.TRANS64.TRYWAIT P1, [R15+URZ+0x13250], R3 ;  /* 0x013250030f0075a7 */ /* 0x0022a4000802017f */
[----:B--2---:R-:W-:Y:S05]  /*1ae70*/  @!P1 NANOSLEEP.SYNCS 0x989680 ;  /* 0x009896800000995d */ /* 0x004fea0003900000 */
[----:B------:R-:W2:Y:S02]  /*1ae80*/  @!P1 SYNCS.PHASECHK.TRANS64 P1, [R15+URZ+0x13250], R3 ;  /* 0x013250030f0095a7 */ /* 0x000ea4000802007f */
[----:B--2---:R-:W-:Y:S05]  /*1ae90*/  @!P1 BRA `(.L_x_2430) ;  /* 0xfffffffc00f09947 */ /* 0x004fea000383ffff */
[----:B------:R-:W-:Y:S05]  /*1aea0*/  BRA `(.L_x_2429) ;  /* 0xffffff0800a47947 */ /* 0x000fea000383ffff */
.L_x_2440:
[----:B-1----:R1:W2:Y:S02]  /*1aeb0*/  SYNCS.PHASECHK.TRANS64.TRYWAIT P1, [R12+URZ+0x13230], R13 ;  /* 0x0132300d0c0075a7 */ /* 0x0022a4000802017f */
[----:B--2---:R-:W-:Y:S05]  /*1aec0*/  @!P1 NANOSLEEP.SYNCS 0x989680 ;  /* 0x009896800000995d */ /* 0x004fea0003900000 */
[----:B------:R-:W2:Y:S02]  /*1aed0*/  @!P1 SYNCS.PHASECHK.TRANS64 P1, [R12+URZ+0x13230], R13 ;  /* 0x0132300d0c0095a7 */ /* 0x000ea4000802007f */
[----:B--2---:R-:W-:Y:S05]  /*1aee0*/  @!P1 BRA `(.L_x_2440) ;  /* 0xfffffffc00f09947 */ /* 0x004fea000383ffff */
[----:B------:R-:W-:Y:S05]  /*1aef0*/  BRA `(.L_x_2439) ;  /* 0xffffff3400607947 */ /* 0x000fea000383ffff */
.L_x_2445:
[----:B-1----:R1:W2:Y:S02]  /*1af00*/  SYNCS.PHASECHK.TRANS64.TRYWAIT P1, [R15+URZ+0x13250], R3 ;  /* 0x013250030f0075a7 */ /* 0x0022a4000802017f */
[----:B--2---:R-:W-:Y:S05]  /*1af10*/  @!P1 NANOSLEEP.SYNCS 0x989680 ;  /* 0x009896800000995d */ /* 0x004fea0003900000 */
[----:B------:R-:W2:Y:S02]  /*1af20*/  @!P1 SYNCS.PHASECHK.TRANS64 P1, [R15+URZ+0x13250], R3 ;  /* 0x013250030f0095a7 */ /* 0x000ea4000802007f */
[----:B--2---:R-:W-:Y:S05]  /*1af30*/  @!P1 BRA `(.L_x_2445) ;  /* 0xfffffffc00f09947 */ /* 0x004fea000383ffff */
[----:B------:R-:W-:Y:S05]  /*1af40*/  BRA `(.L_x_2444) ;  /* 0xffffff3800d07947 */ /* 0x000fea000383ffff */
.L_x_2453:
[----:B-1----:R1:W2:Y:S02]  /*1af50*/  SYNCS.PHASECHK.TRANS64.TRYWAIT P1, [R10+URZ+0x13250], R5 ;  /* 0x013250050a0075a7 */ /* 0x0022a4000802017f */
[----:B--2---:R-:W-:Y:S05]  /*1af60*/  @!P1 NANOSLEEP.SYNCS 0x989680 ;  /* 0x009896800000995d */ /* 0x004fea0003900000 */
[----:B------:R-:W2:Y:S02]  /*1af70*/  @!P1 SYNCS.PHASECHK.TRANS64 P1, [R10+URZ+0x13250], R5 ;  /* 0x013250050a0095a7 */ /* 0x000ea4000802007f */
[----:B--2---:R-:W-:Y:S05]  /*1af80*/  @!P1 BRA `(.L_x_2453) ;  /* 0xfffffffc00f09947 */ /* 0x004fea000383ffff */
[----:B------:R-:W-:Y:S05]  /*1af90*/  BRA `(.L_x_2452) ;  /* 0xffffff58003c7947 */ /* 0x000fea000383ffff */
.L_x_2477:
        /* <DEDUP_REMOVED lines=11> */
.L_x_2628:
[----:B------:R-:W-:Y:S05]  /*1b050*/  BSYNC B1 ;  /* 0x0000000000017941 */ /* 0x000fea0003800000 */
.L_x_2627:
[----:B------:R-:W-:Y:S05]  /*1b060*/  BRA `(.L_x_2629) ;  /* 0xffffff9400487947 */ /* 0x000fea000383ffff */
.L_x_2479:
[----:B------:R-:W-:Y:S01]  /*1b070*/  BSSY B1, `(.L_x_2630) ;  /* 0x0000006000017945 */ /* 0x000fe20003800000 */
[----:B------:R-:W-:-:S07]  /*1b080*/  IMAD.MOV.U32 R15, RZ, RZ, -0x1 ;  /* 0xffffffffff0f7424 */ /* 0x000fce00078e00ff */
[----:B01----:R-:W-:Y:S05]  /*1b090*/  WARPSYNC.COLLECTIVE R15, `(.L_x_2631) ;  /* 0x000000000f0c7348 */ /* 0x003fea0003c00000 */
[----:B------:R-:W-:Y:S02]  /*1b0a0*/  ELECT P6, UR62, PT ;  /* 0x00000000003e782f */ /* 0x000fe400038c0000 */
[----:B------:R-:W-:Y:S01]  /*1b0b0*/  MOV R14, UR62 ;  /* 0x0000003e000e7c02 */ /* 0x000fe20008000f00 */
[----:B01----:R-:W-:Y:S10]  /*1b0c0*/  ENDCOLLECTIVE ;  /* 0x000000000000791b */ /* 0x003ff40003800000 */
.L_x_2631:
[----:B------:R-:W-:Y:S05]  /*1b0d0*/  BSYNC B1 ;  /* 0x0000000000017941 */ /* 0x000fea0003800000 */
.L_x_2630:
[----:B------:R-:W-:Y:S05]  /*1b0e0*/  BRA `(.L_x_2478) ;  /* 0xffffff9400407947 */ /* 0x000fea000383ffff */
.L_x_2481:
[----:B0-----:R0:W2:Y:S02]  /*1b0f0*/  SYNCS.PHASECHK.TRANS64.TRYWAIT P0, [R22+URZ+0x13220], R5 ;  /* 0x01322005160075a7 */ /* 0x0010a4000800017f */
[----:B--2---:R-:W-:Y:S05]  /*1b100*/  @!P0 NANOSLEEP.SYNCS 0x989680 ;  /* 0x009896800000895d */ /* 0x004fea0003900000 */
[----:B------:R-:W2:Y:S02]  /*1b110*/  @!P0 SYNCS.PHASECHK.TRANS64 P0, [R22+URZ+0x13220], R5 ;  /* 0x01322005160085a7 */ /* 0x000ea4000800007f */
[----:B--2---:R-:W-:Y:S05]  /*1b120*/  @!P0 BRA `(.L_x_2481) ;  /* 0xfffffffc00f08947 */ /* 0x004fea000383ffff */
[----:B------:R-:W-:Y:S05]  /*1b130*/  BRA `(.L_x_2632) ;  /* 0xffffff9400507947 */ /* 0x000fea000383ffff */
.L_x_2485:
[----:B0-----:R0:W1:Y:S02]  /*1b140*/  SYNCS.PHASECHK.TRANS64.TRYWAIT P0, [R5+URZ+0x132a0], R9 ;  /* 0x0132a009050075a7 */ /* 0x001064000800017f */
[----:B-1----:R-:W-:Y:S05]  /*1b150*/  @!P0 NANOSLEEP.SYNCS 0x989680 ;  /* 0x009896800000895d */ /* 0x002fea0003900000 */
[----:B------:R-:W1:Y:S02]  /*1b160*/  @!P0 SYNCS.PHASECHK.TRANS64 P0, [R5+URZ+0x132a0], R9 ;  /* 0x0132a009050085a7 */ /* 0x000e64000800007f */
[----:B-1----:R-:W-:Y:S05]  /*1b170*/  @!P0 BRA `(.L_x_2485) ;  /* 0xfffffffc00f08947 */ /* 0x002fea000383ffff */
[----:B------:R-:W-:Y:S05]  /*1b180*/  BRA `(.L_x_2633) ;  /* 0xffffff9400707947 */ /* 0x000fea000383ffff */
.L_x_2490:
[----:B-1----:R1:W2:Y:S02]  /*1b190*/  SYNCS.PHASECHK.TRANS64.TRYWAIT P0, [R5+URZ+0x132c0], R9 ;  /* 0x0132c009050075a7 */ /* 0x0022a4000800017f */
[----:B--2---:R-:W-:Y:S05]  /*1b1a0*/  @!P0 NANOSLEEP.SYNCS 0x989680 ;  /* 0x009896800000895d */ /* 0x004fea0003900000 */
[----:B------:R-:W2:Y:S02]  /*1b1b0*/  @!P0 SYNCS.PHASECHK.TRANS64 P0, [R5+URZ+0x132c0], R9 ;  /* 0x0132c009050085a7 */ /* 0x000ea4000800007f */
[----:B--2---:R-:W-:Y:S05]  /*1b1c0*/  @!P0 BRA `(.L_x_2490) ;  /* 0xfffffffc00f08947 */ /* 0x004fea000383ffff */
[----:B------:R-:W-:Y:S05]  /*1b1d0*/  BRA `(.L_x_2634) ;  /* 0xffffff9400f07947 */ /* 0x000fea000383ffff */
.L_x_2497:
[----:B0-----:R0:W2:Y:S02]  /*1b1e0*/  SYNCS.PHASECHK.TRANS64.TRYWAIT P1, [R5+URZ+0x132a0], R6 ;  /* 0x0132a006050075a7 */ /* 0x0010a4000802017f */
[----:B--2---:R-:W-:Y:S05]  /*1b1f0*/  @!P1 NANOSLEEP.SYNCS 0x989680 ;  /* 0x009896800000995d */ /* 0x004fea0003900000 */
[----:B------:R-:W2:Y:S02]  /*1b200*/  @!P1 SYNCS.PHASECHK.TRANS64 P1, [R5+URZ+0x132a0], R6 ;  /* 0x0132a006050095a7 */ /* 0x000ea4000802007f */
[----:B--2---:R-:W-:Y:S05]  /*1b210*/  @!P1 BRA `(.L_x_2497) ;  /* 0xfffffffc00f09947 */ /* 0x004fea000383ffff */
[----:B------:R-:W-:Y:S05]  /*1b220*/  BRA `(.L_x_2635) ;  /* 0xffffff9800c47947 */ /* 0x000fea000383ffff */
.L_x_2502:
[----:B-1----:R1:W2:Y:S02]  /*1b230*/  SYNCS.PHASECHK.TRANS64.TRYWAIT P1, [R5+URZ+0x132c0], R6 ;  /* 0x0132c006050075a7 */ /* 0x0022a4000802017f */
[----:B--2---:R-:W-:Y:S05]  /*1b240*/  @!P1 NANOSLEEP.SYNCS 0x989680 ;  /* 0x009896800000995d */ /* 0x004fea0003900000 */
[----:B------:R-:W2:Y:S02]  /*1b250*/  @!P1 SYNCS.PHASECHK.TRANS64 P1, [R5+URZ+0x132c0], R6 ;  /* 0x0132c006050095a7 */ /* 0x000ea4000802007f */
[----:B--2---:R-:W-:Y:S05]  /*1b260*/  @!P1 BRA `(.L_x_2502) ;  /* 0xfffffffc00f09947 */ /* 0x004fea000383ffff */
[----:B------:R-:W-:Y:S05]  /*1b270*/  BRA `(.L_x_2636) ;  /* 0xffffff9c00407947 */ /* 0x000fea000383ffff */
.L_x_2517:
        /* <DEDUP_REMOVED lines=10> */
.L_x_2638:
[----:B------:R-:W-:Y:S05]  /*1b320*/  BSYNC B0 ;  /* 0x0000000000007941 */ /* 0x000fea0003800000 */
.L_x_2637:
[----:B------:R-:W-:Y:S05]  /*1b330*/  BRA `(.L_x_2639) ;  /* 0xffffffa800dc7947 */ /* 0x000fea000383ffff */
.L_x_2520:
[----:B0-----:R-:W2:Y:S02]  /*1b340*/  LDL R0, [R1+0x50] ;  /* 0x0000500001007983 */ /* 0x001ea40000100800 */
[----:B--2---:R0:W1:Y:S02]  /*1b350*/  SYNCS.PHASECHK.TRANS64.TRYWAIT P0, [R6+URZ+0x13280], R0 ;  /* 0x01328000060075a7 */ /* 0x004064000800017f */
[----:B-1----:R-:W-:Y:S05]  /*1b360*/  @!P0 NANOSLEEP.SYNCS 0x989680 ;  /* 0x009896800000895d */ /* 0x002fea0003900000 */
[----:B------:R-:W1:Y:S02]  /*1b370*/  @!P0 SYNCS.PHASECHK.TRANS64 P0, [R6+URZ+0x13280], R0 ;  /* 0x01328000060085a7 */ /* 0x000e64000800007f */
[----:B-1----:R-:W-:Y:S05]  /*1b380*/  @!P0 BRA `(.L_x_2520) ;  /* 0xfffffffc00ec8947 */ /* 0x002fea000383ffff */
[----:B------:R-:W-:Y:S05]  /*1b390*/  BRA `(.L_x_2640) ;  /* 0xffffffac00007947 */ /* 0x000fea000383ffff */
.L_x_2521:
        /* <DEDUP_REMOVED lines=8> */
.L_x_2642:
[----:B------:R-:W-:Y:S05]  /*1b420*/  BSYNC B0 ;  /* 0x0000000000007941 */ /* 0x000fea0003800000 */
.L_x_2641:
[----:B------:R-:W-:Y:S01]  /*1b430*/  IMAD.MOV.U32 R13, RZ, RZ, R0 ;  /* 0x000000ffff0d7224 */ /* 0x000fe200078e0000 */
[----:B------:R-:W-:Y:S01]  /*1b440*/  ISETP.GE.AND P3, PT, R7, 0x81, PT ;  /* 0x000000810700780c */ /* 0x000fe20003f66270 */
        /* <DEDUP_REMOVED lines=10> */
.L_x_2643:
[----:B------:R-:W-:Y:S01]  /*1b4f0*/  @P3 LOP3.LUT R23, R23, 0x8, RZ, 0xfc, !PT ;  /* 0x0000000817173812 */ /* 0x000fe200078efcff */
[----:B------:R-:W-:Y:S02]  /*1b500*/  IMAD.MOV.U32 R13, RZ, RZ, R2 ;  /* 0x000000ffff0d7224 */ /* 0x000fe400078e0002 */
[----:B------:R-:W-:Y:S02]  /*1b510*/  IMAD.MOV.U32 R12, RZ, RZ, 0x1 ;  /* 0x00000001ff0c7424 */ /* 0x000fe400078e00ff */
[----:B------:R-:W-:-:S07]  /*1b520*/  IMAD.MOV.U32 R3, RZ, RZ, R14 ;  /* 0x000000ffff037224 */ /* 0x000fce00078e000e */
[----:B------:R-:W-:Y:S05]  /*1b530*/  WARPSYNC.COLLECTIVE R15, `(.L_x_2644) ;  /* 0x000000000f087348 */ /* 0x000fea0003c00000 */
[----:B------:R0:W1:Y:S02]  /*1b540*/  SHFL.IDX P6, R14, R13, R12, R11 ;  /* 0x0000000c0d0e7389 */ /* 0x00006400000c000b */
[----:B01----:R-:W-:Y:S01]  /*1b550*/  ENDCOLLECTIVE ;  /* 0x000000000000791b */ /* 0x003fe20003800000 */
.L_x_2644:
[----:B------:R-:W-:Y:S01]  /*1b560*/  IADD3 R26, P1, R21, R3, RZ ;  /* 0x00000003151a7210 */ /* 0x000fe20007f3e0ff */
[----:B------:R-:W-:-:S03]  /*1b570*/  IMAD.IADD R3, R22, 0x1, R20 ;  /* 0x0000000116037824 */ /* 0x000fc600078e0214 */
[----:B------:R-:W-:Y:S02]  /*1b580*/  IADD3.X R27, RZ, R10, RZ, P1, !PT ;  /* 0x0000000aff1b7210 */ /* 0x000fe40000ffe4ff */
        /* <DEDUP_REMOVED lines=10> */
.L_x_2645:
[----:B------:R-:W-:Y:S02]  /*1b630*/  IMAD.MOV.U32 R13, RZ, RZ, R2 ;  /* 0x000000ffff0d7224 */ /* 0x000fe400078e0002 */
[----:B------:R-:W-:Y:S02]  /*1b640*/  IMAD.MOV.U32 R12, RZ, RZ, 0x2 ;  /* 0x00000002ff0c7424 */ /* 0x000fe400078e00ff */
[----:B------:R-:W-:-:S07]  /*1b650*/  IMAD.MOV.U32 R10, RZ, RZ, R14 ;  /* 0x000000ffff0a7224 */ /* 0x000fce00078e000e */
[----:B------:R-:W-:Y:S05]  /*1b660*/  WARPSYNC.COLLECTIVE R15, `(.L_x_2646) ;  /* 0x000000000f087348 */ /* 0x000fea0003c00000 */
[----:B------:R0:W1:Y:S02]  /*1b670*/  SHFL.IDX P6, R14, R13, R12, R11 ;  /* 0x0000000c0d0e7389 */ /* 0x00006400000c000b */
[----:B01----:R-:W-:Y:S01]  /*1b680*/  ENDCOLLECTIVE ;  /* 0x000000000000791b */ /* 0x003fe20003800000 */
.L_x_2646:
        /* <DEDUP_REMOVED lines=12> */
.L_x_2647:
[----:B------:R-:W-:Y:S02]  /*1b750*/  IMAD.MOV.U32 R13, RZ, RZ, R2 ;  /* 0x000000ffff0d7224 */ /* 0x000fe400078e0002 */
[----:B------:R-:W-:Y:S02]  /*1b760*/  IMAD.MOV.U32 R12, RZ, RZ, 0x3 ;  /* 0x00000003ff0c7424 */ /* 0x000fe400078e00ff */
[----:B------:R-:W-:-:S07]  /*1b770*/  IMAD.MOV.U32 R10, RZ, RZ, R14 ;  /* 0x000000ffff0a7224 */ /* 0x000fce00078e000e */
[----:B------:R-:W-:Y:S05]  /*1b780*/  WARPSYNC.COLLECTIVE R15, `(.L_x_2648) ;  /* 0x000000000f087348 */ /* 0x000fea0003c00000 */
[----:B------:R0:W1:Y:S02]  /*1b790*/  SHFL.IDX P6, R14, R13, R12, R11 ;  /* 0x0000000c0d0e7389 */ /* 0x00006400000c000b */
[----:B01----:R-:W-:Y:S01]  /*1b7a0*/  ENDCOLLECTIVE ;  /* 0x000000000000791b */ /* 0x003fe20003800000 */
.L_x_2648:
        /* <DEDUP_REMOVED lines=12> */
.L_x_2649:
[----:B------:R-:W-:Y:S02]  /*1b870*/  IMAD.MOV.U32 R13, RZ, RZ, R25 ;  /* 0x000000ffff0d7224 */ /* 0x000fe400078e0019 */
[----:B------:R-:W-:Y:S02]  /*1b880*/  IMAD.MOV.U32 R12, RZ, RZ, RZ ;  /* 0x000000ffff0c7224 */ /* 0x000fe400078e00ff */
[----:B------:R-:W-:-:S07]  /*1b890*/  IMAD.MOV.U32 R0, RZ, RZ, R14 ;  /* 0x000000ffff007224 */ /* 0x000fce00078e000e */
[----:B------:R-:W-:Y:S05]  /*1b8a0*/  WARPSYNC.COLLECTIVE R15, `(.L_x_2650) ;  /* 0x000000000f087348 */ /* 0x000fea0003c00000 */
[----:B------:R0:W1:Y:S02]  /*1b8b0*/  SHFL.IDX P6, R14, R13, R12, R11 ;  /* 0x0000000c0d0e7389 */ /* 0x00006400000c000b */
[----:B01----:R-:W-:Y:S01]  /*1b8c0*/  ENDCOLLECTIVE ;  /* 0x000000000000791b */ /* 0x003fe20003800000 */
.L_x_2650:
        /* <DEDUP_REMOVED lines=13> */
.L_x_2651:
[----:B------:R-:W-:Y:S01]  /*1b9a0*/  IMAD.MOV.U32 R10, RZ, RZ, R14 ;  /* 0x000000ffff0a7224 */ /* 0x000fe200078e000e */
[----:B------:R-:W-:Y:S06]  /*1b9b0*/  BRA `(.L_x_2652) ;  /* 0xffffffa800e47947 */ /* 0x000fec000383ffff */
.L_x_2526:
[----:B---3--:R-:W3:Y:S02]  /*1b9c0*/  LDL R0, [R1+0x50] ;  /* 0x0000500001007983 */ /* 0x008ee40000100800 */
[----:B---3--:R3:W4:Y:S02]  /*1b9d0*/  SYNCS.PHASECHK.TRANS64.TRYWAIT P0, [R6+URZ+0x13240], R0 ;  /* 0x01324000060075a7 */ /* 0x008724000800017f */
[----:B----4-:R-:W-:Y:S05]  /*1b9e0*/  @!P0 NANOSLEEP.SYNCS 0x989680 ;  /* 0x009896800000895d */ /* 0x010fea0003900000 */
[----:B------:R-:W4:Y:S02]  /*1b9f0*/  @!P0 SYNCS.PHASECHK.TRANS64 P0, [R6+URZ+0x13240], R0 ;  /* 0x01324000060085a7 */ /* 0x000f24000800007f */
[----:B----4-:R-:W-:Y:S05]  /*1ba00*/  @!P0 BRA `(.L_x_2526) ;  /* 0xfffffffc00ec8947 */ /* 0x010fea000383ffff */
[----:B------:R-:W-:Y:S05]  /*1ba10*/  BRA `(.L_x_2653) ;  /* 0xffffffac00447947 */ /* 0x000fea000383ffff */
.L_x_2527:
[----:B------:R-:W-:Y:S01]  /*1ba20*/  BSSY B0, `(.L_x_2654) ;  /* 0x0000008000007945 */ /* 0x000fe20003800000 */
[----:B------:R-:W-:Y:S01]  /*1ba30*/  IMAD.MOV.U32 R13, RZ, RZ, R2 ;  /* 0x000000ffff0d7224 */ /* 0x000fe200078e0002 */
[----:B------:R-:W-:Y:S01]  /*1ba40*/  MOV R12, RZ ;  /* 0x000000ff000c7202 */ /* 0x000fe20000000f00 */
[----:B------:R-:W-:Y:S02]  /*1ba50*/  IMAD.MOV.U32 R11, RZ, RZ, 0x1c1f ;  /* 0x00001c1fff0b7424 */ /* 0x000fe400078e00ff */
[----:B------:R-:W-:-:S07]  /*1ba60*/  IMAD.MOV.U32 R15, RZ, RZ, -0x1 ;  /* 0xffffffffff0f7424 */ /* 0x000fce00078e00ff */
[----:B0-----:R-:W-:Y:S05]  /*1ba70*/  WARPSYNC.COLLECTIVE R15, `(.L_x_2655) ;  /* 0x000000000f087348 */ /* 0x001fea0003c00000 */
[----:B------:R1:W2:Y:S02]  /*1ba80*/  SHFL.IDX P6, R14, R13, R12, R11 ;  /* 0x0000000c0d0e7389 */ /* 0x0002a400000c000b */
[----:B012---:R-:W-:Y:S01]  /*1ba90*/  ENDCOLLECTIVE ;  /* 0x000000000000791b */ /* 0x007fe20003800000 */
.L_x_2655:
[----:B------:R-:W-:Y:S05]  /*1baa0*/  BSYNC B0 ;  /* 0x0000000000007941 */ /* 0x000fea0003800000 */
.L_x_2654:
        /* <DEDUP_REMOVED lines=10> */
.L_x_2656:
        /* <DEDUP_REMOVED lines=8> */
.L_x_2657:
        /* <DEDUP_REMOVED lines=15> */
.L_x_2658:
[----:B------:R-:W-:Y:S02]  /*1bcc0*/  IMAD.MOV.U32 R13, RZ, RZ, R2 ;  /* 0x000000ffff0d7224 */ /* 0x000fe400078e0002 */
[----:B------:R-:W-:Y:S02]  /*1bcd0*/  IMAD.MOV.U32 R12, RZ, RZ, 0x2 ;  /* 0x00000002ff0c7424 */ /* 0x000fe400078e00ff */
[----:B------:R-:W-:-:S07]  /*1bce0*/  IMAD.MOV.U32 R5, RZ, RZ, R14 ;  /* 0x000000ffff057224 */ /* 0x000fce00078e000e */
[----:B------:R-:W-:Y:S05]  /*1bcf0*/  WARPSYNC.COLLECTIVE R15, `(.L_x_2659) ;  /* 0x000000000f087348 */ /* 0x000fea0003c00000 */
[----:B------:R0:W1:Y:S02]  /*1bd00*/  SHFL.IDX P6, R14, R13, R12, R11 ;  /* 0x0000000c0d0e7389 */ /* 0x00006400000c000b */
[----:B01----:R-:W-:Y:S01]  /*1bd10*/  ENDCOLLECTIVE ;  /* 0x000000000000791b */ /* 0x003fe20003800000 */
.L_x_2659:
        /* <DEDUP_REMOVED lines=14> */
.L_x_2660:
[----:B------:R-:W-:Y:S02]  /*1be00*/  IMAD.MOV.U32 R13, RZ, RZ, R2 ;  /* 0x000000ffff0d7224 */ /* 0x000fe400078e0002 */
[----:B------:R-:W-:Y:S02]  /*1be10*/  IMAD.MOV.U32 R12, RZ, RZ, 0x3 ;  /* 0x00000003ff0c7424 */ /* 0x000fe400078e00ff */
[----:B------:R-:W-:-:S07]  /*1be20*/  IMAD.MOV.U32 R5, RZ, RZ, R14 ;  /* 0x000000ffff057224 */ /* 0x000fce00078e000e */
[----:B------:R-:W-:Y:S05]  /*1be30*/  WARPSYNC.COLLECTIVE R15, `(.L_x_2661) ;  /* 0x000000000f087348 */ /* 0x000fea0003c00000 */
[----:B------:R0:W1:Y:S02]  /*1be40*/  SHFL.IDX P6, R14, R13, R12, R11 ;  /* 0x0000000c0d0e7389 */ /* 0x00006400000c000b */
[----:B01----:R-:W-:Y:S01]  /*1be50*/  ENDCOLLECTIVE ;  /* 0x000000000000791b */ /* 0x003fe20003800000 */
.L_x_2661:
        /* <DEDUP_REMOVED lines=10> */
.L_x_2662:
        /* <DEDUP_REMOVED lines=10> */
.L_x_2663:
        /* <DEDUP_REMOVED lines=13> */
.L_x_2664:
[----:B------:R-:W-:Y:S01]  /*1c070*/  IMAD.MOV.U32 R4, RZ, RZ, R14 ;  /* 0x000000ffff047224 */ /* 0x000fe200078e000e */
[----:B------:R-:W-:Y:S06]  /*1c080*/  BRA `(.L_x_2665) ;  /* 0xffffffa800d47947 */ /* 0x000fec000383ffff */
.L_x_2534:
        /* <DEDUP_REMOVED lines=9> */
.L_x_2666:
[C---:B------:R-:W-:Y:S01]  /*1c120*/  VIADD R8, R17.reuse, 0x20 ;  /* 0x0000002011087836 */ /* 0x040fe20000000000 */
[----:B------:R-:W-:Y:S01]  /*1c130*/  ISETP.GE.AND P2, PT, R17, R3, PT ;  /* 0x000000031100720c */ /* 0x000fe20003f46270 */
[----:B------:R-:W-:Y:S02]  /*1c140*/  IMAD.MOV.U32 R13, RZ, RZ, R0 ;  /* 0x000000ffff0d7224 */ /* 0x000fe400078e0000 */
[----:B------:R-:W-:-:S10]  /*1c150*/  IMAD.MOV.U32 R7, RZ, RZ, R14 ;  /* 0x000000ffff077224 */ /* 0x000fd400078e000e */
[----:B------:R-:W-:Y:S05]  /*1c160*/  WARPSYNC.COLLECTIVE R15, `(.L_x_2667) ;  /* 0x000000000f087348 */ /* 0x000fea0003c00000 */
[----:B------:R0:W1:Y:S02]  /*1c170*/  SHFL.IDX P6, R14, R13, R12, R11 ;  /* 0x0000000c0d0e7389 */ /* 0x00006400000c000b */
[----:B01----:R-:W-:Y:S01]  /*1c180*/  ENDCOLLECTIVE ;  /* 0x000000000000791b */ /* 0x003fe20003800000 */
.L_x_2667:
[----:B------:R-:W-:Y:S02]  /*1c190*/  IMAD.MOV.U32 R13, RZ, RZ, R4 ;  /* 0x000000ffff0d7224 */ /* 0x000fe400078e0004 */
[----:B------:R-:W-:Y:S02]  /*1c1a0*/  IMAD.MOV.U32 R12, RZ, RZ, 0x1 ;  /* 0x00000001ff0c7424 */ /* 0x000fe400078e00ff */
[----:B------:R-:W-:-:S07]  /*1c1b0*/  IMAD.MOV.U32 R6, RZ, RZ, R14 ;  /* 0x000000ffff067224 */ /* 0x000fce00078e000e */
[----:B------:R-:W-:Y:S05]  /*1c1c0*/  WARPSYNC.COLLECTIVE R15, `(.L_x_2668) ;  /* 0x000000000f087348 */ /* 0x000fea0003c00000 */
[----:B------:R0:W1:Y:S02]  /*1c1d0*/  SHFL.IDX P6, R14, R13, R12, R11 ;  /* 0x0000000c0d0e7389 */ /* 0x00006400000c000b */
[----:B01----:R-:W-:Y:S01]  /*1c1e0*/  ENDCOLLECTIVE ;  /* 0x000000000000791b */ /* 0x003fe20003800000 */
.L_x_2668:
        /* <DEDUP_REMOVED lines=12> */
.L_x_2669:
[----:B------:R-:W-:Y:S02]  /*1c2b0*/  IMAD.MOV.U32 R13, RZ, RZ, R4 ;  /* 0x000000ffff0d7224 */ /* 0x000fe400078e0004 */
[----:B------:R-:W-:Y:S02]  /*1c2c0*/  IMAD.MOV.U32 R12, RZ, RZ, 0x2 ;  /* 0x00000002ff0c7424 */ /* 0x000fe400078e00ff */
[----:B------:R-:W-:-:S07]  /*1c2d0*/  IMAD.MOV.U32 R7, RZ, RZ, R14 ;  /* 0x000000ffff077224 */ /* 0x000fce00078e000e */
[----:B------:R-:W-:Y:S05]  /*1c2e0*/  WARPSYNC.COLLECTIVE R15, `(.L_x_2670) ;  /* 0x000000000f087348 */ /* 0x000fea0003c00000 */
[----:B------:R0:W1:Y:S02]  /*1c2f0*/  SHFL.IDX P6, R14, R13, R12, R11 ;  /* 0x0000000c0d0e7389 */ /* 0x00006400000c000b */
[----:B01----:R-:W-:Y:S01]  /*1c300*/  ENDCOLLECTIVE ;  /* 0x000000000000791b */ /* 0x003fe20003800000 */
.L_x_2670:
[----:B------:R-:W-:-:S04]  /*1c310*/  @!P1 IADD3 R7, P2, R20, R7, RZ ;  /* 0x0000000714079210 */ /* 0x000fc80007f5e0ff */
[----:B------:R-:W-:-:S04]  /*1c320*/  @!P1 IADD3.X R6, RZ, R6, RZ, P2, !PT ;  /* 0x00000006ff069210 */ /* 0x000fc800017fe4ff */
        /* <DEDUP_REMOVED lines=14> */
.L_x_2671:
[----:B------:R-:W-:Y:S02]  /*1c410*/  IMAD.MOV.U32 R13, RZ, RZ, R4 ;  /* 0x000000ffff0d7224 */ /* 0x000fe400078e0004 */
[----:B------:R-:W-:Y:S02]  /*1c420*/  IMAD.MOV.U32 R12, RZ, RZ, 0x3 ;  /* 0x00000003ff0c7424 */ /* 0x000fe400078e00ff */
[----:B------:R-:W-:-:S07]  /*1c430*/  IMAD.MOV.U32 R7, RZ, RZ, R14 ;  /* 0x000000ffff077224 */ /* 0x000fce00078e000e */
[----:B------:R-:W-:Y:S05]  /*1c440*/  WARPSYNC.COLLECTIVE R15, `(.L_x_2672) ;  /* 0x000000000f087348 */ /* 0x000fea0003c00000 */
[----:B------:R0:W1:Y:S02]  /*1c450*/  SHFL.IDX P6, R14, R13, R12, R11 ;  /* 0x0000000c0d0e7389 */ /* 0x00006400000c000b */
[----:B01----:R-:W-:Y:S01]  /*1c460*/  ENDCOLLECTIVE ;  /* 0x000000000000791b */ /* 0x003fe20003800000 */
.L_x_2672:
        /* <DEDUP_REMOVED lines=11> */
.L_x_2673:
        /* <DEDUP_REMOVED lines=11> */
.L_x_2674:
        /* <DEDUP_REMOVED lines=11> */
.L_x_2675:
[----:B------:R-:W-:-:S05]  /*1c680*/  VIADD R6, R17, 0x80 ;  /* 0x0000008011067836 */ /* 0x000fca0000000000 */
[----:B------:R-:W-:Y:S01]  /*1c690*/  ISETP.GE.AND P1, PT, R6, R3, PT ;  /* 0x000000030600720c */ /* 0x000fe20003f26270 */
[----:B------:R-:W-:Y:S01]  /*1c6a0*/  IMAD.MOV.U32 R13, RZ, RZ, R2 ;  /* 0x000000ffff0d7224 */ /* 0x000fe200078e0002 */
[----:B------:R-:W-:Y:S01]  /*1c6b0*/  MOV R12, 0x1 ;  /* 0x00000001000c7802 */ /* 0x000fe20000000f00 */
[----:B------:R-:W-:-:S10]  /*1c6c0*/  IMAD.MOV.U32 R0, RZ, RZ, R14 ;  /* 0x000000ffff007224 */ /* 0x000fd400078e000e */
[----:B------:R-:W-:Y:S05]  /*1c6d0*/  WARPSYNC.COLLECTIVE R15, `(.L_x_2676) ;  /* 0x000000000f087348 */ /* 0x000fea0003c00000 */
[----:B------:R0:W1:Y:S02]  /*1c6e0*/  SHFL.IDX P6, R14, R13, R12, R11 ;  /* 0x0000000c0d0e7389 */ /* 0x00006400000c000b */
[----:B01----:R-:W-:Y:S01]  /*1c6f0*/  ENDCOLLECTIVE ;  /* 0x000000000000791b */ /* 0x003fe20003800000 */
.L_x_2676:
        /* <DEDUP_REMOVED lines=13> */
.L_x_2677:
[----:B------:R-:W-:Y:S01]  /*1c7d0*/  IMAD.MOV.U32 R2, RZ, RZ, R14 ;  /* 0x000000ffff027224 */ /* 0x000fe200078e000e */
[----:B------:R-:W-:Y:S06]  /*1c7e0*/  BRA `(.L_x_2678) ;  /* 0xffffffac00dc7947 */ /* 0x000fec000383ffff */
.L_x_2537:
[----:B0-----:R0:W1:Y:S02]  /*1c7f0*/  SYNCS.PHASECHK.TRANS64.TRYWAIT P0, [R22+URZ+0x13220], R0 ;  /* 0x01322000160075a7 */ /* 0x001064000800017f */
[----:B-1----:R-:W-:Y:S05]  /*1c800*/  @!P0 NANOSLEEP.SYNCS 0x989680 ;  /* 0x009896800000895d */ /* 0x002fea0003900000 */
[----:B------:R-:W1:Y:S02]  /*1c810*/  @!P0 SYNCS.PHASECHK.TRANS64 P0, [R22+URZ+0x13220], R0 ;  /* 0x01322000160085a7 */ /* 0x000e64000800007f */
[----:B-1----:R-:W-:Y:S05]  /*1c820*/  @!P0 BRA `(.L_x_2537) ;  /* 0xfffffffc00f08947 */ /* 0x002fea000383ffff */
[----:B------:R-:W-:Y:S05]  /*1c830*/  BRA `(.L_x_2679) ;  /* 0xffffffb000387947 */ /* 0x000fea000383ffff */
.L_x_2541:
[----:B0-----:R0:W1:Y:S02]  /*1c840*/  SYNCS.PHASECHK.TRANS64.TRYWAIT P0, [R6+URZ+0x13280], R29 ;  /* 0x0132801d060075a7 */ /* 0x001064000800017f */
[----:B-1----:R-:W-:Y:S05]  /*1c850*/  @!P0 NANOSLEEP.SYNCS 0x989680 ;  /* 0x009896800000895d */ /* 0x002fea0003900000 */
[----:B------:R-:W1:Y:S02]  /*1c860*/  @!P0 SYNCS.PHASECHK.TRANS64 P0, [R6+URZ+0x13280], R29 ;  /* 0x0132801d060085a7 */ /* 0x000e64000800007f */
[----:B-1----:R-:W-:Y:S05]  /*1c870*/  @!P0 BRA `(.L_x_2541) ;  /* 0xfffffffc00f08947 */ /* 0x002fea000383ffff */
[----:B------:R-:W-:Y:S05]  /*1c880*/  BRA `(.L_x_2680) ;  /* 0xffffffb400747947 */ /* 0x000fea000383ffff */
.L_x_2542:
        /* <DEDUP_REMOVED lines=8> */
.L_x_2682:
[----:B------:R-:W-:Y:S05]  /*1c910*/  BSYNC B0 ;  /* 0x0000000000007941 */ /* 0x000fea0003800000 */
.L_x_2681:
        /* <DEDUP_REMOVED lines=10> */
.L_x_2683:
        /* <DEDUP_REMOVED lines=11> */
.L_x_2684:
        /* <DEDUP_REMOVED lines=10> */
.L_x_2685:
        /* <DEDUP_REMOVED lines=11> */
.L_x_2686:
        /* <DEDUP_REMOVED lines=10> */
.L_x_2687:
        /* <DEDUP_REMOVED lines=11> */
.L_x_2688:
        /* <DEDUP_REMOVED lines=10> */
.L_x_2689:
[----:B------:R-:W-:Y:S02]  /*1cdb0*/  IMAD.MOV.U32 R13, RZ, RZ, R17 ;  /* 0x000000ffff0d7224 */ /* 0x000fe400078e0011 */
[----:B------:R-:W-:Y:S02]  /*1cdc0*/  IMAD.MOV.U32 R12, RZ, RZ, RZ ;  /* 0x000000ffff0c7224 */ /* 0x000fe400078e00ff */
[----:B------:R-:W-:Y:S02]  /*1cdd0*/  IMAD.SHL.U32 R3, R3, 0x10, RZ ;  /* 0x0000001003037824 */ /* 0x000fe400078e00ff */
[----:B------:R-:W-:-:S07]  /*1cde0*/  IMAD.MOV.U32 R2, RZ, RZ, R14 ;  /* 0x000000ffff027224 */ /* 0x000fce00078e000e */
[----:B------:R-:W-:Y:S05]  /*1cdf0*/  WARPSYNC.COLLECTIVE R15, `(.L_x_2690) ;  /* 0x000000000f087348 */ /* 0x000fea0003c00000 */
[----:B------:R0:W1:Y:S02]  /*1ce00*/  SHFL.IDX P6, R14, R13, R12, R11 ;  /* 0x0000000c0d0e7389 */ /* 0x00006400000c000b */
[----:B01----:R-:W-:Y:S01]  /*1ce10*/  ENDCOLLECTIVE ;  /* 0x000000000000791b */ /* 0x003fe20003800000 */
.L_x_2690:
        /* <DEDUP_REMOVED lines=12> */
.L_x_2691:
[----:B------:R-:W-:Y:S01]  /*1cee0*/  IMAD.MOV.U32 R2, RZ, RZ, R14 ;  /* 0x000000ffff027224 */ /* 0x000fe200078e000e */
[----:B------:R-:W-:Y:S06]  /*1cef0*/  BRA `(.L_x_2692) ;  /* 0xffffffb000e87947 */ /* 0x000fec000383ffff */
.L_x_2547:
[----:B---3--:R3:W4:Y:S02]  /*1cf00*/  SYNCS.PHASECHK.TRANS64.TRYWAIT P0, [R6+URZ+0x13240], R29 ;  /* 0x0132401d060075a7 */ /* 0x008724000800017f */
[----:B----4-:R-:W-:Y:S05]  /*1cf10*/  @!P0 NANOSLEEP.SYNCS 0x989680 ;  /* 0x009896800000895d */ /* 0x010fea0003900000 */
[----:B------:R-:W4:Y:S02]  /*1cf20*/  @!P0 SYNCS.PHASECHK.TRANS64 P0, [R6+URZ+0x13240], R29 ;  /* 0x0132401d060085a7 */ /* 0x000f24000800007f */
[----:B----4-:R-:W-:Y:S05]  /*1cf30*/  @!P0 BRA `(.L_x_2547) ;  /* 0xfffffffc00f08947 */ /* 0x010fea000383ffff */
[----:B------:R-:W-:Y:S05]  /*1cf40*/  BRA `(.L_x_2693) ;  /* 0xffffffb400447947 */ /* 0x000fea000383ffff */
.L_x_2548:
        /* <DEDUP_REMOVED lines=8> */
.L_x_2695:
[----:B------:R-:W-:Y:S05]  /*1cfd0*/  BSYNC B0 ;  /* 0x0000000000007941 */ /* 0x000fea0003800000 */
.L_x_2694:
[----:B------:R-:W-:Y:S01]  /*1cfe0*/  IMAD.MOV.U32 R13, RZ, RZ, R0 ;  /* 0x000000ffff0d7224 */ /* 0x000fe200078e0000 */
[----:B------:R-:W-:Y:S01]  /*1cff0*/  MOV R3, R14 ;  /* 0x0000000e00037202 */ /* 0x000fe20000000f00 */
[----:B------:R-:W-:Y:S02]  /*1d000*/  IMAD.MOV.U32 R12, RZ, RZ, RZ ;  /* 0x000000ffff0c7224 */ /* 0x000fe400078e00ff */
[----:B------:R-:W-:Y:S02]  /*1d010*/  IMAD.MOV.U32 R11, RZ, RZ, 0x1c1f ;  /* 0x00001c1fff0b7424 */ /* 0x000fe400078e00ff */
[----:B------:R-:W-:-:S07]  /*1d020*/  IMAD.MOV.U32 R15, RZ, RZ, -0x1 ;  /* 0xffffffffff0f7424 */ /* 0x000fce00078e00ff */
[----:B------:R-:W-:Y:S05]  /*1d030*/  WARPSYNC.COLLECTIVE R15, `(.L_x_2696) ;  /* 0x000000000f087348 */ /* 0x000fea0003c00000 */
[----:B------:R0:W1:Y:S02]  /*1d040*/  SHFL.IDX P6, R14, R13, R12, R11 ;  /* 0x0000000c0d0e7389 */ /* 0x00006400000c000b */
[----:B01----:R-:W-:Y:S01]  /*1d050*/  ENDCOLLECTIVE ;  /* 0x000000000000791b */ /* 0x003fe20003800000 */
.L_x_2696:
[----:B------:R-:W-:Y:S02]  /*1d060*/  IMAD.MOV.U32 R13, RZ, RZ, R5 ;  /* 0x000000ffff0d7224 */ /* 0x000fe400078e0005 */
[----:B------:R-:W-:Y:S02]  /*1d070*/  IMAD.MOV.U32 R12, RZ, RZ, 0x1 ;  /* 0x00000001ff0c7424 */ /* 0x000fe400078e00ff */
[----:B------:R-:W-:-:S07]  /*1d080*/  IMAD.MOV.U32 R2, RZ, RZ, R14 ;  /* 0x000000ffff027224 */ /* 0x000fce00078e000e */
[----:B------:R-:W-:Y:S05]  /*1d090*/  WARPSYNC.COLLECTIVE R15, `(.L_x_2697) ;  /* 0x000000000f087348 */ /* 0x000fea0003c00000 */
[----:B------:R0:W1:Y:S02]  /*1d0a0*/  SHFL.IDX P6, R14, R13, R12, R11 ;  /* 0x0000000c0d0e7389 */ /* 0x00006400000c000b */
[----:B01----:R-:W-:Y:S01]  /*1d0b0*/  ENDCOLLECTIVE ;  /* 0x000000000000791b */ /* 0x003fe20003800000 */
.L_x_2697:
        /* <DEDUP_REMOVED lines=11> */
.L_x_2698:
[----:B------:R-:W-:Y:S02]  /*1d170*/  IMAD.MOV.U32 R13, RZ, RZ, R5 ;  /* 0x000000ffff0d7224 */ /* 0x000fe400078e0005 */
[----:B------:R-:W-:Y:S02]  /*1d180*/  IMAD.MOV.U32 R12, RZ, RZ, 0x2 ;  /* 0x00000002ff0c7424 */ /* 0x000fe400078e00ff */
[----:B------:R-:W-:-:S07]  /*1d190*/  IMAD.MOV.U32 R2, RZ, RZ, R14 ;  /* 0x000000ffff027224 */ /* 0x000fce00078e000e */
[----:B------:R-:W-:Y:S05]  /*1d1a0*/  WARPSYNC.COLLECTIVE R15, `(.L_x_2699) ;  /* 0x000000000f087348 */ /* 0x000fea0003c00000 */
[----:B------:R0:W1:Y:S02]  /*1d1b0*/  SHFL.IDX P6, R14, R13, R12, R11 ;  /* 0x0000000c0d0e7389 */ /* 0x00006400000c000b */
[----:B01----:R-:W-:Y:S01]  /*1d1c0*/  ENDCOLLECTIVE ;  /* 0x000000000000791b */ /* 0x003fe20003800000 */
.L_x_2699:
        /* <DEDUP_REMOVED lines=11> */
.L_x_2700:
[----:B------:R-:W-:Y:S02]  /*1d280*/  IMAD.MOV.U32 R13, RZ, RZ, R5 ;  /* 0x000000ffff0d7224 */ /* 0x000fe400078e0005 */
[----:B------:R-:W-:Y:S02]  /*1d290*/  IMAD.MOV.U32 R12, RZ, RZ, 0x3 ;  /* 0x00000003ff0c7424 */ /* 0x000fe400078e00ff */
[----:B------:R-:W-:-:S07]  /*1d2a0*/  IMAD.MOV.U32 R2, RZ, RZ, R14 ;  /* 0x000000ffff027224 */ /* 0x000fce00078e000e */
[----:B------:R-:W-:Y:S05]  /*1d2b0*/  WARPSYNC.COLLECTIVE R15, `(.L_x_2701) ;  /* 0x000000000f087348 */ /* 0x000fea0003c00000 */
[----:B------:R0:W1:Y:S02]  /*1d2c0*/  SHFL.IDX P6, R14, R13, R12, R11 ;  /* 0x0000000c0d0e7389 */ /* 0x00006400000c000b */
[----:B01----:R-:W-:Y:S01]  /*1d2d0*/  ENDCOLLECTIVE ;  /* 0x000000000000791b */ /* 0x003fe20003800000 */
.L_x_2701:
        /* <DEDUP_REMOVED lines=11> */
.L_x_2702:
[----:B------:R-:W-:Y:S01]  /*1d390*/  MOV R13, R4 ;  /* 0x00000004000d7202 */ /* 0x000fe20000000f00 */
[----:B------:R-:W-:Y:S02]  /*1d3a0*/  IMAD.MOV.U32 R12, RZ, RZ, RZ ;  /* 0x000000ffff0c7224 */ /* 0x000fe400078e00ff */
[----:B------:R-:W-:-:S07]  /*1d3b0*/  IMAD.MOV.U32 R2, RZ, RZ, R14 ;  /* 0x000000ffff027224 */ /* 0x000fce00078e000e */
[----:B------:R-:W-:Y:S05]  /*1d3c0*/  WARPSYNC.COLLECTIVE R15, `(.L_x_2703) ;  /* 0x000000000f087348 */ /* 0x000fea0003c00000 */
[----:B------:R0:W1:Y:S02]  /*1d3d0*/  SHFL.IDX P6, R14, R13, R12, R11 ;  /* 0x0000000c0d0e7389 */ /* 0x00006400000c000b */
[----:B01----:R-:W-:Y:S01]  /*1d3e0*/  ENDCOLLECTIVE ;  /* 0x000000000000791b */ /* 0x003fe20003800000 */
.L_x_2703:
        /* <DEDUP_REMOVED lines=11> */
.L_x_2704:
[----:B------:R-:W-:Y:S01]  /*1d4a0*/  IMAD.MOV.U32 R2, RZ, RZ, R14 ;  /* 0x000000ffff027224 */ /* 0x000fe200078e000e */
[----:B------:R-:W-:Y:S06]  /*1d4b0*/  BRA `(.L_x_2705) ;  /* 0xffffffb000d87947 */ /* 0x000fec000383ffff */
.L_x_2553:
[----:B------:R0:W0:Y:S02]  /*1d4c0*/  SYNCS.PHASECHK.TRANS64.TRYWAIT P2, [R2+URZ+0x13270], R0 ;  /* 0x01327000020075a7 */ /* 0x000024000804017f */
[----:B0-----:R-:W-:Y:S05]  /*1d4d0*/  @!P2 NANOSLEEP.SYNCS 0x989680 ;  /* 0x009896800000a95d */ /* 0x001fea0003900000 */
[----:B------:R-:W0:Y:S02]  /*1d4e0*/  @!P2 SYNCS.PHASECHK.TRANS64 P2, [R2+URZ+0x13270], R0 ;  /* 0x013270000200a5a7 */ /* 0x000e24000804007f */
[----:B0-----:R-:W-:Y:S05]  /*1d4f0*/  @!P2 BRA `(.L_x_2553) ;  /* 0xfffffffc00f0a947 */ /* 0x001fea000383ffff */
[----:B------:R-:W-:Y:S05]  /*1d500*/  BRA `(.L_x_2706) ;  /* 0xffffffb4003c7947 */ /* 0x000fea000383ffff */
.L_x_2555:
[----:B------:R0:W0:Y:S02]  /*1d510*/  SYNCS.PHASECHK.TRANS64.TRYWAIT P2, [R2+URZ+0x13260], R0 ;  /* 0x01326000020075a7 */ /* 0x000024000804017f */
[----:B0-----:R-:W-:Y:S05]  /*1d520*/  @!P2 NANOSLEEP.SYNCS 0x989680 ;  /* 0x009896800000a95d */ /* 0x001fea0003900000 */
[----:B------:R-:W0:Y:S02]  /*1d530*/  @!P2 SYNCS.PHASECHK.TRANS64 P2, [R2+URZ+0x13260], R0 ;  /* 0x013260000200a5a7 */ /* 0x000e24000804007f */
[----:B0-----:R-:W-:Y:S05]  /*1d540*/  @!P2 BRA `(.L_x_2555) ;  /* 0xfffffffc00f0a947 */ /* 0x001fea000383ffff */
[----:B------:R-:W-:Y:S05]  /*1d550*/  BRA `(.L_x_2707) ;  /* 0xffffffb4004c7947 */ /* 0x000fea000383ffff */
.L_x_2563:
[----:B0-----:R0:W2:Y:S02]  /*1d560*/  SYNCS.PHASECHK.TRANS64.TRYWAIT P1, [R3+URZ+0x13270], R0 ;  /* 0x01327000030075a7 */ /* 0x0010a4000802017f */
[----:B--2---:R-:W-:Y:S05]  /*1d570*/  @!P1 NANOSLEEP.SYNCS 0x989680 ;  /* 0x009896800000995d */ /* 0x004fea0003900000 */
[----:B------:R-:W2:Y:S02]  /*1d580*/  @!P1 SYNCS.PHASECHK.TRANS64 P1, [R3+URZ+0x13270], R0 ;  /* 0x01327000030095a7 */ /* 0x000ea4000802007f */
[----:B--2---:R-:W-:Y:S05]  /*1d590*/  @!P1 BRA `(.L_x_2563) ;  /* 0xfffffffc00f09947 */ /* 0x004fea000383ffff */
[----:B------:R-:W-:Y:S05]  /*1d5a0*/  BRA `(.L_x_2708) ;  /* 0xffffffb800987947 */ /* 0x000fea000383ffff */
.L_x_2565:
[----:B0-----:R0:W2:Y:S02]  /*1d5b0*/  SYNCS.PHASECHK.TRANS64.TRYWAIT P1, [R3+URZ+0x13260], R0 ;  /* 0x01326000030075a7 */ /* 0x0010a4000802017f */
[----:B--2---:R-:W-:Y:S05]  /*1d5c0*/  @!P1 NANOSLEEP.SYNCS 0x989680 ;  /* 0x009896800000995d */ /* 0x004fea0003900000 */
[----:B------:R-:W2:Y:S02]  /*1d5d0*/  @!P1 SYNCS.PHASECHK.TRANS64 P1, [R3+URZ+0x13260], R0 ;  /* 0x01326000030095a7 */ /* 0x000ea4000802007f */
[----:B--2---:R-:W-:Y:S05]  /*1d5e0*/  @!P1 BRA `(.L_x_2565) ;  /* 0xfffffffc00f09947 */ /* 0x004fea000383ffff */
[----:B------:R-:W-:Y:S05]  /*1d5f0*/  BRA `(.L_x_2709) ;  /* 0xffffffb800a87947 */ /* 0x000fea000383ffff */
.L_x_2570:
[----:B------:R-:W-:Y:S01]  /*1d600*/  BSSY B0, `(.L_x_2710) ;  /* 0x0000008000007945 */ /* 0x000fe20003800000 */
[----:B------:R-:W-:Y:S02]  /*1d610*/  IMAD.MOV.U32 R13, RZ, RZ, R16 ;  /* 0x000000ffff0d7224 */ /* 0x000fe400078e0010 */
[----:B------:R-:W-:Y:S02]  /*1d620*/  IMAD.MOV.U32 R12, RZ, RZ, RZ ;  /* 0x000000ffff0c7224 */ /* 0x000fe400078e00ff */
[----:B------:R-:W-:Y:S02]  /*1d630*/  IMAD.MOV.U32 R11, RZ, RZ, 0x1f ;  /* 0x0000001fff0b7424 */ /* 0x000fe400078e00ff */
[----:B------:R-:W-:-:S07]  /*1d640*/  IMAD.MOV.U32 R15, RZ, RZ, -0x1 ;  /* 0xffffffffff0f7424 */ /* 0x000fce00078e00ff */
[----:B-1---5:R-:W-:Y:S05]  /*1d650*/  WARPSYNC.COLLECTIVE R15, `(.L_x_2711) ;  /* 0x000000000f087348 */ /* 0x022fea0003c00000 */
[----:B------:R0:W2:Y:S02]  /*1d660*/  SHFL.IDX P6, R14, R13, R12, R11 ;  /* 0x0000000c0d0e7389 */ /* 0x0000a400000c000b */
[----:B012--5:R-:W-:Y:S01]  /*1d670*/  ENDCOLLECTIVE ;  /* 0x000000000000791b */ /* 0x027fe20003800000 */
.L_x_2711:
[----:B------:R-:W-:Y:S05]  /*1d680*/  BSYNC B0 ;  /* 0x0000000000007941 */ /* 0x000fea0003800000 */
.L_x_2710:
        /* <DEDUP_REMOVED lines=9> */
.L_x_2712:
        /* <DEDUP_REMOVED lines=18> */
.L_x_2713:
[----:B------:R-:W-:Y:S01]  /*1d840*/  IMAD.MOV.U32 R12, RZ, RZ, 0x2 ;  /* 0x00000002ff0c7424 */ /* 0x000fe200078e00ff */
[----:B------:R-:W-:-:S05]  /*1d850*/  SEL R7, R14, RZ, P1 ;  /* 0x000000ff0e077207 */ /* 0x000fca0000800000 */
[----:B------:R-:W-:-:S04]  /*1d860*/  IMAD.IADD R3, R2, 0x1, R7 ;  /* 0x0000000102037824 */ /* 0x000fc800078e0207 */
[----:B------:R-:W-:-:S07]  /*1d870*/  IMAD.MOV.U32 R13, RZ, RZ, R3 ;  /* 0x000000ffff0d7224 */ /* 0x000fce00078e0003 */
[----:B------:R-:W-:Y:S05]  /*1d880*/  WARPSYNC.COLLECTIVE R15, `(.L_x_2714) ;  /* 0x000000000f087348 */ /* 0x000fea0003c00000 */
[----:B------:R0:W1:Y:S02]  /*1d890*/  SHFL.UP P6, R14, R13, R12, R11 ;  /* 0x0400000c0d0e7389 */ /* 0x00006400000c000b */
[----:B01----:R-:W-:Y:S01]  /*1d8a0*/  ENDCOLLECTIVE ;  /* 0x000000000000791b */ /* 0x003fe20003800000 */
.L_x_2714:
[----:B------:R-:W-:Y:S02]  /*1d8b0*/  MOV R12, 0x4 ;  /* 0x00000004000c7802 */ /* 0x000fe40000000f00 */
[----:B------:R-:W-:-:S05]  /*1d8c0*/  SEL R14, R14, RZ, P2 ;  /* 0x000000ff0e0e7207 */ /* 0x000fca0001000000 */
[----:B------:R-:W-:-:S04]  /*1d8d0*/  IMAD.IADD R3, R3, 0x1, R14 ;  /* 0x0000000103037824 */ /* 0x000fc800078e020e */
[----:B------:R-:W-:-:S07]  /*1d8e0*/  IMAD.MOV.U32 R13, RZ, RZ, R3 ;  /* 0x000000ffff0d7224 */ /* 0x000fce00078e0003 */
[----:B------:R-:W-:Y:S05]  /*1d8f0*/  WARPSYNC.COLLECTIVE R15, `(.L_x_2715) ;  /* 0x000000000f087348 */ /* 0x000fea0003c00000 */
[----:B------:R0:W1:Y:S02]  /*1d900*/  SHFL.UP P6, R14, R13, R12, R11 ;  /* 0x0400000c0d0e7389 */ /* 0x00006400000c000b */
[----:B01----:R-:W-:Y:S01]  /*1d910*/  ENDCOLLECTIVE ;  /* 0x000000000000791b */ /* 0x003fe20003800000 */
.L_x_2715:
[----:B------:R-:W-:Y:S01]  /*1d920*/  IMAD.MOV.U32 R12, RZ, RZ, 0x8 ;  /* 0x00000008ff0c7424 */ /* 0x000fe200078e00ff */
[----:B------:R-:W-:-:S05]  /*1d930*/  SEL R14, R14, RZ, P3 ;  /* 0x000000ff0e0e7207 */ /* 0x000fca0001800000 */
[----:B------:R-:W-:-:S04]  /*1d940*/  IMAD.IADD R3, R3, 0x1, R14 ;  /* 0x0000000103037824 */ /* 0x000fc800078e020e */
[----:B------:R-:W-:-:S07]  /*1d950*/  IMAD.MOV.U32 R13, RZ, RZ, R3 ;  /* 0x000000ffff0d7224 */ /* 0x000fce00078e0003 */
[----:B------:R-:W-:Y:S05]  /*1d960*/  WARPSYNC.COLLECTIVE R15, `(.L_x_2716) ;  /* 0x000000000f087348 */ /* 0x000fea0003c00000 */
[----:B------:R0:W1:Y:S02]  /*1d970*/  SHFL.UP P6, R14, R13, R12, R11 ;  /* 0x0400000c0d0e7389 */ /* 0x00006400000c000b */
[----:B01----:R-:W-:Y:S01]  /*1d980*/  ENDCOLLECTIVE ;  /* 0x000000000000791b */ /* 0x003fe20003800000 */
.L_x_2716:
[----:B------:R-:W-:Y:S01]  /*1d990*/  IMAD.MOV.U32 R12, RZ, RZ, 0x10 ;  /* 0x00000010ff0c7424 */ /* 0x000fe200078e00ff */
[----:B------:R-:W-:-:S05]  /*1d9a0*/  SEL R14, R14, RZ, P4 ;  /* 0x000000ff0e0e7207 */ /* 0x000fca0002000000 */
[----:B------:R-:W-:-:S04]  /*1d9b0*/  IMAD.IADD R3, R3, 0x1, R14 ;  /* 0x0000000103037824 */ /* 0x000fc800078e020e */
[----:B------:R-:W-:-:S07]  /*1d9c0*/  IMAD.MOV.U32 R13, RZ, RZ, R3 ;  /* 0x000000ffff0d7224 */ /* 0x000fce00078e0003 */
[----:B------:R-:W-:Y:S05]  /*1d9d0*/  WARPSYNC.COLLECTIVE R15, `(.L_x_2717) ;  /* 0x000000000f087348 */ /* 0x000fea0003c00000 */
[----:B------:R0:W1:Y:S02]  /*1d9e0*/  SHFL.UP P6, R14, R13, R12, R11 ;  /* 0x0400000c0d0e7389 */ /* 0x00006400000c000b */
[----:B01----:R-:W-:Y:S01]  /*1d9f0*/  ENDCOLLECTIVE ;  /* 0x000000000000791b */ /* 0x003fe20003800000 */
.L_x_2717:
        /* <DEDUP_REMOVED lines=8> */
.L_x_2718:
[----:B------:R-:W-:Y:S05]  /*1da80*/  BRA `(.L_x_2719) ;  /* 0xffffffbc00487947 */ /* 0x000fea000383ffff */
.L_x_2575:
[----:B------:R-:W-:Y:S01]  /*1da90*/  BSSY B0, `(.L_x_2720) ;  /* 0x0000008000007945 */ /* 0x000fe20003800000 */
[----:B-----5:R-:W-:Y:S02]  /*1daa0*/  IMAD.MOV.U32 R13, RZ, RZ, R2 ;  /* 0x000000ffff0d7224 */ /* 0x020fe400078e0002 */
[----:B------:R-:W-:Y:S02]  /*1dab0*/  IMAD.MOV.U32 R12, RZ, RZ, 0x1 ;  /* 0x00000001ff0c7424 */ /* 0x000fe400078e00ff */
[----:B------:R-:W-:Y:S02]  /*1dac0*/  IMAD.MOV.U32 R11, RZ, RZ, RZ ;  /* 0x000000ffff0b7224 */ /* 0x000fe400078e00ff */
[----:B------:R-:W-:-:S07]  /*1dad0*/  IMAD.MOV.U32 R15, RZ, RZ, -0x1 ;  /* 0xffffffffff0f7424 */ /* 0x000fce00078e00ff */
[----:B01----:R-:W-:Y:S05]  /*1dae0*/  WARPSYNC.COLLECTIVE R15, `(.L_x_2721) ;  /* 0x000000000f087348 */ /* 0x003fea0003c00000 */
[----:B------:R2:W3:Y:S02]  /*1daf0*/  SHFL.UP P6, R14, R13, R12, R11 ;  /* 0x0400000c0d0e7389 */ /* 0x0004e400000c000b */
[----:B0123--:R-:W-:Y:S01]  /*1db00*/  ENDCOLLECTIVE ;  /* 0x000000000000791b */ /* 0x00ffe20003800000 */
.L_x_2721:
[----:B------:R-:W-:Y:S05]  /*1db10*/  BSYNC B0 ;  /* 0x0000000000007941 */ /* 0x000fea0003800000 */
.L_x_2720:
        /* <DEDUP_REMOVED lines=9> */
.L_x_2722:
[----:B------:R-:W-:Y:S01]  /*1dbb0*/  IMAD.MOV.U32 R12, RZ, RZ, 0x4 ;  /* 0x00000004ff0c7424 */ /* 0x000fe200078e00ff */
[----:B------:R-:W-:-:S05]  /*1dbc0*/  SEL R14, R14, RZ, P2 ;  /* 0x000000ff0e0e7207 */ /* 0x000fca0001000000 */
[----:B------:R-:W-:-:S04]  /*1dbd0*/  IMAD.IADD R3, R3, 0x1, R14 ;  /* 0x0000000103037824 */ /* 0x000fc800078e020e */
[----:B------:R-:W-:-:S07]  /*1dbe0*/  IMAD.MOV.U32 R13, RZ, RZ, R3 ;  /* 0x000000ffff0d7224 */ /* 0x000fce00078e0003 */
[----:B------:R-:W-:Y:S05]  /*1dbf0*/  WARPSYNC.COLLECTIVE R15, `(.L_x_2723) ;  /* 0x000000000f087348 */ /* 0x000fea0003c00000 */
[----:B------:R0:W1:Y:S02]  /*1dc00*/  SHFL.UP P6, R14, R13, R12, R11 ;  /* 0x0400000c0d0e7389 */ /* 0x00006400000c000b */
[----:B01----:R-:W-:Y:S01]  /*1dc10*/  ENDCOLLECTIVE ;  /* 0x000000000000791b */ /* 0x003fe20003800000 */
.L_x_2723:
[----:B------:R-:W-:Y:S02]  /*1dc20*/  MOV R12, 0x8 ;  /* 0x00000008000c7802 */ /* 0x000fe40000000f00 */
[----:B------:R-:W-:-:S05]  /*1dc30*/  SEL R14, R14, RZ, P3 ;  /* 0x000000ff0e0e7207 */ /* 0x000fca0001800000 */
[----:B------:R-:W-:-:S04]  /*1dc40*/  IMAD.IADD R3, R3, 0x1, R14 ;  /* 0x0000000103037824 */ /* 0x000fc800078e020e */
[----:B------:R-:W-:-:S07]  /*1dc50*/  IMAD.MOV.U32 R13, RZ, RZ, R3 ;  /* 0x000000ffff0d7224 */ /* 0x000fce00078e0003 */
[----:B------:R-:W-:Y:S05]  /*1dc60*/  WARPSYNC.COLLECTIVE R15, `(.L_x_2724) ;  /* 0x000000000f087348 */ /* 0x000fea0003c00000 */
[----:B------:R0:W1:Y:S02]  /*1dc70*/  SHFL.UP P6, R14, R13, R12, R11 ;  /* 0x0400000c0d0e7389 */ /* 0x00006400000c000b */
[----:B01----:R-:W-:Y:S01]  /*1dc80*/  ENDCOLLECTIVE ;  /* 0x000000000000791b */ /* 0x003fe20003800000 */
.L_x_2724:
[----:B------:R-:W-:Y:S01]  /*1dc90*/  IMAD.MOV.U32 R12, RZ, RZ, 0x10 ;  /* 0x00000010ff0c7424 */ /* 0x000fe200078e00ff */
[----:B------:R-:W-:-:S05]  /*1dca0*/  SEL R14, R14, RZ, P4 ;  /* 0x000000ff0e0e7207 */ /* 0x000fca0002000000 */
[----:B------:R-:W-:-:S04]  /*1dcb0*/  IMAD.IADD R3, R3, 0x1, R14 ;  /* 0x0000000103037824 */ /* 0x000fc800078e020e */
[----:B------:R-:W-:-:S07]  /*1dcc0*/  IMAD.MOV.U32 R13, RZ, RZ, R3 ;  /* 0x000000ffff0d7224 */ /* 0x000fce00078e0003 */
[----:B------:R-:W-:Y:S05]  /*1dcd0*/  WARPSYNC.COLLECTIVE R15, `(.L_x_2725) ;  /* 0x000000000f087348 */ /* 0x000fea0003c00000 */
[----:B------:R0:W1:Y:S02]  /*1dce0*/  SHFL.UP P6, R14, R13, R12, R11 ;  /* 0x0400000c0d0e7389 */ /* 0x00006400000c000b */
[----:B01----:R-:W-:Y:S01]  /*1dcf0*/  ENDCOLLECTIVE ;  /* 0x000000000000791b */ /* 0x003fe20003800000 */
.L_x_2725:
        /* <DEDUP_REMOVED lines=8> */
.L_x_2726:
[----:B------:R-:W-:Y:S05]  /*1dd80*/  BRA `(.L_x_2727) ;  /* 0xffffffbc00247947 */ /* 0x000fea000383ffff */
.L_x_2577:
[----:B------:R-:W-:Y:S01]  /*1dd90*/  BSSY B0, `(.L_x_2728) ;  /* 0x0000006000007945 */ /* 0x000fe20003800000 */
[----:B------:R-:W-:Y:S01]  /*1dda0*/  PLOP3.LUT P6, PT, P6, PT, PT, 0x8, 0x0 ;  /* 0x000000000000781c */ /* 0x000fe200037ce170 */
[----:B------:R-:W-:-:S12]  /*1ddb0*/  IMAD.MOV.U32 R15, RZ, RZ, -0x1 ;  /* 0xffffffffff0f7424 */ /* 0x000fd800078e00ff */
[----:B01---5:R-:W-:Y:S05]  /*1ddc0*/  WARPSYNC.COLLECTIVE R15, `(.L_x_2729) ;  /* 0x000000000f087348 */ /* 0x023fea0003c00000 */
[----:B------:R-:W-:Y:S01]  /*1ddd0*/  VOTE.ANY R14, PT, P6 ;  /* 0x00000000000e7806 */ /* 0x000fe200030e0100 */
[----:B01---5:R-:W-:Y:S06]  /*1dde0*/  ENDCOLLECTIVE ;  /* 0x000000000000791b */ /* 0x023fec0003800000 */
.L_x_2729:
[----:B------:R-:W-:Y:S05]  /*1ddf0*/  BSYNC B0 ;  /* 0x0000000000007941 */ /* 0x000fea0003800000 */
.L_x_2728:
        /* <DEDUP_REMOVED lines=9> */
.L_x_2730:
[----:B------:R-:W-:Y:S01]  /*1de90*/  IMAD.MOV.U32 R17, RZ, RZ, R14 ;  /* 0x000000ffff117224 */ /* 0x000fe200078e000e */
[----:B------:R-:W-:Y:S06]  /*1dea0*/  BRA `(.L_x_2731) ;  /* 0xffffffbc00147947 */ /* 0x000fec000383ffff */
.L_x_2579:
[----:B------:R-:W-:Y:S01]  /*1deb0*/  BSSY B0, `(.L_x_2732) ;  /* 0x0000007000007945 */ /* 0x000fe20003800000 */
[----:B------:R-:W-:Y:S02]  /*1dec0*/  IMAD.MOV.U32 R13, RZ, RZ, R3 ;  /* 0x000000ffff0d7224 */ /* 0x000fe400078e0003 */
[----:B------:R-:W-:Y:S02]  /*1ded0*/  IMAD.MOV.U32 R11, RZ, RZ, 0x1f ;  /* 0x0000001fff0b7424 */ /* 0x000fe400078e00ff */
[----:B------:R-:W-:-:S07]  /*1dee0*/  IMAD.MOV.U32 R15, RZ, RZ, -0x1 ;  /* 0xffffffffff0f7424 */ /* 0x000fce00078e00ff */
[----:B0123-5:R-:W-:Y:S05]  /*1def0*/  WARPSYNC.COLLECTIVE R15, `(.L_x_2733) ;  /* 0x000000000f087348 */ /* 0x02ffea0003c00000 */
[----:B------:R4:W0:Y:S02]  /*1df00*/  SHFL.IDX P6, R14, R13, R12, R11 ;  /* 0x0000000c0d0e7389 */ /* 0x00082400000c000b */
[----:B012345:R-:W-:Y:S01]  /*1df10*/  ENDCOLLECTIVE ;  /* 0x000000000000791b */ /* 0x03ffe20003800000 */
.L_x_2733:
[----:B------:R-:W-:Y:S05]  /*1df20*/  BSYNC B0 ;  /* 0x0000000000007941 */ /* 0x000fea0003800000 */
.L_x_2732:
[----:B------:R-:W-:Y:S01]  /*1df30*/  IMAD.MOV.U32 R5, RZ, RZ, R14 ;  /* 0x000000ffff057224 */ /* 0x000fe200078e000e */
[----:B------:R-:W-:Y:S06]  /*1df40*/  BRA `(.L_x_2578) ;  /* 0xffffffbc00087947 */ /* 0x000fec000383ffff */
.L_x_2583:
[----:B0-----:R0:W2:Y:S02]  /*1df50*/  SYNCS.PHASECHK.TRANS64.TRYWAIT P0, [R5+URZ+0x13220], R0 ;  /* 0x01322000050075a7 */ /* 0x0010a4000800017f */
[----:B--2---:R-:W-:Y:S05]  /*1df60*/  @!P0 NANOSLEEP.SYNCS 0x989680 ;  /* 0x009896800000895d */ /* 0x004fea0003900000 */
[----:B------:R-:W2:Y:S02]  /*1df70*/  @!P0 SYNCS.PHASECHK.TRANS64 P0, [R5+URZ+0x13220], R0 ;  /* 0x01322000050085a7 */ /* 0x000ea4000800007f */
[----:B--2---:R-:W-:Y:S05]  /*1df80*/  @!P0 BRA `(.L_x_2583) ;  /* 0xfffffffc00f08947 */ /* 0x004fea000383ffff */
[----:B------:R-:W-:Y:S05]  /*1df90*/  BRA `(.L_x_2734) ;  /* 0xffffffc000887947 */ /* 0x000fea000383ffff */
.L_x_2584:
        /* <DEDUP_REMOVED lines=8> */
[----:B01---5:R-:W-:Y:S05]  /*1e020*/  WARPSYNC.COLLECTIVE R15, `(.L_x_2736) ;  /* 0x000000000f087348 */ /* 0x023fea0003c00000 */
[----:B------:R2:W3:Y:S02]  /*1e030*/  SHFL.IDX P6, R14, R13, R12, R11 ;  /* 0x0000000c0d0e7389 */ /* 0x0004e400000c000b */
[----:B0123-5:R-:W-:Y:S01]  /*1e040*/  ENDCOLLECTIVE ;  /* 0x000000000000791b */ /* 0x02ffe20003800000 */
.L_x_2736:
[----:B------:R-:W-:Y:S05]  /*1e050*/  BSYNC B0 ;  /* 0x0000000000007941 */ /* 0x000fea0003800000 */
.L_x_2735:
[----:B------:R-:W-:Y:S05]  /*1e060*/  BRA `(.L_x_2737) ;  /* 0xffffffc000707947 */ /* 0x000fea000383ffff */
.L_x_2585:
[----:B------:R-:W-:Y:S01]  /*1e070*/  BSSY B0, `(.L_x_2738) ;  /* 0x0000006000007945 */ /* 0x000fe20003800000 */
[----:B------:R-:W-:-:S07]  /*1e080*/  IMAD.MOV.U32 R15, RZ, RZ, -0x1 ;  /* 0xffffffffff0f7424 */ /* 0x000fce00078e00ff */
[----:B01---5:R-:W-:Y:S05]  /*1e090*/  WARPSYNC.COLLECTIVE R15, `(.L_x_2739) ;  /* 0x000000000f0c7348 */ /* 0x023fea0003c00000 */
[----:B------:R-:W-:Y:S02]  /*1e0a0*/  ELECT P6, UR62, PT ;  /* 0x00000000003e782f */ /* 0x000fe400038c0000 */
[----:B------:R-:W-:Y:S01]  /*1e0b0*/  MOV R14, UR62 ;  /* 0x0000003e000e7c02 */ /* 0x000fe20008000f00 */
[----:B01---5:R-:W-:Y:S10]  /*1e0c0*/  ENDCOLLECTIVE ;  /* 0x000000000000791b */ /* 0x023ff40003800000 */
.L_x_2739:
[----:B------:R-:W-:Y:S05]  /*1e0d0*/  BSYNC B0 ;  /* 0x0000000000007941 */ /* 0x000fea0003800000 */
.L_x_2738:
[----:B------:R-:W-:Y:S05]  /*1e0e0*/  BRA `(.L_x_2740) ;  /* 0xffffffc000647947 */ /* 0x000fea000383ffff */
.L_x_2587:
[----:B0-----:R0:W2:Y:S02]  /*1e0f0*/  SYNCS.PHASECHK.TRANS64.TRYWAIT P1, [R4+URZ+0x13240], R3 ;  /* 0x01324003040075a7 */ /* 0x0010a4000802017f */
[----:B--2---:R-:W-:Y:S05]  /*1e100*/  @!P1 NANOSLEEP.SYNCS 0x989680 ;  /* 0x009896800000995d */ /* 0x004fea0003900000 */
[----:B------:R-:W2:Y:S02]  /*1e110*/  @!P1 SYNCS.PHASECHK.TRANS64 P1, [R4+URZ+0x13240], R3 ;  /* 0x01324003040095a7 */ /* 0x000ea4000802007f */
[----:B--2---:R-:W-:Y:S05]  /*1e120*/  @!P1 BRA `(.L_x_2587) ;  /* 0xfffffffc00f09947 */ /* 0x004fea000383ffff */
[----:B------:R-:W-:Y:S05]  /*1e130*/  BRA `(.L_x_2741) ;  /* 0xffffffc0008c7947 */ /* 0x000fea000383ffff */
.L_x_2589:
[----:B--2---:R2:W3:Y:S02]  /*1e140*/  SYNCS.PHASECHK.TRANS64.TRYWAIT P1, [R5+URZ+0x13240], R0 ;  /* 0x01324000050075a7 */ /* 0x0044e4000802017f */
[----:B---3--:R-:W-:Y:S05]  /*1e150*/  @!P1 NANOSLEEP.SYNCS 0x989680 ;  /* 0x009896800000995d */ /* 0x008fea0003900000 */
[----:B------:R-:W3:Y:S02]  /*1e160*/  @!P1 SYNCS.PHASECHK.TRANS64 P1, [R5+URZ+0x13240], R0 ;  /* 0x01324000050095a7 */ /* 0x000ee4000802007f */
[----:B---3--:R-:W-:Y:S05]  /*1e170*/  @!P1 BRA `(.L_x_2589) ;  /* 0xfffffffc00f09947 */ /* 0x008fea000383ffff */
[----:B------:R-:W-:Y:S05]  /*1e180*/  BRA `(.L_x_2742) ;  /* 0xffffffc0009c7947 */ /* 0x000fea000383ffff */
.L_x_2591:
[----:B---3--:R3:W4:Y:S02]  /*1e190*/  SYNCS.PHASECHK.TRANS64.TRYWAIT P1, [R4+URZ+0x13260], R3 ;  /* 0x01326003040075a7 */ /* 0x008724000802017f */
[----:B----4-:R-:W-:Y:S05]  /*1e1a0*/  @!P1 NANOSLEEP.SYNCS 0x989680 ;  /* 0x009896800000995d */ /* 0x010fea0003900000 */
[----:B------:R-:W4:Y:S02]  /*1e1b0*/  @!P1 SYNCS.PHASECHK.TRANS64 P1, [R4+URZ+0x13260], R3 ;  /* 0x01326003040095a7 */ /* 0x000f24000802007f */
[----:B----4-:R-:W-:Y:S05]  /*1e1c0*/  @!P1 BRA `(.L_x_2591) ;  /* 0xfffffffc00f09947 */ /* 0x010fea000383ffff */
[----:B------:R-:W-:Y:S05]  /*1e1d0*/  BRA `(.L_x_2743) ;  /* 0xffffffc000987947 */ /* 0x000fea000383ffff */
.L_x_2593:
[----:B----4-:R4:W0:Y:S02]  /*1e1e0*/  SYNCS.PHASECHK.TRANS64.TRYWAIT P1, [R5+URZ+0x13260], R0 ;  /* 0x01326000050075a7 */ /* 0x010824000802017f */
[----:B0-----:R-:W-:Y:S05]  /*1e1f0*/  @!P1 NANOSLEEP.SYNCS 0x989680 ;  /* 0x009896800000995d */ /* 0x001fea0003900000 */
[----:B------:R-:W0:Y:S02]  /*1e200*/  @!P1 SYNCS.PHASECHK.TRANS64 P1, [R5+URZ+0x13260], R0 ;  /* 0x01326000050095a7 */ /* 0x000e24000802007f */
[----:B0-----:R-:W-:Y:S05]  /*1e210*/  @!P1 BRA `(.L_x_2593) ;  /* 0xfffffffc00f09947 */ /* 0x001fea000383ffff */
[----:B------:R-:W-:Y:S05]  /*1e220*/  BRA `(.L_x_2744) ;  /* 0xffffffc000947947 */ /* 0x000fea000383ffff */
.L_x_2595:
[----:B------:R0:W0:Y:S02]  /*1e230*/  SYNCS.PHASECHK.TRANS64.TRYWAIT P1, [R4+URZ+0x13280], R3 ;  /* 0x01328003040075a7 */ /* 0x000024000802017f */
[----:B0-----:R-:W-:Y:S05]  /*1e240*/  @!P1 NANOSLEEP.SYNCS 0x989680 ;  /* 0x009896800000995d */ /* 0x001fea0003900000 */
[----:B------:R-:W0:Y:S02]  /*1e250*/  @!P1 SYNCS.PHASECHK.TRANS64 P1, [R4+URZ+0x13280], R3 ;  /* 0x01328003040095a7 */ /* 0x000e24000802007f */
[----:B0-----:R-:W-:Y:S05]  /*1e260*/  @!P1 BRA `(.L_x_2595) ;  /* 0xfffffffc00f09947 */ /* 0x001fea000383ffff */
[----:B------:R-:W-:Y:S05]  /*1e270*/  BRA `(.L_x_2745) ;  /* 0xffffffc000907947 */ /* 0x000fea000383ffff */
.L_x_2746:
        /* <DEDUP_REMOVED lines=16> */
.L_x_2755:


//--------------------- .nv.global.init           --------------------------
	.section	.nv.global.init,"aw",@progbits
	.align	4
.nv.global.init:
	.type		_ZZN5flash28permute_output_fp8_VcolmajorIN4cute6TensorINS1_11ArrayEngineIN7cutlass10bfloat16_tELm32EEENS1_6LayoutINS1_5tupleIJNS8_IJNS1_1CILi2EEESA_NS9_ILi8EEEEEENS9_ILi1EEESD_EEENS8_IJNS8_IJSD_SA_NS9_ILi4EEEEEENS9_ILi0EEESH_EEEEEEEEEvRT_E9upper_map,@object
	.size		_ZZN5flash28permute_output_fp8_VcolmajorIN4cute6TensorINS1_11ArrayEngineIN7cutlass10bfloat16_tELm32EEENS1_6LayoutINS1_5tupleIJNS8_IJNS1_1CILi2EEESA_NS9_ILi8EEEEEENS9_ILi1EEESD_EEENS8_IJNS8_IJSD_SA_NS9_ILi4EEEEEENS9_ILi0EEESH_EEEEEEEEEvRT_E9upper_map,($str$23 - _ZZN5flash28permute_output_fp8_VcolmajorIN4cute6TensorINS1_11ArrayEngineIN7cutlass10bfloat16_tELm32EEENS1_6LayoutINS1_5tupleIJNS8_IJNS1_1CILi2EEESA_NS9_ILi8EEEEEENS9_ILi1EEESD_EEENS8_IJNS8_IJSD_SA_NS9_ILi4EEEEEENS9_ILi0EEESH_EEEEEEEEEvRT_E9upper_map)
_ZZN5flash28permute_output_fp8_VcolmajorIN4cute6TensorINS1_11ArrayEngineIN7cutlass10bfloat16_tELm32EEENS1_6LayoutINS1_5tupleIJNS8_IJNS1_1CILi2EEESA_NS9_ILi8EEEEEENS9_ILi1EEESD_EEENS8_IJNS8_IJSD_SA_NS9_ILi4EEEEEENS9_ILi0EEESH_EEEEEEEEEvRT_E9upper_map:
        /*0000*/ 	.byte	0x00, 0x00, 0x00, 0x00, 0x02, 0x00, 0x00, 0x00, 0x03, 0x00, 0x00, 0x00, 0x01, 0x00, 0x00, 0x00
	.type		$str$23,@object
	.size		$str$23,($str$24 - $str$23)
$str$23:
        /*0010*/ 	.byte	0x28, 0x61, 0x64, 0x64, 0x72, 0x65, 0x73, 0x73, 0x20, 0x26, 0x20, 0x6d, 0x61, 0x73, 0x6b, 0x29
        /*0020*/ 	.byte	0x20, 0x3d, 0x3d, 0x20, 0x30, 0x00
	.type		$str$24,@object
	.size		$str$24,(__unnamed_5 - $str$24)
$str$24:
        /*0026*/ 	.byte	0x2f, 0x74, 0x6d, 0x70, 0x2f, 0x6f, 0x73, 0x73, 0x5f, 0x6b, 0x65, 0x72, 0x6e, 0x65, 0x6c, 0x73
        /*0036*/ 	.byte	0x5f, 0x73, 0x72, 0x63, 0x2f, 0x66, 0x6c, 0x61, 0x73, 0x68, 0x5f, 0x61, 0x74, 0x74, 0x65, 0x6e
        /*0046*/ 	.byte	0x74, 0x69, 0x6f, 0x6e, 0x2f, 0x63, 0x73, 0x72, 0x63, 0x2f, 0x63, 0x75, 0x74, 0x6c, 0x61, 0x73
        /*0056*/ 	.byte	0x73, 0x2f, 0x69, 0x6e, 0x63, 0x6c, 0x75, 0x64, 0x65, 0x2f, 0x63, 0x75, 0x74, 0x65, 0x2f, 0x70
        /*0066*/ 	.byte	0x6f, 0x69, 0x6e, 0x74, 0x65, 0x72, 0x5f, 0x66, 0x6c, 0x61, 0x67, 0x67, 0x65, 0x64, 0x2e, 0x68
        /*0076*/ 	.byte	0x70, 0x70, 0x00
	.type		__unnamed_5,@object
	.size		__unnamed_5,(__unnamed_6 - __unnamed_5)
__unnamed_5:
        /* <DEDUP_REMOVED lines=24> */
        /*01f9*/ 	.byte	0x26, 0x5d, 0x00
	.type		__unnamed_6,@object
	.size		__unnamed_6,(__unnamed_4 - __unnamed_6)
__unnamed_6:
        /* <DEDUP_REMOVED lines=24> */
        /*037c*/ 	.byte	0x3e, 0x3e, 0x20, 0x26, 0x5d, 0x00
	.type		__unnamed_4,@object
	.size		__unnamed_4,(__unnamed_2 - __unnamed_4)
__unnamed_4:
        /* <DEDUP_REMOVED lines=28> */
        /*0542*/ 	.byte	0x3a, 0x43, 0x3c, 0x31, 0x30, 0x32, 0x34, 0x30, 0x3e, 0x3e, 0x3e, 0x3e, 0x3e, 0x5d, 0x00
	.type		__unnamed_2,@object
	.size		__unnamed_2,(__unnamed_1 - __unnamed_2)
__unnamed_2:
        /* <DEDUP_REMOVED lines=29> */
	.type		__unnamed_1,@object
	.size		__unnamed_1,(__unnamed_3 - __unnamed_1)
__unnamed_1:
        /* <DEDUP_REMOVED lines=29> */
        /*08f0*/ 	.byte	0x00
	.type		__unnamed_3,@object
	.size		__unnamed_3,(.L_2 - __unnamed_3)
__unnamed_3:
        /* <DEDUP_REMOVED lines=30> */
.L_2:


//--------------------- .nv.shared._ZN7cutlass13device_kernelIN5flash11enable_sm90INS1_16FlashAttnFwdSm90INS1_25CollectiveMainloopFwdSm90ILi2EN4cute5tupleIJNS5_1CILi1EEES8_S8_EEENS6_IJNS7_ILi192EEENS7_ILi160EEENS7_ILi64EEEEEELi64ENS_12float_e4m3_tEfNS_4arch4Sm90ELb0ELb0ELb0ELb0ELb1ELb0ELb0ELb1ELb1ELb1ELb0ELb0EEENS1_21CollectiveEpilogueFwdINS6_IJSA_SC_SB_EEES9_NS_10bfloat16_tESG_Li384ELb0ELb1ELb0ELb1EEENS1_29StaticPersistentTileSchedulerILb0EEEEEEEEEvNT_6ParamsE --------------------------
	.section	.nv.shared._ZN7cutlass13device_kernelIN5flash11enable_sm90INS1_16FlashAttnFwdSm90INS1_25CollectiveMainloopFwdSm90ILi2EN4cute5tupleIJNS5_1CILi1EEES8_S8_EEENS6_IJNS7_ILi192EEENS7_ILi160EEENS7_ILi64EEEEEELi64ENS_12float_e4m3_tEfNS_4arch4Sm90ELb0ELb0ELb0ELb0ELb1ELb0ELb0ELb1ELb1ELb1ELb0ELb0EEENS1_21CollectiveEpilogueFwdINS6_IJSA_SC_SB_EEES9_NS_10bfloat16_tESG_Li384ELb0ELb1ELb0ELb1EEENS1_29StaticPersistentTileSchedulerILb0EEEEEEEEEvNT_6ParamsE,"aw",@nobits
	.sectionflags	@""
	.align	16
	.zero		1024


//--------------------- .nv.shared.reserved.0     --------------------------
	.section	.nv.shared.reserved.0,"aw",@nobits
	.weak		__nv_reservedSMEM_offset_0_alias
	.size		__nv_reservedSMEM_offset_0_alias, 0, 0
	.other		__nv_reservedSMEM_offset_0_alias,@"STO_CUDA_RESERVED_SHARED STV_DEFAULT"
__nv_reservedSMEM_offset_0_alias:
	.zero		0


//--------------------- .nv.global                --------------------------
	.section	.nv.global,"aw",@nobits
.nv.global:
	.type		_ZN71_INTERNAL_c056dcf3_35_flash_fwd_hdim64_e4m3_paged_sm90_cu_ea41c527_42184cute1_E,@object
	.size		_ZN71_INTERNAL_c056dcf3_35_flash_fwd_hdim64_e4m3_paged_sm90_cu_ea41c527_42184cute1_E,(_ZN71_INTERNAL_c056dcf3_35_flash_fwd_hdim64_e4m3_paged_sm90_cu_ea41c527_42184cuda3std3__45__cpo6cbeginE - _ZN71_INTERNAL_c056dcf3_35_flash_fwd_hdim64_e4m3_paged_sm90_cu_ea41c527_42184cute1_E)
_ZN71_INTERNAL_c056dcf3_35_flash_fwd_hdim64_e4m3_paged_sm90_cu_ea41c527_42184cute1_E:
	.zero		1
	.type		_ZN71_INTERNAL_c056dcf3_35_flash_fwd_hdim64_e4m3_paged_sm90_cu_ea41c527_42184cuda3std3__45__cpo6cbeginE,@object
	.size		_ZN71_INTERNAL_c056dcf3_35_flash_fwd_hdim64_e4m3_paged_sm90_cu_ea41c527_42184cuda3std3__45__cpo6cbeginE,(_ZN71_INTERNAL_c056dcf3_35_flash_fwd_hdim64_e4m3_paged_sm90_cu_ea41c527_42184cuda3std3__48in_placeE - _ZN71_INTERNAL_c056dcf3_35_flash_fwd_hdim64_e4m3_paged_sm90_cu_ea41c527_42184cuda3std3__45__cpo6cbeginE)
_ZN71_INTERNAL_c056dcf3_35_flash_fwd_hdim64_e4m3_paged_sm90_cu_ea41c527_42184cuda3std3__45__cpo6cbeginE:
	.zero		1
	.type		_ZN71_INTERNAL_c056dcf3_35_flash_fwd_hdim64_e4m3_paged_sm90_cu_ea41c527_42184cuda3std3__48in_placeE,@object
	.size		_ZN71_INTERNAL_c056dcf3_35_flash_fwd_hdim64_e4m3_paged_sm90_cu_ea41c527_42184cuda3std3__48in_placeE,(_ZN71_INTERNAL_c056dcf3_35_flash_fwd_hdim64_e4m3_paged_sm90_cu_ea41c527_42184cuda3std6ranges3__45__cpo9iter_moveE - _ZN71_INTERNAL_c056dcf3_35_flash_fwd_hdim64_e4m3_paged_sm90_cu_ea41c527_42184cuda3std3__48in_placeE)
_ZN71_INTERNAL_c056dcf3_35_flash_fwd_hdim64_e4m3_paged_sm90_cu_ea41c527_42184cuda3std3__48in_placeE:
	.zero		1
	.type		_ZN71_INTERNAL_c056dcf3_35_flash_fwd_hdim64_e4m3_paged_sm90_cu_ea41c527_42184cuda3std6ranges3__45__cpo9iter_moveE,@object
	.size		_ZN71_INTERNAL_c056dcf3_35_flash_fwd_hdim64_e4m3_paged_sm90_cu_ea41c527_42184cuda3std6ranges3__45__cpo9iter_moveE,(_ZN71_INTERNAL_c056dcf3_35_flash_fwd_hdim64_e4m3_paged_sm90_cu_ea41c527_42184cuda3std3__45__cpo5beginE - _ZN71_INTERNAL_c056dcf3_35_flash_fwd_hdim64_e4m3_paged_sm90_cu_ea41c527_42184cuda3std6ranges3__45__cpo9iter_moveE)
_ZN71_INTERNAL_c056dcf3_35_flash_fwd_hdim64_e4m3_paged_sm90_cu_ea41c527_42184cuda3std6ranges3__45__cpo9iter_moveE:
	.zero		1
	.type		_ZN71_INTERNAL_c056dcf3_35_flash_fwd_hdim64_e4m3_paged_sm90_cu_ea41c527_42184cuda3std3__45__cpo5beginE,@object
	.size		_ZN71_INTERNAL_c056dcf3_35_flash_fwd_hdim64_e4m3_paged_sm90_cu_ea41c527_42184cuda3std3__45__cpo5beginE,(_ZN71_INTERNAL_c056dcf3_35_flash_fwd_hdim64_e4m3_paged_sm90_cu_ea41c527_42184cuda3std3__473_GLOBAL__N__c056dcf3_35_flash_fwd_hdim64_e4m3_paged_sm90_cu_ea41c527_42186ignoreE - _ZN71_INTERNAL_c056dcf3_35_flash_fwd_hdim64_e4m3_paged_sm90_cu_ea41c527_42184cuda3std3__45__cpo5beginE)
_ZN71_INTERNAL_c056dcf3_35_flash_fwd_hdim64_e4m3_paged_sm90_cu_ea41c527_42184cuda3std3__45__cpo5beginE:
	.zero		1
	.type		_ZN71_INTERNAL_c056dcf3_35_flash_fwd_hdim64_e4m3_paged_sm90_cu_ea41c527_42184cuda3std3__473_GLOBAL__N__c056dcf3_35_flash_fwd_hdim64_e4m3_paged_sm90_cu_ea41c527_42186ignoreE,@object
	.size		_ZN71_INTERNAL_c056dcf3_35_flash_fwd_hdim64_e4m3_paged_sm90_cu_ea41c527_42184cuda3std3__473_GLOBAL__N__c056dcf3_35_flash_fwd_hdim64_e4m3_paged_sm90_cu_ea41c527_42186ignoreE,(_ZN71_INTERNAL_c056dcf3_35_flash_fwd_hdim64_e4m3_paged_sm90_cu_ea41c527_42184cute7productE - _ZN71_INTERNAL_c056dcf3_35_flash_fwd_hdim64_e4m3_paged_sm90_cu_ea41c527_42184cuda3std3__473_GLOBAL__N__c056dcf3_35_flash_fwd_hdim64_e4m3_paged_sm90_cu_ea41c527_42186ignoreE)
_ZN71_INTERNAL_c056dcf3_35_flash_fwd_hdim64_e4m3_paged_sm90_cu_ea41c527_42184cuda3std3__473_GLOBAL__N__c056dcf3_35_flash_fwd_hdim64_e4m3_paged_sm90_cu_ea41c527_42186ignoreE:
	.zero		1
	.type		_ZN71_INTERNAL_c056dcf3_35_flash_fwd_hdim64_e4m3_paged_sm90_cu_ea41c527_42184cute7productE,@object
	.size		_ZN71_INTERNAL_c056dcf3_35_flash_fwd_hdim64_e4m3_paged_sm90_cu_ea41c527_42184cute7productE,(_ZN71_INTERNAL_c056dcf3_35_flash_fwd_hdim64_e4m3_paged_sm90_cu_ea41c527_42184cuda3std3__45__cpo3endE - _ZN71_INTERNAL_c056dcf3_35_flash_fwd_hdim64_e4m3_paged_sm90_cu_ea41c527_42184cute7productE)
_ZN71_INTERNAL_c056dcf3_35_flash_fwd_hdim64_e4m3_paged_sm90_cu_ea41c527_42184cute7productE:
	.zero		1
	.type		_ZN71_INTERNAL_c056dcf3_35_flash_fwd_hdim64_e4m3_paged_sm90_cu_ea41c527_42184cuda3std3__45__cpo3endE,@object
	.size		_ZN71_INTERNAL_c056dcf3_35_flash_fwd_hdim64_e4m3_paged_sm90_cu_ea41c527_42184cuda3std3__45__cpo3endE,(_ZN71_INTERNAL_c056dcf3_35_flash_fwd_hdim64_e4m3_paged_sm90_cu_ea41c527_42184cuda3std3__419piecewise_constructE - _ZN71_INTERNAL_c056dcf3_35_flash_fwd_hdim64_e4m3_paged_sm90_cu_ea41c527_42184cuda3std3__45__cpo3endE)
_ZN71_INTERNAL_c056dcf3_35_flash_fwd_hdim64_e4m3_paged_sm90_cu_ea41c527_42184cuda3std3__45__cpo3endE:
	.zero		1
	.type		_ZN71_INTERNAL_c056dcf3_35_flash_fwd_hdim64_e4m3_paged_sm90_cu_ea41c527_42184cuda3std3__419piecewise_constructE,@object
	.size		_ZN71_INTERNAL_c056dcf3_35_flash_fwd_hdim64_e4m3_paged_sm90_cu_ea41c527_42184cuda3std3__419piecewise_constructE,(_ZN71_INTERNAL_c056dcf3_35_flash_fwd_hdim64_e4m3_paged_sm90_cu_ea41c527_42184cuda3std3__45__cpo4cendE - _ZN71_INTERNAL_c056dcf3_35_flash_fwd_hdim64_e4m3_paged_sm90_cu_ea41c527_42184cuda3std3__419piecewise_constructE)
_ZN71_INTERNAL_c056dcf3_35_flash_fwd_hdim64_e4m3_paged_sm90_cu_ea41c527_42184cuda3std3__419piecewise_constructE:
	.zero		1
	.type		_ZN71_INTERNAL_c056dcf3_35_flash_fwd_hdim64_e4m3_paged_sm90_cu_ea41c527_42184cuda3std3__45__cpo4cendE,@object
	.size		_ZN71_INTERNAL_c056dcf3_35_flash_fwd_hdim64_e4m3_paged_sm90_cu_ea41c527_42184cuda3std3__45__cpo4cendE,(_ZN71_INTERNAL_c056dcf3_35_flash_fwd_hdim64_e4m3_paged_sm90_cu_ea41c527_42184cuda3std6ranges3__45__cpo4swapE - _ZN71_INTERNAL_c056dcf3_35_flash_fwd_hdim64_e4m3_paged_sm90_cu_ea41c527_42184cuda3std3__45__cpo4cendE)
_ZN71_INTERNAL_c056dcf3_35_flash_fwd_hdim64_e4m3_paged_sm90_cu_ea41c527_42184cuda3std3__45__cpo4cendE:
	.zero		1
	.type		_ZN71_INTERNAL_c056dcf3_35_flash_fwd_hdim64_e4m3_paged_sm90_cu_ea41c527_42184cuda3std6ranges3__45__cpo4swapE,@object
	.size		_ZN71_INTERNAL_c056dcf3_35_flash_fwd_hdim64_e4m3_paged_sm90_cu_ea41c527_42184cuda3std6ranges3__45__cpo4swapE,(.L_14 - _ZN71_INTERNAL_c056dcf3_35_flash_fwd_hdim64_e4m3_paged_sm90_cu_ea41c527_42184cuda3std6ranges3__45__cpo4swapE)
_ZN71_INTERNAL_c056dcf3_35_flash_fwd_hdim64_e4m3_paged_sm90_cu_ea41c527_42184cuda3std6ranges3__45__cpo4swapE:
	.zero		1
.L_14:


//--------------------- .nv.shared._ZN7cutlass13device_kernelIN5flash11enable_sm90INS1_16FlashAttnFwdSm90INS1_25CollectiveMainloopFwdSm90ILi2EN4cute5tupleIJNS5_1CILi1EEES8_S8_EEENS6_IJNS7_ILi192EEENS7_ILi160EEENS7_ILi64EEEEEELi64ENS_12float_e4m3_tEfNS_4arch4Sm90ELb0ELb0ELb0ELb1ELb1ELb0ELb0ELb1ELb1ELb1ELb0ELb0EEENS1_21CollectiveEpilogueFwdINS6_IJSA_SC_SB_EEES9_NS_10bfloat16_tESG_Li384ELb1ELb1ELb0ELb1EEENS1_36VarlenDynamicPersistentTileSchedulerILi192ELi160ELi384ELi128ELb0ELb1ELb1ELb0ELb1ELb1EEEEEEEEEvNT_6ParamsE --------------------------
	.section	.nv.shared._ZN7cutlass13device_kernelIN5flash11enable_sm90INS1_16FlashAttnFwdSm90INS1_25CollectiveMainloopFwdSm90ILi2EN4cute5tupleIJNS5_1CILi1EEES8_S8_EEENS6_IJNS7_ILi192EEENS7_ILi160EEENS7_ILi64EEEEEELi64ENS_12float_e4m3_tEfNS_4arch4Sm90ELb0ELb0ELb0ELb1ELb1ELb0ELb0ELb1ELb1ELb1ELb0ELb0EEENS1_21CollectiveEpilogueFwdINS6_IJSA_SC_SB_EEES9_NS_10bfloat16_tESG_Li384ELb1ELb1ELb0ELb1EEENS1_36VarlenDynamicPersistentTileSchedulerILi192ELi160ELi384ELi128ELb0ELb1ELb1ELb0ELb1ELb1EEEEEEEEEvNT_6ParamsE,"aw",@nobits
	.sectionflags	@""
	.align	16
	.zero		1024


//--------------------- .nv.shared._ZN7cutlass13device_kernelIN5flash11enable_sm90INS1_16FlashAttnFwdSm90INS1_25CollectiveMainloopFwdSm90ILi2EN4cute5tupleIJNS5_1CILi1EEES8_S8_EEENS6_IJNS7_ILi192EEENS7_ILi160EEENS7_ILi64EEEEEELi64ENS_12float_e4m3_tEfNS_4arch4Sm90ELb0ELb0ELb0ELb1ELb1ELb1ELb0ELb1ELb1ELb1ELb0ELb0EEENS1_21CollectiveEpilogueFwdINS6_IJSA_SC_SB_EEES9_NS_10bfloat16_tESG_Li384ELb1ELb1ELb0ELb1EEENS1_36VarlenDynamicPersistentTileSchedulerILi192ELi160ELi384ELi128ELb0ELb1ELb1ELb0ELb1ELb1EEEEEEEEEvNT_6ParamsE --------------------------
	.section	.nv.shared._ZN7cutlass13device_kernelIN5flash11enable_sm90INS1_16FlashAttnFwdSm90INS1_25CollectiveMainloopFwdSm90ILi2EN4cute5tupleIJNS5_1CILi1EEES8_S8_EEENS6_IJNS7_ILi192EEENS7_ILi160EEENS7_ILi64EEEEEELi64ENS_12float_e4m3_tEfNS_4arch4Sm90ELb0ELb0ELb0ELb1ELb1ELb1ELb0ELb1ELb1ELb1ELb0ELb0EEENS1_21CollectiveEpilogueFwdINS6_IJSA_SC_SB_EEES9_NS_10bfloat16_tESG_Li384ELb1ELb1ELb0ELb1EEENS1_36VarlenDynamicPersistentTileSchedulerILi192ELi160ELi384ELi128ELb0ELb1ELb1ELb0ELb1ELb1EEEEEEEEEvNT_6ParamsE,"aw",@nobits
	.sectionflags	@""
	.align	16
	.zero		1024


//--------------------- .nv.shared._ZN7cutlass13device_kernelIN5flash11enable_sm90INS1_16FlashAttnFwdSm90INS1_25CollectiveMainloopFwdSm90ILi2EN4cute5tupleIJNS5_1CILi1EEES8_S8_EEENS6_IJNS7_ILi192EEENS7_ILi160EEENS7_ILi64EEEEEELi64ENS_12float_e4m3_tEfNS_4arch4Sm90ELb0ELb1ELb0ELb0ELb1ELb0ELb0ELb1ELb1ELb1ELb0ELb0EEENS1_21CollectiveEpilogueFwdINS6_IJSA_SC_SB_EEES9_NS_10bfloat16_tESG_Li384ELb0ELb1ELb0ELb1EEENS1_30DynamicPersistentTileSchedulerILi384ELi128ELb0ELb1ELb1EEEEEEEEEvNT_6ParamsE --------------------------
	.section	.nv.shared._ZN7cutlass13device_kernelIN5flash11enable_sm90INS1_16FlashAttnFwdSm90INS1_25CollectiveMainloopFwdSm90ILi2EN4cute5tupleIJNS5_1CILi1EEES8_S8_EEENS6_IJNS7_ILi192EEENS7_ILi160EEENS7_ILi64EEEEEELi64ENS_12float_e4m3_tEfNS_4arch4Sm90ELb0ELb1ELb0ELb0ELb1ELb0ELb0ELb1ELb1ELb1ELb0ELb0EEENS1_21CollectiveEpilogueFwdINS6_IJSA_SC_SB_EEES9_NS_10bfloat16_tESG_Li384ELb0ELb1ELb0ELb1EEENS1_30DynamicPersistentTileSchedulerILi384ELi128ELb0ELb1ELb1EEEEEEEEEvNT_6ParamsE,"aw",@nobits
	.sectionflags	@""
	.align	16
	.zero		1024


//--------------------- .nv.shared._ZN7cutlass13device_kernelIN5flash11enable_sm90INS1_16FlashAttnFwdSm90INS1_25CollectiveMainloopFwdSm90ILi2EN4cute5tupleIJNS5_1CILi1EEES8_S8_EEENS6_IJNS7_ILi192EEENS7_ILi160EEENS7_ILi64EEEEEELi64ENS_12float_e4m3_tEfNS_4arch4Sm90ELb0ELb1ELb0ELb1ELb1ELb0ELb0ELb1ELb1ELb1ELb0ELb0EEENS1_21CollectiveEpilogueFwdINS6_IJSA_SC_SB_EEES9_NS_10bfloat16_tESG_Li384ELb1ELb1ELb0ELb1EEENS1_36VarlenDynamicPersistentTileSchedulerILi192ELi160ELi384ELi128ELb0ELb1ELb1ELb1ELb0ELb1EEEEEEEEEvNT_6ParamsE --------------------------
	.section	.nv.shared._ZN7cutlass13device_kernelIN5flash11enable_sm90INS1_16FlashAttnFwdSm90INS1_25CollectiveMainloopFwdSm90ILi2EN4cute5tupleIJNS5_1CILi1EEES8_S8_EEENS6_IJNS7_ILi192EEENS7_ILi160EEENS7_ILi64EEEEEELi64ENS_12float_e4m3_tEfNS_4arch4Sm90ELb0ELb1ELb0ELb1ELb1ELb0ELb0ELb1ELb1ELb1ELb0ELb0EEENS1_21CollectiveEpilogueFwdINS6_IJSA_SC_SB_EEES9_NS_10bfloat16_tESG_Li384ELb1ELb1ELb0ELb1EEENS1_36VarlenDynamicPersistentTileSchedulerILi192ELi160ELi384ELi128ELb0ELb1ELb1ELb1ELb0ELb1EEEEEEEEEvNT_6ParamsE,"aw",@nobits
	.sectionflags	@""
	.align	16
	.zero		1024


//--------------------- .nv.shared._ZN7cutlass13device_kernelIN5flash11enable_sm90INS1_16FlashAttnFwdSm90INS1_25CollectiveMainloopFwdSm90ILi2EN4cute5tupleIJNS5_1CILi1EEES8_S8_EEENS6_IJNS7_ILi192EEENS7_ILi160EEENS7_ILi64EEEEEELi64ENS_12float_e4m3_tEfNS_4arch4Sm90ELb0ELb1ELb0ELb1ELb1ELb1ELb0ELb1ELb1ELb1ELb0ELb0EEENS1_21CollectiveEpilogueFwdINS6_IJSA_SC_SB_EEES9_NS_10bfloat16_tESG_Li384ELb1ELb1ELb0ELb1EEENS1_36VarlenDynamicPersistentTileSchedulerILi192ELi160ELi384ELi128ELb0ELb1ELb1ELb1ELb0ELb1EEEEEEEEEvNT_6ParamsE --------------------------
	.section	.nv.shared._ZN7cutlass13device_kernelIN5flash11enable_sm90INS1_16FlashAttnFwdSm90INS1_25CollectiveMainloopFwdSm90ILi2EN4cute5tupleIJNS5_1CILi1EEES8_S8_EEENS6_IJNS7_ILi192EEENS7_ILi160EEENS7_ILi64EEEEEELi64ENS_12float_e4m3_tEfNS_4arch4Sm90ELb0ELb1ELb0ELb1ELb1ELb1ELb0ELb1ELb1ELb1ELb0ELb0EEENS1_21CollectiveEpilogueFwdINS6_IJSA_SC_SB_EEES9_NS_10bfloat16_tESG_Li384ELb1ELb1ELb0ELb1EEENS1_36VarlenDynamicPersistentTileSchedulerILi192ELi160ELi384ELi128ELb0ELb1ELb1ELb1ELb0ELb1EEEEEEEEEvNT_6ParamsE,"aw",@nobits
	.sectionflags	@""
	.align	16
	.zero		1024


//--------------------- .nv.shared._ZN7cutlass13device_kernelIN5flash11enable_sm90INS1_16FlashAttnFwdSm90INS1_25CollectiveMainloopFwdSm90ILi2EN4cute5tupleIJNS5_1CILi1EEES8_S8_EEENS6_IJNS7_ILi192EEENS7_ILi160EEENS7_ILi64EEEEEELi64ENS_12float_e4m3_tEfNS_4arch4Sm90ELb1ELb0ELb0ELb0ELb1ELb0ELb0ELb1ELb1ELb1ELb0ELb0EEENS1_21CollectiveEpilogueFwdINS6_IJSA_SC_SB_EEES9_NS_10bfloat16_tESG_Li384ELb0ELb1ELb0ELb1EEENS1_30DynamicPersistentTileSchedulerILi384ELi128ELb0ELb1ELb1EEEEEEEEEvNT_6ParamsE --------------------------
	.section	.nv.shared._ZN7cutlass13device_kernelIN5flash11enable_sm90INS1_16FlashAttnFwdSm90INS1_25CollectiveMainloopFwdSm90ILi2EN4cute5tupleIJNS5_1CILi1EEES8_S8_EEENS6_IJNS7_ILi192EEENS7_ILi160EEENS7_ILi64EEEEEELi64ENS_12float_e4m3_tEfNS_4arch4Sm90ELb1ELb0ELb0ELb0ELb1ELb0ELb0ELb1ELb1ELb1ELb0ELb0EEENS1_21CollectiveEpilogueFwdINS6_IJSA_SC_SB_EEES9_NS_10bfloat16_tESG_Li384ELb0ELb1ELb0ELb1EEENS1_30DynamicPersistentTileSchedulerILi384ELi128ELb0ELb1ELb1EEEEEEEEEvNT_6ParamsE,"aw",@nobits
	.sectionflags	@""
	.align	16
	.zero		1024


//--------------------- .nv.shared._ZN7cutlass13device_kernelIN5flash11enable_sm90INS1_16FlashAttnFwdSm90INS1_25CollectiveMainloopFwdSm90ILi2EN4cute5tupleIJNS5_1CILi1EEES8_S8_EEENS6_IJNS7_ILi192EEENS7_ILi160EEENS7_ILi64EEEEEELi64ENS_12float_e4m3_tEfNS_4arch4Sm90ELb1ELb0ELb0ELb1ELb1ELb0ELb0ELb1ELb1ELb1ELb0ELb0EEENS1_21CollectiveEpilogueFwdINS6_IJSA_SC_SB_EEES9_NS_10bfloat16_tESG_Li384ELb1ELb1ELb0ELb1EEENS1_36VarlenDynamicPersistentTileSchedulerILi192ELi160ELi384ELi128ELb0ELb1ELb1ELb1ELb1ELb1EEEEEEEEEvNT_6ParamsE --------------------------
	.section	.nv.shared._ZN7cutlass13device_kernelIN5flash11enable_sm90INS1_16FlashAttnFwdSm90INS1_25CollectiveMainloopFwdSm90ILi2EN4cute5tupleIJNS5_1CILi1EEES8_S8_EEENS6_IJNS7_ILi192EEENS7_ILi160EEENS7_ILi64EEEEEELi64ENS_12float_e4m3_tEfNS_4arch4Sm90ELb1ELb0ELb0ELb1ELb1ELb0ELb0ELb1ELb1ELb1ELb0ELb0EEENS1_21CollectiveEpilogueFwdINS6_IJSA_SC_SB_EEES9_NS_10bfloat16_tESG_Li384ELb1ELb1ELb0ELb1EEENS1_36VarlenDynamicPersistentTileSchedulerILi192ELi160ELi384ELi128ELb0ELb1ELb1ELb1ELb1ELb1EEEEEEEEEvNT_6ParamsE,"aw",@nobits
	.sectionflags	@""
	.align	16
	.zero		1024


//--------------------- .nv.shared._ZN7cutlass13device_kernelIN5flash11enable_sm90INS1_16FlashAttnFwdSm90INS1_25CollectiveMainloopFwdSm90ILi2EN4cute5tupleIJNS5_1CILi1EEES8_S8_EEENS6_IJNS7_ILi192EEENS7_ILi160EEENS7_ILi64EEEEEELi64ENS_12float_e4m3_tEfNS_4arch4Sm90ELb1ELb0ELb0ELb1ELb1ELb1ELb0ELb1ELb1ELb1ELb0ELb0EEENS1_21CollectiveEpilogueFwdINS6_IJSA_SC_SB_EEES9_NS_10bfloat16_tESG_Li384ELb1ELb1ELb0ELb1EEENS1_36VarlenDynamicPersistentTileSchedulerILi192ELi160ELi384ELi128ELb0ELb1ELb1ELb1ELb1ELb1EEEEEEEEEvNT_6ParamsE --------------------------
	.section	.nv.shared._ZN7cutlass13device_kernelIN5flash11enable_sm90INS1_16FlashAttnFwdSm90INS1_25CollectiveMainloopFwdSm90ILi2EN4cute5tupleIJNS5_1CILi1EEES8_S8_EEENS6_IJNS7_ILi192EEENS7_ILi160EEENS7_ILi64EEEEEELi64ENS_12float_e4m3_tEfNS_4arch4Sm90ELb1ELb0ELb0ELb1ELb1ELb1ELb0ELb1ELb1ELb1ELb0ELb0EEENS1_21CollectiveEpilogueFwdINS6_IJSA_SC_SB_EEES9_NS_10bfloat16_tESG_Li384ELb1ELb1ELb0ELb1EEENS1_36VarlenDynamicPersistentTileSchedulerILi192ELi160ELi384ELi128ELb0ELb1ELb1ELb1ELb1ELb1EEEEEEEEEvNT_6ParamsE,"aw",@nobits
	.sectionflags	@""
	.align	16
	.zero		1024


//--------------------- .nv.constant0._ZN7cutlass13device_kernelIN5flash11enable_sm90INS1_16FlashAttnFwdSm90INS1_25CollectiveMainloopFwdSm90ILi2EN4cute5tupleIJNS5_1CILi1EEES8_S8_EEENS6_IJNS7_ILi192EEENS7_ILi160EEENS7_ILi64EEEEEELi64ENS_12float_e4m3_tEfNS_4arch4Sm90ELb0ELb0ELb0ELb0ELb1ELb0ELb0ELb1ELb1ELb1ELb0ELb0EEENS1_21CollectiveEpilogueFwdINS6_IJSA_SC_SB_EEES9_NS_10bfloat16_tESG_Li384ELb0ELb1ELb0ELb1EEENS1_29StaticPersistentTileSchedulerILb0EEEEEEEEEvNT_6ParamsE --------------------------
	.section	.nv.constant0._ZN7cutlass13device_kernelIN5flash11enable_sm90INS1_16FlashAttnFwdSm90INS1_25CollectiveMainloopFwdSm90ILi2EN4cute5tupleIJNS5_1CILi1EEES8_S8_EEENS6_IJNS7_ILi192EEENS7_ILi160EEENS7_ILi64EEEEEELi64ENS_12float_e4m3_tEfNS_4arch4Sm90ELb0ELb0ELb0ELb0ELb1ELb0ELb0ELb1ELb1ELb1ELb0ELb0EEENS1_21CollectiveEpilogueFwdINS6_IJSA_SC_SB_EEES9_NS_10bfloat16_tESG_Li384ELb0ELb1ELb0ELb1EEENS1_29StaticPersistentTileSchedulerILb0EEEEEEEEEvNT_6ParamsE,"a",@progbits
	.sectionflags	@""
	.align	4
.nv.constant0._ZN7cutlass13device_kernelIN5flash11enable_sm90INS1_16FlashAttnFwdSm90INS1_25CollectiveMainloopFwdSm90ILi2EN4cute5tupleIJNS5_1CILi1EEES8_S8_EEENS6_IJNS7_ILi192EEENS7_ILi160EEENS7_ILi64EEEEEELi64ENS_12float_e4m3_tEfNS_4arch4Sm90ELb0ELb0ELb0ELb0ELb1ELb0ELb0ELb1ELb1ELb1ELb0ELb0EEENS1_21CollectiveEpilogueFwdINS6_IJSA_SC_SB_EEES9_NS_10bfloat16_tESG_Li384ELb0ELb1ELb0ELb1EEENS1_29StaticPersistentTileSchedulerILb0EEEEEEEEEvNT_6ParamsE:
	.zero		3200


//--------------------- .nv.constant0._ZN7cutlass13device_kernelIN5flash11enable_sm90INS1_16FlashAttnFwdSm90INS1_25CollectiveMainloopFwdSm90ILi2EN4cute5tupleIJNS5_1CILi1EEES8_S8_EEENS6_IJNS7_ILi192EEENS7_ILi160EEENS7_ILi64EEEEEELi64ENS_12float_e4m3_tEfNS_4arch4Sm90ELb0ELb0ELb0ELb1ELb1ELb0ELb0ELb1ELb1ELb1ELb0ELb0EEENS1_21CollectiveEpilogueFwdINS6_IJSA_SC_SB_EEES9_NS_10bfloat16_tESG_Li384ELb1ELb1ELb0ELb1EEENS1_36VarlenDynamicPersistentTileSchedulerILi192ELi160ELi384ELi128ELb0ELb1ELb1ELb0ELb1ELb1EEEEEEEEEvNT_6ParamsE --------------------------
	.section	.nv.constant0._ZN7cutlass13device_kernelIN5flash11enable_sm90INS1_16FlashAttnFwdSm90INS1_25CollectiveMainloopFwdSm90ILi2EN4cute5tupleIJNS5_1CILi1EEES8_S8_EEENS6_IJNS7_ILi192EEENS7_ILi160EEENS7_ILi64EEEEEELi64ENS_12float_e4m3_tEfNS_4arch4Sm90ELb0ELb0ELb0ELb1ELb1ELb0ELb0ELb1ELb1ELb1ELb0ELb0EEENS1_21CollectiveEpilogueFwdINS6_IJSA_SC_SB_EEES9_NS_10bfloat16_tESG_Li384ELb1ELb1ELb0ELb1EEENS1_36VarlenDynamicPersistentTileSchedulerILi192ELi160ELi384ELi128ELb0ELb1ELb1ELb0ELb1ELb1EEEEEEEEEvNT_6ParamsE,"a",@progbits
	.sectionflags	@""
	.align	4
.nv.constant0._ZN7cutlass13device_kernelIN5flash11enable_sm90INS1_16FlashAttnFwdSm90INS1_25CollectiveMainloopFwdSm90ILi2EN4cute5tupleIJNS5_1CILi1EEES8_S8_EEENS6_IJNS7_ILi192EEENS7_ILi160EEENS7_ILi64EEEEEELi64ENS_12float_e4m3_tEfNS_4arch4Sm90ELb0ELb0ELb0ELb1ELb1ELb0ELb0ELb1ELb1ELb1ELb0ELb0EEENS1_21CollectiveEpilogueFwdINS6_IJSA_SC_SB_EEES9_NS_10bfloat16_tESG_Li384ELb1ELb1ELb0ELb1EEENS1_36VarlenDynamicPersistentTileSchedulerILi192ELi160ELi384ELi128ELb0ELb1ELb1ELb0ELb1ELb1EEEEEEEEEvNT_6ParamsE:
	.zero		3328


//--------------------- .nv.constant0._ZN7cutlass13device_kernelIN5flash11enable_sm90INS1_16FlashAttnFwdSm90INS1_25CollectiveMainloopFwdSm90ILi2EN4cute5tupleIJNS5_1CILi1EEES8_S8_EEENS6_IJNS7_ILi192EEENS7_ILi160EEENS7_ILi64EEEEEELi64ENS_12float_e4m3_tEfNS_4arch4Sm90ELb0ELb0ELb0ELb1ELb1ELb1ELb0ELb1ELb1ELb1ELb0ELb0EEENS1_21CollectiveEpilogueFwdINS6_IJSA_SC_SB_EEES9_NS_10bfloat16_tESG_Li384ELb1ELb1ELb0ELb1EEENS1_36VarlenDynamicPersistentTileSchedulerILi192ELi160ELi384ELi128ELb0ELb1ELb1ELb0ELb1ELb1EEEEEEEEEvNT_6ParamsE --------------------------
	.section	.nv.constant0._ZN7cutlass13device_kernelIN5flash11enable_sm90INS1_16FlashAttnFwdSm90INS1_25CollectiveMainloopFwdSm90ILi2EN4cute5tupleIJNS5_1CILi1EEES8_S8_EEENS6_IJNS7_ILi192EEENS7_ILi160EEENS7_ILi64EEEEEELi64ENS_12float_e4m3_tEfNS_4arch4Sm90ELb0ELb0ELb0ELb1ELb1ELb1ELb0ELb1ELb1ELb1ELb0ELb0EEENS1_21CollectiveEpilogueFwdINS6_IJSA_SC_SB_EEES9_NS_10bfloat16_tESG_Li384ELb1ELb1ELb0ELb1EEENS1_36VarlenDynamicPersistentTileSchedulerILi192ELi160ELi384ELi128ELb0ELb1ELb1ELb0ELb1ELb1EEEEEEEEEvNT_6ParamsE,"a",@progbits
	.sectionflags	@""
	.align	4
.nv.constant0._ZN7cutlass13device_kernelIN5flash11enable_sm90INS1_16FlashAttnFwdSm90INS1_25CollectiveMainloopFwdSm90ILi2EN4cute5tupleIJNS5_1CILi1EEES8_S8_EEENS6_IJNS7_ILi192EEENS7_ILi160EEENS7_ILi64EEEEEELi64ENS_12float_e4m3_tEfNS_4arch4Sm90ELb0ELb0ELb0ELb1ELb1ELb1ELb0ELb1ELb1ELb1ELb0ELb0EEENS1_21CollectiveEpilogueFwdINS6_IJSA_SC_SB_EEES9_NS_10bfloat16_tESG_Li384ELb1ELb1ELb0ELb1EEENS1_36VarlenDynamicPersistentTileSchedulerILi192ELi160ELi384ELi128ELb0ELb1ELb1ELb0ELb1ELb1EEEEEEEEEvNT_6ParamsE:
	.zero		3328


//--------------------- .nv.constant0._ZN7cutlass13device_kernelIN5flash11enable_sm90INS1_16FlashAttnFwdSm90INS1_25CollectiveMainloopFwdSm90ILi2EN4cute5tupleIJNS5_1CILi1EEES8_S8_EEENS6_IJNS7_ILi192EEENS7_ILi160EEENS7_ILi64EEEEEELi64ENS_12float_e4m3_tEfNS_4arch4Sm90ELb0ELb1ELb0ELb0ELb1ELb0ELb0ELb1ELb1ELb1ELb0ELb0EEENS1_21CollectiveEpilogueFwdINS6_IJSA_SC_SB_EEES9_NS_10bfloat16_tESG_Li384ELb0ELb1ELb0ELb1EEENS1_30DynamicPersistentTileSchedulerILi384ELi128ELb0ELb1ELb1EEEEEEEEEvNT_6ParamsE --------------------------
	.section	.nv.constant0._ZN7cutlass13device_kernelIN5flash11enable_sm90INS1_16FlashAttnFwdSm90INS1_25CollectiveMainloopFwdSm90ILi2EN4cute5tupleIJNS5_1CILi1EEES8_S8_EEENS6_IJNS7_ILi192EEENS7_ILi160EEENS7_ILi64EEEEEELi64ENS_12float_e4m3_tEfNS_4arch4Sm90ELb0ELb1ELb0ELb0ELb1ELb0ELb0ELb1ELb1ELb1ELb0ELb0EEENS1_21CollectiveEpilogueFwdINS6_IJSA_SC_SB_EEES9_NS_10bfloat16_tESG_Li384ELb0ELb1ELb0ELb1EEENS1_30DynamicPersistentTileSchedulerILi384ELi128ELb0ELb1ELb1EEEEEEEEEvNT_6ParamsE,"a",@progbits
	.sectionflags	@""
	.align	4
.nv.constant0._ZN7cutlass13device_kernelIN5flash11enable_sm90INS1_16FlashAttnFwdSm90INS1_25CollectiveMainloopFwdSm90ILi2EN4cute5tupleIJNS5_1CILi1EEES8_S8_EEENS6_IJNS7_ILi192EEENS7_ILi160EEENS7_ILi64EEEEEELi64ENS_12float_e4m3_tEfNS_4arch4Sm90ELb0ELb1ELb0ELb0ELb1ELb0ELb0ELb1ELb1ELb1ELb0ELb0EEENS1_21CollectiveEpilogueFwdINS6_IJSA_SC_SB_EEES9_NS_10bfloat16_tESG_Li384ELb0ELb1ELb0ELb1EEENS1_30DynamicPersistentTileSchedulerILi384ELi128ELb0ELb1ELb1EEEEEEEEEvNT_6ParamsE:
	.zero		3328


//--------------------- .nv.constant0._ZN7cutlass13device_kernelIN5flash11enable_sm90INS1_16FlashAttnFwdSm90INS1_25CollectiveMainloopFwdSm90ILi2EN4cute5tupleIJNS5_1CILi1EEES8_S8_EEENS6_IJNS7_ILi192EEENS7_ILi160EEENS7_ILi64EEEEEELi64ENS_12float_e4m3_tEfNS_4arch4Sm90ELb0ELb1ELb0ELb1ELb1ELb0ELb0ELb1ELb1ELb1ELb0ELb0EEENS1_21CollectiveEpilogueFwdINS6_IJSA_SC_SB_EEES9_NS_10bfloat16_tESG_Li384ELb1ELb1ELb0ELb1EEENS1_36VarlenDynamicPersistentTileSchedulerILi192ELi160ELi384ELi128ELb0ELb1ELb1ELb1ELb0ELb1EEEEEEEEEvNT_6ParamsE --------------------------
	.section	.nv.constant0._ZN7cutlass13device_kernelIN5flash11enable_sm90INS1_16FlashAttnFwdSm90INS1_25CollectiveMainloopFwdSm90ILi2EN4cute5tupleIJNS5_1CILi1EEES8_S8_EEENS6_IJNS7_ILi192EEENS7_ILi160EEENS7_ILi64EEEEEELi64ENS_12float_e4m3_tEfNS_4arch4Sm90ELb0ELb1ELb0ELb1ELb1ELb0ELb0ELb1ELb1ELb1ELb0ELb0EEENS1_21CollectiveEpilogueFwdINS6_IJSA_SC_SB_EEES9_NS_10bfloat16_tESG_Li384ELb1ELb1ELb0ELb1EEENS1_36VarlenDynamicPersistentTileSchedulerILi192ELi160ELi384ELi128ELb0ELb1ELb1ELb1ELb0ELb1EEEEEEEEEvNT_6ParamsE,"a",@progbits
	.sectionflags	@""
	.align	4
.nv.constant0._ZN7cutlass13device_kernelIN5flash11enable_sm90INS1_16FlashAttnFwdSm90INS1_25CollectiveMainloopFwdSm90ILi2EN4cute5tupleIJNS5_1CILi1EEES8_S8_EEENS6_IJNS7_ILi192EEENS7_ILi160EEENS7_ILi64EEEEEELi64ENS_12float_e4m3_tEfNS_4arch4Sm90ELb0ELb1ELb0ELb1ELb1ELb0ELb0ELb1ELb1ELb1ELb0ELb0EEENS1_21CollectiveEpilogueFwdINS6_IJSA_SC_SB_EEES9_NS_10bfloat16_tESG_Li384ELb1ELb1ELb0ELb1EEENS1_36VarlenDynamicPersistentTileSchedulerILi192ELi160ELi384ELi128ELb0ELb1ELb1ELb1ELb0ELb1EEEEEEEEEvNT_6ParamsE:
	.zero		3328


//--------------------- .nv.constant0._ZN7cutlass13device_kernelIN5flash11enable_sm90INS1_16FlashAttnFwdSm90INS1_25CollectiveMainloopFwdSm90ILi2EN4cute5tupleIJNS5_1CILi1EEES8_S8_EEENS6_IJNS7_ILi192EEENS7_ILi160EEENS7_ILi64EEEEEELi64ENS_12float_e4m3_tEfNS_4arch4Sm90ELb0ELb1ELb0ELb1ELb1ELb1ELb0ELb1ELb1ELb1ELb0ELb0EEENS1_21CollectiveEpilogueFwdINS6_IJSA_SC_SB_EEES9_NS_10bfloat16_tESG_Li384ELb1ELb1ELb0ELb1EEENS1_36VarlenDynamicPersistentTileSchedulerILi192ELi160ELi384ELi128ELb0ELb1ELb1ELb1ELb0ELb1EEEEEEEEEvNT_6ParamsE --------------------------
	.section	.nv.constant0._ZN7cutlass13device_kernelIN5flash11enable_sm90INS1_16FlashAttnFwdSm90INS1_25CollectiveMainloopFwdSm90ILi2EN4cute5tupleIJNS5_1CILi1EEES8_S8_EEENS6_IJNS7_ILi192EEENS7_ILi160EEENS7_ILi64EEEEEELi64ENS_12float_e4m3_tEfNS_4arch4Sm90ELb0ELb1ELb0ELb1ELb1ELb1ELb0ELb1ELb1ELb1ELb0ELb0EEENS1_21CollectiveEpilogueFwdINS6_IJSA_SC_SB_EEES9_NS_10bfloat16_tESG_Li384ELb1ELb1ELb0ELb1EEENS1_36VarlenDynamicPersistentTileSchedulerILi192ELi160ELi384ELi128ELb0ELb1ELb1ELb1ELb0ELb1EEEEEEEEEvNT_6ParamsE,"a",@progbits
	.sectionflags	@""
	.align	4
.nv.constant0._ZN7cutlass13device_kernelIN5flash11enable_sm90INS1_16FlashAttnFwdSm90INS1_25CollectiveMainloopFwdSm90ILi2EN4cute5tupleIJNS5_1CILi1EEES8_S8_EEENS6_IJNS7_ILi192EEENS7_ILi160EEENS7_ILi64EEEEEELi64ENS_12float_e4m3_tEfNS_4arch4Sm90ELb0ELb1ELb0ELb1ELb1ELb1ELb0ELb1ELb1ELb1ELb0ELb0EEENS1_21CollectiveEpilogueFwdINS6_IJSA_SC_SB_EEES9_NS_10bfloat16_tESG_Li384ELb1ELb1ELb0ELb1EEENS1_36VarlenDynamicPersistentTileSchedulerILi192ELi160ELi384ELi128ELb0ELb1ELb1ELb1ELb0ELb1EEEEEEEEEvNT_6ParamsE:
	.zero		3328


//--------------------- .nv.constant0._ZN7cutlass13device_kernelIN5flash11enable_sm90INS1_16FlashAttnFwdSm90INS1_25CollectiveMainloopFwdSm90ILi2EN4cute5tupleIJNS5_1CILi1EEES8_S8_EEENS6_IJNS7_ILi192EEENS7_ILi160EEENS7_ILi64EEEEEELi64ENS_12float_e4m3_tEfNS_4arch4Sm90ELb1ELb0ELb0ELb0ELb1ELb0ELb0ELb1ELb1ELb1ELb0ELb0EEENS1_21CollectiveEpilogueFwdINS6_IJSA_SC_SB_EEES9_NS_10bfloat16_tESG_Li384ELb0ELb1ELb0ELb1EEENS1_30DynamicPersistentTileSchedulerILi384ELi128ELb0ELb1ELb1EEEEEEEEEvNT_6ParamsE --------------------------
	.section	.nv.constant0._ZN7cutlass13device_kernelIN5flash11enable_sm90INS1_16FlashAttnFwdSm90INS1_25CollectiveMainloopFwdSm90ILi2EN4cute5tupleIJNS5_1CILi1EEES8_S8_EEENS6_IJNS7_ILi192EEENS7_ILi160EEENS7_ILi64EEEEEELi64ENS_12float_e4m3_tEfNS_4arch4Sm90ELb1ELb0ELb0ELb0ELb1ELb0ELb0ELb1ELb1ELb1ELb0ELb0EEENS1_21CollectiveEpilogueFwdINS6_IJSA_SC_SB_EEES9_NS_10bfloat16_tESG_Li384ELb0ELb1ELb0ELb1EEENS1_30DynamicPersistentTileSchedulerILi384ELi128ELb0ELb1ELb1EEEEEEEEEvNT_6ParamsE,"a",@progbits
	.sectionflags	@""
	.align	4
.nv.constant0._ZN7cutlass13device_kernelIN5flash11enable_sm90INS1_16FlashAttnFwdSm90INS1_25CollectiveMainloopFwdSm90ILi2EN4cute5tupleIJNS5_1CILi1EEES8_S8_EEENS6_IJNS7_ILi192EEENS7_ILi160EEENS7_ILi64EEEEEELi64ENS_12float_e4m3_tEfNS_4arch4Sm90ELb1ELb0ELb0ELb0ELb1ELb0ELb0ELb1ELb1ELb1ELb0ELb0EEENS1_21CollectiveEpilogueFwdINS6_IJSA_SC_SB_EEES9_NS_10bfloat16_tESG_Li384ELb0ELb1ELb0ELb1EEENS1_30DynamicPersistentTileSchedulerILi384ELi128ELb0ELb1ELb1EEEEEEEEEvNT_6ParamsE:
	.zero		3328


//--------------------- .nv.constant0._ZN7cutlass13device_kernelIN5flash11enable_sm90INS1_16FlashAttnFwdSm90INS1_25CollectiveMainloopFwdSm90ILi2EN4cute5tupleIJNS5_1CILi1EEES8_S8_EEENS6_IJNS7_ILi192EEENS7_ILi160EEENS7_ILi64EEEEEELi64ENS_12float_e4m3_tEfNS_4arch4Sm90ELb1ELb0ELb0ELb1ELb1ELb0ELb0ELb1ELb1ELb1ELb0ELb0EEENS1_21CollectiveEpilogueFwdINS6_IJSA_SC_SB_EEES9_NS_10bfloat16_tESG_Li384ELb1ELb1ELb0ELb1EEENS1_36VarlenDynamicPersistentTileSchedulerILi192ELi160ELi384ELi128ELb0ELb1ELb1ELb1ELb1ELb1EEEEEEEEEvNT_6ParamsE --------------------------
	.section	.nv.constant0._ZN7cutlass13device_kernelIN5flash11enable_sm90INS1_16FlashAttnFwdSm90INS1_25CollectiveMainloopFwdSm90ILi2EN4cute5tupleIJNS5_1CILi1EEES8_S8_EEENS6_IJNS7_ILi192EEENS7_ILi160EEENS7_ILi64EEEEEELi64ENS_12float_e4m3_tEfNS_4arch4Sm90ELb1ELb0ELb0ELb1ELb1ELb0ELb0ELb1ELb1ELb1ELb0ELb0EEENS1_21CollectiveEpilogueFwdINS6_IJSA_SC_SB_EEES9_NS_10bfloat16_tESG_Li384ELb1ELb1ELb0ELb1EEENS1_36VarlenDynamicPersistentTileSchedulerILi192ELi160ELi384ELi128ELb0ELb1ELb1ELb1ELb1ELb1EEEEEEEEEvNT_6ParamsE,"a",@progbits
	.sectionflags	@""
	.align	4
.nv.constant0._ZN7cutlass13device_kernelIN5flash11enable_sm90INS1_16FlashAttnFwdSm90INS1_25CollectiveMainloopFwdSm90ILi2EN4cute5tupleIJNS5_1CILi1EEES8_S8_EEENS6_IJNS7_ILi192EEENS7_ILi160EEENS7_ILi64EEEEEELi64ENS_12float_e4m3_tEfNS_4arch4Sm90ELb1ELb0ELb0ELb1ELb1ELb0ELb0ELb1ELb1ELb1ELb0ELb0EEENS1_21CollectiveEpilogueFwdINS6_IJSA_SC_SB_EEES9_NS_10bfloat16_tESG_Li384ELb1ELb1ELb0ELb1EEENS1_36VarlenDynamicPersistentTileSchedulerILi192ELi160ELi384ELi128ELb0ELb1ELb1ELb1ELb1ELb1EEEEEEEEEvNT_6ParamsE:
	.zero		3328


//--------------------- .nv.constant0._ZN7cutlass13device_kernelIN5flash11enable_sm90INS1_16FlashAttnFwdSm90INS1_25CollectiveMainloopFwdSm90ILi2EN4cute5tupleIJNS5_1CILi1EEES8_S8_EEENS6_IJNS7_ILi192EEENS7_ILi160EEENS7_ILi64EEEEEELi64ENS_12float_e4m3_tEfNS_4arch4Sm90ELb1ELb0ELb0ELb1ELb1ELb1ELb0ELb1ELb1ELb1ELb0ELb0EEENS1_21CollectiveEpilogueFwdINS6_IJSA_SC_SB_EEES9_NS_10bfloat16_tESG_Li384ELb1ELb1ELb0ELb1EEENS1_36VarlenDynamicPersistentTileSchedulerILi192ELi160ELi384ELi128ELb0ELb1ELb1ELb1ELb1ELb1EEEEEEEEEvNT_6ParamsE --------------------------
	.section	.nv.constant0._ZN7cutlass13device_kernelIN5flash11enable_sm90INS1_16FlashAttnFwdSm90INS1_25CollectiveMainloopFwdSm90ILi2EN4cute5tupleIJNS5_1CILi1EEES8_S8_EEENS6_IJNS7_ILi192EEENS7_ILi160EEENS7_ILi64EEEEEELi64ENS_12float_e4m3_tEfNS_4arch4Sm90ELb1ELb0ELb0ELb1ELb1ELb1ELb0ELb1ELb1ELb1ELb0ELb0EEENS1_21CollectiveEpilogueFwdINS6_IJSA_SC_SB_EEES9_NS_10bfloat16_tESG_Li384ELb1ELb1ELb0ELb1EEENS1_36VarlenDynamicPersistentTileSchedulerILi192ELi160ELi384ELi128ELb0ELb1ELb1ELb1ELb1ELb1EEEEEEEEEvNT_6ParamsE,"a",@progbits
	.sectionflags	@""
	.align	4
.nv.constant0._ZN7cutlass13device_kernelIN5flash11enable_sm90INS1_16FlashAttnFwdSm90INS1_25CollectiveMainloopFwdSm90ILi2EN4cute5tupleIJNS5_1CILi1EEES8_S8_EEENS6_IJNS7_ILi192EEENS7_ILi160EEENS7_ILi64EEEEEELi64ENS_12float_e4m3_tEfNS_4arch4Sm90ELb1ELb0ELb0ELb1ELb1ELb1ELb0ELb1ELb1ELb1ELb0ELb0EEENS1_21CollectiveEpilogueFwdINS6_IJSA_SC_SB_EEES9_NS_10bfloat16_tESG_Li384ELb1ELb1ELb0ELb1EEENS1_36VarlenDynamicPersistentTileSchedulerILi192ELi160ELi384ELi128ELb0ELb1ELb1ELb1ELb1ELb1EEEEEEEEEvNT_6ParamsE:
	.zero		3328


//--------------------- SYMBOLS --------------------------

	.type		.nv.reservedSmem.offset0,@object
	.size		.nv.reservedSmem.offset0,0x4
	.type		__assertfail,@function
